// Copyright (c) 2024, Jay Shah, Ganesh Bikshandi, Ying Zhang, Vijay Thakkar, Pradeep Ramani, Tri Dao.
// Splitting the different template instantiations to different files to speed up compilation.
// This file is auto-generated. See "generate_kernels.py"

#include "flash_fwd_launch_template.h"

#ifndef FLASHATTENTION_DISABLE_HDIM128
template void run_mha_fwd_<90, cutlass::half_t, 128, 128, true, true, true, true>(Flash_fwd_params &params, cudaStream_t stream);
#endif


// ===== COMPILED SASS (sm_90a) =====

	.target	sm_90a

	.elftype	@"ET_EXEC"


//--------------------- .note.nv.tkinfo           --------------------------
	.section	.note.nv.tkinfo,"",@"SHT_NOTE"
	.sectionflags	@"SHF_NOTE_NV_TKINFO"
	.tkinfo
        /*0018*/ 	.word	0x00000002
        /*0030*/ 	.string	""
        /*0030*/ 	.string	"ptxas"
        /*0030*/ 	.string	"Cuda compilation tools, release 13.0, V13.0.88"
        /*0030*/ 	.string	"Build cuda_13.0.r13.0/compiler.36424714_0"
        /*0030*/ 	.string	"-arch sm_90a -m 64 "



//--------------------- .note.nv.cuinfo           --------------------------
	.section	.note.nv.cuinfo,"",@"SHT_NOTE"
	.sectionflags	@"SHF_NOTE_NV_CUINFO"
        /*0018*/ 	.short	0x0002
        /*001a*/ 	.short	0x005a
        /*001c*/ 	.short	0x0082
	.zero		2


//--------------------- .nv.info                  --------------------------
	.section	.nv.info,"",@"SHT_CUDA_INFO"
	.align	4


	//----- nvinfo : EIATTR_REGCOUNT
	.align		4
        /*0000*/ 	.byte	0x04, 0x2f
        /*0002*/ 	.short	(.L_18 - .L_17)
	.align		4
.L_17:
        /*0004*/ 	.word	index@(_ZN7cutlass13device_kernelIN5flash11enable_sm90INS1_16FlashAttnFwdSm90INS1_25CollectiveMainloopFwdSm90ILi2EN4cute5tupleIJNS5_1CILi1EEES8_S8_EEENS6_IJNS7_ILi128EEESA_SA_EEELi128ENS_6half_tEfNS_4arch4Sm90ELb1ELb0ELb1ELb1ELb1ELb1ELb0ELb1ELb1ELb1ELb1ELb0EEENS1_21CollectiveEpilogueFwdISB_S9_SC_SE_Li256ELb1ELb1ELb1ELb0EEENS1_36VarlenDynamicPersistentTileSchedulerILi128ELi128ELi256ELi128ELb1ELb1ELb1ELb1ELb1ELb1EEEEEEEEEvNT_6ParamsE)
        /*0008*/ 	.word	0x000000a8


	//----- nvinfo : EIATTR_FRAME_SIZE
	.align		4
.L_18:
        /*000c*/ 	.byte	0x04, 0x11
        /*000e*/ 	.short	(.L_20 - .L_19)
	.align		4
.L_19:
        /*0010*/ 	.word	index@(_ZN7cutlass13device_kernelIN5flash11enable_sm90INS1_16FlashAttnFwdSm90INS1_25CollectiveMainloopFwdSm90ILi2EN4cute5tupleIJNS5_1CILi1EEES8_S8_EEENS6_IJNS7_ILi128EEESA_SA_EEELi128ENS_6half_tEfNS_4arch4Sm90ELb1ELb0ELb1ELb1ELb1ELb1ELb0ELb1ELb1ELb1ELb1ELb0EEENS1_21CollectiveEpilogueFwdISB_S9_SC_SE_Li256ELb1ELb1ELb1ELb0EEENS1_36VarlenDynamicPersistentTileSchedulerILi128ELi128ELi256ELi128ELb1ELb1ELb1ELb1ELb1ELb1EEEEEEEEEvNT_6ParamsE)
        /*0014*/ 	.word	0x00000028


	//----- nvinfo : EIATTR_REGCOUNT
	.align		4
.L_20:
        /*0018*/ 	.byte	0x04, 0x2f
        /*001a*/ 	.short	(.L_22 - .L_21)
	.align		4
.L_21:
        /*001c*/ 	.word	index@(_ZN7cutlass13device_kernelIN5flash11enable_sm90INS1_16FlashAttnFwdSm90INS1_25CollectiveMainloopFwdSm90ILi2EN4cute5tupleIJNS5_1CILi1EEES8_S8_EEENS6_IJNS7_ILi128EEESA_SA_EEELi128ENS_6half_tEfNS_4arch4Sm90ELb1ELb0ELb1ELb1ELb1ELb0ELb0ELb1ELb1ELb1ELb1ELb0EEENS1_21CollectiveEpilogueFwdISB_S9_SC_SE_Li256ELb1ELb1ELb1ELb0EEENS1_36VarlenDynamicPersistentTileSchedulerILi128ELi128ELi256ELi128ELb1ELb1ELb1ELb1ELb1ELb1EEEEEEEEEvNT_6ParamsE)
        /*0020*/ 	.word	0x000000a8


	//----- nvinfo : EIATTR_FRAME_SIZE
	.align		4
.L_22:
        /*0024*/ 	.byte	0x04, 0x11
        /*0026*/ 	.short	(.L_24 - .L_23)
	.align		4
.L_23:
        /*0028*/ 	.word	index@(_ZN7cutlass13device_kernelIN5flash11enable_sm90INS1_16FlashAttnFwdSm90INS1_25CollectiveMainloopFwdSm90ILi2EN4cute5tupleIJNS5_1CILi1EEES8_S8_EEENS6_IJNS7_ILi128EEESA_SA_EEELi128ENS_6half_tEfNS_4arch4Sm90ELb1ELb0ELb1ELb1ELb1ELb0ELb0ELb1ELb1ELb1ELb1ELb0EEENS1_21CollectiveEpilogueFwdISB_S9_SC_SE_Li256ELb1ELb1ELb1ELb0EEENS1_36VarlenDynamicPersistentTileSchedulerILi128ELi128ELi256ELi128ELb1ELb1ELb1ELb1ELb1ELb1EEEEEEEEEvNT_6ParamsE)
        /*002c*/ 	.word	0x00000028


	//----- nvinfo : EIATTR_REGCOUNT
	.align		4
.L_24:
        /*0030*/ 	.byte	0x04, 0x2f
        /*0032*/ 	.short	(.L_26 - .L_25)
	.align		4
.L_25:
        /*0034*/ 	.word	index@(_ZN7cutlass13device_kernelIN5flash11enable_sm90INS1_16FlashAttnFwdSm90INS1_25CollectiveMainloopFwdSm90ILi2EN4cute5tupleIJNS5_1CILi1EEES8_S8_EEENS6_IJNS7_ILi128EEESA_SA_EEELi128ENS_6half_tEfNS_4arch4Sm90ELb1ELb0ELb1ELb0ELb1ELb0ELb0ELb1ELb1ELb1ELb1ELb0EEENS1_21CollectiveEpilogueFwdISB_S9_SC_SE_Li256ELb0ELb1ELb1ELb0EEENS1_19SingleTileSchedulerILb0ELb1ELb1ELi128EEEEEEEEEvNT_6ParamsE)
        /*0038*/ 	.word	0x000000a8


	//----- nvinfo : EIATTR_FRAME_SIZE
	.align		4
.L_26:
        /*003c*/ 	.byte	0x04, 0x11
        /*003e*/ 	.short	(.L_28 - .L_27)
	.align		4
.L_27:
        /*0040*/ 	.word	index@(_ZN7cutlass13device_kernelIN5flash11enable_sm90INS1_16FlashAttnFwdSm90INS1_25CollectiveMainloopFwdSm90ILi2EN4cute5tupleIJNS5_1CILi1EEES8_S8_EEENS6_IJNS7_ILi128EEESA_SA_EEELi128ENS_6half_tEfNS_4arch4Sm90ELb1ELb0ELb1ELb0ELb1ELb0ELb0ELb1ELb1ELb1ELb1ELb0EEENS1_21CollectiveEpilogueFwdISB_S9_SC_SE_Li256ELb0ELb1ELb1ELb0EEENS1_19SingleTileSchedulerILb0ELb1ELb1ELi128EEEEEEEEEvNT_6ParamsE)
        /*0044*/ 	.word	0x00000000


	//----- nvinfo : EIATTR_REGCOUNT
	.align		4
.L_28:
        /*0048*/ 	.byte	0x04, 0x2f
        /*004a*/ 	.short	(.L_30 - .L_29)
	.align		4
.L_29:
        /*004c*/ 	.word	index@(_ZN7cutlass13device_kernelIN5flash11enable_sm90INS1_16FlashAttnFwdSm90INS1_25CollectiveMainloopFwdSm90ILi2EN4cute5tupleIJNS5_1CILi1EEES8_S8_EEENS6_IJNS7_ILi128EEESA_SA_EEELi128ENS_6half_tEfNS_4arch4Sm90ELb0ELb1ELb1ELb1ELb1ELb1ELb0ELb1ELb1ELb1ELb1ELb0EEENS1_21CollectiveEpilogueFwdISB_S9_SC_SE_Li256ELb1ELb1ELb1ELb0EEENS1_36VarlenDynamicPersistentTileSchedulerILi128ELi128ELi256ELi128ELb1ELb1ELb1ELb1ELb0ELb1EEEEEEEEEvNT_6ParamsE)
        /*0050*/ 	.word	0x000000a8


	//----- nvinfo : EIATTR_FRAME_SIZE
	.align		4
.L_30:
        /*0054*/ 	.byte	0x04, 0x11
        /*0056*/ 	.short	(.L_32 - .L_31)
	.align		4
.L_31:
        /*0058*/ 	.word	index@(_ZN7cutlass13device_kernelIN5flash11enable_sm90INS1_16FlashAttnFwdSm90INS1_25CollectiveMainloopFwdSm90ILi2EN4cute5tupleIJNS5_1CILi1EEES8_S8_EEENS6_IJNS7_ILi128EEESA_SA_EEELi128ENS_6half_tEfNS_4arch4Sm90ELb0ELb1ELb1ELb1ELb1ELb1ELb0ELb1ELb1ELb1ELb1ELb0EEENS1_21CollectiveEpilogueFwdISB_S9_SC_SE_Li256ELb1ELb1ELb1ELb0EEENS1_36VarlenDynamicPersistentTileSchedulerILi128ELi128ELi256ELi128ELb1ELb1ELb1ELb1ELb0ELb1EEEEEEEEEvNT_6ParamsE)
        /*005c*/ 	.word	0x00000040


	//----- nvinfo : EIATTR_REGCOUNT
	.align		4
.L_32:
        /*0060*/ 	.byte	0x04, 0x2f
        /*0062*/ 	.short	(.L_34 - .L_33)
	.align		4
.L_33:
        /*0064*/ 	.word	index@(_ZN7cutlass13device_kernelIN5flash11enable_sm90INS1_16FlashAttnFwdSm90INS1_25CollectiveMainloopFwdSm90ILi2EN4cute5tupleIJNS5_1CILi1EEES8_S8_EEENS6_IJNS7_ILi128EEESA_SA_EEELi128ENS_6half_tEfNS_4arch4Sm90ELb0ELb1ELb1ELb1ELb1ELb0ELb0ELb1ELb1ELb1ELb1ELb0EEENS1_21CollectiveEpilogueFwdISB_S9_SC_SE_Li256ELb1ELb1ELb1ELb0EEENS1_36VarlenDynamicPersistentTileSchedulerILi128ELi128ELi256ELi128ELb1ELb1ELb1ELb1ELb0ELb1EEEEEEEEEvNT_6ParamsE)
        /*0068*/ 	.word	0x000000a8


	//----- nvinfo : EIATTR_FRAME_SIZE
	.align		4
.L_34:
        /*006c*/ 	.byte	0x04, 0x11
        /*006e*/ 	.short	(.L_36 - .L_35)
	.align		4
.L_35:
        /*0070*/ 	.word	index@(_ZN7cutlass13device_kernelIN5flash11enable_sm90INS1_16FlashAttnFwdSm90INS1_25CollectiveMainloopFwdSm90ILi2EN4cute5tupleIJNS5_1CILi1EEES8_S8_EEENS6_IJNS7_ILi128EEESA_SA_EEELi128ENS_6half_tEfNS_4arch4Sm90ELb0ELb1ELb1ELb1ELb1ELb0ELb0ELb1ELb1ELb1ELb1ELb0EEENS1_21CollectiveEpilogueFwdISB_S9_SC_SE_Li256ELb1ELb1ELb1ELb0EEENS1_36VarlenDynamicPersistentTileSchedulerILi128ELi128ELi256ELi128ELb1ELb1ELb1ELb1ELb0ELb1EEEEEEEEEvNT_6ParamsE)
        /*0074*/ 	.word	0x00000020


	//----- nvinfo : EIATTR_REGCOUNT
	.align		4
.L_36:
        /*0078*/ 	.byte	0x04, 0x2f
        /*007a*/ 	.short	(.L_38 - .L_37)
	.align		4
.L_37:
        /*007c*/ 	.word	index@(_ZN7cutlass13device_kernelIN5flash11enable_sm90INS1_16FlashAttnFwdSm90INS1_25CollectiveMainloopFwdSm90ILi2EN4cute5tupleIJNS5_1CILi1EEES8_S8_EEENS6_IJNS7_ILi128EEESA_SA_EEELi128ENS_6half_tEfNS_4arch4Sm90ELb0ELb1ELb1ELb0ELb1ELb0ELb0ELb1ELb1ELb1ELb1ELb0EEENS1_21CollectiveEpilogueFwdISB_S9_SC_SE_Li256ELb0ELb1ELb1ELb0EEENS1_19SingleTileSchedulerILb0ELb1ELb1ELi128EEEEEEEEEvNT_6ParamsE)
        /*0080*/ 	.word	0x000000a8


	//----- nvinfo : EIATTR_FRAME_SIZE
	.align		4
.L_38:
        /*0084*/ 	.byte	0x04, 0x11
        /*0086*/ 	.short	(.L_40 - .L_39)
	.align		4
.L_39:
        /*0088*/ 	.word	index@(_ZN7cutlass13device_kernelIN5flash11enable_sm90INS1_16FlashAttnFwdSm90INS1_25CollectiveMainloopFwdSm90ILi2EN4cute5tupleIJNS5_1CILi1EEES8_S8_EEENS6_IJNS7_ILi128EEESA_SA_EEELi128ENS_6half_tEfNS_4arch4Sm90ELb0ELb1ELb1ELb0ELb1ELb0ELb0ELb1ELb1ELb1ELb1ELb0EEENS1_21CollectiveEpilogueFwdISB_S9_SC_SE_Li256ELb0ELb1ELb1ELb0EEENS1_19SingleTileSchedulerILb0ELb1ELb1ELi128EEEEEEEEEvNT_6ParamsE)
        /*008c*/ 	.word	0x00000000


	//----- nvinfo : EIATTR_REGCOUNT
	.align		4
.L_40:
        /*0090*/ 	.byte	0x04, 0x2f
        /*0092*/ 	.short	(.L_42 - .L_41)
	.align		4
.L_41:
        /*0094*/ 	.word	index@(_ZN7cutlass13device_kernelIN5flash11enable_sm90INS1_16FlashAttnFwdSm90INS1_25CollectiveMainloopFwdSm90ILi2EN4cute5tupleIJNS5_1CILi1EEES8_S8_EEENS6_IJNS7_ILi128EEESA_SA_EEELi128ENS_6half_tEfNS_4arch4Sm90ELb0ELb0ELb1ELb1ELb1ELb1ELb0ELb1ELb1ELb1ELb1ELb0EEENS1_21CollectiveEpilogueFwdISB_S9_SC_SE_Li256ELb1ELb1ELb1ELb0EEENS1_36VarlenDynamicPersistentTileSchedulerILi128ELi128ELi256ELi128ELb1ELb1ELb1ELb0ELb1ELb1EEEEEEEEEvNT_6ParamsE)
        /*0098*/ 	.word	0x000000a8


	//----- nvinfo : EIATTR_FRAME_SIZE
	.align		4
.L_42:
        /*009c*/ 	.byte	0x04, 0x11
        /*009e*/ 	.short	(.L_44 - .L_43)
	.align		4
.L_43:
        /*00a0*/ 	.word	index@(_ZN7cutlass13device_kernelIN5flash11enable_sm90INS1_16FlashAttnFwdSm90INS1_25CollectiveMainloopFwdSm90ILi2EN4cute5tupleIJNS5_1CILi1EEES8_S8_EEENS6_IJNS7_ILi128EEESA_SA_EEELi128ENS_6half_tEfNS_4arch4Sm90ELb0ELb0ELb1ELb1ELb1ELb1ELb0ELb1ELb1ELb1ELb1ELb0EEENS1_21CollectiveEpilogueFwdISB_S9_SC_SE_Li256ELb1ELb1ELb1ELb0EEENS1_36VarlenDynamicPersistentTileSchedulerILi128ELi128ELi256ELi128ELb1ELb1ELb1ELb0ELb1ELb1EEEEEEEEEvNT_6ParamsE)
        /*00a4*/ 	.word	0x00000028


	//----- nvinfo : EIATTR_REGCOUNT
	.align		4
.L_44:
        /*00a8*/ 	.byte	0x04, 0x2f
        /*00aa*/ 	.short	(.L_46 - .L_45)
	.align		4
.L_45:
        /*00ac*/ 	.word	index@(_ZN7cutlass13device_kernelIN5flash11enable_sm90INS1_16FlashAttnFwdSm90INS1_25CollectiveMainloopFwdSm90ILi2EN4cute5tupleIJNS5_1CILi1EEES8_S8_EEENS6_IJNS7_ILi128EEESA_SA_EEELi128ENS_6half_tEfNS_4arch4Sm90ELb0ELb0ELb1ELb1ELb1ELb0ELb0ELb1ELb1ELb1ELb1ELb0EEENS1_21CollectiveEpilogueFwdISB_S9_SC_SE_Li256ELb1ELb1ELb1ELb0EEENS1_36VarlenDynamicPersistentTileSchedulerILi128ELi128ELi256ELi128ELb1ELb1ELb1ELb0ELb1ELb1EEEEEEEEEvNT_6ParamsE)
        /*00b0*/ 	.word	0x000000a8


	//----- nvinfo : EIATTR_FRAME_SIZE
	.align		4
.L_46:
        /*00b4*/ 	.byte	0x04, 0x11
        /*00b6*/ 	.short	(.L_48 - .L_47)
	.align		4
.L_47:
        /*00b8*/ 	.word	index@(_ZN7cutlass13device_kernelIN5flash11enable_sm90INS1_16FlashAttnFwdSm90INS1_25CollectiveMainloopFwdSm90ILi2EN4cute5tupleIJNS5_1CILi1EEES8_S8_EEENS6_IJNS7_ILi128EEESA_SA_EEELi128ENS_6half_tEfNS_4arch4Sm90ELb0ELb0ELb1ELb1ELb1ELb0ELb0ELb1ELb1ELb1ELb1ELb0EEENS1_21CollectiveEpilogueFwdISB_S9_SC_SE_Li256ELb1ELb1ELb1ELb0EEENS1_36VarlenDynamicPersistentTileSchedulerILi128ELi128ELi256ELi128ELb1ELb1ELb1ELb0ELb1ELb1EEEEEEEEEvNT_6ParamsE)
        /*00bc*/ 	.word	0x00000028


	//----- nvinfo : EIATTR_REGCOUNT
	.align		4
.L_48:
        /*00c0*/ 	.byte	0x04, 0x2f
        /*00c2*/ 	.short	(.L_50 - .L_49)
	.align		4
.L_49:
        /*00c4*/ 	.word	index@(_ZN7cutlass13device_kernelIN5flash11enable_sm90INS1_16FlashAttnFwdSm90INS1_25CollectiveMainloopFwdSm90ILi2EN4cute5tupleIJNS5_1CILi1EEES8_S8_EEENS6_IJNS7_ILi128EEESA_SA_EEELi128ENS_6half_tEfNS_4arch4Sm90ELb0ELb0ELb1ELb0ELb1ELb0ELb0ELb1ELb1ELb1ELb1ELb0EEENS1_21CollectiveEpilogueFwdISB_S9_SC_SE_Li256ELb0ELb1ELb1ELb0EEENS1_19SingleTileSchedulerILb0ELb1ELb1ELi128EEEEEEEEEvNT_6ParamsE)
        /*00c8*/ 	.word	0x000000a8


	//----- nvinfo : EIATTR_FRAME_SIZE
	.align		4
.L_50:
        /*00cc*/ 	.byte	0x04, 0x11
        /*00ce*/ 	.short	(.L_52 - .L_51)
	.align		4
.L_51:
        /*00d0*/ 	.word	index@(_ZN7cutlass13device_kernelIN5flash11enable_sm90INS1_16FlashAttnFwdSm90INS1_25CollectiveMainloopFwdSm90ILi2EN4cute5tupleIJNS5_1CILi1EEES8_S8_EEENS6_IJNS7_ILi128EEESA_SA_EEELi128ENS_6half_tEfNS_4arch4Sm90ELb0ELb0ELb1ELb0ELb1ELb0ELb0ELb1ELb1ELb1ELb1ELb0EEENS1_21CollectiveEpilogueFwdISB_S9_SC_SE_Li256ELb0ELb1ELb1ELb0EEENS1_19SingleTileSchedulerILb0ELb1ELb1ELi128EEEEEEEEEvNT_6ParamsE)
        /*00d4*/ 	.word	0x00000000


	//----- nvinfo : EIATTR_MIN_STACK_SIZE
	.align		4
.L_52:
        /*00d8*/ 	.byte	0x04, 0x12
        /*00da*/ 	.short	(.L_54 - .L_53)
	.align		4
.L_53:
        /*00dc*/ 	.word	index@(_ZN7cutlass13device_kernelIN5flash11enable_sm90INS1_16FlashAttnFwdSm90INS1_25CollectiveMainloopFwdSm90ILi2EN4cute5tupleIJNS5_1CILi1EEES8_S8_EEENS6_IJNS7_ILi128EEESA_SA_EEELi128ENS_6half_tEfNS_4arch4Sm90ELb0ELb0ELb1ELb0ELb1ELb0ELb0ELb1ELb1ELb1ELb1ELb0EEENS1_21CollectiveEpilogueFwdISB_S9_SC_SE_Li256ELb0ELb1ELb1ELb0EEENS1_19SingleTileSchedulerILb0ELb1ELb1ELi128EEEEEEEEEvNT_6ParamsE)
        /*00e0*/ 	.word	0x00000000


	//----- nvinfo : EIATTR_MIN_STACK_SIZE
	.align		4
.L_54:
        /*00e4*/ 	.byte	0x04, 0x12
        /*00e6*/ 	.short	(.L_56 - .L_55)
	.align		4
.L_55:
        /*00e8*/ 	.word	index@(_ZN7cutlass13device_kernelIN5flash11enable_sm90INS1_16FlashAttnFwdSm90INS1_25CollectiveMainloopFwdSm90ILi2EN4cute5tupleIJNS5_1CILi1EEES8_S8_EEENS6_IJNS7_ILi128EEESA_SA_EEELi128ENS_6half_tEfNS_4arch4Sm90ELb0ELb0ELb1ELb1ELb1ELb0ELb0ELb1ELb1ELb1ELb1ELb0EEENS1_21CollectiveEpilogueFwdISB_S9_SC_SE_Li256ELb1ELb1ELb1ELb0EEENS1_36VarlenDynamicPersistentTileSchedulerILi128ELi128ELi256ELi128ELb1ELb1ELb1ELb0ELb1ELb1EEEEEEEEEvNT_6ParamsE)
        /*00ec*/ 	.word	0x00000028


	//----- nvinfo : EIATTR_MIN_STACK_SIZE
	.align		4
.L_56:
        /*00f0*/ 	.byte	0x04, 0x12
        /*00f2*/ 	.short	(.L_58 - .L_57)
	.align		4
.L_57:
        /*00f4*/ 	.word	index@(_ZN7cutlass13device_kernelIN5flash11enable_sm90INS1_16FlashAttnFwdSm90INS1_25CollectiveMainloopFwdSm90ILi2EN4cute5tupleIJNS5_1CILi1EEES8_S8_EEENS6_IJNS7_ILi128EEESA_SA_EEELi128ENS_6half_tEfNS_4arch4Sm90ELb0ELb0ELb1ELb1ELb1ELb1ELb0ELb1ELb1ELb1ELb1ELb0EEENS1_21CollectiveEpilogueFwdISB_S9_SC_SE_Li256ELb1ELb1ELb1ELb0EEENS1_36VarlenDynamicPersistentTileSchedulerILi128ELi128ELi256ELi128ELb1ELb1ELb1ELb0ELb1ELb1EEEEEEEEEvNT_6ParamsE)
        /*00f8*/ 	.word	0x00000028


	//----- nvinfo : EIATTR_MIN_STACK_SIZE
	.align		4
.L_58:
        /*00fc*/ 	.byte	0x04, 0x12
        /*00fe*/ 	.short	(.L_60 - .L_59)
	.align		4
.L_59:
        /*0100*/ 	.word	index@(_ZN7cutlass13device_kernelIN5flash11enable_sm90INS1_16FlashAttnFwdSm90INS1_25CollectiveMainloopFwdSm90ILi2EN4cute5tupleIJNS5_1CILi1EEES8_S8_EEENS6_IJNS7_ILi128EEESA_SA_EEELi128ENS_6half_tEfNS_4arch4Sm90ELb0ELb1ELb1ELb0ELb1ELb0ELb0ELb1ELb1ELb1ELb1ELb0EEENS1_21CollectiveEpilogueFwdISB_S9_SC_SE_Li256ELb0ELb1ELb1ELb0EEENS1_19SingleTileSchedulerILb0ELb1ELb1ELi128EEEEEEEEEvNT_6ParamsE)
        /*0104*/ 	.word	0x00000000


	//----- nvinfo : EIATTR_MIN_STACK_SIZE
	.align		4
.L_60:
        /*0108*/ 	.byte	0x04, 0x12
        /*010a*/ 	.short	(.L_62 - .L_61)
	.align		4
.L_61:
        /*010c*/ 	.word	index@(_ZN7cutlass13device_kernelIN5flash11enable_sm90INS1_16FlashAttnFwdSm90INS1_25CollectiveMainloopFwdSm90ILi2EN4cute5tupleIJNS5_1CILi1EEES8_S8_EEENS6_IJNS7_ILi128EEESA_SA_EEELi128ENS_6half_tEfNS_4arch4Sm90ELb0ELb1ELb1ELb1ELb1ELb0ELb0ELb1ELb1ELb1ELb1ELb0EEENS1_21CollectiveEpilogueFwdISB_S9_SC_SE_Li256ELb1ELb1ELb1ELb0EEENS1_36VarlenDynamicPersistentTileSchedulerILi128ELi128ELi256ELi128ELb1ELb1ELb1ELb1ELb0ELb1EEEEEEEEEvNT_6ParamsE)
        /*0110*/ 	.word	0x00000020


	//----- nvinfo : EIATTR_MIN_STACK_SIZE
	.align		4
.L_62:
        /*0114*/ 	.byte	0x04, 0x12
        /*0116*/ 	.short	(.L_64 - .L_63)
	.align		4
.L_63:
        /*0118*/ 	.word	index@(_ZN7cutlass13device_kernelIN5flash11enable_sm90INS1_16FlashAttnFwdSm90INS1_25CollectiveMainloopFwdSm90ILi2EN4cute5tupleIJNS5_1CILi1EEES8_S8_EEENS6_IJNS7_ILi128EEESA_SA_EEELi128ENS_6half_tEfNS_4arch4Sm90ELb0ELb1ELb1ELb1ELb1ELb1ELb0ELb1ELb1ELb1ELb1ELb0EEENS1_21CollectiveEpilogueFwdISB_S9_SC_SE_Li256ELb1ELb1ELb1ELb0EEENS1_36VarlenDynamicPersistentTileSchedulerILi128ELi128ELi256ELi128ELb1ELb1ELb1ELb1ELb0ELb1EEEEEEEEEvNT_6ParamsE)
        /*011c*/ 	.word	0x00000040


	//----- nvinfo : EIATTR_MIN_STACK_SIZE
	.align		4
.L_64:
        /*0120*/ 	.byte	0x04, 0x12
        /*0122*/ 	.short	(.L_66 - .L_65)
	.align		4
.L_65:
        /*0124*/ 	.word	index@(_ZN7cutlass13device_kernelIN5flash11enable_sm90INS1_16FlashAttnFwdSm90INS1_25CollectiveMainloopFwdSm90ILi2EN4cute5tupleIJNS5_1CILi1EEES8_S8_EEENS6_IJNS7_ILi128EEESA_SA_EEELi128ENS_6half_tEfNS_4arch4Sm90ELb1ELb0ELb1ELb0ELb1ELb0ELb0ELb1ELb1ELb1ELb1ELb0EEENS1_21CollectiveEpilogueFwdISB_S9_SC_SE_Li256ELb0ELb1ELb1ELb0EEENS1_19SingleTileSchedulerILb0ELb1ELb1ELi128EEEEEEEEEvNT_6ParamsE)
        /*0128*/ 	.word	0x00000000


	//----- nvinfo : EIATTR_MIN_STACK_SIZE
	.align		4
.L_66:
        /*012c*/ 	.byte	0x04, 0x12
        /*012e*/ 	.short	(.L_68 - .L_67)
	.align		4
.L_67:
        /*0130*/ 	.word	index@(_ZN7cutlass13device_kernelIN5flash11enable_sm90INS1_16FlashAttnFwdSm90INS1_25CollectiveMainloopFwdSm90ILi2EN4cute5tupleIJNS5_1CILi1EEES8_S8_EEENS6_IJNS7_ILi128EEESA_SA_EEELi128ENS_6half_tEfNS_4arch4Sm90ELb1ELb0ELb1ELb1ELb1ELb0ELb0ELb1ELb1ELb1ELb1ELb0EEENS1_21CollectiveEpilogueFwdISB_S9_SC_SE_Li256ELb1ELb1ELb1ELb0EEENS1_36VarlenDynamicPersistentTileSchedulerILi128ELi128ELi256ELi128ELb1ELb1ELb1ELb1ELb1ELb1EEEEEEEEEvNT_6ParamsE)
        /*0134*/ 	.word	0x00000028


	//----- nvinfo : EIATTR_MIN_STACK_SIZE
	.align		4
.L_68:
        /*0138*/ 	.byte	0x04, 0x12
        /*013a*/ 	.short	(.L_70 - .L_69)
	.align		4
.L_69:
        /*013c*/ 	.word	index@(_ZN7cutlass13device_kernelIN5flash11enable_sm90INS1_16FlashAttnFwdSm90INS1_25CollectiveMainloopFwdSm90ILi2EN4cute5tupleIJNS5_1CILi1EEES8_S8_EEENS6_IJNS7_ILi128EEESA_SA_EEELi128ENS_6half_tEfNS_4arch4Sm90ELb1ELb0ELb1ELb1ELb1ELb1ELb0ELb1ELb1ELb1ELb1ELb0EEENS1_21CollectiveEpilogueFwdISB_S9_SC_SE_Li256ELb1ELb1ELb1ELb0EEENS1_36VarlenDynamicPersistentTileSchedulerILi128ELi128ELi256ELi128ELb1ELb1ELb1ELb1ELb1ELb1EEEEEEEEEvNT_6ParamsE)
        /*0140*/ 	.word	0x00000028
.L_70:


//--------------------- .nv.compat                --------------------------
	.section	.nv.compat,"",@"SHT_CUDA_COMPAT_INFO"
	.align	4
        /*0000*/ 	.byte	0x02, 0x09, 0x01, 0x00, 0x02, 0x02, 0x04, 0x00, 0x02, 0x05, 0x05, 0x00, 0x03, 0x07, 0x01, 0x01
        /*0010*/ 	.byte	0x02, 0x03, 0x01, 0x00, 0x02, 0x06, 0x01, 0x00, 0x04, 0x0b, 0x08, 0x00, 0x00, 0x00, 0x00, 0x00
        /*0020*/ 	.byte	0x00, 0x00, 0x00, 0x00


//--------------------- .nv.info._ZN7cutlass13device_kernelIN5flash11enable_sm90INS1_16FlashAttnFwdSm90INS1_25CollectiveMainloopFwdSm90ILi2EN4cute5tupleIJNS5_1CILi1EEES8_S8_EEENS6_IJNS7_ILi128EEESA_SA_EEELi128ENS_6half_tEfNS_4arch4Sm90ELb0ELb0ELb1ELb0ELb1ELb0ELb0ELb1ELb1ELb1ELb1ELb0EEENS1_21CollectiveEpilogueFwdISB_S9_SC_SE_Li256ELb0ELb1ELb1ELb0EEENS1_19SingleTileSchedulerILb0ELb1ELb1ELi128EEEEEEEEEvNT_6ParamsE --------------------------
	.section	.nv.info._ZN7cutlass13device_kernelIN5flash11enable_sm90INS1_16FlashAttnFwdSm90INS1_25CollectiveMainloopFwdSm90ILi2EN4cute5tupleIJNS5_1CILi1EEES8_S8_EEENS6_IJNS7_ILi128EEESA_SA_EEELi128ENS_6half_tEfNS_4arch4Sm90ELb0ELb0ELb1ELb0ELb1ELb0ELb0ELb1ELb1ELb1ELb1ELb0EEENS1_21CollectiveEpilogueFwdISB_S9_SC_SE_Li256ELb0ELb1ELb1ELb0EEENS1_19SingleTileSchedulerILb0ELb1ELb1ELi128EEEEEEEEEvNT_6ParamsE,"",@"SHT_CUDA_INFO"
	.sectionflags	@""
	.align	4


	//----- nvinfo : EIATTR_CUDA_API_VERSION
	.align		4
        /*0000*/ 	.byte	0x04, 0x37
        /*0002*/ 	.short	(.L_72 - .L_71)
.L_71:
        /*0004*/ 	.word	0x00000082


	//----- nvinfo : EIATTR_KPARAM_INFO
	.align		4
.L_72:
        /*0008*/ 	.byte	0x04, 0x17
        /*000a*/ 	.short	(.L_74 - .L_73)
.L_73:
        /*000c*/ 	.word	0x00000000
        /*0010*/ 	.short	0x0000
        /*0012*/ 	.short	0x0070
        /*0014*/ 	.byte	0x00, 0xf0, 0x01, 0x28


	//----- nvinfo : EIATTR_SPARSE_MMA_MASK
	.align		4
.L_74:
        /*0018*/ 	.byte	0x03, 0x50
        /*001a*/ 	.short	0x0000


	//----- nvinfo : EIATTR_MAXREG_COUNT
	.align		4
        /*001c*/ 	.byte	0x03, 0x1b
        /*001e*/ 	.short	0x00a8


	//----- nvinfo : EIATTR_NUM_BARRIERS
	.align		4
        /*0020*/ 	.byte	0x02, 0x4c
        /*0022*/ 	.byte	0x10
	.zero		1


	//----- nvinfo : EIATTR_EXTERNS
	.align		4
        /*0024*/ 	.byte	0x04, 0x0f
        /*0026*/ 	.short	(.L_76 - .L_75)


	//   ....[0]....
	.align		4
.L_75:
        /*0028*/ 	.word	index@(__assertfail)


	//----- nvinfo : EIATTR_MERCURY_ISA_VERSION
	.align		4
.L_76:
        /*002c*/ 	.byte	0x03, 0x5f
        /*002e*/ 	.short	0x0101


	//----- nvinfo : EIATTR_INT_WARP_WIDE_INSTR_OFFSETS
	.align		4
        /*0030*/ 	.byte	0x04, 0x31
        /*0032*/ 	.short	(.L_78 - .L_77)


	//   ....[0]....
.L_77:
        /*0034*/ 	.word	0x000000b0


	//   ....[1]....
        /*0038*/ 	.word	0x000000c0


	//   ....[2]....
        /*003c*/ 	.word	0x00000160


	//----- nvinfo : EIATTR_COOP_GROUP_MASK_REGIDS
	.align		4
.L_78:
        /*0040*/ 	.byte	0x04, 0x29
        /*0042*/ 	.short	(.L_80 - .L_79)


	//   ....[0]....
.L_79:
        /*0044*/ 	.word	0xffffffff


	//   ....[1]....
        /*0048*/ 	.word	0xffffffff


	//   ....[2]....
        /*004c*/ 	.word	0xffffffff


	//   ....[3]....
        /*0050*/ 	.word	0xffffffff


	//   ....[4]....
        /*0054*/ 	.word	0xffffffff


	//   ....[5]....
        /*0058*/ 	.word	0xffffffff


	//   ....[6]....
        /*005c*/ 	.word	0xffffffff


	//   ....[7]....
        /*0060*/ 	.word	0xffffffff


	//   ....[8]....
        /*0064*/ 	.word	0xffffffff


	//   ....[9]....
        /*0068*/ 	.word	0xffffffff


	//   ....[10]....
        /*006c*/ 	.word	0xffffffff


	//   ....[11]....
        /*0070*/ 	.word	0xffffffff


	//   ....[12]....
        /*0074*/ 	.word	0xffffffff


	//   ....[13]....
        /*0078*/ 	.word	0xffffffff


	//   ....[14]....
        /*007c*/ 	.word	0xffffffff


	//   ....[15]....
        /*0080*/ 	.word	0xffffffff


	//   ....[16]....
        /*0084*/ 	.word	0xffffffff


	//   ....[17]....
        /*0088*/ 	.word	0xffffffff


	//   ....[18]....
        /*008c*/ 	.word	0xffffffff


	//   ....[19]....
        /*0090*/ 	.word	0xffffffff


	//   ....[20]....
        /*0094*/ 	.word	0xffffffff


	//   ....[21]....
        /*0098*/ 	.word	0xffffffff


	//   ....[22]....
        /*009c*/ 	.word	0xffffffff


	//   ....[23]....
        /*00a0*/ 	.word	0xffffffff


	//   ....[24]....
        /*00a4*/ 	.word	0xffffffff


	//   ....[25]....
        /*00a8*/ 	.word	0xffffffff


	//   ....[26]....
        /*00ac*/ 	.word	0xffffffff


	//   ....[27]....
        /*00b0*/ 	.word	0xffffffff


	//   ....[28]....
        /*00b4*/ 	.word	0xffffffff


	//   ....[29]....
        /*00b8*/ 	.word	0xffffffff


	//   ....[30]....
        /*00bc*/ 	.word	0xffffffff


	//   ....[31]....
        /*00c0*/ 	.word	0xffffffff


	//   ....[32]....
        /*00c4*/ 	.word	0xffffffff


	//   ....[33]....
        /*00c8*/ 	.word	0xffffffff


	//   ....[34]....
        /*00cc*/ 	.word	0xffffffff


	//   ....[35]....
        /*00d0*/ 	.word	0xffffffff


	//   ....[36]....
        /*00d4*/ 	.word	0xffffffff


	//   ....[37]....
        /*00d8*/ 	.word	0xffffffff


	//   ....[38]....
        /*00dc*/ 	.word	0xffffffff


	//   ....[39]....
        /*00e0*/ 	.word	0xffffffff


	//   ....[40]....
        /*00e4*/ 	.word	0xffffffff


	//   ....[41]....
        /*00e8*/ 	.word	0xffffffff


	//   ....[42]....
        /*00ec*/ 	.word	0xffffffff


	//   ....[43]....
        /*00f0*/ 	.word	0xffffffff


	//   ....[44]....
        /*00f4*/ 	.word	0xffffffff


	//   ....[45]....
        /*00f8*/ 	.word	0xffffffff


	//   ....[46]....
        /*00fc*/ 	.word	0xffffffff


	//   ....[47]....
        /*0100*/ 	.word	0xffffffff


	//   ....[48]....
        /*0104*/ 	.word	0xffffffff


	//   ....[49]....
        /*0108*/ 	.word	0xffffffff


	//   ....[50]....
        /*010c*/ 	.word	0xffffffff


	//   ....[51]....
        /*0110*/ 	.word	0xffffffff


	//   ....[52]....
        /*0114*/ 	.word	0xffffffff


	//   ....[53]....
        /*0118*/ 	.word	0xffffffff


	//   ....[54]....
        /*011c*/ 	.word	0xffffffff


	//   ....[55]....
        /*0120*/ 	.word	0xffffffff


	//   ....[56]....
        /*0124*/ 	.word	0xffffffff


	//   ....[57]....
        /*0128*/ 	.word	0xffffffff


	//   ....[58]....
        /*012c*/ 	.word	0xffffffff


	//   ....[59]....
        /*0130*/ 	.word	0xffffffff


	//   ....[60]....
        /*0134*/ 	.word	0xffffffff


	//   ....[61]....
        /*0138*/ 	.word	0xffffffff


	//   ....[62]....
        /*013c*/ 	.word	0xffffffff


	//   ....[63]....
        /*0140*/ 	.word	0xffffffff


	//   ....[64]....
        /*0144*/ 	.word	0xffffffff


	//   ....[65]....
        /*0148*/ 	.word	0xffffffff


	//   ....[66]....
        /*014c*/ 	.word	0xffffffff


	//   ....[67]....
        /*0150*/ 	.word	0xffffffff


	//   ....[68]....
        /*0154*/ 	.word	0xffffffff


	//   ....[69]....
        /*0158*/ 	.word	0xffffffff


	//   ....[70]....
        /*015c*/ 	.word	0xffffffff


	//   ....[71]....
        /*0160*/ 	.word	0xffffffff


	//   ....[72]....
        /*0164*/ 	.word	0xffffffff


	//   ....[73]....
        /*0168*/ 	.word	0xffffffff


	//   ....[74]....
        /*016c*/ 	.word	0xffffffff


	//   ....[75]....
        /*0170*/ 	.word	0xffffffff


	//   ....[76]....
        /*0174*/ 	.word	0xffffffff


	//   ....[77]....
        /*0178*/ 	.word	0xffffffff


	//   ....[78]....
        /*017c*/ 	.word	0xffffffff


	//   ....[79]....
        /*0180*/ 	.word	0xffffffff


	//   ....[80]....
        /*0184*/ 	.word	0xffffffff


	//   ....[81]....
        /*0188*/ 	.word	0xffffffff


	//   ....[82]....
        /*018c*/ 	.word	0xffffffff


	//   ....[83]....
        /*0190*/ 	.word	0xffffffff


	//   ....[84]....
        /*0194*/ 	.word	0xffffffff


	//   ....[85]....
        /*0198*/ 	.word	0xffffffff


	//   ....[86]....
        /*019c*/ 	.word	0xffffffff


	//   ....[87]....
        /*01a0*/ 	.word	0xffffffff


	//   ....[88]....
        /*01a4*/ 	.word	0xffffffff


	//   ....[89]....
        /*01a8*/ 	.word	0xffffffff


	//   ....[90]....
        /*01ac*/ 	.word	0xffffffff


	//   ....[91]....
        /*01b0*/ 	.word	0xffffffff


	//   ....[92]....
        /*01b4*/ 	.word	0xffffffff


	//   ....[93]....
        /*01b8*/ 	.word	0xffffffff


	//   ....[94]....
        /*01bc*/ 	.word	0xffffffff


	//   ....[95]....
        /*01c0*/ 	.word	0xffffffff


	//   ....[96]....
        /*01c4*/ 	.word	0xffffffff


	//   ....[97]....
        /*01c8*/ 	.word	0xffffffff


	//   ....[98]....
        /*01cc*/ 	.word	0xffffffff


	//   ....[99]....
        /*01d0*/ 	.word	0xffffffff


	//   ....[100]....
        /*01d4*/ 	.word	0xffffffff


	//   ....[101]....
        /*01d8*/ 	.word	0xffffffff


	//   ....[102]....
        /*01dc*/ 	.word	0xffffffff


	//   ....[103]....
        /*01e0*/ 	.word	0xffffffff


	//   ....[104]....
        /*01e4*/ 	.word	0xffffffff


	//   ....[105]....
        /*01e8*/ 	.word	0xffffffff


	//   ....[106]....
        /*01ec*/ 	.word	0xffffffff


	//   ....[107]....
        /*01f0*/ 	.word	0xffffffff


	//   ....[108]....
        /*01f4*/ 	.word	0xffffffff


	//   ....[109]....
        /*01f8*/ 	.word	0x0500000f


	//   ....[110]....
        /*01fc*/ 	.word	0x0500000f


	//   ....[111]....
        /*0200*/ 	.word	0x0500000f


	//   ....[112]....
        /*0204*/ 	.word	0x0500000f


	//   ....[113]....
        /*0208*/ 	.word	0x0500000f


	//   ....[114]....
        /*020c*/ 	.word	0x0500000f


	//   ....[115]....
        /*0210*/ 	.word	0x0500000f


	//   ....[116]....
        /*0214*/ 	.word	0x0500000f


	//   ....[117]....
        /*0218*/ 	.word	0x0500000f


	//   ....[118]....
        /*021c*/ 	.word	0x0500000f


	//   ....[119]....
        /*0220*/ 	.word	0x0500000f


	//   ....[120]....
        /*0224*/ 	.word	0x0500000f


	//   ....[121]....
        /*0228*/ 	.word	0x0500000f


	//   ....[122]....
        /*022c*/ 	.word	0x0500000f


	//   ....[123]....
        /*0230*/ 	.word	0x0500000f


	//   ....[124]....
        /*0234*/ 	.word	0x0500000f


	//   ....[125]....
        /*0238*/ 	.word	0x0500000f


	//   ....[126]....
        /*023c*/ 	.word	0x0500000f


	//   ....[127]....
        /*0240*/ 	.word	0x0500000f


	//   ....[128]....
        /*0244*/ 	.word	0x0500000f


	//   ....[129]....
        /*0248*/ 	.word	0x0500000f


	//   ....[130]....
        /*024c*/ 	.word	0x0500000f


	//   ....[131]....
        /*0250*/ 	.word	0x0500000f


	//   ....[132]....
        /*0254*/ 	.word	0x0500000f


	//   ....[133]....
        /*0258*/ 	.word	0x0500000f


	//   ....[134]....
        /*025c*/ 	.word	0x0500000f


	//   ....[135]....
        /*0260*/ 	.word	0x0500000f


	//   ....[136]....
        /*0264*/ 	.word	0x0500000f


	//   ....[137]....
        /*0268*/ 	.word	0x0500000f


	//   ....[138]....
        /*026c*/ 	.word	0x0500000f


	//   ....[139]....
        /*0270*/ 	.word	0x0500000f


	//   ....[140]....
        /*0274*/ 	.word	0x0500000f


	//   ....[141]....
        /*0278*/ 	.word	0x0500000f


	//   ....[142]....
        /*027c*/ 	.word	0x0500000f


	//   ....[143]....
        /*0280*/ 	.word	0x0500000f


	//   ....[144]....
        /*0284*/ 	.word	0x0500000f


	//   ....[145]....
        /*0288*/ 	.word	0x0500000f


	//   ....[146]....
        /*028c*/ 	.word	0x0500000f


	//   ....[147]....
        /*0290*/ 	.word	0x0500000f


	//   ....[148]....
        /*0294*/ 	.word	0x0500000f


	//   ....[149]....
        /*0298*/ 	.word	0x0500000f


	//   ....[150]....
        /*029c*/ 	.word	0x0500000f


	//   ....[151]....
        /*02a0*/ 	.word	0x0500000f


	//   ....[152]....
        /*02a4*/ 	.word	0x0500000f


	//   ....[153]....
        /*02a8*/ 	.word	0x0500000f


	//   ....[154]....
        /*02ac*/ 	.word	0x0500000f


	//   ....[155]....
        /*02b0*/ 	.word	0x0500000f


	//   ....[156]....
        /*02b4*/ 	.word	0x0500000f


	//   ....[157]....
        /*02b8*/ 	.word	0x0500000f


	//   ....[158]....
        /*02bc*/ 	.word	0x0500000f


	//   ....[159]....
        /*02c0*/ 	.word	0x0500000f


	//   ....[160]....
        /*02c4*/ 	.word	0x0500000f


	//   ....[161]....
        /*02c8*/ 	.word	0x0500000f


	//   ....[162]....
        /*02cc*/ 	.word	0x0500000f


	//   ....[163]....
        /*02d0*/ 	.word	0x0500000f


	//   ....[164]....
        /*02d4*/ 	.word	0x0500000f


	//   ....[165]....
        /*02d8*/ 	.word	0x0500000f


	//   ....[166]....
        /*02dc*/ 	.word	0x0500000f


	//   ....[167]....
        /*02e0*/ 	.word	0x0500000f


	//   ....[168]....
        /*02e4*/ 	.word	0x0500000f


	//   ....[169]....
        /*02e8*/ 	.word	0x0500000f


	//   ....[170]....
        /*02ec*/ 	.word	0x0500000f


	//   ....[171]....
        /*02f0*/ 	.word	0x0500000f


	//   ....[172]....
        /*02f4*/ 	.word	0x0500000f


	//   ....[173]....
        /*02f8*/ 	.word	0x0500000f


	//   ....[174]....
        /*02fc*/ 	.word	0x0500000f


	//   ....[175]....
        /*0300*/ 	.word	0x0500000f


	//   ....[176]....
        /*0304*/ 	.word	0x0500000f


	//   ....[177]....
        /*0308*/ 	.word	0x0500000f


	//   ....[178]....
        /*030c*/ 	.word	0x0500000f


	//   ....[179]....
        /*0310*/ 	.word	0x0500000f


	//   ....[180]....
        /*0314*/ 	.word	0x0500000f


	//   ....[181]....
        /*0318*/ 	.word	0x0500000f


	//   ....[182]....
        /*031c*/ 	.word	0x0500000f


	//   ....[183]....
        /*0320*/ 	.word	0x0500000f


	//   ....[184]....
        /*0324*/ 	.word	0x0500000f


	//   ....[185]....
        /*0328*/ 	.word	0x0500000f


	//   ....[186]....
        /*032c*/ 	.word	0x0500000f


	//   ....[187]....
        /*0330*/ 	.word	0x0500000f


	//   ....[188]....
        /*0334*/ 	.word	0x0500000f


	//   ....[189]....
        /*0338*/ 	.word	0x0500000f


	//   ....[190]....
        /*033c*/ 	.word	0x0500000f


	//----- nvinfo : EIATTR_COOP_GROUP_INSTR_OFFSETS
	.align		4
.L_80:
        /*0340*/ 	.byte	0x04, 0x28
        /*0342*/ 	.short	(.L_82 - .L_81)


	//   ....[0]....
.L_81:
        /*0344*/ 	.word	0x00000070


	//   ....[1]....
        /*0348*/ 	.word	0x00000080


	//   ....[2]....
        /*034c*/ 	.word	0x000002c0


	//   ....[3]....
        /*0350*/ 	.word	0x00000420


	//   ....[4]....
        /*0354*/ 	.word	0x00000540


	//   ....[5]....
        /*0358*/ 	.word	0x000006a0


	//   ....[6]....
        /*035c*/ 	.word	0x00000fd0


	//   ....[7]....
        /*0360*/ 	.word	0x000029a0


	//   ....[8]....
        /*0364*/ 	.word	0x00002a20


	//   ....[9]....
        /*0368*/ 	.word	0x00003070


	//   ....[10]....
        /*036c*/ 	.word	0x000030d0


	//   ....[11]....
        /*0370*/ 	.word	0x00005380


	//   ....[12]....
        /*0374*/ 	.word	0x000053b0


	//   ....[13]....
        /*0378*/ 	.word	0x000053e0


	//   ....[14]....
        /*037c*/ 	.word	0x000053f0


	//   ....[15]....
        /*0380*/ 	.word	0x000068a0


	//   ....[16]....
        /*0384*/ 	.word	0x000068d0


	//   ....[17]....
        /*0388*/ 	.word	0x00006990


	//   ....[18]....
        /*038c*/ 	.word	0x000069a0


	//   ....[19]....
        /*0390*/ 	.word	0x00007940


	//   ....[20]....
        /*0394*/ 	.word	0x00007980


	//   ....[21]....
        /*0398*/ 	.word	0x000079b0


	//   ....[22]....
        /*039c*/ 	.word	0x000079f0


	//   ....[23]....
        /*03a0*/ 	.word	0x00007a00


	//   ....[24]....
        /*03a4*/ 	.word	0x00007a30


	//   ....[25]....
        /*03a8*/ 	.word	0x00008090


	//   ....[26]....
        /*03ac*/ 	.word	0x000080a0


	//   ....[27]....
        /*03b0*/ 	.word	0x00008ad0


	//   ....[28]....
        /*03b4*/ 	.word	0x00009bb0


	//   ....[29]....
        /*03b8*/ 	.word	0x00009be0


	//   ....[30]....
        /*03bc*/ 	.word	0x00009bf0


	//   ....[31]....
        /*03c0*/ 	.word	0x00009c00


	//   ....[32]....
        /*03c4*/ 	.word	0x00009c10


	//   ....[33]....
        /*03c8*/ 	.word	0x00009c20


	//   ....[34]....
        /*03cc*/ 	.word	0x00009c30


	//   ....[35]....
        /*03d0*/ 	.word	0x00009c50


	//   ....[36]....
        /*03d4*/ 	.word	0x00009cc0


	//   ....[37]....
        /*03d8*/ 	.word	0x00009d50


	//   ....[38]....
        /*03dc*/ 	.word	0x00009da0


	//   ....[39]....
        /*03e0*/ 	.word	0x00009db0


	//   ....[40]....
        /*03e4*/ 	.word	0x00009de0


	//   ....[41]....
        /*03e8*/ 	.word	0x00009e30


	//   ....[42]....
        /*03ec*/ 	.word	0x00009e70


	//   ....[43]....
        /*03f0*/ 	.word	0x00009f40


	//   ....[44]....
        /*03f4*/ 	.word	0x0000a500


	//   ....[45]....
        /*03f8*/ 	.word	0x0000a530


	//   ....[46]....
        /*03fc*/ 	.word	0x0000a560


	//   ....[47]....
        /*0400*/ 	.word	0x0000a590


	//   ....[48]....
        /*0404*/ 	.word	0x0000a5a0


	//   ....[49]....
        /*0408*/ 	.word	0x0000a630


	//   ....[50]....
        /*040c*/ 	.word	0x0000a650


	//   ....[51]....
        /*0410*/ 	.word	0x0000a660


	//   ....[52]....
        /*0414*/ 	.word	0x0000a740


	//   ....[53]....
        /*0418*/ 	.word	0x0000a760


	//   ....[54]....
        /*041c*/ 	.word	0x0000a770


	//   ....[55]....
        /*0420*/ 	.word	0x0000a7c0


	//   ....[56]....
        /*0424*/ 	.word	0x0000a850


	//   ....[57]....
        /*0428*/ 	.word	0x0000a880


	//   ....[58]....
        /*042c*/ 	.word	0x0000a890


	//   ....[59]....
        /*0430*/ 	.word	0x0000a8a0


	//   ....[60]....
        /*0434*/ 	.word	0x0000afd0


	//   ....[61]....
        /*0438*/ 	.word	0x0000b000


	//   ....[62]....
        /*043c*/ 	.word	0x0000b010


	//   ....[63]....
        /*0440*/ 	.word	0x0000b020


	//   ....[64]....
        /*0444*/ 	.word	0x0000b050


	//   ....[65]....
        /*0448*/ 	.word	0x0000b090


	//   ....[66]....
        /*044c*/ 	.word	0x0000b0a0


	//   ....[67]....
        /*0450*/ 	.word	0x0000b0c0


	//   ....[68]....
        /*0454*/ 	.word	0x0000b120


	//   ....[69]....
        /*0458*/ 	.word	0x0000b140


	//   ....[70]....
        /*045c*/ 	.word	0x0000b150


	//   ....[71]....
        /*0460*/ 	.word	0x0000b1b0


	//   ....[72]....
        /*0464*/ 	.word	0x0000b1d0


	//   ....[73]....
        /*0468*/ 	.word	0x0000b1e0


	//   ....[74]....
        /*046c*/ 	.word	0x0000b210


	//   ....[75]....
        /*0470*/ 	.word	0x0000b220


	//   ....[76]....
        /*0474*/ 	.word	0x0000b4a0


	//   ....[77]....
        /*0478*/ 	.word	0x0000b4c0


	//   ....[78]....
        /*047c*/ 	.word	0x0000b4d0


	//   ....[79]....
        /*0480*/ 	.word	0x0000b4f0


	//   ....[80]....
        /*0484*/ 	.word	0x0000b560


	//   ....[81]....
        /*0488*/ 	.word	0x0000b590


	//   ....[82]....
        /*048c*/ 	.word	0x0000b5e0


	//   ....[83]....
        /*0490*/ 	.word	0x0000b610


	//   ....[84]....
        /*0494*/ 	.word	0x0000b660


	//   ....[85]....
        /*0498*/ 	.word	0x0000b690


	//   ....[86]....
        /*049c*/ 	.word	0x0000b6e0


	//   ....[87]....
        /*04a0*/ 	.word	0x0000b710


	//   ....[88]....
        /*04a4*/ 	.word	0x0000b760


	//   ....[89]....
        /*04a8*/ 	.word	0x0000b790


	//   ....[90]....
        /*04ac*/ 	.word	0x0000b7e0


	//   ....[91]....
        /*04b0*/ 	.word	0x0000b810


	//   ....[92]....
        /*04b4*/ 	.word	0x0000bc70


	//   ....[93]....
        /*04b8*/ 	.word	0x0000bca0


	//   ....[94]....
        /*04bc*/ 	.word	0x0000bcd0


	//   ....[95]....
        /*04c0*/ 	.word	0x0000bd00


	//   ....[96]....
        /*04c4*/ 	.word	0x0000bd30


	//   ....[97]....
        /*04c8*/ 	.word	0x0000bd40


	//   ....[98]....
        /*04cc*/ 	.word	0x0000bd60


	//   ....[99]....
        /*04d0*/ 	.word	0x0000bd80


	//   ....[100]....
        /*04d4*/ 	.word	0x0000bda0


	//   ....[101]....
        /*04d8*/ 	.word	0x0000bdd0


	//   ....[102]....
        /*04dc*/ 	.word	0x0000be50


	//   ....[103]....
        /*04e0*/ 	.word	0x0000be70


	//   ....[104]....
        /*04e4*/ 	.word	0x0000be90


	//   ....[105]....
        /*04e8*/ 	.word	0x0000bec0


	//   ....[106]....
        /*04ec*/ 	.word	0x0000c090


	//   ....[107]....
        /*04f0*/ 	.word	0x0000c0a0


	//   ....[108]....
        /*04f4*/ 	.word	0x0000c300


	//   ....[109]....
        /*04f8*/ 	.word	0x0000c7a0


	//   ....[110]....
        /*04fc*/ 	.word	0x0000c890


	//   ....[111]....
        /*0500*/ 	.word	0x0000c930


	//   ....[112]....
        /*0504*/ 	.word	0x0000c990


	//   ....[113]....
        /*0508*/ 	.word	0x0000ca60


	//   ....[114]....
        /*050c*/ 	.word	0x0000cad0


	//   ....[115]....
        /*0510*/ 	.word	0x0000cba0


	//   ....[116]....
        /*0514*/ 	.word	0x0000cc10


	//   ....[117]....
        /*0518*/ 	.word	0x0000ccf0


	//   ....[118]....
        /*051c*/ 	.word	0x0000cd70


	//   ....[119]....
        /*0520*/ 	.word	0x0000ce30


	//   ....[120]....
        /*0524*/ 	.word	0x0000cea0


	//   ....[121]....
        /*0528*/ 	.word	0x0000cf80


	//   ....[122]....
        /*052c*/ 	.word	0x0000d000


	//   ....[123]....
        /*0530*/ 	.word	0x0000d0d0


	//   ....[124]....
        /*0534*/ 	.word	0x0000d150


	//   ....[125]....
        /*0538*/ 	.word	0x0000d200


	//   ....[126]....
        /*053c*/ 	.word	0x0000d290


	//   ....[127]....
        /*0540*/ 	.word	0x0000d2f0


	//   ....[128]....
        /*0544*/ 	.word	0x0000d390


	//   ....[129]....
        /*0548*/ 	.word	0x0000d450


	//   ....[130]....
        /*054c*/ 	.word	0x0000d4d0


	//   ....[131]....
        /*0550*/ 	.word	0x0000d5c0


	//   ....[132]....
        /*0554*/ 	.word	0x0000d620


	//   ....[133]....
        /*0558*/ 	.word	0x0000d6e0


	//   ....[134]....
        /*055c*/ 	.word	0x0000d760


	//   ....[135]....
        /*0560*/ 	.word	0x0000d830


	//   ....[136]....
        /*0564*/ 	.word	0x0000d8b0


	//   ....[137]....
        /*0568*/ 	.word	0x0000d980


	//   ....[138]....
        /*056c*/ 	.word	0x0000d9f0


	//   ....[139]....
        /*0570*/ 	.word	0x0000dac0


	//   ....[140]....
        /*0574*/ 	.word	0x0000db30


	//   ....[141]....
        /*0578*/ 	.word	0x0000dbe0


	//   ....[142]....
        /*057c*/ 	.word	0x0000dd20


	//   ....[143]....
        /*0580*/ 	.word	0x0000ddd0


	//   ....[144]....
        /*0584*/ 	.word	0x0000dea0


	//   ....[145]....
        /*0588*/ 	.word	0x0000def0


	//   ....[146]....
        /*058c*/ 	.word	0x0000dfd0


	//   ....[147]....
        /*0590*/ 	.word	0x0000e020


	//   ....[148]....
        /*0594*/ 	.word	0x0000e0f0


	//   ....[149]....
        /*0598*/ 	.word	0x0000e140


	//   ....[150]....
        /*059c*/ 	.word	0x0000e220


	//   ....[151]....
        /*05a0*/ 	.word	0x0000e270


	//   ....[152]....
        /*05a4*/ 	.word	0x0000e350


	//   ....[153]....
        /*05a8*/ 	.word	0x0000e3a0


	//   ....[154]....
        /*05ac*/ 	.word	0x0000e470


	//   ....[155]....
        /*05b0*/ 	.word	0x0000e4c0


	//   ....[156]....
        /*05b4*/ 	.word	0x0000e5a0


	//   ....[157]....
        /*05b8*/ 	.word	0x0000e5f0


	//   ....[158]....
        /*05bc*/ 	.word	0x0000e6e0


	//   ....[159]....
        /*05c0*/ 	.word	0x0000e780


	//   ....[160]....
        /*05c4*/ 	.word	0x0000e7e0


	//   ....[161]....
        /*05c8*/ 	.word	0x0000e8a0


	//   ....[162]....
        /*05cc*/ 	.word	0x0000e940


	//   ....[163]....
        /*05d0*/ 	.word	0x0000ea00


	//   ....[164]....
        /*05d4*/ 	.word	0x0000eaa0


	//   ....[165]....
        /*05d8*/ 	.word	0x0000eb60


	//   ....[166]....
        /*05dc*/ 	.word	0x0000ec00


	//   ....[167]....
        /*05e0*/ 	.word	0x0000ecc0


	//   ....[168]....
        /*05e4*/ 	.word	0x0000ed60


	//   ....[169]....
        /*05e8*/ 	.word	0x0000ee20


	//   ....[170]....
        /*05ec*/ 	.word	0x0000eec0


	//   ....[171]....
        /*05f0*/ 	.word	0x0000ef80


	//   ....[172]....
        /*05f4*/ 	.word	0x0000f020


	//   ....[173]....
        /*05f8*/ 	.word	0x0000f0e0


	//   ....[174]....
        /*05fc*/ 	.word	0x0000f200


	//   ....[175]....
        /*0600*/ 	.word	0x0000f2a0


	//   ....[176]....
        /*0604*/ 	.word	0x0000f350


	//   ....[177]....
        /*0608*/ 	.word	0x0000f420


	//   ....[178]....
        /*060c*/ 	.word	0x0000f490


	//   ....[179]....
        /*0610*/ 	.word	0x0000f560


	//   ....[180]....
        /*0614*/ 	.word	0x0000f5d0


	//   ....[181]....
        /*0618*/ 	.word	0x0000f6b0


	//   ....[182]....
        /*061c*/ 	.word	0x0000f730


	//   ....[183]....
        /*0620*/ 	.word	0x0000f810


	//   ....[184]....
        /*0624*/ 	.word	0x0000f880


	//   ....[185]....
        /*0628*/ 	.word	0x0000f960


	//   ....[186]....
        /*062c*/ 	.word	0x0000f9d0


	//   ....[187]....
        /*0630*/ 	.word	0x0000faa0


	//   ....[188]....
        /*0634*/ 	.word	0x0000fb10


	//   ....[189]....
        /*0638*/ 	.word	0x0000fbd0


	//   ....[190]....
        /*063c*/ 	.word	0x0000fcb0


	//----- nvinfo : EIATTR_REG_RECONFIG
	.align		4
.L_82:
        /*0640*/ 	.byte	0x01, 0x54
	.zero		2


	//----- nvinfo : EIATTR_SYSCALL_OFFSETS
	.align		4
        /*0644*/ 	.byte	0x04, 0x46
        /*0646*/ 	.short	(.L_84 - .L_83)


	//   ....[0]....
.L_83:
        /*0648*/ 	.word	0x00001190


	//   ....[1]....
        /*064c*/ 	.word	0x000091f0


	//   ....[2]....
        /*0650*/ 	.word	0x00009330


	//   ....[3]....
        /*0654*/ 	.word	0x00009420


	//   ....[4]....
        /*0658*/ 	.word	0x0000a270


	//----- nvinfo : EIATTR_MBARRIER_INSTR_OFFSETS
	.align		4
.L_84:
        /*065c*/ 	.byte	0x04, 0x39
        /*065e*/ 	.short	(.L_86 - .L_85)


	//   ....[0]....
.L_85:
        /*0660*/ 	.word	0x00000170
        /*0664*/ 	.word	0x000000ff
        /*0668*/ 	.word	0x00028800
        /*066c*/ 	.short	0x0100
        /*066e*/ 	.byte	0x08
	.zero		1


	//   ....[1]....
        /*0670*/ 	.word	0x00000180
        /*0674*/ 	.word	0x000000ff
        /*0678*/ 	.word	0x00028820
        /*067c*/ 	.short	0x0100
        /*067e*/ 	.byte	0x08
	.zero		1


	//   ....[2]....
        /*0680*/ 	.word	0x00000270
        /*0684*/ 	.word	0x000000ff
        /*0688*/ 	.word	0x00028830
        /*068c*/ 	.short	0x0100
        /*068e*/ 	.byte	0x08
	.zero		1


	//   ....[3]....
        /*0690*/ 	.word	0x00000280
        /*0694*/ 	.word	0x000000ff
        /*0698*/ 	.word	0x00028840
        /*069c*/ 	.short	0x0100
        /*069e*/ 	.byte	0x08
	.zero		1


	//   ....[4]....
        /*06a0*/ 	.word	0x00000290
        /*06a4*/ 	.word	0x000000ff
        /*06a8*/ 	.word	0x00028838
        /*06ac*/ 	.short	0x0100
        /*06ae*/ 	.byte	0x08
	.zero		1


	//   ....[5]....
        /*06b0*/ 	.word	0x000002a0
        /*06b4*/ 	.word	0x000000ff
        /*06b8*/ 	.word	0x00028848
        /*06bc*/ 	.short	0x0100
        /*06be*/ 	.byte	0x08
	.zero		1


	//   ....[6]....
        /*06c0*/ 	.word	0x000003d0
        /*06c4*/ 	.word	0x000000ff
        /*06c8*/ 	.word	0x00028850
        /*06cc*/ 	.short	0x0100
        /*06ce*/ 	.byte	0x08
	.zero		1


	//   ....[7]....
        /*06d0*/ 	.word	0x000003e0
        /*06d4*/ 	.word	0x000000ff
        /*06d8*/ 	.word	0x00028860
        /*06dc*/ 	.short	0x0100
        /*06de*/ 	.byte	0x08
	.zero		1


	//   ....[8]....
        /*06e0*/ 	.word	0x000003f0
        /*06e4*/ 	.word	0x000000ff
        /*06e8*/ 	.word	0x00028858
        /*06ec*/ 	.short	0x0100
        /*06ee*/ 	.byte	0x08
	.zero		1


	//   ....[9]....
        /*06f0*/ 	.word	0x00000400
        /*06f4*/ 	.word	0x000000ff
        /*06f8*/ 	.word	0x00028868
        /*06fc*/ 	.short	0x0100
        /*06fe*/ 	.byte	0x08
	.zero		1


	//   ....[10]....
        /*0700*/ 	.word	0x000004f0
        /*0704*/ 	.word	0x000000ff
        /*0708*/ 	.word	0x00028870
        /*070c*/ 	.short	0x0100
        /*070e*/ 	.byte	0x06
	.zero		1


	//   ....[11]....
        /*0710*/ 	.word	0x00000500
        /*0714*/ 	.word	0x000000ff
        /*0718*/ 	.word	0x00028880
        /*071c*/ 	.short	0x0100
        /*071e*/ 	.byte	0x06
	.zero		1


	//   ....[12]....
        /*0720*/ 	.word	0x00000510
        /*0724*/ 	.word	0x000000ff
        /*0728*/ 	.word	0x00028878
        /*072c*/ 	.short	0x0100
        /*072e*/ 	.byte	0x06
	.zero		1


	//   ....[13]....
        /*0730*/ 	.word	0x00000520
        /*0734*/ 	.word	0x000000ff
        /*0738*/ 	.word	0x00028888
        /*073c*/ 	.short	0x0100
        /*073e*/ 	.byte	0x06
	.zero		1


	//   ....[14]....
        /*0740*/ 	.word	0x00000650
        /*0744*/ 	.word	0x000000ff
        /*0748*/ 	.word	0x00028890
        /*074c*/ 	.short	0x0100
        /*074e*/ 	.byte	0x08
	.zero		1


	//   ....[15]....
        /*0750*/ 	.word	0x00000660
        /*0754*/ 	.word	0x000000ff
        /*0758*/ 	.word	0x000288a0
        /*075c*/ 	.short	0x0100
        /*075e*/ 	.byte	0x08
	.zero		1


	//   ....[16]....
        /*0760*/ 	.word	0x00000670
        /*0764*/ 	.word	0x000000ff
        /*0768*/ 	.word	0x00028898
        /*076c*/ 	.short	0x0100
        /*076e*/ 	.byte	0x08
	.zero		1


	//   ....[17]....
        /*0770*/ 	.word	0x00000680
        /*0774*/ 	.word	0x000000ff
        /*0778*/ 	.word	0x000288a8
        /*077c*/ 	.short	0x0100
        /*077e*/ 	.byte	0x08
	.zero		1


	//   ....[18]....
        /*0780*/ 	.word	0x000007c0
        /*0784*/ 	.word	0x000000ff
        /*0788*/ 	.word	0x000288b0
        /*078c*/ 	.short	0x0100
        /*078e*/ 	.byte	0x08
	.zero		1


	//   ....[19]....
        /*0790*/ 	.word	0x000007d0
        /*0794*/ 	.word	0x000000ff
        /*0798*/ 	.word	0x000288c0
        /*079c*/ 	.short	0x0100
        /*079e*/ 	.byte	0x08
	.zero		1


	//   ....[20]....
        /*07a0*/ 	.word	0x000007e0
        /*07a4*/ 	.word	0x000000ff
        /*07a8*/ 	.word	0x000288b8
        /*07ac*/ 	.short	0x0100
        /*07ae*/ 	.byte	0x08
	.zero		1


	//   ....[21]....
        /*07b0*/ 	.word	0x000007f0
        /*07b4*/ 	.word	0x000000ff
        /*07b8*/ 	.word	0x000288c8
        /*07bc*/ 	.short	0x0100
        /*07be*/ 	.byte	0x08
	.zero		1


	//   ....[22]....
        /*07c0*/ 	.word	0x000011b0
        /*07c4*/ 	.word	0x000000ff
        /*07c8*/ 	.word	0x00028800
        /*07cc*/ 	.short	0x010a
        /*07ce*/ 	.byte	0x24
	.zero		1


	//   ....[23]....
        /*07d0*/ 	.word	0x00001220
        /*07d4*/ 	.word	0x000000ff
        /*07d8*/ 	.word	0x00028830
        /*07dc*/ 	.short	0x010a
        /*07de*/ 	.byte	0x24
	.zero		1


	//   ....[24]....
        /*07e0*/ 	.word	0x00001280
        /*07e4*/ 	.word	0x000000ff
        /*07e8*/ 	.word	0x00028830
        /*07ec*/ 	.short	0x010a
        /*07ee*/ 	.byte	0x24
	.zero		1


	//   ....[25]....
        /*07f0*/ 	.word	0x00001fa0
        /*07f4*/ 	.word	0x000000ff
        /*07f8*/ 	.word	0x00000000
        /*07fc*/ 	.short	0x0101
        /*07fe*/ 	.byte	0x04
	.zero		1


	//   ....[26]....
        /*0800*/ 	.word	0x00004000
        /*0804*/ 	.word	0x000000ff
        /*0808*/ 	.word	0x00028830
        /*080c*/ 	.short	0x010a
        /*080e*/ 	.byte	0x0a
	.zero		1


	//   ....[27]....
        /*0810*/ 	.word	0x00004040
        /*0814*/ 	.word	0x000000ff
        /*0818*/ 	.word	0x00028830
        /*081c*/ 	.short	0x010a
        /*081e*/ 	.byte	0x0a
	.zero		1


	//   ....[28]....
        /*0820*/ 	.word	0x000043c0
        /*0824*/ 	.word	0x000000ff
        /*0828*/ 	.word	0x00028850
        /*082c*/ 	.short	0x010a
        /*082e*/ 	.byte	0x0a
	.zero		1


	//   ....[29]....
        /*0830*/ 	.word	0x00004400
        /*0834*/ 	.word	0x000000ff
        /*0838*/ 	.word	0x00028850
        /*083c*/ 	.short	0x010a
        /*083e*/ 	.byte	0x0a
	.zero		1


	//   ....[30]....
        /*0840*/ 	.word	0x00004d20
        /*0844*/ 	.word	0x000000ff
        /*0848*/ 	.word	0x00000000
        /*084c*/ 	.short	0x0101
        /*084e*/ 	.byte	0x06
	.zero		1


	//   ....[31]....
        /*0850*/ 	.word	0x000061d0
        /*0854*/ 	.word	0x000000ff
        /*0858*/ 	.word	0x00000000
        /*085c*/ 	.short	0x0101
        /*085e*/ 	.byte	0x05
	.zero		1


	//   ....[32]....
        /*0860*/ 	.word	0x000067f0
        /*0864*/ 	.word	0x000000ff
        /*0868*/ 	.word	0x00028850
        /*086c*/ 	.short	0x010a
        /*086e*/ 	.byte	0x05
	.zero		1


	//   ....[33]....
        /*0870*/ 	.word	0x00006830
        /*0874*/ 	.word	0x000000ff
        /*0878*/ 	.word	0x00028850
        /*087c*/ 	.short	0x010a
        /*087e*/ 	.byte	0x05
	.zero		1


	//   ....[34]....
        /*0880*/ 	.word	0x00006e10
        /*0884*/ 	.word	0x000000ff
        /*0888*/ 	.word	0x00000000
        /*088c*/ 	.short	0x0101
        /*088e*/ 	.byte	0x04
	.zero		1


	//   ....[35]....
        /*0890*/ 	.word	0x00007a10
        /*0894*/ 	.word	0x000000ff
        /*0898*/ 	.word	0x00000000
        /*089c*/ 	.short	0x0101
        /*089e*/ 	.byte	0x04
	.zero		1


	//   ....[36]....
        /*08a0*/ 	.word	0x00009870
        /*08a4*/ 	.word	0x000000ff
        /*08a8*/ 	.word	0x00028840
        /*08ac*/ 	.short	0x010a
        /*08ae*/ 	.byte	0x2d
	.zero		1


	//   ....[37]....
        /*08b0*/ 	.word	0x0000a030
        /*08b4*/ 	.word	0x000000ff
        /*08b8*/ 	.word	0x00028830
        /*08bc*/ 	.short	0x0107
        /*08be*/ 	.byte	0x2d
	.zero		1


	//   ....[38]....
        /*08c0*/ 	.word	0x0000a0a0
        /*08c4*/ 	.word	0x000000ff
        /*08c8*/ 	.word	0x00028830
        /*08cc*/ 	.short	0x0101
        /*08ce*/ 	.byte	0x2d
	.zero		1


	//   ....[39]....
        /*08d0*/ 	.word	0x0000aa20
        /*08d4*/ 	.word	0x000000ff
        /*08d8*/ 	.word	0x00028800
        /*08dc*/ 	.short	0x0107
        /*08de*/ 	.byte	0x2d
	.zero		1


	//   ....[40]....
        /*08e0*/ 	.word	0x0000aa60
        /*08e4*/ 	.word	0x000000ff
        /*08e8*/ 	.word	0x00028800
        /*08ec*/ 	.short	0x0101
        /*08ee*/ 	.byte	0x2d
	.zero		1


	//   ....[41]....
        /*08f0*/ 	.word	0x0000aa90
        /*08f4*/ 	.word	0x000000ff
        /*08f8*/ 	.word	0x00028820
        /*08fc*/ 	.short	0x010a
        /*08fe*/ 	.byte	0x2d
	.zero		1


	//   ....[42]....
        /*0900*/ 	.word	0x0000add0
        /*0904*/ 	.word	0x00000021
        /*0908*/ 	.word	0x00028840
        /*090c*/ 	.short	0x010a
        /*090e*/ 	.byte	0x3f
	.zero		1


	//   ....[43]....
        /*0910*/ 	.word	0x0000b330
        /*0914*/ 	.word	0x00000021
        /*0918*/ 	.word	0x00028830
        /*091c*/ 	.short	0x0107
        /*091e*/ 	.byte	0x3f
	.zero		1


	//   ....[44]....
        /*0920*/ 	.word	0x0000b3e0
        /*0924*/ 	.word	0x00000021
        /*0928*/ 	.word	0x00028830
        /*092c*/ 	.short	0x0101
        /*092e*/ 	.byte	0x3f
	.zero		1


	//   ....[45]....
        /*0930*/ 	.word	0x0000b440
        /*0934*/ 	.word	0x00000000
        /*0938*/ 	.word	0x00028860
        /*093c*/ 	.short	0x010a
        /*093e*/ 	.byte	0x3f
	.zero		1


	//   ....[46]....
        /*0940*/ 	.word	0x0000b990
        /*0944*/ 	.word	0x00000000
        /*0948*/ 	.word	0x00028850
        /*094c*/ 	.short	0x0107
        /*094e*/ 	.byte	0x3f
	.zero		1


	//   ....[47]....
        /*0950*/ 	.word	0x0000ba70
        /*0954*/ 	.word	0x00000000
        /*0958*/ 	.word	0x00028850
        /*095c*/ 	.short	0x0101
        /*095e*/ 	.byte	0x3f
	.zero		1


	//   ....[48]....
        /*0960*/ 	.word	0x0000bbf0
        /*0964*/ 	.word	0x00000000
        /*0968*/ 	.word	0x00028860
        /*096c*/ 	.short	0x010a
        /*096e*/ 	.byte	0x3f
	.zero		1


	//   ....[49]....
        /*0970*/ 	.word	0x0000c170
        /*0974*/ 	.word	0x00000000
        /*0978*/ 	.word	0x00028850
        /*097c*/ 	.short	0x0107
        /*097e*/ 	.byte	0x3f
	.zero		1


	//   ....[50]....
        /*0980*/ 	.word	0x0000c220
        /*0984*/ 	.word	0x00000000
        /*0988*/ 	.word	0x00028850
        /*098c*/ 	.short	0x0101
        /*098e*/ 	.byte	0x3f
	.zero		1


	//   ....[51]....
        /*0990*/ 	.word	0x0000c2c0
        /*0994*/ 	.word	0x00000007
        /*0998*/ 	.word	0x00028820
        /*099c*/ 	.short	0x010a
        /*099e*/ 	.byte	0x3f
	.zero		1


	//   ....[52]....
        /*09a0*/ 	.word	0x0000c3f0
        /*09a4*/ 	.word	0x00000005
        /*09a8*/ 	.word	0x00028840
        /*09ac*/ 	.short	0x010a
        /*09ae*/ 	.byte	0x3f
	.zero		1


	//   ....[53]....
        /*09b0*/ 	.word	0x0000c490
        /*09b4*/ 	.word	0x00000007
        /*09b8*/ 	.word	0x00028840
        /*09bc*/ 	.short	0x010a
        /*09be*/ 	.byte	0x3f
	.zero		1


	//   ....[54]....
        /*09c0*/ 	.word	0x0000c4d0
        /*09c4*/ 	.word	0x00000005
        /*09c8*/ 	.word	0x00028860
        /*09cc*/ 	.short	0x010a
        /*09ce*/ 	.byte	0x3f
	.zero		1


	//   ....[55]....
        /*09d0*/ 	.word	0x0000c510
        /*09d4*/ 	.word	0x00000007
        /*09d8*/ 	.word	0x00028860
        /*09dc*/ 	.short	0x010a
        /*09de*/ 	.byte	0x3f
	.zero		1


	//   ....[56]....
        /*09e0*/ 	.word	0x0000c580
        /*09e4*/ 	.word	0x00000000
        /*09e8*/ 	.word	0x00028800
        /*09ec*/ 	.short	0x010a
        /*09ee*/ 	.byte	0x3f
	.zero		1


	//   ....[57]....
        /*09f0*/ 	.word	0x0000c5e0
        /*09f4*/ 	.word	0x00000004
        /*09f8*/ 	.word	0x00028830
        /*09fc*/ 	.short	0x010a
        /*09fe*/ 	.byte	0x3f
	.zero		1


	//   ....[58]....
        /*0a00*/ 	.word	0x0000c640
        /*0a04*/ 	.word	0x00000009
        /*0a08*/ 	.word	0x00028830
        /*0a0c*/ 	.short	0x010a
        /*0a0e*/ 	.byte	0x3f
	.zero		1


	//   ....[59]....
        /*0a10*/ 	.word	0x0000c6a0
        /*0a14*/ 	.word	0x0000000a
        /*0a18*/ 	.word	0x00028850
        /*0a1c*/ 	.short	0x010a
        /*0a1e*/ 	.byte	0x3f
	.zero		1


	//   ....[60]....
        /*0a20*/ 	.word	0x0000c700
        /*0a24*/ 	.word	0x00000003
        /*0a28*/ 	.word	0x00028850
        /*0a2c*/ 	.short	0x010a
        /*0a2e*/ 	.byte	0x3f
	.zero		1


	//   ....[61]....
        /*0a30*/ 	.word	0x0000c7e0
        /*0a34*/ 	.word	0x00000003
        /*0a38*/ 	.word	0x00028840
        /*0a3c*/ 	.short	0x010a
        /*0a3e*/ 	.byte	0x3f
	.zero		1


	//   ....[62]....
        /*0a40*/ 	.word	0x0000dc20
        /*0a44*/ 	.word	0x00000003
        /*0a48*/ 	.word	0x00028820
        /*0a4c*/ 	.short	0x010a
        /*0a4e*/ 	.byte	0x3f
	.zero		1


	//   ....[63]....
        /*0a50*/ 	.word	0x0000dc70
        /*0a54*/ 	.word	0x00000021
        /*0a58*/ 	.word	0x00028840
        /*0a5c*/ 	.short	0x010a
        /*0a5e*/ 	.byte	0x3f
	.zero		1


	//   ....[64]....
        /*0a60*/ 	.word	0x0000e630
        /*0a64*/ 	.word	0x00000000
        /*0a68*/ 	.word	0x00028860
        /*0a6c*/ 	.short	0x010a
        /*0a6e*/ 	.byte	0x3f
	.zero		1


	//   ....[65]....
        /*0a70*/ 	.word	0x0000f150
        /*0a74*/ 	.word	0x00000000
        /*0a78*/ 	.word	0x00028860
        /*0a7c*/ 	.short	0x010a
        /*0a7e*/ 	.byte	0x3f
	.zero		1


	//   ....[66]....
        /*0a80*/ 	.word	0x0000fc00
        /*0a84*/ 	.word	0x00000007
        /*0a88*/ 	.word	0x00028820
        /*0a8c*/ 	.short	0x010a
        /*0a8e*/ 	.byte	0x3f
	.zero		1


	//   ....[67]....
        /*0a90*/ 	.word	0x0000fd70
        /*0a94*/ 	.word	0x00000005
        /*0a98*/ 	.word	0x00028840
        /*0a9c*/ 	.short	0x010a
        /*0a9e*/ 	.byte	0x3f
	.zero		1


	//   ....[68]....
        /*0aa0*/ 	.word	0x0000fdc0
        /*0aa4*/ 	.word	0x00000007
        /*0aa8*/ 	.word	0x00028840
        /*0aac*/ 	.short	0x010a
        /*0aae*/ 	.byte	0x3f
	.zero		1


	//   ....[69]....
        /*0ab0*/ 	.word	0x0000fe10
        /*0ab4*/ 	.word	0x00000005
        /*0ab8*/ 	.word	0x00028860
        /*0abc*/ 	.short	0x010a
        /*0abe*/ 	.byte	0x3f
	.zero		1


	//----- nvinfo : EIATTR_NUM_MBARRIERS
	.align		4
.L_86:
        /*0ac0*/ 	.byte	0x03, 0x38
        /*0ac2*/ 	.short	0x0016


	//----- nvinfo : EIATTR_EXIT_INSTR_OFFSETS
	.align		4
        /*0ac4*/ 	.byte	0x04, 0x1c
        /*0ac6*/ 	.short	(.L_88 - .L_87)


	//   ....[0]....
.L_87:
        /*0ac8*/ 	.word	0x0000c560


	//----- nvinfo : EIATTR_MAX_THREADS
	.align		4
.L_88:
        /*0acc*/ 	.byte	0x04, 0x05
        /*0ace*/ 	.short	(.L_90 - .L_89)
.L_89:
        /*0ad0*/ 	.word	0x00000180
        /*0ad4*/ 	.word	0x00000001
        /*0ad8*/ 	.word	0x00000001


	//----- nvinfo : EIATTR_CRS_STACK_SIZE
	.align		4
.L_90:
        /*0adc*/ 	.byte	0x04, 0x1e
        /*0ade*/ 	.short	(.L_92 - .L_91)
.L_91:
        /*0ae0*/ 	.word	0x00000000


	//----- nvinfo : EIATTR_CBANK_PARAM_SIZE
	.align		4
.L_92:
        /*0ae4*/ 	.byte	0x03, 0x19
        /*0ae6*/ 	.short	0x0a70


	//----- nvinfo : EIATTR_PARAM_CBANK
	.align		4
        /*0ae8*/ 	.byte	0x04, 0x0a
        /*0aea*/ 	.short	(.L_94 - .L_93)
	.align		4
.L_93:
        /*0aec*/ 	.word	index@(.nv.constant0._ZN7cutlass13device_kernelIN5flash11enable_sm90INS1_16FlashAttnFwdSm90INS1_25CollectiveMainloopFwdSm90ILi2EN4cute5tupleIJNS5_1CILi1EEES8_S8_EEENS6_IJNS7_ILi128EEESA_SA_EEELi128ENS_6half_tEfNS_4arch4Sm90ELb0ELb0ELb1ELb0ELb1ELb0ELb0ELb1ELb1ELb1ELb1ELb0EEENS1_21CollectiveEpilogueFwdISB_S9_SC_SE_Li256ELb0ELb1ELb1ELb0EEENS1_19SingleTileSchedulerILb0ELb1ELb1ELi128EEEEEEEEEvNT_6ParamsE)
        /*0af0*/ 	.short	0x0210
        /*0af2*/ 	.short	0x0a70


	//----- nvinfo : EIATTR_SW_WAR
	.align		4
.L_94:
        /*0af4*/ 	.byte	0x04, 0x36
        /*0af6*/ 	.short	(.L_96 - .L_95)
.L_95:
        /*0af8*/ 	.word	0x00000008
.L_96:


//--------------------- .nv.info._ZN7cutlass13device_kernelIN5flash11enable_sm90INS1_16FlashAttnFwdSm90INS1_25CollectiveMainloopFwdSm90ILi2EN4cute5tupleIJNS5_1CILi1EEES8_S8_EEENS6_IJNS7_ILi128EEESA_SA_EEELi128ENS_6half_tEfNS_4arch4Sm90ELb0ELb0ELb1ELb1ELb1ELb0ELb0ELb1ELb1ELb1ELb1ELb0EEENS1_21CollectiveEpilogueFwdISB_S9_SC_SE_Li256ELb1ELb1ELb1ELb0EEENS1_36VarlenDynamicPersistentTileSchedulerILi128ELi128ELi256ELi128ELb1ELb1ELb1ELb0ELb1ELb1EEEEEEEEEvNT_6ParamsE --------------------------
	.section	.nv.info._ZN7cutlass13device_kernelIN5flash11enable_sm90INS1_16FlashAttnFwdSm90INS1_25CollectiveMainloopFwdSm90ILi2EN4cute5tupleIJNS5_1CILi1EEES8_S8_EEENS6_IJNS7_ILi128EEESA_SA_EEELi128ENS_6half_tEfNS_4arch4Sm90ELb0ELb0ELb1ELb1ELb1ELb0ELb0ELb1ELb1ELb1ELb1ELb0EEENS1_21CollectiveEpilogueFwdISB_S9_SC_SE_Li256ELb1ELb1ELb1ELb0EEENS1_36VarlenDynamicPersistentTileSchedulerILi128ELi128ELi256ELi128ELb1ELb1ELb1ELb0ELb1ELb1EEEEEEEEEvNT_6ParamsE,"",@"SHT_CUDA_INFO"
	.sectionflags	@""
	.align	4


	//----- nvinfo : EIATTR_CUDA_API_VERSION
	.align		4
        /*0000*/ 	.byte	0x04, 0x37
        /*0002*/ 	.short	(.L_98 - .L_97)
.L_97:
        /*0004*/ 	.word	0x00000082


	//----- nvinfo : EIATTR_KPARAM_INFO
	.align		4
.L_98:
        /*0008*/ 	.byte	0x04, 0x17
        /*000a*/ 	.short	(.L_100 - .L_99)
.L_99:
        /*000c*/ 	.word	0x00000000
        /*0010*/ 	.short	0x0000
        /*0012*/ 	.short	0x0070
        /*0014*/ 	.byte	0x00, 0xf0, 0x01, 0x2a


	//----- nvinfo : EIATTR_SPARSE_MMA_MASK
	.align		4
.L_100:
        /*0018*/ 	.byte	0x03, 0x50
        /*001a*/ 	.short	0x0000


	//----- nvinfo : EIATTR_MAXREG_COUNT
	.align		4
        /*001c*/ 	.byte	0x03, 0x1b
        /*001e*/ 	.short	0x00a8


	//----- nvinfo : EIATTR_NUM_BARRIERS
	.align		4
        /*0020*/ 	.byte	0x02, 0x4c
        /*0022*/ 	.byte	0x10
	.zero		1


	//----- nvinfo : EIATTR_EXTERNS
	.align		4
        /*0024*/ 	.byte	0x04, 0x0f
        /*0026*/ 	.short	(.L_102 - .L_101)


	//   ....[0]....
	.align		4
.L_101:
        /*0028*/ 	.word	index@(__assertfail)


	//----- nvinfo : EIATTR_ANNOTATIONS
	.align		4
.L_102:
        /*002c*/ 	.byte	0x04, 0x55
        /*002e*/ 	.short	(.L_104 - .L_103)


	//   ....[0]....
.L_103:
        /*0030*/ 	.word	0x00000001
        /*0034*/ 	.byte	0x60, 0x08, 0x00, 0x00, 0x01, 0x00, 0x00, 0x00, 0xb0, 0x09, 0x00, 0x00, 0x01, 0x00, 0x00, 0x00
        /* <DEDUP_REMOVED lines=16> */
        /*0144*/ 	.byte	0x60, 0xfc, 0x00, 0x00, 0x01, 0x00, 0x00, 0x00, 0x00, 0xfe, 0x00, 0x00


	//----- nvinfo : EIATTR_MERCURY_ISA_VERSION
	.align		4
.L_104:
        /*0150*/ 	.byte	0x03, 0x5f
        /*0152*/ 	.short	0x0101


	//----- nvinfo : EIATTR_UNUSED_LOAD_BYTE_OFFSET
	.align		4
        /*0154*/ 	.byte	0x04, 0x44
        /*0156*/ 	.short	(.L_106 - .L_105)


	//   ....[0]....
.L_105:
        /*0158*/ 	.word	0x00000960
        /*015c*/ 	.word	0x0000fff0


	//   ....[1]....
        /*0160*/ 	.word	0x00007910
        /*0164*/ 	.word	0x0000fff0


	//----- nvinfo : EIATTR_INT_WARP_WIDE_INSTR_OFFSETS
	.align		4
.L_106:
        /*0168*/ 	.byte	0x04, 0x31
        /*016a*/ 	.short	(.L_108 - .L_107)


	//   ....[0]....
.L_107:
        /*016c*/ 	.word	0x000000c0


	//   ....[1]....
        /*0170*/ 	.word	0x000000d0


	//   ....[2]....
        /*0174*/ 	.word	0x00000170


	//   ....[3]....
        /*0178*/ 	.word	0x0000ba00


	//   ....[4]....
        /*017c*/ 	.word	0x0000ba90


	//   ....[5]....
        /*0180*/ 	.word	0x0000e890


	//   ....[6]....
        /*0184*/ 	.word	0x0000e920


	//----- nvinfo : EIATTR_COOP_GROUP_MASK_REGIDS
	.align		4
.L_108:
        /*0188*/ 	.byte	0x04, 0x29
        /*018a*/ 	.short	(.L_110 - .L_109)


	//   ....[0]....
.L_109:
        /*018c*/ 	.word	0xffffffff


	//   ....[1]....
        /*0190*/ 	.word	0xffffffff


	//   ....[2]....
        /*0194*/ 	.word	0xffffffff


	//   ....[3]....
        /*0198*/ 	.word	0xffffffff


	//   ....[4]....
        /*019c*/ 	.word	0xffffffff


	//   ....[5]....
        /*01a0*/ 	.word	0xffffffff


	//   ....[6]....
        /*01a4*/ 	.word	0xffffffff


	//   ....[7]....
        /*01a8*/ 	.word	0xffffffff


	//   ....[8]....
        /*01ac*/ 	.word	0xffffffff


	//   ....[9]....
        /*01b0*/ 	.word	0xffffffff


	//   ....[10]....
        /*01b4*/ 	.word	0xffffffff


	//   ....[11]....
        /*01b8*/ 	.word	0xffffffff


	//   ....[12]....
        /*01bc*/ 	.word	0xffffffff


	//   ....[13]....
        /*01c0*/ 	.word	0xffffffff


	//   ....[14]....
        /*01c4*/ 	.word	0xffffffff


	//   ....[15]....
        /*01c8*/ 	.word	0xffffffff


	//   ....[16]....
        /*01cc*/ 	.word	0xffffffff


	//   ....[17]....
        /*01d0*/ 	.word	0xffffffff


	//   ....[18]....
        /*01d4*/ 	.word	0xffffffff


	//   ....[19]....
        /*01d8*/ 	.word	0xffffffff


	//   ....[20]....
        /*01dc*/ 	.word	0xffffffff


	//   ....[21]....
        /*01e0*/ 	.word	0xffffffff


	//   ....[22]....
        /*01e4*/ 	.word	0xffffffff


	//   ....[23]....
        /*01e8*/ 	.word	0xffffffff


	//   ....[24]....
        /*01ec*/ 	.word	0xffffffff


	//   ....[25]....
        /*01f0*/ 	.word	0xffffffff


	//   ....[26]....
        /*01f4*/ 	.word	0xffffffff


	//   ....[27]....
        /*01f8*/ 	.word	0xffffffff


	//   ....[28]....
        /*01fc*/ 	.word	0xffffffff


	//   ....[29]....
        /*0200*/ 	.word	0xffffffff


	//   ....[30]....
        /*0204*/ 	.word	0xffffffff


	//   ....[31]....
        /*0208*/ 	.word	0xffffffff


	//   ....[32]....
        /*020c*/ 	.word	0xffffffff


	//   ....[33]....
        /*0210*/ 	.word	0xffffffff


	//   ....[34]....
        /*0214*/ 	.word	0xffffffff


	//   ....[35]....
        /*0218*/ 	.word	0xffffffff


	//   ....[36]....
        /*021c*/ 	.word	0xffffffff


	//   ....[37]....
        /*0220*/ 	.word	0xffffffff


	//   ....[38]....
        /*0224*/ 	.word	0xffffffff


	//   ....[39]....
        /*0228*/ 	.word	0xffffffff


	//   ....[40]....
        /*022c*/ 	.word	0xffffffff


	//   ....[41]....
        /*0230*/ 	.word	0xffffffff


	//   ....[42]....
        /*0234*/ 	.word	0xffffffff


	//   ....[43]....
        /*0238*/ 	.word	0xffffffff


	//   ....[44]....
        /*023c*/ 	.word	0xffffffff


	//   ....[45]....
        /*0240*/ 	.word	0xffffffff


	//   ....[46]....
        /*0244*/ 	.word	0xffffffff


	//   ....[47]....
        /*0248*/ 	.word	0xffffffff


	//   ....[48]....
        /*024c*/ 	.word	0xffffffff


	//   ....[49]....
        /*0250*/ 	.word	0xffffffff


	//   ....[50]....
        /*0254*/ 	.word	0xffffffff


	//   ....[51]....
        /*0258*/ 	.word	0xffffffff


	//   ....[52]....
        /*025c*/ 	.word	0xffffffff


	//   ....[53]....
        /*0260*/ 	.word	0xffffffff


	//   ....[54]....
        /*0264*/ 	.word	0xffffffff


	//   ....[55]....
        /*0268*/ 	.word	0xffffffff


	//   ....[56]....
        /*026c*/ 	.word	0xffffffff


	//   ....[57]....
        /*0270*/ 	.word	0xffffffff


	//   ....[58]....
        /*0274*/ 	.word	0xffffffff


	//   ....[59]....
        /*0278*/ 	.word	0xffffffff


	//   ....[60]....
        /*027c*/ 	.word	0xffffffff


	//   ....[61]....
        /*0280*/ 	.word	0xffffffff


	//   ....[62]....
        /*0284*/ 	.word	0xffffffff


	//   ....[63]....
        /*0288*/ 	.word	0xffffffff


	//   ....[64]....
        /*028c*/ 	.word	0xffffffff


	//   ....[65]....
        /*0290*/ 	.word	0xffffffff


	//   ....[66]....
        /*0294*/ 	.word	0xffffffff


	//   ....[67]....
        /*0298*/ 	.word	0xffffffff


	//   ....[68]....
        /*029c*/ 	.word	0xffffffff


	//   ....[69]....
        /*02a0*/ 	.word	0xffffffff


	//   ....[70]....
        /*02a4*/ 	.word	0xffffffff


	//   ....[71]....
        /*02a8*/ 	.word	0xffffffff


	//   ....[72]....
        /*02ac*/ 	.word	0xffffffff


	//   ....[73]....
        /*02b0*/ 	.word	0xffffffff


	//   ....[74]....
        /*02b4*/ 	.word	0xffffffff


	//   ....[75]....
        /*02b8*/ 	.word	0xffffffff


	//   ....[76]....
        /*02bc*/ 	.word	0xffffffff


	//   ....[77]....
        /*02c0*/ 	.word	0xffffffff


	//   ....[78]....
        /*02c4*/ 	.word	0xffffffff


	//   ....[79]....
        /*02c8*/ 	.word	0xffffffff


	//   ....[80]....
        /*02cc*/ 	.word	0xffffffff


	//   ....[81]....
        /*02d0*/ 	.word	0xffffffff


	//   ....[82]....
        /*02d4*/ 	.word	0xffffffff


	//   ....[83]....
        /*02d8*/ 	.word	0xffffffff


	//   ....[84]....
        /*02dc*/ 	.word	0xffffffff


	//   ....[85]....
        /*02e0*/ 	.word	0xffffffff


	//   ....[86]....
        /*02e4*/ 	.word	0xffffffff


	//   ....[87]....
        /*02e8*/ 	.word	0xffffffff


	//   ....[88]....
        /*02ec*/ 	.word	0xffffffff


	//   ....[89]....
        /*02f0*/ 	.word	0xffffffff


	//   ....[90]....
        /*02f4*/ 	.word	0xffffffff


	//   ....[91]....
        /*02f8*/ 	.word	0xffffffff


	//   ....[92]....
        /*02fc*/ 	.word	0xffffffff


	//   ....[93]....
        /*0300*/ 	.word	0xffffffff


	//   ....[94]....
        /*0304*/ 	.word	0xffffffff


	//   ....[95]....
        /*0308*/ 	.word	0xffffffff


	//   ....[96]....
        /*030c*/ 	.word	0xffffffff


	//   ....[97]....
        /*0310*/ 	.word	0xffffffff


	//   ....[98]....
        /*0314*/ 	.word	0xffffffff


	//   ....[99]....
        /*0318*/ 	.word	0xffffffff


	//   ....[100]....
        /*031c*/ 	.word	0xffffffff


	//   ....[101]....
        /*0320*/ 	.word	0xffffffff


	//   ....[102]....
        /*0324*/ 	.word	0xffffffff


	//   ....[103]....
        /*0328*/ 	.word	0xffffffff


	//   ....[104]....
        /*032c*/ 	.word	0xffffffff


	//   ....[105]....
        /*0330*/ 	.word	0xffffffff


	//   ....[106]....
        /*0334*/ 	.word	0xffffffff


	//   ....[107]....
        /*0338*/ 	.word	0xffffffff


	//   ....[108]....
        /*033c*/ 	.word	0xffffffff


	//   ....[109]....
        /*0340*/ 	.word	0xffffffff


	//   ....[110]....
        /*0344*/ 	.word	0xffffffff


	//   ....[111]....
        /*0348*/ 	.word	0xffffffff


	//   ....[112]....
        /*034c*/ 	.word	0xffffffff


	//   ....[113]....
        /*0350*/ 	.word	0xffffffff


	//   ....[114]....
        /*0354*/ 	.word	0xffffffff


	//   ....[115]....
        /*0358*/ 	.word	0xffffffff


	//   ....[116]....
        /*035c*/ 	.word	0xffffffff


	//   ....[117]....
        /*0360*/ 	.word	0xffffffff


	//   ....[118]....
        /*0364*/ 	.word	0xffffffff


	//   ....[119]....
        /*0368*/ 	.word	0xffffffff


	//   ....[120]....
        /*036c*/ 	.word	0xffffffff


	//   ....[121]....
        /*0370*/ 	.word	0xffffffff


	//   ....[122]....
        /*0374*/ 	.word	0xffffffff


	//   ....[123]....
        /*0378*/ 	.word	0xffffffff


	//   ....[124]....
        /*037c*/ 	.word	0xffffffff


	//   ....[125]....
        /*0380*/ 	.word	0xffffffff


	//   ....[126]....
        /*0384*/ 	.word	0xffffffff


	//   ....[127]....
        /*0388*/ 	.word	0xffffffff


	//   ....[128]....
        /*038c*/ 	.word	0xffffffff


	//   ....[129]....
        /*0390*/ 	.word	0xffffffff


	//   ....[130]....
        /*0394*/ 	.word	0xffffffff


	//   ....[131]....
        /*0398*/ 	.word	0xffffffff


	//   ....[132]....
        /*039c*/ 	.word	0xffffffff


	//   ....[133]....
        /*03a0*/ 	.word	0xffffffff


	//   ....[134]....
        /*03a4*/ 	.word	0xffffffff


	//   ....[135]....
        /*03a8*/ 	.word	0xffffffff


	//   ....[136]....
        /*03ac*/ 	.word	0xffffffff


	//   ....[137]....
        /*03b0*/ 	.word	0xffffffff


	//   ....[138]....
        /*03b4*/ 	.word	0xffffffff


	//   ....[139]....
        /*03b8*/ 	.word	0xffffffff


	//   ....[140]....
        /*03bc*/ 	.word	0xffffffff


	//   ....[141]....
        /*03c0*/ 	.word	0xffffffff


	//   ....[142]....
        /*03c4*/ 	.word	0xffffffff


	//   ....[143]....
        /*03c8*/ 	.word	0xffffffff


	//   ....[144]....
        /*03cc*/ 	.word	0xffffffff


	//   ....[145]....
        /*03d0*/ 	.word	0xffffffff


	//   ....[146]....
        /*03d4*/ 	.word	0xffffffff


	//   ....[147]....
        /*03d8*/ 	.word	0xffffffff


	//   ....[148]....
        /*03dc*/ 	.word	0xffffffff


	//   ....[149]....
        /*03e0*/ 	.word	0xffffffff


	//   ....[150]....
        /*03e4*/ 	.word	0xffffffff


	//   ....[151]....
        /*03e8*/ 	.word	0xffffffff


	//   ....[152]....
        /*03ec*/ 	.word	0xffffffff


	//   ....[153]....
        /*03f0*/ 	.word	0xffffffff


	//   ....[154]....
        /*03f4*/ 	.word	0xffffffff


	//   ....[155]....
        /*03f8*/ 	.word	0xffffffff


	//   ....[156]....
        /*03fc*/ 	.word	0xffffffff


	//   ....[157]....
        /*0400*/ 	.word	0xffffffff


	//   ....[158]....
        /*0404*/ 	.word	0xffffffff


	//   ....[159]....
        /*0408*/ 	.word	0x0500000f


	//   ....[160]....
        /*040c*/ 	.word	0x0500000f


	//   ....[161]....
        /*0410*/ 	.word	0x0500000f


	//   ....[162]....
        /*0414*/ 	.word	0x0500000f


	//   ....[163]....
        /*0418*/ 	.word	0x0500000f


	//   ....[164]....
        /*041c*/ 	.word	0x0500000f


	//   ....[165]....
        /*0420*/ 	.word	0x0500000f


	//   ....[166]....
        /*0424*/ 	.word	0x0500000f


	//   ....[167]....
        /*0428*/ 	.word	0x0500000f


	//   ....[168]....
        /*042c*/ 	.word	0x0500000f


	//   ....[169]....
        /*0430*/ 	.word	0x0500000f


	//   ....[170]....
        /*0434*/ 	.word	0x0500000f


	//   ....[171]....
        /*0438*/ 	.word	0x0500000f


	//   ....[172]....
        /*043c*/ 	.word	0x0500000f


	//   ....[173]....
        /*0440*/ 	.word	0x0500000f


	//   ....[174]....
        /*0444*/ 	.word	0x0500000f


	//   ....[175]....
        /*0448*/ 	.word	0x0500000f


	//   ....[176]....
        /*044c*/ 	.word	0x0500000f


	//   ....[177]....
        /*0450*/ 	.word	0x0500000f


	//   ....[178]....
        /*0454*/ 	.word	0x0500000f


	//   ....[179]....
        /*0458*/ 	.word	0x0500000f


	//   ....[180]....
        /*045c*/ 	.word	0x0500000f


	//   ....[181]....
        /*0460*/ 	.word	0x0500000f


	//   ....[182]....
        /*0464*/ 	.word	0x0500000f


	//   ....[183]....
        /*0468*/ 	.word	0x0500000f


	//   ....[184]....
        /*046c*/ 	.word	0x0500000f


	//   ....[185]....
        /*0470*/ 	.word	0x0500000f


	//   ....[186]....
        /*0474*/ 	.word	0x0500000f


	//   ....[187]....
        /*0478*/ 	.word	0x0500000f


	//   ....[188]....
        /*047c*/ 	.word	0x0500000f


	//   ....[189]....
        /*0480*/ 	.word	0x0500000f


	//   ....[190]....
        /*0484*/ 	.word	0x0500000f


	//   ....[191]....
        /*0488*/ 	.word	0x0500000f


	//   ....[192]....
        /*048c*/ 	.word	0x0500000f


	//   ....[193]....
        /*0490*/ 	.word	0x0500000f


	//   ....[194]....
        /*0494*/ 	.word	0x0500000f


	//   ....[195]....
        /*0498*/ 	.word	0x0500000f


	//   ....[196]....
        /*049c*/ 	.word	0x0500000f


	//   ....[197]....
        /*04a0*/ 	.word	0x0500000f


	//   ....[198]....
        /*04a4*/ 	.word	0x0500000f


	//   ....[199]....
        /*04a8*/ 	.word	0x0500000f


	//   ....[200]....
        /*04ac*/ 	.word	0x0500000f


	//   ....[201]....
        /*04b0*/ 	.word	0x0500000f


	//   ....[202]....
        /*04b4*/ 	.word	0x0500000f


	//   ....[203]....
        /*04b8*/ 	.word	0x0500000f


	//   ....[204]....
        /*04bc*/ 	.word	0x0500000f


	//   ....[205]....
        /*04c0*/ 	.word	0x0500000f


	//   ....[206]....
        /*04c4*/ 	.word	0x0500000f


	//   ....[207]....
        /*04c8*/ 	.word	0x0500000f


	//   ....[208]....
        /*04cc*/ 	.word	0x0500000f


	//   ....[209]....
        /*04d0*/ 	.word	0x0500000f


	//   ....[210]....
        /*04d4*/ 	.word	0x0500000f


	//   ....[211]....
        /*04d8*/ 	.word	0x0500000f


	//   ....[212]....
        /*04dc*/ 	.word	0x0500000f


	//   ....[213]....
        /*04e0*/ 	.word	0x0500000f


	//   ....[214]....
        /*04e4*/ 	.word	0x0500000f


	//   ....[215]....
        /*04e8*/ 	.word	0x0500000f


	//   ....[216]....
        /*04ec*/ 	.word	0x0500000f


	//   ....[217]....
        /*04f0*/ 	.word	0x0500000f


	//   ....[218]....
        /*04f4*/ 	.word	0x0500000f


	//   ....[219]....
        /*04f8*/ 	.word	0x0500000f


	//   ....[220]....
        /*04fc*/ 	.word	0x0500000f


	//   ....[221]....
        /*0500*/ 	.word	0x0500000f


	//   ....[222]....
        /*0504*/ 	.word	0x0500000f


	//   ....[223]....
        /*0508*/ 	.word	0x0500000f


	//   ....[224]....
        /*050c*/ 	.word	0x0500000f


	//   ....[225]....
        /*0510*/ 	.word	0x0500000f


	//   ....[226]....
        /*0514*/ 	.word	0x0500000f


	//   ....[227]....
        /*0518*/ 	.word	0x0500000f


	//   ....[228]....
        /*051c*/ 	.word	0x0500000f


	//   ....[229]....
        /*0520*/ 	.word	0x0500000f


	//   ....[230]....
        /*0524*/ 	.word	0x0500000f


	//   ....[231]....
        /*0528*/ 	.word	0x0500000f


	//   ....[232]....
        /*052c*/ 	.word	0x0500000f


	//   ....[233]....
        /*0530*/ 	.word	0x0500000f


	//   ....[234]....
        /*0534*/ 	.word	0x0500000f


	//   ....[235]....
        /*0538*/ 	.word	0x0500000f


	//   ....[236]....
        /*053c*/ 	.word	0x0500000f


	//   ....[237]....
        /*0540*/ 	.word	0x0500000f


	//   ....[238]....
        /*0544*/ 	.word	0x0500000f


	//   ....[239]....
        /*0548*/ 	.word	0x0500000f


	//   ....[240]....
        /*054c*/ 	.word	0x0500000f


	//   ....[241]....
        /*0550*/ 	.word	0x0500000f


	//   ....[242]....
        /*0554*/ 	.word	0x0500000f


	//   ....[243]....
        /*0558*/ 	.word	0x0500000f


	//   ....[244]....
        /*055c*/ 	.word	0x0500000f


	//   ....[245]....
        /*0560*/ 	.word	0x0500000f


	//   ....[246]....
        /*0564*/ 	.word	0x0500000f


	//   ....[247]....
        /*0568*/ 	.word	0x0500000f


	//   ....[248]....
        /*056c*/ 	.word	0x0500000f


	//   ....[249]....
        /*0570*/ 	.word	0x0500000f


	//   ....[250]....
        /*0574*/ 	.word	0x0500000f


	//   ....[251]....
        /*0578*/ 	.word	0x0500000f


	//   ....[252]....
        /*057c*/ 	.word	0x0500000f


	//   ....[253]....
        /*0580*/ 	.word	0x0500000f


	//   ....[254]....
        /*0584*/ 	.word	0x0500000f


	//   ....[255]....
        /*0588*/ 	.word	0x0500000f


	//   ....[0]....
        /*058c*/ 	.word	0x0500000f


	//   ....[1]....
        /*0590*/ 	.word	0x0500000f


	//   ....[2]....
        /*0594*/ 	.word	0x0500000f


	//----- nvinfo : EIATTR_COOP_GROUP_INSTR_OFFSETS
	.align		4
.L_110:
        /*0598*/ 	.byte	0x04, 0x28
        /*059a*/ 	.short	(.L_112 - .L_111)


	//   ....[0]....
.L_111:
        /*059c*/ 	.word	0x00000080


	//   ....[1]....
        /*05a0*/ 	.word	0x000000b0


	//   ....[2]....
        /*05a4*/ 	.word	0x000002d0


	//   ....[3]....
        /*05a8*/ 	.word	0x00000430


	//   ....[4]....
        /*05ac*/ 	.word	0x00000550


	//   ....[5]....
        /*05b0*/ 	.word	0x000006b0


	//   ....[6]....
        /*05b4*/ 	.word	0x000016a0


	//   ....[7]....
        /*05b8*/ 	.word	0x000031e0


	//   ....[8]....
        /*05bc*/ 	.word	0x00003220


	//   ....[9]....
        /*05c0*/ 	.word	0x000034a0


	//   ....[10]....
        /*05c4*/ 	.word	0x00003640


	//   ....[11]....
        /*05c8*/ 	.word	0x00005a60


	//   ....[12]....
        /*05cc*/ 	.word	0x00005a90


	//   ....[13]....
        /*05d0*/ 	.word	0x00005ab0


	//   ....[14]....
        /*05d4*/ 	.word	0x00005ad0


	//   ....[15]....
        /*05d8*/ 	.word	0x00006f70


	//   ....[16]....
        /*05dc*/ 	.word	0x00006fb0


	//   ....[17]....
        /*05e0*/ 	.word	0x00007090


	//   ....[18]....
        /*05e4*/ 	.word	0x000070a0


	//   ....[19]....
        /*05e8*/ 	.word	0x00008390


	//   ....[20]....
        /*05ec*/ 	.word	0x000083d0


	//   ....[21]....
        /*05f0*/ 	.word	0x000083f0


	//   ....[22]....
        /*05f4*/ 	.word	0x00008420


	//   ....[23]....
        /*05f8*/ 	.word	0x00008aa0


	//   ....[24]....
        /*05fc*/ 	.word	0x00008ad0


	//   ....[25]....
        /*0600*/ 	.word	0x00008bb0


	//   ....[26]....
        /*0604*/ 	.word	0x00008bd0


	//   ....[27]....
        /*0608*/ 	.word	0x00008c90


	//   ....[28]....
        /*060c*/ 	.word	0x00008cb0


	//   ....[29]....
        /*0610*/ 	.word	0x00008d80


	//   ....[30]....
        /*0614*/ 	.word	0x00008da0


	//   ....[31]....
        /*0618*/ 	.word	0x00009120


	//   ....[32]....
        /*061c*/ 	.word	0x00009130


	//   ....[33]....
        /*0620*/ 	.word	0x00009560


	//   ....[34]....
        /*0624*/ 	.word	0x00009570


	//   ....[35]....
        /*0628*/ 	.word	0x0000a1a0


	//   ....[36]....
        /*062c*/ 	.word	0x0000a1c0


	//   ....[37]....
        /*0630*/ 	.word	0x0000a280


	//   ....[38]....
        /*0634*/ 	.word	0x0000a2a0


	//   ....[39]....
        /*0638*/ 	.word	0x0000a360


	//   ....[40]....
        /*063c*/ 	.word	0x0000a380


	//   ....[41]....
        /*0640*/ 	.word	0x0000a450


	//   ....[42]....
        /*0644*/ 	.word	0x0000a470


	//   ....[43]....
        /*0648*/ 	.word	0x0000a5b0


	//   ....[44]....
        /*064c*/ 	.word	0x0000a7c0


	//   ....[45]....
        /*0650*/ 	.word	0x0000a7f0


	//   ....[46]....
        /*0654*/ 	.word	0x0000a820


	//   ....[47]....
        /*0658*/ 	.word	0x0000a850


	//   ....[48]....
        /*065c*/ 	.word	0x0000a880


	//   ....[49]....
        /*0660*/ 	.word	0x0000a8b0


	//   ....[50]....
        /*0664*/ 	.word	0x0000aa20


	//   ....[51]....
        /*0668*/ 	.word	0x0000aa50


	//   ....[52]....
        /*066c*/ 	.word	0x0000aa80


	//   ....[53]....
        /*0670*/ 	.word	0x0000aab0


	//   ....[54]....
        /*0674*/ 	.word	0x0000aae0


	//   ....[55]....
        /*0678*/ 	.word	0x0000ab10


	//   ....[56]....
        /*067c*/ 	.word	0x0000aba0


	//   ....[57]....
        /*0680*/ 	.word	0x0000abd0


	//   ....[58]....
        /*0684*/ 	.word	0x0000abe0


	//   ....[59]....
        /*0688*/ 	.word	0x0000ac70


	//   ....[60]....
        /*068c*/ 	.word	0x0000c500


	//   ....[61]....
        /*0690*/ 	.word	0x0000c520


	//   ....[62]....
        /*0694*/ 	.word	0x0000c5c0


	//   ....[63]....
        /*0698*/ 	.word	0x0000c5e0


	//   ....[64]....
        /*069c*/ 	.word	0x0000c670


	//   ....[65]....
        /*06a0*/ 	.word	0x0000c690


	//   ....[66]....
        /*06a4*/ 	.word	0x0000c720


	//   ....[67]....
        /*06a8*/ 	.word	0x0000c740


	//   ....[68]....
        /*06ac*/ 	.word	0x0000c7d0


	//   ....[69]....
        /*06b0*/ 	.word	0x0000c7f0


	//   ....[70]....
        /*06b4*/ 	.word	0x0000c880


	//   ....[71]....
        /*06b8*/ 	.word	0x0000c8a0


	//   ....[72]....
        /*06bc*/ 	.word	0x0000c930


	//   ....[73]....
        /*06c0*/ 	.word	0x0000c950


	//   ....[74]....
        /*06c4*/ 	.word	0x0000c960


	//   ....[75]....
        /*06c8*/ 	.word	0x0000c9e0


	//   ....[76]....
        /*06cc*/ 	.word	0x0000d0e0


	//   ....[77]....
        /*06d0*/ 	.word	0x0000d110


	//   ....[78]....
        /*06d4*/ 	.word	0x0000d170


	//   ....[79]....
        /*06d8*/ 	.word	0x0000d1b0


	//   ....[80]....
        /*06dc*/ 	.word	0x0000d1f0


	//   ....[81]....
        /*06e0*/ 	.word	0x0000d250


	//   ....[82]....
        /*06e4*/ 	.word	0x0000d2a0


	//   ....[83]....
        /*06e8*/ 	.word	0x0000d2f0


	//   ....[84]....
        /*06ec*/ 	.word	0x0000d340


	//   ....[85]....
        /*06f0*/ 	.word	0x0000d390


	//   ....[86]....
        /*06f4*/ 	.word	0x0000d3d0


	//   ....[87]....
        /*06f8*/ 	.word	0x0000d430


	//   ....[88]....
        /*06fc*/ 	.word	0x0000d480


	//   ....[89]....
        /*0700*/ 	.word	0x0000d4d0


	//   ....[90]....
        /*0704*/ 	.word	0x0000d4f0


	//   ....[91]....
        /*0708*/ 	.word	0x0000d520


	//   ....[92]....
        /*070c*/ 	.word	0x0000dc60


	//   ....[93]....
        /*0710*/ 	.word	0x0000dc90


	//   ....[94]....
        /*0714*/ 	.word	0x0000dcf0


	//   ....[95]....
        /*0718*/ 	.word	0x0000dd00


	//   ....[96]....
        /*071c*/ 	.word	0x0000dd50


	//   ....[97]....
        /*0720*/ 	.word	0x0000dd60


	//   ....[98]....
        /*0724*/ 	.word	0x0000ddb0


	//   ....[99]....
        /*0728*/ 	.word	0x0000ddc0


	//   ....[100]....
        /*072c*/ 	.word	0x0000de10


	//   ....[101]....
        /*0730*/ 	.word	0x0000de20


	//   ....[102]....
        /*0734*/ 	.word	0x0000de70


	//   ....[103]....
        /*0738*/ 	.word	0x0000de80


	//   ....[104]....
        /*073c*/ 	.word	0x0000ded0


	//   ....[105]....
        /*0740*/ 	.word	0x0000dee0


	//   ....[106]....
        /*0744*/ 	.word	0x0000def0


	//   ....[107]....
        /*0748*/ 	.word	0x0000df40


	//   ....[108]....
        /*074c*/ 	.word	0x0000e1a0


	//   ....[109]....
        /*0750*/ 	.word	0x0000e1c0


	//   ....[110]....
        /*0754*/ 	.word	0x0000e1d0


	//   ....[111]....
        /*0758*/ 	.word	0x0000e240


	//   ....[112]....
        /*075c*/ 	.word	0x0000e250


	//   ....[113]....
        /*0760*/ 	.word	0x0000e2c0


	//   ....[114]....
        /*0764*/ 	.word	0x0000e2d0


	//   ....[115]....
        /*0768*/ 	.word	0x0000e340


	//   ....[116]....
        /*076c*/ 	.word	0x0000e350


	//   ....[117]....
        /*0770*/ 	.word	0x0000e3c0


	//   ....[118]....
        /*0774*/ 	.word	0x0000e3d0


	//   ....[119]....
        /*0778*/ 	.word	0x0000e440


	//   ....[120]....
        /*077c*/ 	.word	0x0000e450


	//   ....[121]....
        /*0780*/ 	.word	0x0000e4c0


	//   ....[122]....
        /*0784*/ 	.word	0x0000e4d0


	//   ....[123]....
        /*0788*/ 	.word	0x0000e4e0


	//   ....[124]....
        /*078c*/ 	.word	0x0000ea70


	//   ....[125]....
        /*0790*/ 	.word	0x0000eab0


	//   ....[126]....
        /*0794*/ 	.word	0x0000eaf0


	//   ....[127]....
        /*0798*/ 	.word	0x0000eb10


	//   ....[128]....
        /*079c*/ 	.word	0x0000eb20


	//   ....[129]....
        /*07a0*/ 	.word	0x0000eb40


	//   ....[130]....
        /*07a4*/ 	.word	0x0000ebb0


	//   ....[131]....
        /*07a8*/ 	.word	0x0000ebd0


	//   ....[132]....
        /*07ac*/ 	.word	0x0000ec30


	//   ....[133]....
        /*07b0*/ 	.word	0x0000ec50


	//   ....[134]....
        /*07b4*/ 	.word	0x0000ecb0


	//   ....[135]....
        /*07b8*/ 	.word	0x0000ecd0


	//   ....[136]....
        /*07bc*/ 	.word	0x0000ed30


	//   ....[137]....
        /*07c0*/ 	.word	0x0000ed50


	//   ....[138]....
        /*07c4*/ 	.word	0x0000eda0


	//   ....[139]....
        /*07c8*/ 	.word	0x0000edc0


	//   ....[140]....
        /*07cc*/ 	.word	0x0000f200


	//   ....[141]....
        /*07d0*/ 	.word	0x0000f230


	//   ....[142]....
        /*07d4*/ 	.word	0x0000f290


	//   ....[143]....
        /*07d8*/ 	.word	0x0000f2c0


	//   ....[144]....
        /*07dc*/ 	.word	0x0000f2f0


	//   ....[145]....
        /*07e0*/ 	.word	0x0000f320


	//   ....[146]....
        /*07e4*/ 	.word	0x0000f350


	//   ....[147]....
        /*07e8*/ 	.word	0x0000f380


	//   ....[148]....
        /*07ec*/ 	.word	0x0000f520


	//   ....[149]....
        /*07f0*/ 	.word	0x0000f550


	//   ....[150]....
        /*07f4*/ 	.word	0x0000f580


	//   ....[151]....
        /*07f8*/ 	.word	0x0000f5b0


	//   ....[152]....
        /*07fc*/ 	.word	0x0000f5e0


	//   ....[153]....
        /*0800*/ 	.word	0x0000f610


	//   ....[154]....
        /*0804*/ 	.word	0x0000f6d0


	//   ....[155]....
        /*0808*/ 	.word	0x0000f6f0


	//   ....[156]....
        /*080c*/ 	.word	0x0000f700


	//   ....[157]....
        /*0810*/ 	.word	0x0000f760


	//   ....[158]....
        /*0814*/ 	.word	0x0000fd80


	//   ....[159]....
        /*0818*/ 	.word	0x00010260


	//   ....[160]....
        /*081c*/ 	.word	0x00010350


	//   ....[161]....
        /*0820*/ 	.word	0x000103f0


	//   ....[162]....
        /*0824*/ 	.word	0x00010450


	//   ....[163]....
        /*0828*/ 	.word	0x00010550


	//   ....[164]....
        /*082c*/ 	.word	0x000105c0


	//   ....[165]....
        /*0830*/ 	.word	0x000106c0


	//   ....[166]....
        /*0834*/ 	.word	0x00010730


	//   ....[167]....
        /*0838*/ 	.word	0x00010830


	//   ....[168]....
        /*083c*/ 	.word	0x000108a0


	//   ....[169]....
        /*0840*/ 	.word	0x000109a0


	//   ....[170]....
        /*0844*/ 	.word	0x00010a10


	//   ....[171]....
        /*0848*/ 	.word	0x00010b10


	//   ....[172]....
        /*084c*/ 	.word	0x00010b80


	//   ....[173]....
        /*0850*/ 	.word	0x00010c80


	//   ....[174]....
        /*0854*/ 	.word	0x00010cf0


	//   ....[175]....
        /*0858*/ 	.word	0x00010dd0


	//   ....[176]....
        /*085c*/ 	.word	0x00010ec0


	//   ....[177]....
        /*0860*/ 	.word	0x00010f30


	//   ....[178]....
        /*0864*/ 	.word	0x00010fb0


	//   ....[179]....
        /*0868*/ 	.word	0x00011060


	//   ....[180]....
        /*086c*/ 	.word	0x000110e0


	//   ....[181]....
        /*0870*/ 	.word	0x000111b0


	//   ....[182]....
        /*0874*/ 	.word	0x00011230


	//   ....[183]....
        /*0878*/ 	.word	0x00011300


	//   ....[184]....
        /*087c*/ 	.word	0x00011380


	//   ....[185]....
        /*0880*/ 	.word	0x00011450


	//   ....[186]....
        /*0884*/ 	.word	0x000114d0


	//   ....[187]....
        /*0888*/ 	.word	0x000115a0


	//   ....[188]....
        /*088c*/ 	.word	0x00011620


	//   ....[189]....
        /*0890*/ 	.word	0x000116f0


	//   ....[190]....
        /*0894*/ 	.word	0x00011770


	//   ....[191]....
        /*0898*/ 	.word	0x00011820


	//   ....[192]....
        /*089c*/ 	.word	0x00011950


	//   ....[193]....
        /*08a0*/ 	.word	0x000119f0


	//   ....[194]....
        /*08a4*/ 	.word	0x00011a60


	//   ....[195]....
        /*08a8*/ 	.word	0x00011b20


	//   ....[196]....
        /*08ac*/ 	.word	0x00011b80


	//   ....[197]....
        /*08b0*/ 	.word	0x00011c40


	//   ....[198]....
        /*08b4*/ 	.word	0x00011ca0


	//   ....[199]....
        /*08b8*/ 	.word	0x00011d60


	//   ....[200]....
        /*08bc*/ 	.word	0x00011dc0


	//   ....[201]....
        /*08c0*/ 	.word	0x00011e80


	//   ....[202]....
        /*08c4*/ 	.word	0x00011ee0


	//   ....[203]....
        /*08c8*/ 	.word	0x00011fa0


	//   ....[204]....
        /*08cc*/ 	.word	0x00012000


	//   ....[205]....
        /*08d0*/ 	.word	0x000120c0


	//   ....[206]....
        /*08d4*/ 	.word	0x00012120


	//   ....[207]....
        /*08d8*/ 	.word	0x000121e0


	//   ....[208]....
        /*08dc*/ 	.word	0x000122d0


	//   ....[209]....
        /*08e0*/ 	.word	0x00012370


	//   ....[210]....
        /*08e4*/ 	.word	0x000123d0


	//   ....[211]....
        /*08e8*/ 	.word	0x000124b0


	//   ....[212]....
        /*08ec*/ 	.word	0x00012510


	//   ....[213]....
        /*08f0*/ 	.word	0x000125f0


	//   ....[214]....
        /*08f4*/ 	.word	0x00012650


	//   ....[215]....
        /*08f8*/ 	.word	0x00012730


	//   ....[216]....
        /*08fc*/ 	.word	0x00012790


	//   ....[217]....
        /*0900*/ 	.word	0x00012870


	//   ....[218]....
        /*0904*/ 	.word	0x000128d0


	//   ....[219]....
        /*0908*/ 	.word	0x000129b0


	//   ....[220]....
        /*090c*/ 	.word	0x00012a10


	//   ....[221]....
        /*0910*/ 	.word	0x00012af0


	//   ....[222]....
        /*0914*/ 	.word	0x00012b50


	//   ....[223]....
        /*0918*/ 	.word	0x00012c20


	//   ....[224]....
        /*091c*/ 	.word	0x00012d40


	//   ....[225]....
        /*0920*/ 	.word	0x00012de0


	//   ....[226]....
        /*0924*/ 	.word	0x00012ea0


	//   ....[227]....
        /*0928*/ 	.word	0x00012f70


	//   ....[228]....
        /*092c*/ 	.word	0x00012fd0


	//   ....[229]....
        /*0930*/ 	.word	0x000130b0


	//   ....[230]....
        /*0934*/ 	.word	0x00013110


	//   ....[231]....
        /*0938*/ 	.word	0x000131e0


	//   ....[232]....
        /*093c*/ 	.word	0x00013240


	//   ....[233]....
        /*0940*/ 	.word	0x00013310


	//   ....[234]....
        /*0944*/ 	.word	0x00013370


	//   ....[235]....
        /*0948*/ 	.word	0x00013450


	//   ....[236]....
        /*094c*/ 	.word	0x000134b0


	//   ....[237]....
        /*0950*/ 	.word	0x00013580


	//   ....[238]....
        /*0954*/ 	.word	0x000135e0


	//   ....[239]....
        /*0958*/ 	.word	0x000136a0


	//   ....[240]....
        /*095c*/ 	.word	0x00013730


	//   ....[241]....
        /*0960*/ 	.word	0x000137d0


	//   ....[242]....
        /*0964*/ 	.word	0x00013950


	//   ....[243]....
        /*0968*/ 	.word	0x000139c0


	//   ....[244]....
        /*096c*/ 	.word	0x00013a30


	//   ....[245]....
        /*0970*/ 	.word	0x00013aa0


	//   ....[246]....
        /*0974*/ 	.word	0x00013b10


	//   ....[247]....
        /*0978*/ 	.word	0x00013b90


	//   ....[248]....
        /*097c*/ 	.word	0x00013c10


	//   ....[249]....
        /*0980*/ 	.word	0x00013ca0


	//   ....[250]....
        /*0984*/ 	.word	0x00013d10


	//   ....[251]....
        /*0988*/ 	.word	0x00013d80


	//   ....[252]....
        /*098c*/ 	.word	0x00013df0


	//   ....[253]....
        /*0990*/ 	.word	0x00013e70


	//   ....[254]....
        /*0994*/ 	.word	0x00013ee0


	//   ....[255]....
        /*0998*/ 	.word	0x00013f80


	//   ....[0]....
        /*099c*/ 	.word	0x00013fd0


	//   ....[1]....
        /*09a0*/ 	.word	0x00014060


	//   ....[2]....
        /*09a4*/ 	.word	0x00014190


	//----- nvinfo : EIATTR_REG_RECONFIG
	.align		4
.L_112:
        /*09a8*/ 	.byte	0x01, 0x54
	.zero		2


	//----- nvinfo : EIATTR_SYSCALL_OFFSETS
	.align		4
        /*09ac*/ 	.byte	0x04, 0x46
        /*09ae*/ 	.short	(.L_114 - .L_113)


	//   ....[0]....
.L_113:
        /*09b0*/ 	.word	0x00001880


	//   ....[1]....
        /*09b4*/ 	.word	0x0000bbf0


	//   ....[2]....
        /*09b8*/ 	.word	0x0000bd40


	//   ....[3]....
        /*09bc*/ 	.word	0x0000be30


	//   ....[4]....
        /*09c0*/ 	.word	0x0000cd90


	//----- nvinfo : EIATTR_MBARRIER_INSTR_OFFSETS
	.align		4
.L_114:
        /*09c4*/ 	.byte	0x04, 0x39
        /*09c6*/ 	.short	(.L_116 - .L_115)


	//   ....[0]....
.L_115:
        /*09c8*/ 	.word	0x00000180
        /*09cc*/ 	.word	0x000000ff
        /*09d0*/ 	.word	0x00028800
        /*09d4*/ 	.short	0x0100
        /*09d6*/ 	.byte	0x08
	.zero		1


	//   ....[1]....
        /*09d8*/ 	.word	0x00000190
        /*09dc*/ 	.word	0x000000ff
        /*09e0*/ 	.word	0x00028820
        /*09e4*/ 	.short	0x0100
        /*09e6*/ 	.byte	0x08
	.zero		1


	//   ....[2]....
        /*09e8*/ 	.word	0x00000280
        /*09ec*/ 	.word	0x000000ff
        /*09f0*/ 	.word	0x00028830
        /*09f4*/ 	.short	0x0100
        /*09f6*/ 	.byte	0x08
	.zero		1


	//   ....[3]....
        /*09f8*/ 	.word	0x00000290
        /*09fc*/ 	.word	0x000000ff
        /*0a00*/ 	.word	0x00028840
        /*0a04*/ 	.short	0x0100
        /*0a06*/ 	.byte	0x08
	.zero		1


	//   ....[4]....
        /*0a08*/ 	.word	0x000002a0
        /*0a0c*/ 	.word	0x000000ff
        /*0a10*/ 	.word	0x00028838
        /*0a14*/ 	.short	0x0100
        /*0a16*/ 	.byte	0x08
	.zero		1


	//   ....[5]....
        /*0a18*/ 	.word	0x000002b0
        /*0a1c*/ 	.word	0x000000ff
        /*0a20*/ 	.word	0x00028848
        /*0a24*/ 	.short	0x0100
        /*0a26*/ 	.byte	0x08
	.zero		1


	//   ....[6]....
        /*0a28*/ 	.word	0x000003e0
        /*0a2c*/ 	.word	0x000000ff
        /*0a30*/ 	.word	0x00028850
        /*0a34*/ 	.short	0x0100
        /*0a36*/ 	.byte	0x08
	.zero		1


	//   ....[7]....
        /*0a38*/ 	.word	0x000003f0
        /*0a3c*/ 	.word	0x000000ff
        /*0a40*/ 	.word	0x00028860
        /*0a44*/ 	.short	0x0100
        /*0a46*/ 	.byte	0x08
	.zero		1


	//   ....[8]....
        /*0a48*/ 	.word	0x00000400
        /*0a4c*/ 	.word	0x000000ff
        /*0a50*/ 	.word	0x00028858
        /*0a54*/ 	.short	0x0100
        /*0a56*/ 	.byte	0x08
	.zero		1


	//   ....[9]....
        /*0a58*/ 	.word	0x00000410
        /*0a5c*/ 	.word	0x000000ff
        /*0a60*/ 	.word	0x00028868
        /*0a64*/ 	.short	0x0100
        /*0a66*/ 	.byte	0x08
	.zero		1


	//   ....[10]....
        /*0a68*/ 	.word	0x00000500
        /*0a6c*/ 	.word	0x000000ff
        /*0a70*/ 	.word	0x00028870
        /*0a74*/ 	.short	0x0100
        /*0a76*/ 	.byte	0x06
	.zero		1


	//   ....[11]....
        /*0a78*/ 	.word	0x00000510
        /*0a7c*/ 	.word	0x000000ff
        /*0a80*/ 	.word	0x00028880
        /*0a84*/ 	.short	0x0100
        /*0a86*/ 	.byte	0x06
	.zero		1


	//   ....[12]....
        /*0a88*/ 	.word	0x00000520
        /*0a8c*/ 	.word	0x000000ff
        /*0a90*/ 	.word	0x00028878
        /*0a94*/ 	.short	0x0100
        /*0a96*/ 	.byte	0x06
	.zero		1


	//   ....[13]....
        /*0a98*/ 	.word	0x00000530
        /*0a9c*/ 	.word	0x000000ff
        /*0aa0*/ 	.word	0x00028888
        /*0aa4*/ 	.short	0x0100
        /*0aa6*/ 	.byte	0x06
	.zero		1


	//   ....[14]....
        /*0aa8*/ 	.word	0x00000660
        /*0aac*/ 	.word	0x000000ff
        /*0ab0*/ 	.word	0x00028890
        /*0ab4*/ 	.short	0x0100
        /*0ab6*/ 	.byte	0x08
	.zero		1


	//   ....[15]....
        /*0ab8*/ 	.word	0x00000670
        /*0abc*/ 	.word	0x000000ff
        /*0ac0*/ 	.word	0x000288a0
        /*0ac4*/ 	.short	0x0100
        /*0ac6*/ 	.byte	0x08
	.zero		1


	//   ....[16]....
        /*0ac8*/ 	.word	0x00000680
        /*0acc*/ 	.word	0x000000ff
        /*0ad0*/ 	.word	0x00028898
        /*0ad4*/ 	.short	0x0100
        /*0ad6*/ 	.byte	0x08
	.zero		1


	//   ....[17]....
        /*0ad8*/ 	.word	0x00000690
        /*0adc*/ 	.word	0x000000ff
        /*0ae0*/ 	.word	0x000288a8
        /*0ae4*/ 	.short	0x0100
        /*0ae6*/ 	.byte	0x08
	.zero		1


	//   ....[18]....
        /*0ae8*/ 	.word	0x000007c0
        /*0aec*/ 	.word	0x000000ff
        /*0af0*/ 	.word	0x000288b0
        /*0af4*/ 	.short	0x0100
        /*0af6*/ 	.byte	0x08
	.zero		1


	//   ....[19]....
        /*0af8*/ 	.word	0x000007d0
        /*0afc*/ 	.word	0x000000ff
        /*0b00*/ 	.word	0x000288c0
        /*0b04*/ 	.short	0x0100
        /*0b06*/ 	.byte	0x08
	.zero		1


	//   ....[20]....
        /*0b08*/ 	.word	0x000007e0
        /*0b0c*/ 	.word	0x000000ff
        /*0b10*/ 	.word	0x000288b8
        /*0b14*/ 	.short	0x0100
        /*0b16*/ 	.byte	0x08
	.zero		1


	//   ....[21]....
        /*0b18*/ 	.word	0x000007f0
        /*0b1c*/ 	.word	0x000000ff
        /*0b20*/ 	.word	0x000288c8
        /*0b24*/ 	.short	0x0100
        /*0b26*/ 	.byte	0x08
	.zero		1


	//   ....[22]....
        /*0b28*/ 	.word	0x000018e0
        /*0b2c*/ 	.word	0x000000ff
        /*0b30*/ 	.word	0x00028800
        /*0b34*/ 	.short	0x010a
        /*0b36*/ 	.byte	0x2a
	.zero		1


	//   ....[23]....
        /*0b38*/ 	.word	0x00001960
        /*0b3c*/ 	.word	0x00000000
        /*0b40*/ 	.word	0x00028830
        /*0b44*/ 	.short	0x010a
        /*0b46*/ 	.byte	0x3f
	.zero		1


	//   ....[24]....
        /*0b48*/ 	.word	0x000019b0
        /*0b4c*/ 	.word	0x00000000
        /*0b50*/ 	.word	0x00028830
        /*0b54*/ 	.short	0x010a
        /*0b56*/ 	.byte	0x3f
	.zero		1


	//   ....[25]....
        /*0b58*/ 	.word	0x00002530
        /*0b5c*/ 	.word	0x000000ff
        /*0b60*/ 	.word	0x00000000
        /*0b64*/ 	.short	0x0101
        /*0b66*/ 	.byte	0x06
	.zero		1


	//   ....[26]....
        /*0b68*/ 	.word	0x00004680
        /*0b6c*/ 	.word	0x000000ff
        /*0b70*/ 	.word	0x00028830
        /*0b74*/ 	.short	0x010a
        /*0b76*/ 	.byte	0x06
	.zero		1


	//   ....[27]....
        /*0b78*/ 	.word	0x000046c0
        /*0b7c*/ 	.word	0x000000ff
        /*0b80*/ 	.word	0x00028830
        /*0b84*/ 	.short	0x010a
        /*0b86*/ 	.byte	0x06
	.zero		1


	//   ....[28]....
        /*0b88*/ 	.word	0x00004a60
        /*0b8c*/ 	.word	0x000000ff
        /*0b90*/ 	.word	0x00028850
        /*0b94*/ 	.short	0x010a
        /*0b96*/ 	.byte	0x06
	.zero		1


	//   ....[29]....
        /*0b98*/ 	.word	0x00004aa0
        /*0b9c*/ 	.word	0x000000ff
        /*0ba0*/ 	.word	0x00028850
        /*0ba4*/ 	.short	0x010a
        /*0ba6*/ 	.byte	0x06
	.zero		1


	//   ....[30]....
        /*0ba8*/ 	.word	0x000053c0
        /*0bac*/ 	.word	0x000000ff
        /*0bb0*/ 	.word	0x00000000
        /*0bb4*/ 	.short	0x0101
        /*0bb6*/ 	.byte	0x07
	.zero		1


	//   ....[31]....
        /*0bb8*/ 	.word	0x000068b0
        /*0bbc*/ 	.word	0x000000ff
        /*0bc0*/ 	.word	0x00000000
        /*0bc4*/ 	.short	0x0101
        /*0bc6*/ 	.byte	0x07
	.zero		1


	//   ....[32]....
        /*0bc8*/ 	.word	0x00006ee0
        /*0bcc*/ 	.word	0x000000ff
        /*0bd0*/ 	.word	0x00028850
        /*0bd4*/ 	.short	0x010a
        /*0bd6*/ 	.byte	0x05
	.zero		1


	//   ....[33]....
        /*0bd8*/ 	.word	0x00006f20
        /*0bdc*/ 	.word	0x000000ff
        /*0be0*/ 	.word	0x00028850
        /*0be4*/ 	.short	0x010a
        /*0be6*/ 	.byte	0x05
	.zero		1


	//   ....[34]....
        /*0be8*/ 	.word	0x000074f0
        /*0bec*/ 	.word	0x000000ff
        /*0bf0*/ 	.word	0x00000000
        /*0bf4*/ 	.short	0x0101
        /*0bf6*/ 	.byte	0x04
	.zero		1


	//   ....[35]....
        /*0bf8*/ 	.word	0x00008ab0
        /*0bfc*/ 	.word	0x00000011
        /*0c00*/ 	.word	0x00000000
        /*0c04*/ 	.short	0x0101
        /*0c06*/ 	.byte	0x3f
	.zero		1


	//   ....[36]....
        /*0c08*/ 	.word	0x00008f50
        /*0c0c*/ 	.word	0x00000011
        /*0c10*/ 	.word	0x00000000
        /*0c14*/ 	.short	0x0101
        /*0c16*/ 	.byte	0x3f
	.zero		1


	//   ....[37]....
        /*0c18*/ 	.word	0x0000c330
        /*0c1c*/ 	.word	0x00000007
        /*0c20*/ 	.word	0x00028840
        /*0c24*/ 	.short	0x010a
        /*0c26*/ 	.byte	0x3f
	.zero		1


	//   ....[38]....
        /*0c28*/ 	.word	0x0000ca90
        /*0c2c*/ 	.word	0x00000007
        /*0c30*/ 	.word	0x00028830
        /*0c34*/ 	.short	0x0107
        /*0c36*/ 	.byte	0x3f
	.zero		1


	//   ....[39]....
        /*0c38*/ 	.word	0x0000cb60
        /*0c3c*/ 	.word	0x00000007
        /*0c40*/ 	.word	0x00028830
        /*0c44*/ 	.short	0x0101
        /*0c46*/ 	.byte	0x3f
	.zero		1


	//   ....[40]....
        /*0c48*/ 	.word	0x0000d620
        /*0c4c*/ 	.word	0x00000016
        /*0c50*/ 	.word	0x00028800
        /*0c54*/ 	.short	0x0107
        /*0c56*/ 	.byte	0x3f
	.zero		1


	//   ....[41]....
        /*0c58*/ 	.word	0x0000d730
        /*0c5c*/ 	.word	0x00000016
        /*0c60*/ 	.word	0x00028800
        /*0c64*/ 	.short	0x0101
        /*0c66*/ 	.byte	0x3f
	.zero		1


	//   ....[42]....
        /*0c68*/ 	.word	0x0000d750
        /*0c6c*/ 	.word	0x00000016
        /*0c70*/ 	.word	0x00028820
        /*0c74*/ 	.short	0x010a
        /*0c76*/ 	.byte	0x3f
	.zero		1


	//   ....[43]....
        /*0c78*/ 	.word	0x0000dad0
        /*0c7c*/ 	.word	0x00000006
        /*0c80*/ 	.word	0x00028840
        /*0c84*/ 	.short	0x010a
        /*0c86*/ 	.byte	0x3f
	.zero		1


	//   ....[44]....
        /*0c88*/ 	.word	0x0000dfd0
        /*0c8c*/ 	.word	0x00000006
        /*0c90*/ 	.word	0x00028830
        /*0c94*/ 	.short	0x0107
        /*0c96*/ 	.byte	0x3f
	.zero		1


	//   ....[45]....
        /*0c98*/ 	.word	0x0000e090
        /*0c9c*/ 	.word	0x00000006
        /*0ca0*/ 	.word	0x00028830
        /*0ca4*/ 	.short	0x0101
        /*0ca6*/ 	.byte	0x3f
	.zero		1


	//   ....[46]....
        /*0ca8*/ 	.word	0x0000e0f0
        /*0cac*/ 	.word	0x00000006
        /*0cb0*/ 	.word	0x00028860
        /*0cb4*/ 	.short	0x010a
        /*0cb6*/ 	.byte	0x3f
	.zero		1


	//   ....[47]....
        /*0cb8*/ 	.word	0x0000e690
        /*0cbc*/ 	.word	0x00000006
        /*0cc0*/ 	.word	0x00028850
        /*0cc4*/ 	.short	0x0107
        /*0cc6*/ 	.byte	0x3f
	.zero		1


	//   ....[48]....
        /*0cc8*/ 	.word	0x0000e7c0
        /*0ccc*/ 	.word	0x00000006
        /*0cd0*/ 	.word	0x00028850
        /*0cd4*/ 	.short	0x0101
        /*0cd6*/ 	.byte	0x3f
	.zero		1


	//   ....[49]....
        /*0cd8*/ 	.word	0x0000e9d0
        /*0cdc*/ 	.word	0x00000000
        /*0ce0*/ 	.word	0x00028860
        /*0ce4*/ 	.short	0x010a
        /*0ce6*/ 	.byte	0x3f
	.zero		1


	//   ....[50]....
        /*0ce8*/ 	.word	0x0000ef00
        /*0cec*/ 	.word	0x00000000
        /*0cf0*/ 	.word	0x00028850
        /*0cf4*/ 	.short	0x0107
        /*0cf6*/ 	.byte	0x3f
	.zero		1


	//   ....[51]....
        /*0cf8*/ 	.word	0x0000efc0
        /*0cfc*/ 	.word	0x00000000
        /*0d00*/ 	.word	0x00028850
        /*0d04*/ 	.short	0x0101
        /*0d06*/ 	.byte	0x3f
	.zero		1


	//   ....[52]....
        /*0d08*/ 	.word	0x0000fd00
        /*0d0c*/ 	.word	0x00000004
        /*0d10*/ 	.word	0x00028820
        /*0d14*/ 	.short	0x010a
        /*0d16*/ 	.byte	0x3f
	.zero		1


	//   ....[53]....
        /*0d18*/ 	.word	0x0000fe80
        /*0d1c*/ 	.word	0x00000005
        /*0d20*/ 	.word	0x00028840
        /*0d24*/ 	.short	0x010a
        /*0d26*/ 	.byte	0x3f
	.zero		1


	//   ....[54]....
        /*0d28*/ 	.word	0x0000ff20
        /*0d2c*/ 	.word	0x00000019
        /*0d30*/ 	.word	0x00028840
        /*0d34*/ 	.short	0x010a
        /*0d36*/ 	.byte	0x3f
	.zero		1


	//   ....[55]....
        /*0d38*/ 	.word	0x0000ff60
        /*0d3c*/ 	.word	0x00000005
        /*0d40*/ 	.word	0x00028860
        /*0d44*/ 	.short	0x010a
        /*0d46*/ 	.byte	0x3f
	.zero		1


	//   ....[56]....
        /*0d48*/ 	.word	0x0000ffa0
        /*0d4c*/ 	.word	0x00000019
        /*0d50*/ 	.word	0x00028860
        /*0d54*/ 	.short	0x010a
        /*0d56*/ 	.byte	0x3f
	.zero		1


	//   ....[57]....
        /*0d58*/ 	.word	0x00010010
        /*0d5c*/ 	.word	0x00000003
        /*0d60*/ 	.word	0x00028800
        /*0d64*/ 	.short	0x010a
        /*0d66*/ 	.byte	0x3f
	.zero		1


	//   ....[58]....
        /*0d68*/ 	.word	0x00010060
        /*0d6c*/ 	.word	0x00000000
        /*0d70*/ 	.word	0x00028830
        /*0d74*/ 	.short	0x010a
        /*0d76*/ 	.byte	0x3f
	.zero		1


	//   ....[59]....
        /*0d78*/ 	.word	0x000100c0
        /*0d7c*/ 	.word	0x00000008
        /*0d80*/ 	.word	0x00028830
        /*0d84*/ 	.short	0x010a
        /*0d86*/ 	.byte	0x3f
	.zero		1


	//   ....[60]....
        /*0d88*/ 	.word	0x00010120
        /*0d8c*/ 	.word	0x00000008
        /*0d90*/ 	.word	0x00028850
        /*0d94*/ 	.short	0x010a
        /*0d96*/ 	.byte	0x3f
	.zero		1


	//   ....[61]....
        /*0d98*/ 	.word	0x00010180
        /*0d9c*/ 	.word	0x00000005
        /*0da0*/ 	.word	0x00028850
        /*0da4*/ 	.short	0x010a
        /*0da6*/ 	.byte	0x3f
	.zero		1


	//   ....[62]....
        /*0da8*/ 	.word	0x000102a0
        /*0dac*/ 	.word	0x00000007
        /*0db0*/ 	.word	0x00028840
        /*0db4*/ 	.short	0x010a
        /*0db6*/ 	.byte	0x3f
	.zero		1


	//   ....[63]....
        /*0db8*/ 	.word	0x00011850
        /*0dbc*/ 	.word	0x00000016
        /*0dc0*/ 	.word	0x00028820
        /*0dc4*/ 	.short	0x010a
        /*0dc6*/ 	.byte	0x3f
	.zero		1


	//   ....[64]....
        /*0dc8*/ 	.word	0x000118a0
        /*0dcc*/ 	.word	0x00000006
        /*0dd0*/ 	.word	0x00028840
        /*0dd4*/ 	.short	0x010a
        /*0dd6*/ 	.byte	0x3f
	.zero		1


	//   ....[65]....
        /*0dd8*/ 	.word	0x00012220
        /*0ddc*/ 	.word	0x00000006
        /*0de0*/ 	.word	0x00028860
        /*0de4*/ 	.short	0x010a
        /*0de6*/ 	.byte	0x3f
	.zero		1


	//   ....[66]....
        /*0de8*/ 	.word	0x00012c90
        /*0dec*/ 	.word	0x00000000
        /*0df0*/ 	.word	0x00028860
        /*0df4*/ 	.short	0x010a
        /*0df6*/ 	.byte	0x3f
	.zero		1


	//   ....[67]....
        /*0df8*/ 	.word	0x000140b0
        /*0dfc*/ 	.word	0x00000004
        /*0e00*/ 	.word	0x00028820
        /*0e04*/ 	.short	0x010a
        /*0e06*/ 	.byte	0x3f
	.zero		1


	//   ....[68]....
        /*0e08*/ 	.word	0x00014250
        /*0e0c*/ 	.word	0x00000005
        /*0e10*/ 	.word	0x00028840
        /*0e14*/ 	.short	0x010a
        /*0e16*/ 	.byte	0x3f
	.zero		1


	//   ....[69]....
        /*0e18*/ 	.word	0x000142a0
        /*0e1c*/ 	.word	0x00000019
        /*0e20*/ 	.word	0x00028840
        /*0e24*/ 	.short	0x010a
        /*0e26*/ 	.byte	0x3f
	.zero		1


	//   ....[70]....
        /*0e28*/ 	.word	0x000142f0
        /*0e2c*/ 	.word	0x00000005
        /*0e30*/ 	.word	0x00028860
        /*0e34*/ 	.short	0x010a
        /*0e36*/ 	.byte	0x3f
	.zero		1


	//----- nvinfo : EIATTR_NUM_MBARRIERS
	.align		4
.L_116:
        /*0e38*/ 	.byte	0x03, 0x38
        /*0e3a*/ 	.short	0x0016


	//----- nvinfo : EIATTR_EXIT_INSTR_OFFSETS
	.align		4
        /*0e3c*/ 	.byte	0x04, 0x1c
        /*0e3e*/ 	.short	(.L_118 - .L_117)


	//   ....[0]....
.L_117:
        /*0e40*/ 	.word	0x000009a0


	//   ....[1]....
        /*0e44*/ 	.word	0x0000a560


	//   ....[2]....
        /*0e48*/ 	.word	0x0000fff0


	//----- nvinfo : EIATTR_MAX_THREADS
	.align		4
.L_118:
        /*0e4c*/ 	.byte	0x04, 0x05
        /*0e4e*/ 	.short	(.L_120 - .L_119)
.L_119:
        /*0e50*/ 	.word	0x00000180
        /*0e54*/ 	.word	0x00000001
        /*0e58*/ 	.word	0x00000001


	//----- nvinfo : EIATTR_CRS_STACK_SIZE
	.align		4
.L_120:
        /*0e5c*/ 	.byte	0x04, 0x1e
        /*0e5e*/ 	.short	(.L_122 - .L_121)
.L_121:
        /*0e60*/ 	.word	0x00000000


	//----- nvinfo : EIATTR_CBANK_PARAM_SIZE
	.align		4
.L_122:
        /*0e64*/ 	.byte	0x03, 0x19
        /*0e66*/ 	.short	0x0af0


	//----- nvinfo : EIATTR_PARAM_CBANK
	.align		4
        /*0e68*/ 	.byte	0x04, 0x0a
        /*0e6a*/ 	.short	(.L_124 - .L_123)
	.align		4
.L_123:
        /*0e6c*/ 	.word	index@(.nv.constant0._ZN7cutlass13device_kernelIN5flash11enable_sm90INS1_16FlashAttnFwdSm90INS1_25CollectiveMainloopFwdSm90ILi2EN4cute5tupleIJNS5_1CILi1EEES8_S8_EEENS6_IJNS7_ILi128EEESA_SA_EEELi128ENS_6half_tEfNS_4arch4Sm90ELb0ELb0ELb1ELb1ELb1ELb0ELb0ELb1ELb1ELb1ELb1ELb0EEENS1_21CollectiveEpilogueFwdISB_S9_SC_SE_Li256ELb1ELb1ELb1ELb0EEENS1_36VarlenDynamicPersistentTileSchedulerILi128ELi128ELi256ELi128ELb1ELb1ELb1ELb0ELb1ELb1EEEEEEEEEvNT_6ParamsE)
        /*0e70*/ 	.short	0x0210
        /*0e72*/ 	.short	0x0af0


	//----- nvinfo : EIATTR_SW_WAR
	.align		4
.L_124:
        /*0e74*/ 	.byte	0x04, 0x36
        /*0e76*/ 	.short	(.L_126 - .L_125)
.L_125:
        /*0e78*/ 	.word	0x00000008
.L_126:


//--------------------- .nv.info._ZN7cutlass13device_kernelIN5flash11enable_sm90INS1_16FlashAttnFwdSm90INS1_25CollectiveMainloopFwdSm90ILi2EN4cute5tupleIJNS5_1CILi1EEES8_S8_EEENS6_IJNS7_ILi128EEESA_SA_EEELi128ENS_6half_tEfNS_4arch4Sm90ELb0ELb0ELb1ELb1ELb1ELb1ELb0ELb1ELb1ELb1ELb1ELb0EEENS1_21CollectiveEpilogueFwdISB_S9_SC_SE_Li256ELb1ELb1ELb1ELb0EEENS1_36VarlenDynamicPersistentTileSchedulerILi128ELi128ELi256ELi128ELb1ELb1ELb1ELb0ELb1ELb1EEEEEEEEEvNT_6ParamsE --------------------------
	.section	.nv.info._ZN7cutlass13device_kernelIN5flash11enable_sm90INS1_16FlashAttnFwdSm90INS1_25CollectiveMainloopFwdSm90ILi2EN4cute5tupleIJNS5_1CILi1EEES8_S8_EEENS6_IJNS7_ILi128EEESA_SA_EEELi128ENS_6half_tEfNS_4arch4Sm90ELb0ELb0ELb1ELb1ELb1ELb1ELb0ELb1ELb1ELb1ELb1ELb0EEENS1_21CollectiveEpilogueFwdISB_S9_SC_SE_Li256ELb1ELb1ELb1ELb0EEENS1_36VarlenDynamicPersistentTileSchedulerILi128ELi128ELi256ELi128ELb1ELb1ELb1ELb0ELb1ELb1EEEEEEEEEvNT_6ParamsE,"",@"SHT_CUDA_INFO"
	.sectionflags	@""
	.align	4


	//----- nvinfo : EIATTR_CUDA_API_VERSION
	.align		4
        /*0000*/ 	.byte	0x04, 0x37
        /*0002*/ 	.short	(.L_128 - .L_127)
.L_127:
        /*0004*/ 	.word	0x00000082


	//----- nvinfo : EIATTR_KPARAM_INFO
	.align		4
.L_128:
        /*0008*/ 	.byte	0x04, 0x17
        /*000a*/ 	.short	(.L_130 - .L_129)
.L_129:
        /*000c*/ 	.word	0x00000000
        /*0010*/ 	.short	0x0000
        /*0012*/ 	.short	0x0070
        /*0014*/ 	.byte	0x00, 0xf0, 0x01, 0x2a


	//----- nvinfo : EIATTR_SPARSE_MMA_MASK
	.align		4
.L_130:
        /*0018*/ 	.byte	0x03, 0x50
        /*001a*/ 	.short	0x0000


	//----- nvinfo : EIATTR_MAXREG_COUNT
	.align		4
        /*001c*/ 	.byte	0x03, 0x1b
        /*001e*/ 	.short	0x00a8


	//----- nvinfo : EIATTR_NUM_BARRIERS
	.align		4
        /*0020*/ 	.byte	0x02, 0x4c
        /*0022*/ 	.byte	0x10
	.zero		1


	//----- nvinfo : EIATTR_EXTERNS
	.align		4
        /*0024*/ 	.byte	0x04, 0x0f
        /*0026*/ 	.short	(.L_132 - .L_131)


	//   ....[0]....
	.align		4
.L_131:
        /*0028*/ 	.word	index@(__assertfail)


	//----- nvinfo : EIATTR_ANNOTATIONS
	.align		4
.L_132:
        /*002c*/ 	.byte	0x04, 0x55
        /*002e*/ 	.short	(.L_134 - .L_133)


	//   ....[0]....
.L_133:
        /* <DEDUP_REMOVED lines=18> */
        /*0144*/ 	.byte	0x20, 0xc3, 0x01, 0x00


	//----- nvinfo : EIATTR_MERCURY_ISA_VERSION
	.align		4
.L_134:
        /*0148*/ 	.byte	0x03, 0x5f
        /*014a*/ 	.short	0x0101


	//----- nvinfo : EIATTR_UNUSED_LOAD_BYTE_OFFSET
	.align		4
        /*014c*/ 	.byte	0x04, 0x44
        /*014e*/ 	.short	(.L_136 - .L_135)


	//   ....[0]....
.L_135:
        /*0150*/ 	.word	0x00000a60
        /*0154*/ 	.word	0x0000fff0


	//   ....[1]....
        /*0158*/ 	.word	0x00012860
        /*015c*/ 	.word	0x0000fff0


	//----- nvinfo : EIATTR_INT_WARP_WIDE_INSTR_OFFSETS
	.align		4
.L_136:
        /*0160*/ 	.byte	0x04, 0x31
        /*0162*/ 	.short	(.L_138 - .L_137)


	//   ....[0]....
.L_137:
        /*0164*/ 	.word	0x00000130


	//   ....[1]....
        /*0168*/ 	.word	0x00000170


	//   ....[2]....
        /*016c*/ 	.word	0x000001e0


	//   ....[3]....
        /*0170*/ 	.word	0x00018090


	//   ....[4]....
        /*0174*/ 	.word	0x00018120


	//   ....[5]....
        /*0178*/ 	.word	0x0001af50


	//   ....[6]....
        /*017c*/ 	.word	0x0001afe0


	//----- nvinfo : EIATTR_COOP_GROUP_MASK_REGIDS
	.align		4
.L_138:
        /*0180*/ 	.byte	0x04, 0x29
        /*0182*/ 	.short	(.L_140 - .L_139)


	//   ....[0]....
.L_139:
        /*0184*/ 	.word	0xffffffff


	//   ....[1]....
        /*0188*/ 	.word	0xffffffff


	//   ....[2]....
        /*018c*/ 	.word	0xffffffff


	//   ....[3]....
        /*0190*/ 	.word	0xffffffff


	//   ....[4]....
        /*0194*/ 	.word	0xffffffff


	//   ....[5]....
        /*0198*/ 	.word	0xffffffff


	//   ....[6]....
        /*019c*/ 	.word	0xffffffff


	//   ....[7]....
        /*01a0*/ 	.word	0xffffffff


	//   ....[8]....
        /*01a4*/ 	.word	0xffffffff


	//   ....[9]....
        /*01a8*/ 	.word	0xffffffff


	//   ....[10]....
        /*01ac*/ 	.word	0xffffffff


	//   ....[11]....
        /*01b0*/ 	.word	0xffffffff


	//   ....[12]....
        /*01b4*/ 	.word	0xffffffff


	//   ....[13]....
        /*01b8*/ 	.word	0xffffffff


	//   ....[14]....
        /*01bc*/ 	.word	0xffffffff


	//   ....[15]....
        /*01c0*/ 	.word	0xffffffff


	//   ....[16]....
        /*01c4*/ 	.word	0xffffffff


	//   ....[17]....
        /*01c8*/ 	.word	0xffffffff


	//   ....[18]....
        /*01cc*/ 	.word	0xffffffff


	//   ....[19]....
        /*01d0*/ 	.word	0xffffffff


	//   ....[20]....
        /*01d4*/ 	.word	0xffffffff


	//   ....[21]....
        /*01d8*/ 	.word	0xffffffff


	//   ....[22]....
        /*01dc*/ 	.word	0xffffffff


	//   ....[23]....
        /*01e0*/ 	.word	0xffffffff


	//   ....[24]....
        /*01e4*/ 	.word	0xffffffff


	//   ....[25]....
        /*01e8*/ 	.word	0xffffffff


	//   ....[26]....
        /*01ec*/ 	.word	0xffffffff


	//   ....[27]....
        /*01f0*/ 	.word	0xffffffff


	//   ....[28]....
        /*01f4*/ 	.word	0xffffffff


	//   ....[29]....
        /*01f8*/ 	.word	0xffffffff


	//   ....[30]....
        /*01fc*/ 	.word	0xffffffff


	//   ....[31]....
        /*0200*/ 	.word	0xffffffff


	//   ....[32]....
        /*0204*/ 	.word	0xffffffff


	//   ....[33]....
        /*0208*/ 	.word	0xffffffff


	//   ....[34]....
        /*020c*/ 	.word	0xffffffff


	//   ....[35]....
        /*0210*/ 	.word	0xffffffff


	//   ....[36]....
        /*0214*/ 	.word	0xffffffff


	//   ....[37]....
        /*0218*/ 	.word	0xffffffff


	//   ....[38]....
        /*021c*/ 	.word	0xffffffff


	//   ....[39]....
        /*0220*/ 	.word	0xffffffff


	//   ....[40]....
        /*0224*/ 	.word	0xffffffff


	//   ....[41]....
        /*0228*/ 	.word	0xffffffff


	//   ....[42]....
        /*022c*/ 	.word	0xffffffff


	//   ....[43]....
        /*0230*/ 	.word	0xffffffff


	//   ....[44]....
        /*0234*/ 	.word	0xffffffff


	//   ....[45]....
        /*0238*/ 	.word	0xffffffff


	//   ....[46]....
        /*023c*/ 	.word	0xffffffff


	//   ....[47]....
        /*0240*/ 	.word	0xffffffff


	//   ....[48]....
        /*0244*/ 	.word	0xffffffff


	//   ....[49]....
        /*0248*/ 	.word	0xffffffff


	//   ....[50]....
        /*024c*/ 	.word	0xffffffff


	//   ....[51]....
        /*0250*/ 	.word	0xffffffff


	//   ....[52]....
        /*0254*/ 	.word	0xffffffff


	//   ....[53]....
        /*0258*/ 	.word	0xffffffff


	//   ....[54]....
        /*025c*/ 	.word	0xffffffff


	//   ....[55]....
        /*0260*/ 	.word	0xffffffff


	//   ....[56]....
        /*0264*/ 	.word	0xffffffff


	//   ....[57]....
        /*0268*/ 	.word	0xffffffff


	//   ....[58]....
        /*026c*/ 	.word	0xffffffff


	//   ....[59]....
        /*0270*/ 	.word	0xffffffff


	//   ....[60]....
        /*0274*/ 	.word	0xffffffff


	//   ....[61]....
        /*0278*/ 	.word	0xffffffff


	//   ....[62]....
        /*027c*/ 	.word	0xffffffff


	//   ....[63]....
        /*0280*/ 	.word	0xffffffff


	//   ....[64]....
        /*0284*/ 	.word	0xffffffff


	//   ....[65]....
        /*0288*/ 	.word	0xffffffff


	//   ....[66]....
        /*028c*/ 	.word	0xffffffff


	//   ....[67]....
        /*0290*/ 	.word	0xffffffff


	//   ....[68]....
        /*0294*/ 	.word	0xffffffff


	//   ....[69]....
        /*0298*/ 	.word	0xffffffff


	//   ....[70]....
        /*029c*/ 	.word	0xffffffff


	//   ....[71]....
        /*02a0*/ 	.word	0xffffffff


	//   ....[72]....
        /*02a4*/ 	.word	0xffffffff


	//   ....[73]....
        /*02a8*/ 	.word	0xffffffff


	//   ....[74]....
        /*02ac*/ 	.word	0xffffffff


	//   ....[75]....
        /*02b0*/ 	.word	0xffffffff


	//   ....[76]....
        /*02b4*/ 	.word	0xffffffff


	//   ....[77]....
        /*02b8*/ 	.word	0xffffffff


	//   ....[78]....
        /*02bc*/ 	.word	0xffffffff


	//   ....[79]....
        /*02c0*/ 	.word	0xffffffff


	//   ....[80]....
        /*02c4*/ 	.word	0xffffffff


	//   ....[81]....
        /*02c8*/ 	.word	0xffffffff


	//   ....[82]....
        /*02cc*/ 	.word	0xffffffff


	//   ....[83]....
        /*02d0*/ 	.word	0xffffffff


	//   ....[84]....
        /*02d4*/ 	.word	0xffffffff


	//   ....[85]....
        /*02d8*/ 	.word	0xffffffff


	//   ....[86]....
        /*02dc*/ 	.word	0xffffffff


	//   ....[87]....
        /*02e0*/ 	.word	0xffffffff


	//   ....[88]....
        /*02e4*/ 	.word	0xffffffff


	//   ....[89]....
        /*02e8*/ 	.word	0xffffffff


	//   ....[90]....
        /*02ec*/ 	.word	0xffffffff


	//   ....[91]....
        /*02f0*/ 	.word	0xffffffff


	//   ....[92]....
        /*02f4*/ 	.word	0xffffffff


	//   ....[93]....
        /*02f8*/ 	.word	0xffffffff


	//   ....[94]....
        /*02fc*/ 	.word	0xffffffff


	//   ....[95]....
        /*0300*/ 	.word	0xffffffff


	//   ....[96]....
        /*0304*/ 	.word	0xffffffff


	//   ....[97]....
        /*0308*/ 	.word	0xffffffff


	//   ....[98]....
        /*030c*/ 	.word	0xffffffff


	//   ....[99]....
        /*0310*/ 	.word	0xffffffff


	//   ....[100]....
        /*0314*/ 	.word	0xffffffff


	//   ....[101]....
        /*0318*/ 	.word	0xffffffff


	//   ....[102]....
        /*031c*/ 	.word	0xffffffff


	//   ....[103]....
        /*0320*/ 	.word	0xffffffff


	//   ....[104]....
        /*0324*/ 	.word	0xffffffff


	//   ....[105]....
        /*0328*/ 	.word	0xffffffff


	//   ....[106]....
        /*032c*/ 	.word	0xffffffff


	//   ....[107]....
        /*0330*/ 	.word	0xffffffff


	//   ....[108]....
        /*0334*/ 	.word	0xffffffff


	//   ....[109]....
        /*0338*/ 	.word	0xffffffff


	//   ....[110]....
        /*033c*/ 	.word	0xffffffff


	//   ....[111]....
        /*0340*/ 	.word	0xffffffff


	//   ....[112]....
        /*0344*/ 	.word	0xffffffff


	//   ....[113]....
        /*0348*/ 	.word	0xffffffff


	//   ....[114]....
        /*034c*/ 	.word	0xffffffff


	//   ....[115]....
        /*0350*/ 	.word	0xffffffff


	//   ....[116]....
        /*0354*/ 	.word	0xffffffff


	//   ....[117]....
        /*0358*/ 	.word	0xffffffff


	//   ....[118]....
        /*035c*/ 	.word	0xffffffff


	//   ....[119]....
        /*0360*/ 	.word	0xffffffff


	//   ....[120]....
        /*0364*/ 	.word	0xffffffff


	//   ....[121]....
        /*0368*/ 	.word	0xffffffff


	//   ....[122]....
        /*036c*/ 	.word	0xffffffff


	//   ....[123]....
        /*0370*/ 	.word	0xffffffff


	//   ....[124]....
        /*0374*/ 	.word	0xffffffff


	//   ....[125]....
        /*0378*/ 	.word	0xffffffff


	//   ....[126]....
        /*037c*/ 	.word	0xffffffff


	//   ....[127]....
        /*0380*/ 	.word	0xffffffff


	//   ....[128]....
        /*0384*/ 	.word	0xffffffff


	//   ....[129]....
        /*0388*/ 	.word	0xffffffff


	//   ....[130]....
        /*038c*/ 	.word	0xffffffff


	//   ....[131]....
        /*0390*/ 	.word	0xffffffff


	//   ....[132]....
        /*0394*/ 	.word	0xffffffff


	//   ....[133]....
        /*0398*/ 	.word	0xffffffff


	//   ....[134]....
        /*039c*/ 	.word	0xffffffff


	//   ....[135]....
        /*03a0*/ 	.word	0xffffffff


	//   ....[136]....
        /*03a4*/ 	.word	0xffffffff


	//   ....[137]....
        /*03a8*/ 	.word	0xffffffff


	//   ....[138]....
        /*03ac*/ 	.word	0xffffffff


	//   ....[139]....
        /*03b0*/ 	.word	0xffffffff


	//   ....[140]....
        /*03b4*/ 	.word	0xffffffff


	//   ....[141]....
        /*03b8*/ 	.word	0xffffffff


	//   ....[142]....
        /*03bc*/ 	.word	0xffffffff


	//   ....[143]....
        /*03c0*/ 	.word	0xffffffff


	//   ....[144]....
        /*03c4*/ 	.word	0xffffffff


	//   ....[145]....
        /*03c8*/ 	.word	0xffffffff


	//   ....[146]....
        /*03cc*/ 	.word	0xffffffff


	//   ....[147]....
        /*03d0*/ 	.word	0xffffffff


	//   ....[148]....
        /*03d4*/ 	.word	0xffffffff


	//   ....[149]....
        /*03d8*/ 	.word	0xffffffff


	//   ....[150]....
        /*03dc*/ 	.word	0xffffffff


	//   ....[151]....
        /*03e0*/ 	.word	0xffffffff


	//   ....[152]....
        /*03e4*/ 	.word	0xffffffff


	//   ....[153]....
        /*03e8*/ 	.word	0xffffffff


	//   ....[154]....
        /*03ec*/ 	.word	0xffffffff


	//   ....[155]....
        /*03f0*/ 	.word	0xffffffff


	//   ....[156]....
        /*03f4*/ 	.word	0xffffffff


	//   ....[157]....
        /*03f8*/ 	.word	0xffffffff


	//   ....[158]....
        /*03fc*/ 	.word	0xffffffff


	//   ....[159]....
        /*0400*/ 	.word	0xffffffff


	//   ....[160]....
        /*0404*/ 	.word	0xffffffff


	//   ....[161]....
        /*0408*/ 	.word	0xffffffff


	//   ....[162]....
        /*040c*/ 	.word	0xffffffff


	//   ....[163]....
        /*0410*/ 	.word	0xffffffff


	//   ....[164]....
        /*0414*/ 	.word	0xffffffff


	//   ....[165]....
        /*0418*/ 	.word	0xffffffff


	//   ....[166]....
        /*041c*/ 	.word	0xffffffff


	//   ....[167]....
        /*0420*/ 	.word	0xffffffff


	//   ....[168]....
        /*0424*/ 	.word	0xffffffff


	//   ....[169]....
        /*0428*/ 	.word	0xffffffff


	//   ....[170]....
        /*042c*/ 	.word	0xffffffff


	//   ....[171]....
        /*0430*/ 	.word	0xffffffff


	//   ....[172]....
        /*0434*/ 	.word	0xffffffff


	//   ....[173]....
        /*0438*/ 	.word	0xffffffff


	//   ....[174]....
        /*043c*/ 	.word	0xffffffff


	//   ....[175]....
        /*0440*/ 	.word	0xffffffff


	//   ....[176]....
        /*0444*/ 	.word	0xffffffff


	//   ....[177]....
        /*0448*/ 	.word	0xffffffff


	//   ....[178]....
        /*044c*/ 	.word	0xffffffff


	//   ....[179]....
        /*0450*/ 	.word	0xffffffff


	//   ....[180]....
        /*0454*/ 	.word	0xffffffff


	//   ....[181]....
        /*0458*/ 	.word	0xffffffff


	//   ....[182]....
        /*045c*/ 	.word	0xffffffff


	//   ....[183]....
        /*0460*/ 	.word	0xffffffff


	//   ....[184]....
        /*0464*/ 	.word	0xffffffff


	//   ....[185]....
        /*0468*/ 	.word	0xffffffff


	//   ....[186]....
        /*046c*/ 	.word	0xffffffff


	//   ....[187]....
        /*0470*/ 	.word	0xffffffff


	//   ....[188]....
        /*0474*/ 	.word	0xffffffff


	//   ....[189]....
        /*0478*/ 	.word	0xffffffff


	//   ....[190]....
        /*047c*/ 	.word	0xffffffff


	//   ....[191]....
        /*0480*/ 	.word	0xffffffff


	//   ....[192]....
        /*0484*/ 	.word	0xffffffff


	//   ....[193]....
        /*0488*/ 	.word	0xffffffff


	//   ....[194]....
        /*048c*/ 	.word	0xffffffff


	//   ....[195]....
        /*0490*/ 	.word	0xffffffff


	//   ....[196]....
        /*0494*/ 	.word	0xffffffff


	//   ....[197]....
        /*0498*/ 	.word	0xffffffff


	//   ....[198]....
        /*049c*/ 	.word	0xffffffff


	//   ....[199]....
        /*04a0*/ 	.word	0xffffffff


	//   ....[200]....
        /*04a4*/ 	.word	0xffffffff


	//   ....[201]....
        /*04a8*/ 	.word	0x0500000f


	//   ....[202]....
        /*04ac*/ 	.word	0x0500000f


	//   ....[203]....
        /*04b0*/ 	.word	0x0500000f


	//   ....[204]....
        /*04b4*/ 	.word	0x0500000f


	//   ....[205]....
        /*04b8*/ 	.word	0x0500000f


	//   ....[206]....
        /*04bc*/ 	.word	0x0500000f


	//   ....[207]....
        /*04c0*/ 	.word	0x0500000f


	//   ....[208]....
        /*04c4*/ 	.word	0x0500000f


	//   ....[209]....
        /*04c8*/ 	.word	0x0500000f


	//   ....[210]....
        /*04cc*/ 	.word	0x0500000f


	//   ....[211]....
        /*04d0*/ 	.word	0x0500000f


	//   ....[212]....
        /*04d4*/ 	.word	0x0500000f


	//   ....[213]....
        /*04d8*/ 	.word	0x0500000f


	//   ....[214]....
        /*04dc*/ 	.word	0x0500000f


	//   ....[215]....
        /*04e0*/ 	.word	0x0500000f


	//   ....[216]....
        /*04e4*/ 	.word	0x0500000f


	//   ....[217]....
        /*04e8*/ 	.word	0x0500000f


	//   ....[218]....
        /*04ec*/ 	.word	0x0500000f


	//   ....[219]....
        /*04f0*/ 	.word	0x0500000f


	//   ....[220]....
        /*04f4*/ 	.word	0x0500000f


	//   ....[221]....
        /*04f8*/ 	.word	0x0500000f


	//   ....[222]....
        /*04fc*/ 	.word	0x0500000f


	//   ....[223]....
        /*0500*/ 	.word	0x0500000f


	//   ....[224]....
        /*0504*/ 	.word	0x0500000f


	//   ....[225]....
        /*0508*/ 	.word	0x0500000f


	//   ....[226]....
        /*050c*/ 	.word	0x0500000f


	//   ....[227]....
        /*0510*/ 	.word	0x0500000f


	//   ....[228]....
        /*0514*/ 	.word	0x0500000f


	//   ....[229]....
        /*0518*/ 	.word	0x0500000f


	//   ....[230]....
        /*051c*/ 	.word	0x0500000f


	//   ....[231]....
        /*0520*/ 	.word	0x0500000f


	//   ....[232]....
        /*0524*/ 	.word	0x0500000f


	//   ....[233]....
        /*0528*/ 	.word	0x0500000f


	//   ....[234]....
        /*052c*/ 	.word	0x0500000f


	//   ....[235]....
        /*0530*/ 	.word	0x0500000f


	//   ....[236]....
        /*0534*/ 	.word	0x0500000f


	//   ....[237]....
        /*0538*/ 	.word	0x0500000f


	//   ....[238]....
        /*053c*/ 	.word	0x0500000f


	//   ....[239]....
        /*0540*/ 	.word	0x0500000f


	//   ....[240]....
        /*0544*/ 	.word	0x0500000f


	//   ....[241]....
        /*0548*/ 	.word	0x0500000f


	//   ....[242]....
        /*054c*/ 	.word	0x0500000f


	//   ....[243]....
        /*0550*/ 	.word	0x0500000f


	//   ....[244]....
        /*0554*/ 	.word	0x0500000f


	//   ....[245]....
        /*0558*/ 	.word	0x0500000f


	//   ....[246]....
        /*055c*/ 	.word	0x0500000f


	//   ....[247]....
        /*0560*/ 	.word	0x0500000f


	//   ....[248]....
        /*0564*/ 	.word	0x0500000f


	//   ....[249]....
        /*0568*/ 	.word	0x0500000f


	//   ....[250]....
        /*056c*/ 	.word	0x0500000f


	//   ....[251]....
        /*0570*/ 	.word	0x0500000f


	//   ....[252]....
        /*0574*/ 	.word	0x0500000f


	//   ....[253]....
        /*0578*/ 	.word	0x0500000f


	//   ....[254]....
        /*057c*/ 	.word	0x0500000f


	//   ....[255]....
        /*0580*/ 	.word	0x0500000f


	//   ....[0]....
        /*0584*/ 	.word	0x0500000f


	//   ....[1]....
        /*0588*/ 	.word	0x0500000f


	//   ....[2]....
        /*058c*/ 	.word	0x0500000f


	//   ....[3]....
        /*0590*/ 	.word	0x0500000f


	//   ....[4]....
        /*0594*/ 	.word	0x0500000f


	//   ....[5]....
        /*0598*/ 	.word	0x0500000f


	//   ....[6]....
        /*059c*/ 	.word	0x0500000f


	//   ....[7]....
        /*05a0*/ 	.word	0x0500000f


	//   ....[8]....
        /*05a4*/ 	.word	0x0500000f


	//   ....[9]....
        /*05a8*/ 	.word	0x0500000f


	//   ....[10]....
        /*05ac*/ 	.word	0x0500000f


	//   ....[11]....
        /*05b0*/ 	.word	0x0500000f


	//   ....[12]....
        /*05b4*/ 	.word	0x0500000f


	//   ....[13]....
        /*05b8*/ 	.word	0x0500000f


	//   ....[14]....
        /*05bc*/ 	.word	0x0500000f


	//   ....[15]....
        /*05c0*/ 	.word	0x0500000f


	//   ....[16]....
        /*05c4*/ 	.word	0x0500000f


	//   ....[17]....
        /*05c8*/ 	.word	0x0500000f


	//   ....[18]....
        /*05cc*/ 	.word	0x0500000f


	//   ....[19]....
        /*05d0*/ 	.word	0x0500000f


	//   ....[20]....
        /*05d4*/ 	.word	0x0500000f


	//   ....[21]....
        /*05d8*/ 	.word	0x0500000f


	//   ....[22]....
        /*05dc*/ 	.word	0x0500000f


	//   ....[23]....
        /*05e0*/ 	.word	0x0500000f


	//   ....[24]....
        /*05e4*/ 	.word	0x0500000f


	//   ....[25]....
        /*05e8*/ 	.word	0x0500000f


	//   ....[26]....
        /*05ec*/ 	.word	0x0500000f


	//   ....[27]....
        /*05f0*/ 	.word	0x0500000f


	//   ....[28]....
        /*05f4*/ 	.word	0x0500000f


	//   ....[29]....
        /*05f8*/ 	.word	0x0500000f


	//   ....[30]....
        /*05fc*/ 	.word	0x0500000f


	//   ....[31]....
        /*0600*/ 	.word	0x0500000f


	//   ....[32]....
        /*0604*/ 	.word	0x0500000f


	//   ....[33]....
        /*0608*/ 	.word	0x0500000f


	//   ....[34]....
        /*060c*/ 	.word	0x0500000f


	//   ....[35]....
        /*0610*/ 	.word	0x0500000f


	//   ....[36]....
        /*0614*/ 	.word	0x0500000f


	//   ....[37]....
        /*0618*/ 	.word	0x0500000f


	//   ....[38]....
        /*061c*/ 	.word	0x0500000f


	//   ....[39]....
        /*0620*/ 	.word	0x0500000f


	//   ....[40]....
        /*0624*/ 	.word	0x0500000f


	//   ....[41]....
        /*0628*/ 	.word	0x0500000f


	//   ....[42]....
        /*062c*/ 	.word	0x0500000f


	//   ....[43]....
        /*0630*/ 	.word	0x0500000f


	//   ....[44]....
        /*0634*/ 	.word	0x0500000f


	//   ....[45]....
        /*0638*/ 	.word	0x0500000f


	//   ....[46]....
        /*063c*/ 	.word	0x0500000f


	//   ....[47]....
        /*0640*/ 	.word	0x0500000f


	//   ....[48]....
        /*0644*/ 	.word	0x0500000f


	//   ....[49]....
        /*0648*/ 	.word	0x0500000f


	//   ....[50]....
        /*064c*/ 	.word	0x0500000f


	//   ....[51]....
        /*0650*/ 	.word	0x0500000f


	//   ....[52]....
        /*0654*/ 	.word	0x0500000f


	//   ....[53]....
        /*0658*/ 	.word	0x0500000f


	//   ....[54]....
        /*065c*/ 	.word	0x0500000f


	//   ....[55]....
        /*0660*/ 	.word	0x0500000f


	//   ....[56]....
        /*0664*/ 	.word	0x0500000f


	//   ....[57]....
        /*0668*/ 	.word	0x0500000f


	//   ....[58]....
        /*066c*/ 	.word	0x0500000f


	//   ....[59]....
        /*0670*/ 	.word	0x0500000f


	//   ....[60]....
        /*0674*/ 	.word	0x0500000f


	//   ....[61]....
        /*0678*/ 	.word	0x0500000f


	//   ....[62]....
        /*067c*/ 	.word	0x0500000f


	//   ....[63]....
        /*0680*/ 	.word	0x0500000f


	//   ....[64]....
        /*0684*/ 	.word	0x0500000f


	//   ....[65]....
        /*0688*/ 	.word	0x0500000f


	//   ....[66]....
        /*068c*/ 	.word	0x0500000f


	//   ....[67]....
        /*0690*/ 	.word	0x0500000f


	//   ....[68]....
        /*0694*/ 	.word	0x0500000f


	//   ....[69]....
        /*0698*/ 	.word	0x0500000f


	//   ....[70]....
        /*069c*/ 	.word	0x0500000f


	//   ....[71]....
        /*06a0*/ 	.word	0x0500000f


	//   ....[72]....
        /*06a4*/ 	.word	0x0500000f


	//   ....[73]....
        /*06a8*/ 	.word	0x0500000f


	//   ....[74]....
        /*06ac*/ 	.word	0x0500000f


	//   ....[75]....
        /*06b0*/ 	.word	0x0500000f


	//   ....[76]....
        /*06b4*/ 	.word	0x0500000f


	//   ....[77]....
        /*06b8*/ 	.word	0x0500000f


	//   ....[78]....
        /*06bc*/ 	.word	0x0500000f


	//   ....[79]....
        /*06c0*/ 	.word	0x0500000f


	//   ....[80]....
        /*06c4*/ 	.word	0x0500000f


	//   ....[81]....
        /*06c8*/ 	.word	0x0500000f


	//   ....[82]....
        /*06cc*/ 	.word	0x0500000f


	//   ....[83]....
        /*06d0*/ 	.word	0x0500000f


	//   ....[84]....
        /*06d4*/ 	.word	0x0500000f


	//   ....[85]....
        /*06d8*/ 	.word	0x0500000f


	//   ....[86]....
        /*06dc*/ 	.word	0x0500000f


	//   ....[87]....
        /*06e0*/ 	.word	0x0500000f


	//   ....[88]....
        /*06e4*/ 	.word	0x0500000f


	//   ....[89]....
        /*06e8*/ 	.word	0x0500000f


	//   ....[90]....
        /*06ec*/ 	.word	0x0500000f


	//   ....[91]....
        /*06f0*/ 	.word	0x0500000f


	//   ....[92]....
        /*06f4*/ 	.word	0x0500000f


	//   ....[93]....
        /*06f8*/ 	.word	0x0500000f


	//   ....[94]....
        /*06fc*/ 	.word	0x0500000f


	//   ....[95]....
        /*0700*/ 	.word	0x0500000f


	//   ....[96]....
        /*0704*/ 	.word	0x0500000f


	//   ....[97]....
        /*0708*/ 	.word	0x0500000f


	//   ....[98]....
        /*070c*/ 	.word	0x0500000f


	//----- nvinfo : EIATTR_COOP_GROUP_INSTR_OFFSETS
	.align		4
.L_140:
        /*0710*/ 	.byte	0x04, 0x28
        /*0712*/ 	.short	(.L_142 - .L_141)


	//   ....[0]....
.L_141:
        /*0714*/ 	.word	0x00000070


	//   ....[1]....
        /*0718*/ 	.word	0x00000140


	//   ....[2]....
        /*071c*/ 	.word	0x00000190


	//   ....[3]....
        /*0720*/ 	.word	0x000003c0


	//   ....[4]....
        /*0724*/ 	.word	0x00000520


	//   ....[5]....
        /*0728*/ 	.word	0x00000640


	//   ....[6]....
        /*072c*/ 	.word	0x000007a0


	//   ....[7]....
        /*0730*/ 	.word	0x00003320


	//   ....[8]....
        /*0734*/ 	.word	0x00003330


	//   ....[9]....
        /*0738*/ 	.word	0x000039e0


	//   ....[10]....
        /*073c*/ 	.word	0x000039f0


	//   ....[11]....
        /*0740*/ 	.word	0x000040a0


	//   ....[12]....
        /*0744*/ 	.word	0x000040b0


	//   ....[13]....
        /*0748*/ 	.word	0x00004760


	//   ....[14]....
        /*074c*/ 	.word	0x00004770


	//   ....[15]....
        /*0750*/ 	.word	0x00005790


	//   ....[16]....
        /*0754*/ 	.word	0x000057a0


	//   ....[17]....
        /*0758*/ 	.word	0x00005f20


	//   ....[18]....
        /*075c*/ 	.word	0x00005f30


	//   ....[19]....
        /*0760*/ 	.word	0x000066e0


	//   ....[20]....
        /*0764*/ 	.word	0x000066f0


	//   ....[21]....
        /*0768*/ 	.word	0x00006e90


	//   ....[22]....
        /*076c*/ 	.word	0x00006ea0


	//   ....[23]....
        /*0770*/ 	.word	0x00007860


	//   ....[24]....
        /*0774*/ 	.word	0x00007870


	//   ....[25]....
        /*0778*/ 	.word	0x00007980


	//   ....[26]....
        /*077c*/ 	.word	0x00007990


	//   ....[27]....
        /*0780*/ 	.word	0x00007ab0


	//   ....[28]....
        /*0784*/ 	.word	0x00007ac0


	//   ....[29]....
        /*0788*/ 	.word	0x00007be0


	//   ....[30]....
        /*078c*/ 	.word	0x00007bf0


	//   ....[31]....
        /*0790*/ 	.word	0x00007f70


	//   ....[32]....
        /*0794*/ 	.word	0x00007f90


	//   ....[33]....
        /*0798*/ 	.word	0x00008070


	//   ....[34]....
        /*079c*/ 	.word	0x00008090


	//   ....[35]....
        /*07a0*/ 	.word	0x00008170


	//   ....[36]....
        /*07a4*/ 	.word	0x00008190


	//   ....[37]....
        /*07a8*/ 	.word	0x00008270


	//   ....[38]....
        /*07ac*/ 	.word	0x00008290


	//   ....[39]....
        /*07b0*/ 	.word	0x00008a00


	//   ....[40]....
        /*07b4*/ 	.word	0x00008f90


	//   ....[41]....
        /*07b8*/ 	.word	0x00008fa0


	//   ....[42]....
        /*07bc*/ 	.word	0x00008fb0


	//   ....[43]....
        /*07c0*/ 	.word	0x00008fc0


	//   ....[44]....
        /*07c4*/ 	.word	0x0000a9f0


	//   ....[45]....
        /*07c8*/ 	.word	0x0000aa00


	//   ....[46]....
        /*07cc*/ 	.word	0x0000aa10


	//   ....[47]....
        /*07d0*/ 	.word	0x0000aa20


	//   ....[48]....
        /*07d4*/ 	.word	0x0000def0


	//   ....[49]....
        /*07d8*/ 	.word	0x0000df30


	//   ....[50]....
        /*07dc*/ 	.word	0x0000e4c0


	//   ....[51]....
        /*07e0*/ 	.word	0x0000e520


	//   ....[52]....
        /*07e4*/ 	.word	0x000108b0


	//   ....[53]....
        /*07e8*/ 	.word	0x000108d0


	//   ....[54]....
        /*07ec*/ 	.word	0x00010900


	//   ....[55]....
        /*07f0*/ 	.word	0x00010910


	//   ....[56]....
        /*07f4*/ 	.word	0x00011e70


	//   ....[57]....
        /*07f8*/ 	.word	0x000121a0


	//   ....[58]....
        /*07fc*/ 	.word	0x000121d0


	//   ....[59]....
        /*0800*/ 	.word	0x000121e0


	//   ....[60]....
        /*0804*/ 	.word	0x00013310


	//   ....[61]....
        /*0808*/ 	.word	0x00013330


	//   ....[62]....
        /*080c*/ 	.word	0x00013340


	//   ....[63]....
        /*0810*/ 	.word	0x00013350


	//   ....[64]....
        /*0814*/ 	.word	0x00013a00


	//   ....[65]....
        /*0818*/ 	.word	0x00013a10


	//   ....[66]....
        /*081c*/ 	.word	0x00013b10


	//   ....[67]....
        /*0820*/ 	.word	0x00013b20


	//   ....[68]....
        /*0824*/ 	.word	0x00013c30


	//   ....[69]....
        /*0828*/ 	.word	0x00013c40


	//   ....[70]....
        /*082c*/ 	.word	0x00013d50


	//   ....[71]....
        /*0830*/ 	.word	0x00013d60


	//   ....[72]....
        /*0834*/ 	.word	0x00014220


	//   ....[73]....
        /*0838*/ 	.word	0x00014230


	//   ....[74]....
        /*083c*/ 	.word	0x000146b0


	//   ....[75]....
        /*0840*/ 	.word	0x000146c0


	//   ....[76]....
        /*0844*/ 	.word	0x000152f0


	//   ....[77]....
        /*0848*/ 	.word	0x00015300


	//   ....[78]....
        /*084c*/ 	.word	0x00015410


	//   ....[79]....
        /*0850*/ 	.word	0x00015420


	//   ....[80]....
        /*0854*/ 	.word	0x00015530


	//   ....[81]....
        /*0858*/ 	.word	0x00015540


	//   ....[82]....
        /*085c*/ 	.word	0x00015650


	//   ....[83]....
        /*0860*/ 	.word	0x00015660


	//   ....[84]....
        /*0864*/ 	.word	0x000157d0


	//   ....[85]....
        /*0868*/ 	.word	0x000159c0


	//   ....[86]....
        /*086c*/ 	.word	0x000159f0


	//   ....[87]....
        /*0870*/ 	.word	0x00015a20


	//   ....[88]....
        /*0874*/ 	.word	0x00015a50


	//   ....[89]....
        /*0878*/ 	.word	0x00015a80


	//   ....[90]....
        /*087c*/ 	.word	0x00015ab0


	//   ....[91]....
        /*0880*/ 	.word	0x00015c40


	//   ....[92]....
        /*0884*/ 	.word	0x00015c70


	//   ....[93]....
        /*0888*/ 	.word	0x00015ca0


	//   ....[94]....
        /*088c*/ 	.word	0x00015cd0


	//   ....[95]....
        /*0890*/ 	.word	0x00015d00


	//   ....[96]....
        /*0894*/ 	.word	0x00015d30


	//   ....[97]....
        /*0898*/ 	.word	0x00015dc0


	//   ....[98]....
        /*089c*/ 	.word	0x00015df0


	//   ....[99]....
        /*08a0*/ 	.word	0x00015e00


	//   ....[100]....
        /*08a4*/ 	.word	0x00015e90


	//   ....[101]....
        /*08a8*/ 	.word	0x00016dd0


	//   ....[102]....
        /*08ac*/ 	.word	0x00018b80


	//   ....[103]....
        /*08b0*/ 	.word	0x00018ba0


	//   ....[104]....
        /*08b4*/ 	.word	0x00018c40


	//   ....[105]....
        /*08b8*/ 	.word	0x00018c60


	//   ....[106]....
        /*08bc*/ 	.word	0x00018cf0


	//   ....[107]....
        /*08c0*/ 	.word	0x00018d10


	//   ....[108]....
        /*08c4*/ 	.word	0x00018da0


	//   ....[109]....
        /*08c8*/ 	.word	0x00018dc0


	//   ....[110]....
        /*08cc*/ 	.word	0x00018e50


	//   ....[111]....
        /*08d0*/ 	.word	0x00018e70


	//   ....[112]....
        /*08d4*/ 	.word	0x00018f00


	//   ....[113]....
        /*08d8*/ 	.word	0x00018f20


	//   ....[114]....
        /*08dc*/ 	.word	0x00018fb0


	//   ....[115]....
        /*08e0*/ 	.word	0x00018fd0


	//   ....[116]....
        /*08e4*/ 	.word	0x00018fe0


	//   ....[117]....
        /*08e8*/ 	.word	0x00019060


	//   ....[118]....
        /*08ec*/ 	.word	0x00019780


	//   ....[119]....
        /*08f0*/ 	.word	0x000197b0


	//   ....[120]....
        /*08f4*/ 	.word	0x00019810


	//   ....[121]....
        /*08f8*/ 	.word	0x00019850


	//   ....[122]....
        /*08fc*/ 	.word	0x00019890


	//   ....[123]....
        /*0900*/ 	.word	0x000198f0


	//   ....[124]....
        /*0904*/ 	.word	0x00019930


	//   ....[125]....
        /*0908*/ 	.word	0x00019990


	//   ....[126]....
        /*090c*/ 	.word	0x000199d0


	//   ....[127]....
        /*0910*/ 	.word	0x00019a30


	//   ....[128]....
        /*0914*/ 	.word	0x00019a70


	//   ....[129]....
        /*0918*/ 	.word	0x00019ad0


	//   ....[130]....
        /*091c*/ 	.word	0x00019b10


	//   ....[131]....
        /*0920*/ 	.word	0x00019b70


	//   ....[132]....
        /*0924*/ 	.word	0x00019b90


	//   ....[133]....
        /*0928*/ 	.word	0x00019bc0


	//   ....[134]....
        /*092c*/ 	.word	0x0001a320


	//   ....[135]....
        /*0930*/ 	.word	0x0001a350


	//   ....[136]....
        /*0934*/ 	.word	0x0001a3b0


	//   ....[137]....
        /*0938*/ 	.word	0x0001a3c0


	//   ....[138]....
        /*093c*/ 	.word	0x0001a410


	//   ....[139]....
        /*0940*/ 	.word	0x0001a420


	//   ....[140]....
        /*0944*/ 	.word	0x0001a470


	//   ....[141]....
        /*0948*/ 	.word	0x0001a480


	//   ....[142]....
        /*094c*/ 	.word	0x0001a4d0


	//   ....[143]....
        /*0950*/ 	.word	0x0001a4e0


	//   ....[144]....
        /*0954*/ 	.word	0x0001a530


	//   ....[145]....
        /*0958*/ 	.word	0x0001a540


	//   ....[146]....
        /*095c*/ 	.word	0x0001a590


	//   ....[147]....
        /*0960*/ 	.word	0x0001a5a0


	//   ....[148]....
        /*0964*/ 	.word	0x0001a5b0


	//   ....[149]....
        /*0968*/ 	.word	0x0001a600


	//   ....[150]....
        /*096c*/ 	.word	0x0001a860


	//   ....[151]....
        /*0970*/ 	.word	0x0001a880


	//   ....[152]....
        /*0974*/ 	.word	0x0001a890


	//   ....[153]....
        /*0978*/ 	.word	0x0001a900


	//   ....[154]....
        /*097c*/ 	.word	0x0001a910


	//   ....[155]....
        /*0980*/ 	.word	0x0001a980


	//   ....[156]....
        /*0984*/ 	.word	0x0001a990


	//   ....[157]....
        /*0988*/ 	.word	0x0001aa00


	//   ....[158]....
        /*098c*/ 	.word	0x0001aa10


	//   ....[159]....
        /*0990*/ 	.word	0x0001aa80


	//   ....[160]....
        /*0994*/ 	.word	0x0001aa90


	//   ....[161]....
        /*0998*/ 	.word	0x0001ab00


	//   ....[162]....
        /*099c*/ 	.word	0x0001ab10


	//   ....[163]....
        /*09a0*/ 	.word	0x0001ab80


	//   ....[164]....
        /*09a4*/ 	.word	0x0001ab90


	//   ....[165]....
        /*09a8*/ 	.word	0x0001aba0


	//   ....[166]....
        /*09ac*/ 	.word	0x0001b130


	//   ....[167]....
        /*09b0*/ 	.word	0x0001b170


	//   ....[168]....
        /*09b4*/ 	.word	0x0001b1b0


	//   ....[169]....
        /*09b8*/ 	.word	0x0001b1d0


	//   ....[170]....
        /*09bc*/ 	.word	0x0001b1e0


	//   ....[171]....
        /*09c0*/ 	.word	0x0001b200


	//   ....[172]....
        /*09c4*/ 	.word	0x0001b270


	//   ....[173]....
        /*09c8*/ 	.word	0x0001b290


	//   ....[174]....
        /*09cc*/ 	.word	0x0001b2f0


	//   ....[175]....
        /*09d0*/ 	.word	0x0001b310


	//   ....[176]....
        /*09d4*/ 	.word	0x0001b370


	//   ....[177]....
        /*09d8*/ 	.word	0x0001b390


	//   ....[178]....
        /*09dc*/ 	.word	0x0001b3f0


	//   ....[179]....
        /*09e0*/ 	.word	0x0001b410


	//   ....[180]....
        /*09e4*/ 	.word	0x0001b460


	//   ....[181]....
        /*09e8*/ 	.word	0x0001b480


	//   ....[182]....
        /*09ec*/ 	.word	0x0001b8b0


	//   ....[183]....
        /*09f0*/ 	.word	0x0001b8e0


	//   ....[184]....
        /*09f4*/ 	.word	0x0001b950


	//   ....[185]....
        /*09f8*/ 	.word	0x0001b980


	//   ....[186]....
        /*09fc*/ 	.word	0x0001b9b0


	//   ....[187]....
        /*0a00*/ 	.word	0x0001b9e0


	//   ....[188]....
        /*0a04*/ 	.word	0x0001ba10


	//   ....[189]....
        /*0a08*/ 	.word	0x0001ba40


	//   ....[190]....
        /*0a0c*/ 	.word	0x0001bbe0


	//   ....[191]....
        /*0a10*/ 	.word	0x0001bc10


	//   ....[192]....
        /*0a14*/ 	.word	0x0001bc40


	//   ....[193]....
        /*0a18*/ 	.word	0x0001bc70


	//   ....[194]....
        /*0a1c*/ 	.word	0x0001bca0


	//   ....[195]....
        /*0a20*/ 	.word	0x0001bcd0


	//   ....[196]....
        /*0a24*/ 	.word	0x0001bd90


	//   ....[197]....
        /*0a28*/ 	.word	0x0001bdb0


	//   ....[198]....
        /*0a2c*/ 	.word	0x0001bdc0


	//   ....[199]....
        /*0a30*/ 	.word	0x0001be20


	//   ....[200]....
        /*0a34*/ 	.word	0x0001c440


	//   ....[201]....
        /*0a38*/ 	.word	0x0001c760


	//   ....[202]....
        /*0a3c*/ 	.word	0x0001c7f0


	//   ....[203]....
        /*0a40*/ 	.word	0x0001c890


	//   ....[204]....
        /*0a44*/ 	.word	0x0001c920


	//   ....[205]....
        /*0a48*/ 	.word	0x0001c9c0


	//   ....[206]....
        /*0a4c*/ 	.word	0x0001ca50


	//   ....[207]....
        /*0a50*/ 	.word	0x0001caf0


	//   ....[208]....
        /*0a54*/ 	.word	0x0001cb80


	//   ....[209]....
        /*0a58*/ 	.word	0x0001cc70


	//   ....[210]....
        /*0a5c*/ 	.word	0x0001cd00


	//   ....[211]....
        /*0a60*/ 	.word	0x0001cda0


	//   ....[212]....
        /*0a64*/ 	.word	0x0001ce30


	//   ....[213]....
        /*0a68*/ 	.word	0x0001ced0


	//   ....[214]....
        /*0a6c*/ 	.word	0x0001cf60


	//   ....[215]....
        /*0a70*/ 	.word	0x0001d000


	//   ....[216]....
        /*0a74*/ 	.word	0x0001d090


	//   ....[217]....
        /*0a78*/ 	.word	0x0001d180


	//   ....[218]....
        /*0a7c*/ 	.word	0x0001d210


	//   ....[219]....
        /*0a80*/ 	.word	0x0001d2a0


	//   ....[220]....
        /*0a84*/ 	.word	0x0001d330


	//   ....[221]....
        /*0a88*/ 	.word	0x0001d3c0


	//   ....[222]....
        /*0a8c*/ 	.word	0x0001d450


	//   ....[223]....
        /*0a90*/ 	.word	0x0001d4e0


	//   ....[224]....
        /*0a94*/ 	.word	0x0001d570


	//   ....[225]....
        /*0a98*/ 	.word	0x0001d6a0


	//   ....[226]....
        /*0a9c*/ 	.word	0x0001d750


	//   ....[227]....
        /*0aa0*/ 	.word	0x0001d7e0


	//   ....[228]....
        /*0aa4*/ 	.word	0x0001d830


	//   ....[229]....
        /*0aa8*/ 	.word	0x0001d880


	//   ....[230]....
        /*0aac*/ 	.word	0x0001d960


	//   ....[231]....
        /*0ab0*/ 	.word	0x0001d9f0


	//   ....[232]....
        /*0ab4*/ 	.word	0x0001da40


	//   ....[233]....
        /*0ab8*/ 	.word	0x0001da90


	//   ....[234]....
        /*0abc*/ 	.word	0x0001dca0


	//   ....[235]....
        /*0ac0*/ 	.word	0x0001dcf0


	//   ....[236]....
        /*0ac4*/ 	.word	0x0001dd80


	//   ....[237]....
        /*0ac8*/ 	.word	0x0001de10


	//   ....[238]....
        /*0acc*/ 	.word	0x0001dea0


	//   ....[239]....
        /*0ad0*/ 	.word	0x0001df30


	//   ....[240]....
        /*0ad4*/ 	.word	0x0001dfc0


	//   ....[241]....
        /*0ad8*/ 	.word	0x0001e050


	//   ....[242]....
        /*0adc*/ 	.word	0x0001e0d0


	//   ....[243]....
        /*0ae0*/ 	.word	0x0001e120


	//   ....[244]....
        /*0ae4*/ 	.word	0x0001e1b0


	//   ....[245]....
        /*0ae8*/ 	.word	0x0001e240


	//   ....[246]....
        /*0aec*/ 	.word	0x0001e2c0


	//   ....[247]....
        /*0af0*/ 	.word	0x0001e310


	//   ....[248]....
        /*0af4*/ 	.word	0x0001e3a0


	//   ....[249]....
        /*0af8*/ 	.word	0x0001e430


	//   ....[250]....
        /*0afc*/ 	.word	0x0001e4c0


	//   ....[251]....
        /*0b00*/ 	.word	0x0001e550


	//   ....[252]....
        /*0b04*/ 	.word	0x0001e5e0


	//   ....[253]....
        /*0b08*/ 	.word	0x0001e670


	//   ....[254]....
        /*0b0c*/ 	.word	0x0001e730


	//   ....[255]....
        /*0b10*/ 	.word	0x0001ea10


	//   ....[0]....
        /*0b14*/ 	.word	0x0001eb00


	//   ....[1]....
        /*0b18*/ 	.word	0x0001eba0


	//   ....[2]....
        /*0b1c*/ 	.word	0x0001ec00


	//   ....[3]....
        /*0b20*/ 	.word	0x0001ed00


	//   ....[4]....
        /*0b24*/ 	.word	0x0001ed70


	//   ....[5]....
        /*0b28*/ 	.word	0x0001ee70


	//   ....[6]....
        /*0b2c*/ 	.word	0x0001eee0


	//   ....[7]....
        /*0b30*/ 	.word	0x0001efe0


	//   ....[8]....
        /*0b34*/ 	.word	0x0001f050


	//   ....[9]....
        /*0b38*/ 	.word	0x0001f150


	//   ....[10]....
        /*0b3c*/ 	.word	0x0001f1c0


	//   ....[11]....
        /*0b40*/ 	.word	0x0001f2c0


	//   ....[12]....
        /*0b44*/ 	.word	0x0001f330


	//   ....[13]....
        /*0b48*/ 	.word	0x0001f430


	//   ....[14]....
        /*0b4c*/ 	.word	0x0001f4a0


	//   ....[15]....
        /*0b50*/ 	.word	0x0001f540


	//   ....[16]....
        /*0b54*/ 	.word	0x0001f640


	//   ....[17]....
        /*0b58*/ 	.word	0x0001f6b0


	//   ....[18]....
        /*0b5c*/ 	.word	0x0001f730


	//   ....[19]....
        /*0b60*/ 	.word	0x0001f7e0


	//   ....[20]....
        /*0b64*/ 	.word	0x0001f860


	//   ....[21]....
        /*0b68*/ 	.word	0x0001f930


	//   ....[22]....
        /*0b6c*/ 	.word	0x0001f9b0


	//   ....[23]....
        /*0b70*/ 	.word	0x0001fa80


	//   ....[24]....
        /*0b74*/ 	.word	0x0001fb00


	//   ....[25]....
        /*0b78*/ 	.word	0x0001fbd0


	//   ....[26]....
        /*0b7c*/ 	.word	0x0001fc50


	//   ....[27]....
        /*0b80*/ 	.word	0x0001fd20


	//   ....[28]....
        /*0b84*/ 	.word	0x0001fda0


	//   ....[29]....
        /*0b88*/ 	.word	0x0001fe60


	//   ....[30]....
        /*0b8c*/ 	.word	0x0001fef0


	//   ....[31]....
        /*0b90*/ 	.word	0x0001ffa0


	//   ....[32]....
        /*0b94*/ 	.word	0x000200d0


	//   ....[33]....
        /*0b98*/ 	.word	0x00020170


	//   ....[34]....
        /*0b9c*/ 	.word	0x000201e0


	//   ....[35]....
        /*0ba0*/ 	.word	0x000202a0


	//   ....[36]....
        /*0ba4*/ 	.word	0x00020300


	//   ....[37]....
        /*0ba8*/ 	.word	0x000203c0


	//   ....[38]....
        /*0bac*/ 	.word	0x00020420


	//   ....[39]....
        /*0bb0*/ 	.word	0x000204e0


	//   ....[40]....
        /*0bb4*/ 	.word	0x00020540


	//   ....[41]....
        /*0bb8*/ 	.word	0x00020600


	//   ....[42]....
        /*0bbc*/ 	.word	0x00020660


	//   ....[43]....
        /*0bc0*/ 	.word	0x00020720


	//   ....[44]....
        /*0bc4*/ 	.word	0x00020780


	//   ....[45]....
        /*0bc8*/ 	.word	0x00020840


	//   ....[46]....
        /*0bcc*/ 	.word	0x000208a0


	//   ....[47]....
        /*0bd0*/ 	.word	0x00020960


	//   ....[48]....
        /*0bd4*/ 	.word	0x00020a50


	//   ....[49]....
        /*0bd8*/ 	.word	0x00020af0


	//   ....[50]....
        /*0bdc*/ 	.word	0x00020b50


	//   ....[51]....
        /*0be0*/ 	.word	0x00020c30


	//   ....[52]....
        /*0be4*/ 	.word	0x00020c90


	//   ....[53]....
        /*0be8*/ 	.word	0x00020d70


	//   ....[54]....
        /*0bec*/ 	.word	0x00020dd0


	//   ....[55]....
        /*0bf0*/ 	.word	0x00020eb0


	//   ....[56]....
        /*0bf4*/ 	.word	0x00020f10


	//   ....[57]....
        /*0bf8*/ 	.word	0x00020ff0


	//   ....[58]....
        /*0bfc*/ 	.word	0x00021050


	//   ....[59]....
        /*0c00*/ 	.word	0x00021130


	//   ....[60]....
        /*0c04*/ 	.word	0x00021190


	//   ....[61]....
        /*0c08*/ 	.word	0x00021270


	//   ....[62]....
        /*0c0c*/ 	.word	0x000212d0


	//   ....[63]....
        /*0c10*/ 	.word	0x000213a0


	//   ....[64]....
        /*0c14*/ 	.word	0x000214c0


	//   ....[65]....
        /*0c18*/ 	.word	0x00021570


	//   ....[66]....
        /*0c1c*/ 	.word	0x00021620


	//   ....[67]....
        /*0c20*/ 	.word	0x000216f0


	//   ....[68]....
        /*0c24*/ 	.word	0x00021750


	//   ....[69]....
        /*0c28*/ 	.word	0x00021830


	//   ....[70]....
        /*0c2c*/ 	.word	0x00021890


	//   ....[71]....
        /*0c30*/ 	.word	0x00021960


	//   ....[72]....
        /*0c34*/ 	.word	0x000219c0


	//   ....[73]....
        /*0c38*/ 	.word	0x00021a90


	//   ....[74]....
        /*0c3c*/ 	.word	0x00021af0


	//   ....[75]....
        /*0c40*/ 	.word	0x00021bd0


	//   ....[76]....
        /*0c44*/ 	.word	0x00021c30


	//   ....[77]....
        /*0c48*/ 	.word	0x00021d00


	//   ....[78]....
        /*0c4c*/ 	.word	0x00021d60


	//   ....[79]....
        /*0c50*/ 	.word	0x00021e20


	//   ....[80]....
        /*0c54*/ 	.word	0x00021eb0


	//   ....[81]....
        /*0c58*/ 	.word	0x00021f50


	//   ....[82]....
        /*0c5c*/ 	.word	0x000220d0


	//   ....[83]....
        /*0c60*/ 	.word	0x00022140


	//   ....[84]....
        /*0c64*/ 	.word	0x000221b0


	//   ....[85]....
        /*0c68*/ 	.word	0x00022220


	//   ....[86]....
        /*0c6c*/ 	.word	0x00022290


	//   ....[87]....
        /*0c70*/ 	.word	0x00022310


	//   ....[88]....
        /*0c74*/ 	.word	0x00022390


	//   ....[89]....
        /*0c78*/ 	.word	0x00022420


	//   ....[90]....
        /*0c7c*/ 	.word	0x00022490


	//   ....[91]....
        /*0c80*/ 	.word	0x00022500


	//   ....[92]....
        /*0c84*/ 	.word	0x00022570


	//   ....[93]....
        /*0c88*/ 	.word	0x000225f0


	//   ....[94]....
        /*0c8c*/ 	.word	0x00022660


	//   ....[95]....
        /*0c90*/ 	.word	0x00022700


	//   ....[96]....
        /*0c94*/ 	.word	0x00022750


	//   ....[97]....
        /*0c98*/ 	.word	0x000227e0


	//   ....[98]....
        /*0c9c*/ 	.word	0x00022910


	//----- nvinfo : EIATTR_REG_RECONFIG
	.align		4
.L_142:
        /*0ca0*/ 	.byte	0x01, 0x54
	.zero		2


	//----- nvinfo : EIATTR_SYSCALL_OFFSETS
	.align		4
        /*0ca4*/ 	.byte	0x04, 0x46
        /*0ca6*/ 	.short	(.L_144 - .L_143)


	//   ....[0]....
.L_143:
        /*0ca8*/ 	.word	0x00001c20


	//   ....[1]....
        /*0cac*/ 	.word	0x00001d70


	//   ....[2]....
        /*0cb0*/ 	.word	0x00008ba0


	//   ....[3]....
        /*0cb4*/ 	.word	0x00008f00


	//   ....[4]....
        /*0cb8*/ 	.word	0x00018280


	//   ....[5]....
        /*0cbc*/ 	.word	0x000183d0


	//   ....[6]....
        /*0cc0*/ 	.word	0x000184c0


	//   ....[7]....
        /*0cc4*/ 	.word	0x00019430


	//----- nvinfo : EIATTR_MBARRIER_INSTR_OFFSETS
	.align		4
.L_144:
        /*0cc8*/ 	.byte	0x04, 0x39
        /*0cca*/ 	.short	(.L_146 - .L_145)


	//   ....[0]....
.L_145:
        /*0ccc*/ 	.word	0x00000270
        /*0cd0*/ 	.word	0x000000ff
        /*0cd4*/ 	.word	0x00028800
        /*0cd8*/ 	.short	0x0100
        /*0cda*/ 	.byte	0x08
	.zero		1


	//   ....[1]....
        /*0cdc*/ 	.word	0x00000280
        /*0ce0*/ 	.word	0x000000ff
        /*0ce4*/ 	.word	0x00028820
        /*0ce8*/ 	.short	0x0100
        /*0cea*/ 	.byte	0x08
	.zero		1


	//   ....[2]....
        /*0cec*/ 	.word	0x00000370
        /*0cf0*/ 	.word	0x000000ff
        /*0cf4*/ 	.word	0x00028830
        /*0cf8*/ 	.short	0x0100
        /*0cfa*/ 	.byte	0x08
	.zero		1


	//   ....[3]....
        /*0cfc*/ 	.word	0x00000380
        /*0d00*/ 	.word	0x000000ff
        /*0d04*/ 	.word	0x00028840
        /*0d08*/ 	.short	0x0100
        /*0d0a*/ 	.byte	0x08
	.zero		1


	//   ....[4]....
        /*0d0c*/ 	.word	0x00000390
        /*0d10*/ 	.word	0x000000ff
        /*0d14*/ 	.word	0x00028838
        /*0d18*/ 	.short	0x0100
        /*0d1a*/ 	.byte	0x08
	.zero		1


	//   ....[5]....
        /*0d1c*/ 	.word	0x000003a0
        /*0d20*/ 	.word	0x000000ff
        /*0d24*/ 	.word	0x00028848
        /*0d28*/ 	.short	0x0100
        /*0d2a*/ 	.byte	0x08
	.zero		1


	//   ....[6]....
        /*0d2c*/ 	.word	0x000004d0
        /*0d30*/ 	.word	0x000000ff
        /*0d34*/ 	.word	0x00028850
        /*0d38*/ 	.short	0x0100
        /*0d3a*/ 	.byte	0x08
	.zero		1


	//   ....[7]....
        /*0d3c*/ 	.word	0x000004e0
        /*0d40*/ 	.word	0x000000ff
        /*0d44*/ 	.word	0x00028860
        /*0d48*/ 	.short	0x0100
        /*0d4a*/ 	.byte	0x08
	.zero		1


	//   ....[8]....
        /*0d4c*/ 	.word	0x000004f0
        /*0d50*/ 	.word	0x000000ff
        /*0d54*/ 	.word	0x00028858
        /*0d58*/ 	.short	0x0100
        /*0d5a*/ 	.byte	0x08
	.zero		1


	//   ....[9]....
        /*0d5c*/ 	.word	0x00000500
        /*0d60*/ 	.word	0x000000ff
        /*0d64*/ 	.word	0x00028868
        /*0d68*/ 	.short	0x0100
        /*0d6a*/ 	.byte	0x08
	.zero		1


	//   ....[10]....
        /*0d6c*/ 	.word	0x000005f0
        /*0d70*/ 	.word	0x000000ff
        /*0d74*/ 	.word	0x00028870
        /*0d78*/ 	.short	0x0100
        /*0d7a*/ 	.byte	0x06
	.zero		1


	//   ....[11]....
        /*0d7c*/ 	.word	0x00000600
        /*0d80*/ 	.word	0x000000ff
        /*0d84*/ 	.word	0x00028880
        /*0d88*/ 	.short	0x0100
        /*0d8a*/ 	.byte	0x06
	.zero		1


	//   ....[12]....
        /*0d8c*/ 	.word	0x00000610
        /*0d90*/ 	.word	0x000000ff
        /*0d94*/ 	.word	0x00028878
        /*0d98*/ 	.short	0x0100
        /*0d9a*/ 	.byte	0x06
	.zero		1


	//   ....[13]....
        /*0d9c*/ 	.word	0x00000620
        /*0da0*/ 	.word	0x000000ff
        /*0da4*/ 	.word	0x00028888
        /*0da8*/ 	.short	0x0100
        /*0daa*/ 	.byte	0x06
	.zero		1


	//   ....[14]....
        /*0dac*/ 	.word	0x00000750
        /*0db0*/ 	.word	0x000000ff
        /*0db4*/ 	.word	0x00028890
        /*0db8*/ 	.short	0x0100
        /*0dba*/ 	.byte	0x08
	.zero		1


	//   ....[15]....
        /*0dbc*/ 	.word	0x00000760
        /*0dc0*/ 	.word	0x000000ff
        /*0dc4*/ 	.word	0x000288a0
        /*0dc8*/ 	.short	0x0100
        /*0dca*/ 	.byte	0x08
	.zero		1


	//   ....[16]....
        /*0dcc*/ 	.word	0x00000770
        /*0dd0*/ 	.word	0x000000ff
        /*0dd4*/ 	.word	0x00028898
        /*0dd8*/ 	.short	0x0100
        /*0dda*/ 	.byte	0x08
	.zero		1


	//   ....[17]....
        /*0ddc*/ 	.word	0x00000780
        /*0de0*/ 	.word	0x000000ff
        /*0de4*/ 	.word	0x000288a8
        /*0de8*/ 	.short	0x0100
        /*0dea*/ 	.byte	0x08
	.zero		1


	//   ....[18]....
        /*0dec*/ 	.word	0x000008b0
        /*0df0*/ 	.word	0x000000ff
        /*0df4*/ 	.word	0x000288b0
        /*0df8*/ 	.short	0x0100
        /*0dfa*/ 	.byte	0x08
	.zero		1


	//   ....[19]....
        /*0dfc*/ 	.word	0x000008c0
        /*0e00*/ 	.word	0x000000ff
        /*0e04*/ 	.word	0x000288c0
        /*0e08*/ 	.short	0x0100
        /*0e0a*/ 	.byte	0x08
	.zero		1


	//   ....[20]....
        /*0e0c*/ 	.word	0x000008d0
        /*0e10*/ 	.word	0x000000ff
        /*0e14*/ 	.word	0x000288b8
        /*0e18*/ 	.short	0x0100
        /*0e1a*/ 	.byte	0x08
	.zero		1


	//   ....[21]....
        /*0e1c*/ 	.word	0x000008e0
        /*0e20*/ 	.word	0x000000ff
        /*0e24*/ 	.word	0x000288c8
        /*0e28*/ 	.short	0x0100
        /*0e2a*/ 	.byte	0x08
	.zero		1


	//   ....[22]....
        /*0e2c*/ 	.word	0x000032d0
        /*0e30*/ 	.word	0x0000005a
        /*0e34*/ 	.word	0x00028890
        /*0e38*/ 	.short	0x010a
        /*0e3a*/ 	.byte	0x3f
	.zero		1


	//   ....[23]....
        /*0e3c*/ 	.word	0x00005730
        /*0e40*/ 	.word	0x0000005a
        /*0e44*/ 	.word	0x00028890
        /*0e48*/ 	.short	0x010a
        /*0e4a*/ 	.byte	0x3f
	.zero		1


	//   ....[24]....
        /*0e4c*/ 	.word	0x000076c0
        /*0e50*/ 	.word	0x0000005a
        /*0e54*/ 	.word	0x00028890
        /*0e58*/ 	.short	0x010a
        /*0e5a*/ 	.byte	0x3f
	.zero		1


	//   ....[25]....
        /*0e5c*/ 	.word	0x00007dc0
        /*0e60*/ 	.word	0x0000000b
        /*0e64*/ 	.word	0x00000000
        /*0e68*/ 	.short	0x0101
        /*0e6a*/ 	.byte	0x3f
	.zero		1


	//   ....[26]....
        /*0e6c*/ 	.word	0x00007e00
        /*0e70*/ 	.word	0x0000005a
        /*0e74*/ 	.word	0x000288b0
        /*0e78*/ 	.short	0x010a
        /*0e7a*/ 	.byte	0x3f
	.zero		1


	//   ....[27]....
        /*0e7c*/ 	.word	0x00008410
        /*0e80*/ 	.word	0x0000005a
        /*0e84*/ 	.word	0x00000000
        /*0e88*/ 	.short	0x0101
        /*0e8a*/ 	.byte	0x3f
	.zero		1


	//   ....[28]....
        /*0e8c*/ 	.word	0x00008c30
        /*0e90*/ 	.word	0x0000009c
        /*0e94*/ 	.word	0x00028800
        /*0e98*/ 	.short	0x010a
        /*0e9a*/ 	.byte	0x3f
	.zero		1


	//   ....[29]....
        /*0e9c*/ 	.word	0x00008c80
        /*0ea0*/ 	.word	0x0000009c
        /*0ea4*/ 	.word	0x00028800
        /*0ea8*/ 	.short	0x010a
        /*0eaa*/ 	.byte	0x3f
	.zero		1


	//   ....[30]....
        /*0eac*/ 	.word	0x00009300
        /*0eb0*/ 	.word	0x0000009c
        /*0eb4*/ 	.word	0x00028800
        /*0eb8*/ 	.short	0x010a
        /*0eba*/ 	.byte	0x3f
	.zero		1


	//   ....[31]....
        /*0ebc*/ 	.word	0x0000acf0
        /*0ec0*/ 	.word	0x0000009c
        /*0ec4*/ 	.word	0x00028800
        /*0ec8*/ 	.short	0x010a
        /*0eca*/ 	.byte	0x3f
	.zero		1


	//   ....[32]....
        /*0ecc*/ 	.word	0x0000c5b0
        /*0ed0*/ 	.word	0x00000003
        /*0ed4*/ 	.word	0x00028830
        /*0ed8*/ 	.short	0x010a
        /*0eda*/ 	.byte	0x3f
	.zero		1


	//   ....[33]....
        /*0edc*/ 	.word	0x0000c600
        /*0ee0*/ 	.word	0x00000003
        /*0ee4*/ 	.word	0x00028830
        /*0ee8*/ 	.short	0x010a
        /*0eea*/ 	.byte	0x3f
	.zero		1


	//   ....[34]....
        /*0eec*/ 	.word	0x0000e2c0
        /*0ef0*/ 	.word	0x00000003
        /*0ef4*/ 	.word	0x00000000
        /*0ef8*/ 	.short	0x0101
        /*0efa*/ 	.byte	0x3f
	.zero		1


	//   ....[35]....
        /*0efc*/ 	.word	0x0000f390
        /*0f00*/ 	.word	0x00000005
        /*0f04*/ 	.word	0x00028830
        /*0f08*/ 	.short	0x010a
        /*0f0a*/ 	.byte	0x3f
	.zero		1


	//   ....[36]....
        /*0f0c*/ 	.word	0x0000f3e0
        /*0f10*/ 	.word	0x00000005
        /*0f14*/ 	.word	0x00028830
        /*0f18*/ 	.short	0x010a
        /*0f1a*/ 	.byte	0x3f
	.zero		1


	//   ....[37]....
        /*0f1c*/ 	.word	0x0000f820
        /*0f20*/ 	.word	0x00000005
        /*0f24*/ 	.word	0x00028850
        /*0f28*/ 	.short	0x010a
        /*0f2a*/ 	.byte	0x3f
	.zero		1


	//   ....[38]....
        /*0f2c*/ 	.word	0x0000f860
        /*0f30*/ 	.word	0x00000005
        /*0f34*/ 	.word	0x00028850
        /*0f38*/ 	.short	0x010a
        /*0f3a*/ 	.byte	0x3f
	.zero		1


	//   ....[39]....
        /*0f3c*/ 	.word	0x00011450
        /*0f40*/ 	.word	0x00000003
        /*0f44*/ 	.word	0x00000000
        /*0f48*/ 	.short	0x0101
        /*0f4a*/ 	.byte	0x3f
	.zero		1


	//   ....[40]....
        /*0f4c*/ 	.word	0x00011700
        /*0f50*/ 	.word	0x0000000c
        /*0f54*/ 	.word	0x00000000
        /*0f58*/ 	.short	0x0101
        /*0f5a*/ 	.byte	0x3f
	.zero		1


	//   ....[41]....
        /*0f5c*/ 	.word	0x00011d50
        /*0f60*/ 	.word	0x00000009
        /*0f64*/ 	.word	0x00028850
        /*0f68*/ 	.short	0x010a
        /*0f6a*/ 	.byte	0x3f
	.zero		1


	//   ....[42]....
        /*0f6c*/ 	.word	0x00011dd0
        /*0f70*/ 	.word	0x00000009
        /*0f74*/ 	.word	0x00028850
        /*0f78*/ 	.short	0x010a
        /*0f7a*/ 	.byte	0x3f
	.zero		1


	//   ....[43]....
        /*0f7c*/ 	.word	0x000123f0
        /*0f80*/ 	.word	0x00000004
        /*0f84*/ 	.word	0x00000000
        /*0f88*/ 	.short	0x0101
        /*0f8a*/ 	.byte	0x3f
	.zero		1


	//   ....[44]....
        /*0f8c*/ 	.word	0x00013910
        /*0f90*/ 	.word	0x00000000
        /*0f94*/ 	.word	0x00000000
        /*0f98*/ 	.short	0x0101
        /*0f9a*/ 	.byte	0x3f
	.zero		1


	//   ....[45]....
        /*0f9c*/ 	.word	0x000141a0
        /*0fa0*/ 	.word	0x00000004
        /*0fa4*/ 	.word	0x00000000
        /*0fa8*/ 	.short	0x0101
        /*0faa*/ 	.byte	0x3f
	.zero		1


	//   ....[46]....
        /*0fac*/ 	.word	0x00016eb0
        /*0fb0*/ 	.word	0x00000016
        /*0fb4*/ 	.word	0x00028820
        /*0fb8*/ 	.short	0x010a
        /*0fba*/ 	.byte	0x3f
	.zero		1


	//   ....[47]....
        /*0fbc*/ 	.word	0x00016f40
        /*0fc0*/ 	.word	0x0000000a
        /*0fc4*/ 	.word	0x000288a0
        /*0fc8*/ 	.short	0x010a
        /*0fca*/ 	.byte	0x3f
	.zero		1


	//   ....[48]....
        /*0fcc*/ 	.word	0x000172a0
        /*0fd0*/ 	.word	0x0000000a
        /*0fd4*/ 	.word	0x000288c0
        /*0fd8*/ 	.short	0x010a
        /*0fda*/ 	.byte	0x3f
	.zero		1


	//   ....[49]....
        /*0fdc*/ 	.word	0x000176d0
        /*0fe0*/ 	.word	0x0000000a
        /*0fe4*/ 	.word	0x000288a0
        /*0fe8*/ 	.short	0x010a
        /*0fea*/ 	.byte	0x3f
	.zero		1


	//   ....[50]....
        /*0fec*/ 	.word	0x00017a10
        /*0ff0*/ 	.word	0x0000000a
        /*0ff4*/ 	.word	0x000288c0
        /*0ff8*/ 	.short	0x010a
        /*0ffa*/ 	.byte	0x3f
	.zero		1


	//   ....[51]....
        /*0ffc*/ 	.word	0x000189b0
        /*1000*/ 	.word	0x00000007
        /*1004*/ 	.word	0x00028840
        /*1008*/ 	.short	0x010a
        /*100a*/ 	.byte	0x3f
	.zero		1


	//   ....[52]....
        /*100c*/ 	.word	0x00019110
        /*1010*/ 	.word	0x00000007
        /*1014*/ 	.word	0x00028830
        /*1018*/ 	.short	0x0107
        /*101a*/ 	.byte	0x3f
	.zero		1


	//   ....[53]....
        /*101c*/ 	.word	0x000191e0
        /*1020*/ 	.word	0x00000007
        /*1024*/ 	.word	0x00028830
        /*1028*/ 	.short	0x0101
        /*102a*/ 	.byte	0x3f
	.zero		1


	//   ....[54]....
        /*102c*/ 	.word	0x00019cc0
        /*1030*/ 	.word	0x00000016
        /*1034*/ 	.word	0x00028800
        /*1038*/ 	.short	0x0107
        /*103a*/ 	.byte	0x3f
	.zero		1


	//   ....[55]....
        /*103c*/ 	.word	0x00019dd0
        /*1040*/ 	.word	0x00000016
        /*1044*/ 	.word	0x00028800
        /*1048*/ 	.short	0x0101
        /*104a*/ 	.byte	0x3f
	.zero		1


	//   ....[56]....
        /*104c*/ 	.word	0x00019df0
        /*1050*/ 	.word	0x00000016
        /*1054*/ 	.word	0x00028820
        /*1058*/ 	.short	0x010a
        /*105a*/ 	.byte	0x3f
	.zero		1


	//   ....[57]....
        /*105c*/ 	.word	0x0001a190
        /*1060*/ 	.word	0x00000006
        /*1064*/ 	.word	0x00028840
        /*1068*/ 	.short	0x010a
        /*106a*/ 	.byte	0x3f
	.zero		1


	//   ....[58]....
        /*106c*/ 	.word	0x0001a690
        /*1070*/ 	.word	0x00000006
        /*1074*/ 	.word	0x00028830
        /*1078*/ 	.short	0x0107
        /*107a*/ 	.byte	0x3f
	.zero		1


	//   ....[59]....
        /*107c*/ 	.word	0x0001a750
        /*1080*/ 	.word	0x00000006
        /*1084*/ 	.word	0x00028830
        /*1088*/ 	.short	0x0101
        /*108a*/ 	.byte	0x3f
	.zero		1


	//   ....[60]....
        /*108c*/ 	.word	0x0001a7b0
        /*1090*/ 	.word	0x00000006
        /*1094*/ 	.word	0x00028860
        /*1098*/ 	.short	0x010a
        /*109a*/ 	.byte	0x3f
	.zero		1


	//   ....[61]....
        /*109c*/ 	.word	0x0001ace0
        /*10a0*/ 	.word	0x00000006
        /*10a4*/ 	.word	0x00028850
        /*10a8*/ 	.short	0x0107
        /*10aa*/ 	.byte	0x3f
	.zero		1


	//   ....[62]....
        /*10ac*/ 	.word	0x0001ae80
        /*10b0*/ 	.word	0x00000006
        /*10b4*/ 	.word	0x00028850
        /*10b8*/ 	.short	0x0101
        /*10ba*/ 	.byte	0x3f
	.zero		1


	//   ....[63]....
        /*10bc*/ 	.word	0x0001b090
        /*10c0*/ 	.word	0x00000000
        /*10c4*/ 	.word	0x00028860
        /*10c8*/ 	.short	0x010a
        /*10ca*/ 	.byte	0x3f
	.zero		1


	//   ....[64]....
        /*10cc*/ 	.word	0x0001b5c0
        /*10d0*/ 	.word	0x00000000
        /*10d4*/ 	.word	0x00028850
        /*10d8*/ 	.short	0x0107
        /*10da*/ 	.byte	0x3f
	.zero		1


	//   ....[65]....
        /*10dc*/ 	.word	0x0001b680
        /*10e0*/ 	.word	0x00000000
        /*10e4*/ 	.word	0x00028850
        /*10e8*/ 	.short	0x0101
        /*10ea*/ 	.byte	0x3f
	.zero		1


	//   ....[66]....
        /*10ec*/ 	.word	0x0001c3c0
        /*10f0*/ 	.word	0x00000004
        /*10f4*/ 	.word	0x00028820
        /*10f8*/ 	.short	0x010a
        /*10fa*/ 	.byte	0x3f
	.zero		1


	//   ....[67]....
        /*10fc*/ 	.word	0x0001c530
        /*1100*/ 	.word	0x00000005
        /*1104*/ 	.word	0x00028840
        /*1108*/ 	.short	0x010a
        /*110a*/ 	.byte	0x3f
	.zero		1


	//   ....[68]....
        /*110c*/ 	.word	0x0001c5d0
        /*1110*/ 	.word	0x00000019
        /*1114*/ 	.word	0x00028840
        /*1118*/ 	.short	0x010a
        /*111a*/ 	.byte	0x3f
	.zero		1


	//   ....[69]....
        /*111c*/ 	.word	0x0001c610
        /*1120*/ 	.word	0x00000005
        /*1124*/ 	.word	0x00028860
        /*1128*/ 	.short	0x010a
        /*112a*/ 	.byte	0x3f
	.zero		1


	//   ....[70]....
        /*112c*/ 	.word	0x0001c650
        /*1130*/ 	.word	0x00000019
        /*1134*/ 	.word	0x00028860
        /*1138*/ 	.short	0x010a
        /*113a*/ 	.byte	0x3f
	.zero		1


	//   ....[71]....
        /*113c*/ 	.word	0x0001c6b0
        /*1140*/ 	.word	0x0000005a
        /*1144*/ 	.word	0x00028890
        /*1148*/ 	.short	0x010a
        /*114a*/ 	.byte	0x3f
	.zero		1


	//   ....[72]....
        /*114c*/ 	.word	0x0001cbc0
        /*1150*/ 	.word	0x0000005a
        /*1154*/ 	.word	0x00028890
        /*1158*/ 	.short	0x010a
        /*115a*/ 	.byte	0x3f
	.zero		1


	//   ....[73]....
        /*115c*/ 	.word	0x0001d0d0
        /*1160*/ 	.word	0x0000005a
        /*1164*/ 	.word	0x00028890
        /*1168*/ 	.short	0x010a
        /*116a*/ 	.byte	0x3f
	.zero		1


	//   ....[74]....
        /*116c*/ 	.word	0x0001d5a0
        /*1170*/ 	.word	0x0000005a
        /*1174*/ 	.word	0x000288b0
        /*1178*/ 	.short	0x010a
        /*117a*/ 	.byte	0x3f
	.zero		1


	//   ....[75]....
        /*117c*/ 	.word	0x0001d8b0
        /*1180*/ 	.word	0x0000009c
        /*1184*/ 	.word	0x00028800
        /*1188*/ 	.short	0x010a
        /*118a*/ 	.byte	0x3f
	.zero		1


	//   ....[76]....
        /*118c*/ 	.word	0x0001dac0
        /*1190*/ 	.word	0x0000009c
        /*1194*/ 	.word	0x00028800
        /*1198*/ 	.short	0x010a
        /*119a*/ 	.byte	0x3f
	.zero		1


	//   ....[77]....
        /*119c*/ 	.word	0x0001db10
        /*11a0*/ 	.word	0x00000003
        /*11a4*/ 	.word	0x00028830
        /*11a8*/ 	.short	0x010a
        /*11aa*/ 	.byte	0x3f
	.zero		1


	//   ....[78]....
        /*11ac*/ 	.word	0x0001db60
        /*11b0*/ 	.word	0x00000005
        /*11b4*/ 	.word	0x00028830
        /*11b8*/ 	.short	0x010a
        /*11ba*/ 	.byte	0x3f
	.zero		1


	//   ....[79]....
        /*11bc*/ 	.word	0x0001dbb0
        /*11c0*/ 	.word	0x00000005
        /*11c4*/ 	.word	0x00028850
        /*11c8*/ 	.short	0x010a
        /*11ca*/ 	.byte	0x3f
	.zero		1


	//   ....[80]....
        /*11cc*/ 	.word	0x0001dc00
        /*11d0*/ 	.word	0x00000009
        /*11d4*/ 	.word	0x00028850
        /*11d8*/ 	.short	0x010a
        /*11da*/ 	.byte	0x3f
	.zero		1


	//   ....[81]....
        /*11dc*/ 	.word	0x0001e7f0
        /*11e0*/ 	.word	0x00000016
        /*11e4*/ 	.word	0x00028820
        /*11e8*/ 	.short	0x010a
        /*11ea*/ 	.byte	0x3f
	.zero		1


	//   ....[82]....
        /*11ec*/ 	.word	0x0001e840
        /*11f0*/ 	.word	0x0000000a
        /*11f4*/ 	.word	0x000288a0
        /*11f8*/ 	.short	0x010a
        /*11fa*/ 	.byte	0x3f
	.zero		1


	//   ....[83]....
        /*11fc*/ 	.word	0x0001e890
        /*1200*/ 	.word	0x0000000a
        /*1204*/ 	.word	0x000288c0
        /*1208*/ 	.short	0x010a
        /*120a*/ 	.byte	0x3f
	.zero		1


	//   ....[84]....
        /*120c*/ 	.word	0x0001e8e0
        /*1210*/ 	.word	0x0000000a
        /*1214*/ 	.word	0x000288a0
        /*1218*/ 	.short	0x010a
        /*121a*/ 	.byte	0x3f
	.zero		1


	//   ....[85]....
        /*121c*/ 	.word	0x0001e930
        /*1220*/ 	.word	0x0000000a
        /*1224*/ 	.word	0x000288c0
        /*1228*/ 	.short	0x010a
        /*122a*/ 	.byte	0x3f
	.zero		1


	//   ....[86]....
        /*122c*/ 	.word	0x0001ea50
        /*1230*/ 	.word	0x00000007
        /*1234*/ 	.word	0x00028840
        /*1238*/ 	.short	0x010a
        /*123a*/ 	.byte	0x3f
	.zero		1


	//   ....[87]....
        /*123c*/ 	.word	0x0001ffd0
        /*1240*/ 	.word	0x00000016
        /*1244*/ 	.word	0x00028820
        /*1248*/ 	.short	0x010a
        /*124a*/ 	.byte	0x3f
	.zero		1


	//   ....[88]....
        /*124c*/ 	.word	0x00020020
        /*1250*/ 	.word	0x00000006
        /*1254*/ 	.word	0x00028840
        /*1258*/ 	.short	0x010a
        /*125a*/ 	.byte	0x3f
	.zero		1


	//   ....[89]....
        /*125c*/ 	.word	0x000209a0
        /*1260*/ 	.word	0x00000006
        /*1264*/ 	.word	0x00028860
        /*1268*/ 	.short	0x010a
        /*126a*/ 	.byte	0x3f
	.zero		1


	//   ....[90]....
        /*126c*/ 	.word	0x00021410
        /*1270*/ 	.word	0x00000000
        /*1274*/ 	.word	0x00028860
        /*1278*/ 	.short	0x010a
        /*127a*/ 	.byte	0x3f
	.zero		1


	//   ....[91]....
        /*127c*/ 	.word	0x00022830
        /*1280*/ 	.word	0x00000004
        /*1284*/ 	.word	0x00028820
        /*1288*/ 	.short	0x010a
        /*128a*/ 	.byte	0x3f
	.zero		1


	//   ....[92]....
        /*128c*/ 	.word	0x000229d0
        /*1290*/ 	.word	0x00000005
        /*1294*/ 	.word	0x00028840
        /*1298*/ 	.short	0x010a
        /*129a*/ 	.byte	0x3f
	.zero		1


	//   ....[93]....
        /*129c*/ 	.word	0x00022a20
        /*12a0*/ 	.word	0x00000019
        /*12a4*/ 	.word	0x00028840
        /*12a8*/ 	.short	0x010a
        /*12aa*/ 	.byte	0x3f
	.zero		1


	//   ....[94]....
        /*12ac*/ 	.word	0x00022a70
        /*12b0*/ 	.word	0x00000005
        /*12b4*/ 	.word	0x00028860
        /*12b8*/ 	.short	0x010a
        /*12ba*/ 	.byte	0x3f
	.zero		1


	//----- nvinfo : EIATTR_NUM_MBARRIERS
	.align		4
.L_146:
        /*12bc*/ 	.byte	0x03, 0x38
        /*12be*/ 	.short	0x0016


	//----- nvinfo : EIATTR_EXIT_INSTR_OFFSETS
	.align		4
        /*12c0*/ 	.byte	0x04, 0x1c
        /*12c2*/ 	.short	(.L_148 - .L_147)


	//   ....[0]....
.L_147:
        /*12c4*/ 	.word	0x0001c6a0


	//----- nvinfo : EIATTR_MAX_THREADS
	.align		4
.L_148:
        /*12c8*/ 	.byte	0x04, 0x05
        /*12ca*/ 	.short	(.L_150 - .L_149)
.L_149:
        /*12cc*/ 	.word	0x00000180
        /*12d0*/ 	.word	0x00000001
        /*12d4*/ 	.word	0x00000001


	//----- nvinfo : EIATTR_CRS_STACK_SIZE
	.align		4
.L_150:
        /*12d8*/ 	.byte	0x04, 0x1e
        /*12da*/ 	.short	(.L_152 - .L_151)
.L_151:
        /*12dc*/ 	.word	0x00000000


	//----- nvinfo : EIATTR_CBANK_PARAM_SIZE
	.align		4
.L_152:
        /*12e0*/ 	.byte	0x03, 0x19
        /*12e2*/ 	.short	0x0af0


	//----- nvinfo : EIATTR_PARAM_CBANK
	.align		4
        /*12e4*/ 	.byte	0x04, 0x0a
        /*12e6*/ 	.short	(.L_154 - .L_153)
	.align		4
.L_153:
        /*12e8*/ 	.word	index@(.nv.constant0._ZN7cutlass13device_kernelIN5flash11enable_sm90INS1_16FlashAttnFwdSm90INS1_25CollectiveMainloopFwdSm90ILi2EN4cute5tupleIJNS5_1CILi1EEES8_S8_EEENS6_IJNS7_ILi128EEESA_SA_EEELi128ENS_6half_tEfNS_4arch4Sm90ELb0ELb0ELb1ELb1ELb1ELb1ELb0ELb1ELb1ELb1ELb1ELb0EEENS1_21CollectiveEpilogueFwdISB_S9_SC_SE_Li256ELb1ELb1ELb1ELb0EEENS1_36VarlenDynamicPersistentTileSchedulerILi128ELi128ELi256ELi128ELb1ELb1ELb1ELb0ELb1ELb1EEEEEEEEEvNT_6ParamsE)
        /*12ec*/ 	.short	0x0210
        /*12ee*/ 	.short	0x0af0


	//----- nvinfo : EIATTR_SW_WAR
	.align		4
.L_154:
        /*12f0*/ 	.byte	0x04, 0x36
        /*12f2*/ 	.short	(.L_156 - .L_155)
.L_155:
        /*12f4*/ 	.word	0x00000008
.L_156:


//--------------------- .nv.info._ZN7cutlass13device_kernelIN5flash11enable_sm90INS1_16FlashAttnFwdSm90INS1_25CollectiveMainloopFwdSm90ILi2EN4cute5tupleIJNS5_1CILi1EEES8_S8_EEENS6_IJNS7_ILi128EEESA_SA_EEELi128ENS_6half_tEfNS_4arch4Sm90ELb0ELb1ELb1ELb0ELb1ELb0ELb0ELb1ELb1ELb1ELb1ELb0EEENS1_21CollectiveEpilogueFwdISB_S9_SC_SE_Li256ELb0ELb1ELb1ELb0EEENS1_19SingleTileSchedulerILb0ELb1ELb1ELi128EEEEEEEEEvNT_6ParamsE --------------------------
	.section	.nv.info._ZN7cutlass13device_kernelIN5flash11enable_sm90INS1_16FlashAttnFwdSm90INS1_25CollectiveMainloopFwdSm90ILi2EN4cute5tupleIJNS5_1CILi1EEES8_S8_EEENS6_IJNS7_ILi128EEESA_SA_EEELi128ENS_6half_tEfNS_4arch4Sm90ELb0ELb1ELb1ELb0ELb1ELb0ELb0ELb1ELb1ELb1ELb1ELb0EEENS1_21CollectiveEpilogueFwdISB_S9_SC_SE_Li256ELb0ELb1ELb1ELb0EEENS1_19SingleTileSchedulerILb0ELb1ELb1ELi128EEEEEEEEEvNT_6ParamsE,"",@"SHT_CUDA_INFO"
	.sectionflags	@""
	.align	4


	//----- nvinfo : EIATTR_CUDA_API_VERSION
	.align		4
        /*0000*/ 	.byte	0x04, 0x37
        /*0002*/ 	.short	(.L_158 - .L_157)
.L_157:
        /*0004*/ 	.word	0x00000082


	//----- nvinfo : EIATTR_KPARAM_INFO
	.align		4
.L_158:
        /*0008*/ 	.byte	0x04, 0x17
        /*000a*/ 	.short	(.L_160 - .L_159)
.L_159:
        /*000c*/ 	.word	0x00000000
        /*0010*/ 	.short	0x0000
        /*0012*/ 	.short	0x0070
        /*0014*/ 	.byte	0x00, 0xf0, 0x01, 0x28


	//----- nvinfo : EIATTR_SPARSE_MMA_MASK
	.align		4
.L_160:
        /*0018*/ 	.byte	0x03, 0x50
        /*001a*/ 	.short	0x0000


	//----- nvinfo : EIATTR_MAXREG_COUNT
	.align		4
        /*001c*/ 	.byte	0x03, 0x1b
        /*001e*/ 	.short	0x00a8


	//----- nvinfo : EIATTR_NUM_BARRIERS
	.align		4
        /*0020*/ 	.byte	0x02, 0x4c
        /*0022*/ 	.byte	0x10
	.zero		1


	//----- nvinfo : EIATTR_EXTERNS
	.align		4
        /*0024*/ 	.byte	0x04, 0x0f
        /*0026*/ 	.short	(.L_162 - .L_161)


	//   ....[0]....
	.align		4
.L_161:
        /*0028*/ 	.word	index@(__assertfail)


	//----- nvinfo : EIATTR_MERCURY_ISA_VERSION
	.align		4
.L_162:
        /*002c*/ 	.byte	0x03, 0x5f
        /*002e*/ 	.short	0x0101


	//----- nvinfo : EIATTR_INT_WARP_WIDE_INSTR_OFFSETS
	.align		4
        /*0030*/ 	.byte	0x04, 0x31
        /*0032*/ 	.short	(.L_164 - .L_163)


	//   ....[0]....
.L_163:
        /*0034*/ 	.word	0x000000b0


	//   ....[1]....
        /*0038*/ 	.word	0x000000c0


	//   ....[2]....
        /*003c*/ 	.word	0x00000160


	//----- nvinfo : EIATTR_COOP_GROUP_MASK_REGIDS
	.align		4
.L_164:
        /*0040*/ 	.byte	0x04, 0x29
        /*0042*/ 	.short	(.L_166 - .L_165)


	//   ....[0]....
.L_165:
        /*0044*/ 	.word	0xffffffff


	//   ....[1]....
        /*0048*/ 	.word	0xffffffff


	//   ....[2]....
        /*004c*/ 	.word	0xffffffff


	//   ....[3]....
        /*0050*/ 	.word	0xffffffff


	//   ....[4]....
        /*0054*/ 	.word	0xffffffff


	//   ....[5]....
        /*0058*/ 	.word	0xffffffff


	//   ....[6]....
        /*005c*/ 	.word	0xffffffff


	//   ....[7]....
        /*0060*/ 	.word	0xffffffff


	//   ....[8]....
        /*0064*/ 	.word	0xffffffff


	//   ....[9]....
        /*0068*/ 	.word	0xffffffff


	//   ....[10]....
        /*006c*/ 	.word	0xffffffff


	//   ....[11]....
        /*0070*/ 	.word	0xffffffff


	//   ....[12]....
        /*0074*/ 	.word	0xffffffff


	//   ....[13]....
        /*0078*/ 	.word	0xffffffff


	//   ....[14]....
        /*007c*/ 	.word	0xffffffff


	//   ....[15]....
        /*0080*/ 	.word	0xffffffff


	//   ....[16]....
        /*0084*/ 	.word	0xffffffff


	//   ....[17]....
        /*0088*/ 	.word	0xffffffff


	//   ....[18]....
        /*008c*/ 	.word	0xffffffff


	//   ....[19]....
        /*0090*/ 	.word	0xffffffff


	//   ....[20]....
        /*0094*/ 	.word	0xffffffff


	//   ....[21]....
        /*0098*/ 	.word	0xffffffff


	//   ....[22]....
        /*009c*/ 	.word	0xffffffff


	//   ....[23]....
        /*00a0*/ 	.word	0xffffffff


	//   ....[24]....
        /*00a4*/ 	.word	0xffffffff


	//   ....[25]....
        /*00a8*/ 	.word	0xffffffff


	//   ....[26]....
        /*00ac*/ 	.word	0xffffffff


	//   ....[27]....
        /*00b0*/ 	.word	0xffffffff


	//   ....[28]....
        /*00b4*/ 	.word	0xffffffff


	//   ....[29]....
        /*00b8*/ 	.word	0xffffffff


	//   ....[30]....
        /*00bc*/ 	.word	0xffffffff


	//   ....[31]....
        /*00c0*/ 	.word	0xffffffff


	//   ....[32]....
        /*00c4*/ 	.word	0xffffffff


	//   ....[33]....
        /*00c8*/ 	.word	0xffffffff


	//   ....[34]....
        /*00cc*/ 	.word	0xffffffff


	//   ....[35]....
        /*00d0*/ 	.word	0xffffffff


	//   ....[36]....
        /*00d4*/ 	.word	0xffffffff


	//   ....[37]....
        /*00d8*/ 	.word	0xffffffff


	//   ....[38]....
        /*00dc*/ 	.word	0xffffffff


	//   ....[39]....
        /*00e0*/ 	.word	0xffffffff


	//   ....[40]....
        /*00e4*/ 	.word	0xffffffff


	//   ....[41]....
        /*00e8*/ 	.word	0xffffffff


	//   ....[42]....
        /*00ec*/ 	.word	0xffffffff


	//   ....[43]....
        /*00f0*/ 	.word	0xffffffff


	//   ....[44]....
        /*00f4*/ 	.word	0xffffffff


	//   ....[45]....
        /*00f8*/ 	.word	0xffffffff


	//   ....[46]....
        /*00fc*/ 	.word	0xffffffff


	//   ....[47]....
        /*0100*/ 	.word	0xffffffff


	//   ....[48]....
        /*0104*/ 	.word	0xffffffff


	//   ....[49]....
        /*0108*/ 	.word	0xffffffff


	//   ....[50]....
        /*010c*/ 	.word	0xffffffff


	//   ....[51]....
        /*0110*/ 	.word	0xffffffff


	//   ....[52]....
        /*0114*/ 	.word	0xffffffff


	//   ....[53]....
        /*0118*/ 	.word	0xffffffff


	//   ....[54]....
        /*011c*/ 	.word	0xffffffff


	//   ....[55]....
        /*0120*/ 	.word	0xffffffff


	//   ....[56]....
        /*0124*/ 	.word	0xffffffff


	//   ....[57]....
        /*0128*/ 	.word	0xffffffff


	//   ....[58]....
        /*012c*/ 	.word	0xffffffff


	//   ....[59]....
        /*0130*/ 	.word	0xffffffff


	//   ....[60]....
        /*0134*/ 	.word	0xffffffff


	//   ....[61]....
        /*0138*/ 	.word	0xffffffff


	//   ....[62]....
        /*013c*/ 	.word	0xffffffff


	//   ....[63]....
        /*0140*/ 	.word	0xffffffff


	//   ....[64]....
        /*0144*/ 	.word	0xffffffff


	//   ....[65]....
        /*0148*/ 	.word	0xffffffff


	//   ....[66]....
        /*014c*/ 	.word	0xffffffff


	//   ....[67]....
        /*0150*/ 	.word	0xffffffff


	//   ....[68]....
        /*0154*/ 	.word	0xffffffff


	//   ....[69]....
        /*0158*/ 	.word	0xffffffff


	//   ....[70]....
        /*015c*/ 	.word	0xffffffff


	//   ....[71]....
        /*0160*/ 	.word	0xffffffff


	//   ....[72]....
        /*0164*/ 	.word	0xffffffff


	//   ....[73]....
        /*0168*/ 	.word	0xffffffff


	//   ....[74]....
        /*016c*/ 	.word	0xffffffff


	//   ....[75]....
        /*0170*/ 	.word	0xffffffff


	//   ....[76]....
        /*0174*/ 	.word	0xffffffff


	//   ....[77]....
        /*0178*/ 	.word	0xffffffff


	//   ....[78]....
        /*017c*/ 	.word	0xffffffff


	//   ....[79]....
        /*0180*/ 	.word	0xffffffff


	//   ....[80]....
        /*0184*/ 	.word	0xffffffff


	//   ....[81]....
        /*0188*/ 	.word	0xffffffff


	//   ....[82]....
        /*018c*/ 	.word	0xffffffff


	//   ....[83]....
        /*0190*/ 	.word	0xffffffff


	//   ....[84]....
        /*0194*/ 	.word	0xffffffff


	//   ....[85]....
        /*0198*/ 	.word	0xffffffff


	//   ....[86]....
        /*019c*/ 	.word	0xffffffff


	//   ....[87]....
        /*01a0*/ 	.word	0xffffffff


	//   ....[88]....
        /*01a4*/ 	.word	0xffffffff


	//   ....[89]....
        /*01a8*/ 	.word	0xffffffff


	//   ....[90]....
        /*01ac*/ 	.word	0xffffffff


	//   ....[91]....
        /*01b0*/ 	.word	0xffffffff


	//   ....[92]....
        /*01b4*/ 	.word	0xffffffff


	//   ....[93]....
        /*01b8*/ 	.word	0xffffffff


	//   ....[94]....
        /*01bc*/ 	.word	0xffffffff


	//   ....[95]....
        /*01c0*/ 	.word	0xffffffff


	//   ....[96]....
        /*01c4*/ 	.word	0xffffffff


	//   ....[97]....
        /*01c8*/ 	.word	0xffffffff


	//   ....[98]....
        /*01cc*/ 	.word	0xffffffff


	//   ....[99]....
        /*01d0*/ 	.word	0xffffffff


	//   ....[100]....
        /*01d4*/ 	.word	0xffffffff


	//   ....[101]....
        /*01d8*/ 	.word	0xffffffff


	//   ....[102]....
        /*01dc*/ 	.word	0xffffffff


	//   ....[103]....
        /*01e0*/ 	.word	0xffffffff


	//   ....[104]....
        /*01e4*/ 	.word	0xffffffff


	//   ....[105]....
        /*01e8*/ 	.word	0xffffffff


	//   ....[106]....
        /*01ec*/ 	.word	0xffffffff


	//   ....[107]....
        /*01f0*/ 	.word	0xffffffff


	//   ....[108]....
        /*01f4*/ 	.word	0xffffffff


	//   ....[109]....
        /*01f8*/ 	.word	0xffffffff


	//   ....[110]....
        /*01fc*/ 	.word	0xffffffff


	//   ....[111]....
        /*0200*/ 	.word	0xffffffff


	//   ....[112]....
        /*0204*/ 	.word	0xffffffff


	//   ....[113]....
        /*0208*/ 	.word	0xffffffff


	//   ....[114]....
        /*020c*/ 	.word	0xffffffff


	//   ....[115]....
        /*0210*/ 	.word	0xffffffff


	//   ....[116]....
        /*0214*/ 	.word	0xffffffff


	//   ....[117]....
        /*0218*/ 	.word	0xffffffff


	//   ....[118]....
        /*021c*/ 	.word	0xffffffff


	//   ....[119]....
        /*0220*/ 	.word	0xffffffff


	//   ....[120]....
        /*0224*/ 	.word	0xffffffff


	//   ....[121]....
        /*0228*/ 	.word	0xffffffff


	//   ....[122]....
        /*022c*/ 	.word	0xffffffff


	//   ....[123]....
        /*0230*/ 	.word	0x0500000f


	//   ....[124]....
        /*0234*/ 	.word	0x0500000f


	//   ....[125]....
        /*0238*/ 	.word	0x0500000f


	//   ....[126]....
        /*023c*/ 	.word	0x0500000f


	//   ....[127]....
        /*0240*/ 	.word	0x0500000f


	//   ....[128]....
        /*0244*/ 	.word	0x0500000f


	//   ....[129]....
        /*0248*/ 	.word	0x0500000f


	//   ....[130]....
        /*024c*/ 	.word	0x0500000f


	//   ....[131]....
        /*0250*/ 	.word	0x0500000f


	//   ....[132]....
        /*0254*/ 	.word	0x0500000f


	//   ....[133]....
        /*0258*/ 	.word	0x0500000f


	//   ....[134]....
        /*025c*/ 	.word	0x0500000f


	//   ....[135]....
        /*0260*/ 	.word	0x0500000f


	//   ....[136]....
        /*0264*/ 	.word	0x0500000f


	//   ....[137]....
        /*0268*/ 	.word	0x0500000f


	//   ....[138]....
        /*026c*/ 	.word	0x0500000f


	//   ....[139]....
        /*0270*/ 	.word	0x0500000f


	//   ....[140]....
        /*0274*/ 	.word	0x0500000f


	//   ....[141]....
        /*0278*/ 	.word	0x0500000f


	//   ....[142]....
        /*027c*/ 	.word	0x0500000f


	//   ....[143]....
        /*0280*/ 	.word	0x0500000f


	//   ....[144]....
        /*0284*/ 	.word	0x0500000f


	//   ....[145]....
        /*0288*/ 	.word	0x0500000f


	//   ....[146]....
        /*028c*/ 	.word	0x0500000f


	//   ....[147]....
        /*0290*/ 	.word	0x0500000f


	//   ....[148]....
        /*0294*/ 	.word	0x0500000f


	//   ....[149]....
        /*0298*/ 	.word	0x0500000f


	//   ....[150]....
        /*029c*/ 	.word	0x0500000f


	//   ....[151]....
        /*02a0*/ 	.word	0x0500000f


	//   ....[152]....
        /*02a4*/ 	.word	0x0500000f


	//   ....[153]....
        /*02a8*/ 	.word	0x0500000f


	//   ....[154]....
        /*02ac*/ 	.word	0x0500000f


	//   ....[155]....
        /*02b0*/ 	.word	0x0500000f


	//   ....[156]....
        /*02b4*/ 	.word	0x0500000f


	//   ....[157]....
        /*02b8*/ 	.word	0x0500000f


	//   ....[158]....
        /*02bc*/ 	.word	0x0500000f


	//   ....[159]....
        /*02c0*/ 	.word	0x0500000f


	//   ....[160]....
        /*02c4*/ 	.word	0x0500000f


	//   ....[161]....
        /*02c8*/ 	.word	0x0500000f


	//   ....[162]....
        /*02cc*/ 	.word	0x0500000f


	//   ....[163]....
        /*02d0*/ 	.word	0x0500000f


	//   ....[164]....
        /*02d4*/ 	.word	0x0500000f


	//   ....[165]....
        /*02d8*/ 	.word	0x0500000f


	//   ....[166]....
        /*02dc*/ 	.word	0x0500000f


	//   ....[167]....
        /*02e0*/ 	.word	0x0500000f


	//   ....[168]....
        /*02e4*/ 	.word	0x0500000f


	//   ....[169]....
        /*02e8*/ 	.word	0x0500000f


	//   ....[170]....
        /*02ec*/ 	.word	0x0500000f


	//   ....[171]....
        /*02f0*/ 	.word	0x0500000f


	//   ....[172]....
        /*02f4*/ 	.word	0x0500000f


	//   ....[173]....
        /*02f8*/ 	.word	0x0500000f


	//   ....[174]....
        /*02fc*/ 	.word	0x0500000f


	//   ....[175]....
        /*0300*/ 	.word	0x0500000f


	//   ....[176]....
        /*0304*/ 	.word	0x0500000f


	//   ....[177]....
        /*0308*/ 	.word	0x0500000f


	//   ....[178]....
        /*030c*/ 	.word	0x0500000f


	//   ....[179]....
        /*0310*/ 	.word	0x0500000f


	//   ....[180]....
        /*0314*/ 	.word	0x0500000f


	//   ....[181]....
        /*0318*/ 	.word	0x0500000f


	//   ....[182]....
        /*031c*/ 	.word	0x0500000f


	//   ....[183]....
        /*0320*/ 	.word	0x0500000f


	//   ....[184]....
        /*0324*/ 	.word	0x0500000f


	//   ....[185]....
        /*0328*/ 	.word	0x0500000f


	//   ....[186]....
        /*032c*/ 	.word	0x0500000f


	//   ....[187]....
        /*0330*/ 	.word	0x0500000f


	//   ....[188]....
        /*0334*/ 	.word	0x0500000f


	//   ....[189]....
        /*0338*/ 	.word	0x0500000f


	//   ....[190]....
        /*033c*/ 	.word	0x0500000f


	//   ....[191]....
        /*0340*/ 	.word	0x0500000f


	//   ....[192]....
        /*0344*/ 	.word	0x0500000f


	//   ....[193]....
        /*0348*/ 	.word	0x0500000f


	//   ....[194]....
        /*034c*/ 	.word	0x0500000f


	//   ....[195]....
        /*0350*/ 	.word	0x0500000f


	//   ....[196]....
        /*0354*/ 	.word	0x0500000f


	//   ....[197]....
        /*0358*/ 	.word	0x0500000f


	//   ....[198]....
        /*035c*/ 	.word	0x0500000f


	//   ....[199]....
        /*0360*/ 	.word	0x0500000f


	//   ....[200]....
        /*0364*/ 	.word	0x0500000f


	//   ....[201]....
        /*0368*/ 	.word	0x0500000f


	//   ....[202]....
        /*036c*/ 	.word	0x0500000f


	//   ....[203]....
        /*0370*/ 	.word	0x0500000f


	//   ....[204]....
        /*0374*/ 	.word	0x0500000f


	//----- nvinfo : EIATTR_COOP_GROUP_INSTR_OFFSETS
	.align		4
.L_166:
        /*0378*/ 	.byte	0x04, 0x28
        /*037a*/ 	.short	(.L_168 - .L_167)


	//   ....[0]....
.L_167:
        /*037c*/ 	.word	0x00000070


	//   ....[1]....
        /*0380*/ 	.word	0x00000080


	//   ....[2]....
        /*0384*/ 	.word	0x000002c0


	//   ....[3]....
        /*0388*/ 	.word	0x00000420


	//   ....[4]....
        /*038c*/ 	.word	0x00000540


	//   ....[5]....
        /*0390*/ 	.word	0x000006a0


	//   ....[6]....
        /*0394*/ 	.word	0x00001510


	//   ....[7]....
        /*0398*/ 	.word	0x00001ff0


	//   ....[8]....
        /*039c*/ 	.word	0x000032f0


	//   ....[9]....
        /*03a0*/ 	.word	0x00003b70


	//   ....[10]....
        /*03a4*/ 	.word	0x00003c80


	//   ....[11]....
        /*03a8*/ 	.word	0x000045b0


	//   ....[12]....
        /*03ac*/ 	.word	0x00004600


	//   ....[13]....
        /*03b0*/ 	.word	0x00005e60


	//   ....[14]....
        /*03b4*/ 	.word	0x000067b0


	//   ....[15]....
        /*03b8*/ 	.word	0x00007360


	//   ....[16]....
        /*03bc*/ 	.word	0x00007380


	//   ....[17]....
        /*03c0*/ 	.word	0x00007d80


	//   ....[18]....
        /*03c4*/ 	.word	0x00007e00


	//   ....[19]....
        /*03c8*/ 	.word	0x0000a510


	//   ....[20]....
        /*03cc*/ 	.word	0x0000a530


	//   ....[21]....
        /*03d0*/ 	.word	0x0000a550


	//   ....[22]....
        /*03d4*/ 	.word	0x0000a570


	//   ....[23]....
        /*03d8*/ 	.word	0x0000c330


	//   ....[24]....
        /*03dc*/ 	.word	0x0000cc70


	//   ....[25]....
        /*03e0*/ 	.word	0x0000d820


	//   ....[26]....
        /*03e4*/ 	.word	0x0000d840


	//   ....[27]....
        /*03e8*/ 	.word	0x0000e240


	//   ....[28]....
        /*03ec*/ 	.word	0x0000e2c0


	//   ....[29]....
        /*03f0*/ 	.word	0x0000f390


	//   ....[30]....
        /*03f4*/ 	.word	0x0000f3b0


	//   ....[31]....
        /*03f8*/ 	.word	0x0000f460


	//   ....[32]....
        /*03fc*/ 	.word	0x0000f470


	//   ....[33]....
        /*0400*/ 	.word	0x00010440


	//   ....[34]....
        /*0404*/ 	.word	0x00010480


	//   ....[35]....
        /*0408*/ 	.word	0x000104c0


	//   ....[36]....
        /*040c*/ 	.word	0x000104e0


	//   ....[37]....
        /*0410*/ 	.word	0x00010500


	//   ....[38]....
        /*0414*/ 	.word	0x00010510


	//   ....[39]....
        /*0418*/ 	.word	0x00010b50


	//   ....[40]....
        /*041c*/ 	.word	0x00010b60


	//   ....[41]....
        /*0420*/ 	.word	0x00011590


	//   ....[42]....
        /*0424*/ 	.word	0x00012b10


	//   ....[43]....
        /*0428*/ 	.word	0x00012b40


	//   ....[44]....
        /*042c*/ 	.word	0x00012b50


	//   ....[45]....
        /*0430*/ 	.word	0x00012b60


	//   ....[46]....
        /*0434*/ 	.word	0x00012b70


	//   ....[47]....
        /*0438*/ 	.word	0x00012b80


	//   ....[48]....
        /*043c*/ 	.word	0x00012b90


	//   ....[49]....
        /*0440*/ 	.word	0x00012bb0


	//   ....[50]....
        /*0444*/ 	.word	0x00012c20


	//   ....[51]....
        /*0448*/ 	.word	0x00012cb0


	//   ....[52]....
        /*044c*/ 	.word	0x00012d00


	//   ....[53]....
        /*0450*/ 	.word	0x00012d10


	//   ....[54]....
        /*0454*/ 	.word	0x00012d40


	//   ....[55]....
        /*0458*/ 	.word	0x00012d90


	//   ....[56]....
        /*045c*/ 	.word	0x00012dd0


	//   ....[57]....
        /*0460*/ 	.word	0x00012df0


	//   ....[58]....
        /*0464*/ 	.word	0x00013470


	//   ....[59]....
        /*0468*/ 	.word	0x000134a0


	//   ....[60]....
        /*046c*/ 	.word	0x000134d0


	//   ....[61]....
        /*0470*/ 	.word	0x00013500


	//   ....[62]....
        /*0474*/ 	.word	0x00013510


	//   ....[63]....
        /*0478*/ 	.word	0x000135a0


	//   ....[64]....
        /*047c*/ 	.word	0x000135c0


	//   ....[65]....
        /*0480*/ 	.word	0x000135d0


	//   ....[66]....
        /*0484*/ 	.word	0x000136b0


	//   ....[67]....
        /*0488*/ 	.word	0x000136d0


	//   ....[68]....
        /*048c*/ 	.word	0x000136e0


	//   ....[69]....
        /*0490*/ 	.word	0x00013730


	//   ....[70]....
        /*0494*/ 	.word	0x000137d0


	//   ....[71]....
        /*0498*/ 	.word	0x000137f0


	//   ....[72]....
        /*049c*/ 	.word	0x00013800


	//   ....[73]....
        /*04a0*/ 	.word	0x00013840


	//   ....[74]....
        /*04a4*/ 	.word	0x00013f60


	//   ....[75]....
        /*04a8*/ 	.word	0x00013f90


	//   ....[76]....
        /*04ac*/ 	.word	0x00013fa0


	//   ....[77]....
        /*04b0*/ 	.word	0x00013fb0


	//   ....[78]....
        /*04b4*/ 	.word	0x00013fe0


	//   ....[79]....
        /*04b8*/ 	.word	0x00014020


	//   ....[80]....
        /*04bc*/ 	.word	0x00014030


	//   ....[81]....
        /*04c0*/ 	.word	0x00014050


	//   ....[82]....
        /*04c4*/ 	.word	0x000140b0


	//   ....[83]....
        /*04c8*/ 	.word	0x000140c0


	//   ....[84]....
        /*04cc*/ 	.word	0x000140e0


	//   ....[85]....
        /*04d0*/ 	.word	0x00014140


	//   ....[86]....
        /*04d4*/ 	.word	0x00014160


	//   ....[87]....
        /*04d8*/ 	.word	0x00014170


	//   ....[88]....
        /*04dc*/ 	.word	0x000141a0


	//   ....[89]....
        /*04e0*/ 	.word	0x000141b0


	//   ....[90]....
        /*04e4*/ 	.word	0x00014430


	//   ....[91]....
        /*04e8*/ 	.word	0x00014450


	//   ....[92]....
        /*04ec*/ 	.word	0x00014460


	//   ....[93]....
        /*04f0*/ 	.word	0x00014480


	//   ....[94]....
        /*04f4*/ 	.word	0x000144f0


	//   ....[95]....
        /*04f8*/ 	.word	0x00014520


	//   ....[96]....
        /*04fc*/ 	.word	0x00014570


	//   ....[97]....
        /*0500*/ 	.word	0x000145a0


	//   ....[98]....
        /*0504*/ 	.word	0x000145f0


	//   ....[99]....
        /*0508*/ 	.word	0x00014620


	//   ....[100]....
        /*050c*/ 	.word	0x00014670


	//   ....[101]....
        /*0510*/ 	.word	0x000146a0


	//   ....[102]....
        /*0514*/ 	.word	0x000146f0


	//   ....[103]....
        /*0518*/ 	.word	0x00014720


	//   ....[104]....
        /*051c*/ 	.word	0x00014770


	//   ....[105]....
        /*0520*/ 	.word	0x000147a0


	//   ....[106]....
        /*0524*/ 	.word	0x00014c00


	//   ....[107]....
        /*0528*/ 	.word	0x00014c30


	//   ....[108]....
        /*052c*/ 	.word	0x00014c60


	//   ....[109]....
        /*0530*/ 	.word	0x00014c90


	//   ....[110]....
        /*0534*/ 	.word	0x00014cc0


	//   ....[111]....
        /*0538*/ 	.word	0x00014cd0


	//   ....[112]....
        /*053c*/ 	.word	0x00014cf0


	//   ....[113]....
        /*0540*/ 	.word	0x00014d10


	//   ....[114]....
        /*0544*/ 	.word	0x00014d30


	//   ....[115]....
        /*0548*/ 	.word	0x00014d50


	//   ....[116]....
        /*054c*/ 	.word	0x00014dd0


	//   ....[117]....
        /*0550*/ 	.word	0x00014df0


	//   ....[118]....
        /*0554*/ 	.word	0x00014e20


	//   ....[119]....
        /*0558*/ 	.word	0x00014e40


	//   ....[120]....
        /*055c*/ 	.word	0x00014ff0


	//   ....[121]....
        /*0560*/ 	.word	0x00015000


	//   ....[122]....
        /*0564*/ 	.word	0x00015260


	//   ....[123]....
        /*0568*/ 	.word	0x00015880


	//   ....[124]....
        /*056c*/ 	.word	0x00015970


	//   ....[125]....
        /*0570*/ 	.word	0x00015a10


	//   ....[126]....
        /*0574*/ 	.word	0x00015a70


	//   ....[127]....
        /*0578*/ 	.word	0x00015b30


	//   ....[128]....
        /*057c*/ 	.word	0x00015bb0


	//   ....[129]....
        /*0580*/ 	.word	0x00015c70


	//   ....[130]....
        /*0584*/ 	.word	0x00015ce0


	//   ....[131]....
        /*0588*/ 	.word	0x00015dc0


	//   ....[132]....
        /*058c*/ 	.word	0x00015e40


	//   ....[133]....
        /*0590*/ 	.word	0x00015f10


	//   ....[134]....
        /*0594*/ 	.word	0x00015f90


	//   ....[135]....
        /*0598*/ 	.word	0x00016050


	//   ....[136]....
        /*059c*/ 	.word	0x000160d0


	//   ....[137]....
        /*05a0*/ 	.word	0x000161a0


	//   ....[138]....
        /*05a4*/ 	.word	0x00016220


	//   ....[139]....
        /*05a8*/ 	.word	0x000162e0


	//   ....[140]....
        /*05ac*/ 	.word	0x00016380


	//   ....[141]....
        /*05b0*/ 	.word	0x000163d0


	//   ....[142]....
        /*05b4*/ 	.word	0x00016470


	//   ....[143]....
        /*05b8*/ 	.word	0x00016540


	//   ....[144]....
        /*05bc*/ 	.word	0x000165b0


	//   ....[145]....
        /*05c0*/ 	.word	0x000166a0


	//   ....[146]....
        /*05c4*/ 	.word	0x00016700


	//   ....[147]....
        /*05c8*/ 	.word	0x000167d0


	//   ....[148]....
        /*05cc*/ 	.word	0x00016840


	//   ....[149]....
        /*05d0*/ 	.word	0x00016930


	//   ....[150]....
        /*05d4*/ 	.word	0x00016990


	//   ....[151]....
        /*05d8*/ 	.word	0x00016a60


	//   ....[152]....
        /*05dc*/ 	.word	0x00016ad0


	//   ....[153]....
        /*05e0*/ 	.word	0x00016bb0


	//   ....[154]....
        /*05e4*/ 	.word	0x00016c10


	//   ....[155]....
        /*05e8*/ 	.word	0x00016cc0


	//   ....[156]....
        /*05ec*/ 	.word	0x00016e00


	//   ....[157]....
        /*05f0*/ 	.word	0x00016eb0


	//   ....[158]....
        /*05f4*/ 	.word	0x00016f80


	//   ....[159]....
        /*05f8*/ 	.word	0x00016fd0


	//   ....[160]....
        /*05fc*/ 	.word	0x000170b0


	//   ....[161]....
        /*0600*/ 	.word	0x00017100


	//   ....[162]....
        /*0604*/ 	.word	0x000171d0


	//   ....[163]....
        /*0608*/ 	.word	0x00017220


	//   ....[164]....
        /*060c*/ 	.word	0x00017300


	//   ....[165]....
        /*0610*/ 	.word	0x00017350


	//   ....[166]....
        /*0614*/ 	.word	0x00017430


	//   ....[167]....
        /*0618*/ 	.word	0x00017480


	//   ....[168]....
        /*061c*/ 	.word	0x00017550


	//   ....[169]....
        /*0620*/ 	.word	0x000175a0


	//   ....[170]....
        /*0624*/ 	.word	0x00017680


	//   ....[171]....
        /*0628*/ 	.word	0x000176d0


	//   ....[172]....
        /*062c*/ 	.word	0x000177c0


	//   ....[173]....
        /*0630*/ 	.word	0x00017860


	//   ....[174]....
        /*0634*/ 	.word	0x000178c0


	//   ....[175]....
        /*0638*/ 	.word	0x00017980


	//   ....[176]....
        /*063c*/ 	.word	0x00017a20


	//   ....[177]....
        /*0640*/ 	.word	0x00017ae0


	//   ....[178]....
        /*0644*/ 	.word	0x00017b80


	//   ....[179]....
        /*0648*/ 	.word	0x00017c40


	//   ....[180]....
        /*064c*/ 	.word	0x00017ce0


	//   ....[181]....
        /*0650*/ 	.word	0x00017da0


	//   ....[182]....
        /*0654*/ 	.word	0x00017e40


	//   ....[183]....
        /*0658*/ 	.word	0x00017f00


	//   ....[184]....
        /*065c*/ 	.word	0x00017fa0


	//   ....[185]....
        /*0660*/ 	.word	0x00018060


	//   ....[186]....
        /*0664*/ 	.word	0x00018100


	//   ....[187]....
        /*0668*/ 	.word	0x000181c0


	//   ....[188]....
        /*066c*/ 	.word	0x000182e0


	//   ....[189]....
        /*0670*/ 	.word	0x00018380


	//   ....[190]....
        /*0674*/ 	.word	0x00018430


	//   ....[191]....
        /*0678*/ 	.word	0x00018500


	//   ....[192]....
        /*067c*/ 	.word	0x00018570


	//   ....[193]....
        /*0680*/ 	.word	0x00018640


	//   ....[194]....
        /*0684*/ 	.word	0x000186b0


	//   ....[195]....
        /*0688*/ 	.word	0x00018790


	//   ....[196]....
        /*068c*/ 	.word	0x00018800


	//   ....[197]....
        /*0690*/ 	.word	0x000188e0


	//   ....[198]....
        /*0694*/ 	.word	0x00018960


	//   ....[199]....
        /*0698*/ 	.word	0x00018a40


	//   ....[200]....
        /*069c*/ 	.word	0x00018ab0


	//   ....[201]....
        /*06a0*/ 	.word	0x00018b80


	//   ....[202]....
        /*06a4*/ 	.word	0x00018bf0


	//   ....[203]....
        /*06a8*/ 	.word	0x00018cb0


	//   ....[204]....
        /*06ac*/ 	.word	0x00018d90


	//----- nvinfo : EIATTR_REG_RECONFIG
	.align		4
.L_168:
        /*06b0*/ 	.byte	0x01, 0x54
	.zero		2


	//----- nvinfo : EIATTR_SYSCALL_OFFSETS
	.align		4
        /*06b4*/ 	.byte	0x04, 0x46
        /*06b6*/ 	.short	(.L_170 - .L_169)


	//   ....[0]....
.L_169:
        /*06b8*/ 	.word	0x000016d0


	//   ....[1]....
        /*06bc*/ 	.word	0x00012150


	//   ....[2]....
        /*06c0*/ 	.word	0x00012290


	//   ....[3]....
        /*06c4*/ 	.word	0x00012380


	//   ....[4]....
        /*06c8*/ 	.word	0x000131d0


	//----- nvinfo : EIATTR_MBARRIER_INSTR_OFFSETS
	.align		4
.L_170:
        /*06cc*/ 	.byte	0x04, 0x39
        /*06ce*/ 	.short	(.L_172 - .L_171)


	//   ....[0]....
.L_171:
        /*06d0*/ 	.word	0x00000170
        /*06d4*/ 	.word	0x000000ff
        /*06d8*/ 	.word	0x00028800
        /*06dc*/ 	.short	0x0100
        /*06de*/ 	.byte	0x08
	.zero		1


	//   ....[1]....
        /*06e0*/ 	.word	0x00000180
        /*06e4*/ 	.word	0x000000ff
        /*06e8*/ 	.word	0x00028820
        /*06ec*/ 	.short	0x0100
        /*06ee*/ 	.byte	0x08
	.zero		1


	//   ....[2]....
        /*06f0*/ 	.word	0x00000270
        /*06f4*/ 	.word	0x000000ff
        /*06f8*/ 	.word	0x00028830
        /*06fc*/ 	.short	0x0100
        /*06fe*/ 	.byte	0x08
	.zero		1


	//   ....[3]....
        /*0700*/ 	.word	0x00000280
        /*0704*/ 	.word	0x000000ff
        /*0708*/ 	.word	0x00028840
        /*070c*/ 	.short	0x0100
        /*070e*/ 	.byte	0x08
	.zero		1


	//   ....[4]....
        /*0710*/ 	.word	0x00000290
        /*0714*/ 	.word	0x000000ff
        /*0718*/ 	.word	0x00028838
        /*071c*/ 	.short	0x0100
        /*071e*/ 	.byte	0x08
	.zero		1


	//   ....[5]....
        /*0720*/ 	.word	0x000002a0
        /*0724*/ 	.word	0x000000ff
        /*0728*/ 	.word	0x00028848
        /*072c*/ 	.short	0x0100
        /*072e*/ 	.byte	0x08
	.zero		1


	//   ....[6]....
        /*0730*/ 	.word	0x000003d0
        /*0734*/ 	.word	0x000000ff
        /*0738*/ 	.word	0x00028850
        /*073c*/ 	.short	0x0100
        /*073e*/ 	.byte	0x08
	.zero		1


	//   ....[7]....
        /*0740*/ 	.word	0x000003e0
        /*0744*/ 	.word	0x000000ff
        /*0748*/ 	.word	0x00028860
        /*074c*/ 	.short	0x0100
        /*074e*/ 	.byte	0x08
	.zero		1


	//   ....[8]....
        /*0750*/ 	.word	0x000003f0
        /*0754*/ 	.word	0x000000ff
        /*0758*/ 	.word	0x00028858
        /*075c*/ 	.short	0x0100
        /*075e*/ 	.byte	0x08
	.zero		1


	//   ....[9]....
        /*0760*/ 	.word	0x00000400
        /*0764*/ 	.word	0x000000ff
        /*0768*/ 	.word	0x00028868
        /*076c*/ 	.short	0x0100
        /*076e*/ 	.byte	0x08
	.zero		1


	//   ....[10]....
        /*0770*/ 	.word	0x000004f0
        /*0774*/ 	.word	0x000000ff
        /*0778*/ 	.word	0x00028870
        /*077c*/ 	.short	0x0100
        /*077e*/ 	.byte	0x06
	.zero		1


	//   ....[11]....
        /*0780*/ 	.word	0x00000500
        /*0784*/ 	.word	0x000000ff
        /*0788*/ 	.word	0x00028880
        /*078c*/ 	.short	0x0100
        /*078e*/ 	.byte	0x06
	.zero		1


	//   ....[12]....
        /*0790*/ 	.word	0x00000510
        /*0794*/ 	.word	0x000000ff
        /*0798*/ 	.word	0x00028878
        /*079c*/ 	.short	0x0100
        /*079e*/ 	.byte	0x06
	.zero		1


	//   ....[13]....
        /*07a0*/ 	.word	0x00000520
        /*07a4*/ 	.word	0x000000ff
        /*07a8*/ 	.word	0x00028888
        /*07ac*/ 	.short	0x0100
        /*07ae*/ 	.byte	0x06
	.zero		1


	//   ....[14]....
        /*07b0*/ 	.word	0x00000650
        /*07b4*/ 	.word	0x000000ff
        /*07b8*/ 	.word	0x00028890
        /*07bc*/ 	.short	0x0100
        /*07be*/ 	.byte	0x08
	.zero		1


	//   ....[15]....
        /*07c0*/ 	.word	0x00000660
        /*07c4*/ 	.word	0x000000ff
        /*07c8*/ 	.word	0x000288a0
        /*07cc*/ 	.short	0x0100
        /*07ce*/ 	.byte	0x08
	.zero		1


	//   ....[16]....
        /*07d0*/ 	.word	0x00000670
        /*07d4*/ 	.word	0x000000ff
        /*07d8*/ 	.word	0x00028898
        /*07dc*/ 	.short	0x0100
        /*07de*/ 	.byte	0x08
	.zero		1


	//   ....[17]....
        /*07e0*/ 	.word	0x00000680
        /*07e4*/ 	.word	0x000000ff
        /*07e8*/ 	.word	0x000288a8
        /*07ec*/ 	.short	0x0100
        /*07ee*/ 	.byte	0x08
	.zero		1


	//   ....[18]....
        /*07f0*/ 	.word	0x000007c0
        /*07f4*/ 	.word	0x000000ff
        /*07f8*/ 	.word	0x000288b0
        /*07fc*/ 	.short	0x0100
        /*07fe*/ 	.byte	0x08
	.zero		1


	//   ....[19]....
        /*0800*/ 	.word	0x000007d0
        /*0804*/ 	.word	0x000000ff
        /*0808*/ 	.word	0x000288c0
        /*080c*/ 	.short	0x0100
        /*080e*/ 	.byte	0x08
	.zero		1


	//   ....[20]....
        /*0810*/ 	.word	0x000007e0
        /*0814*/ 	.word	0x000000ff
        /*0818*/ 	.word	0x000288b8
        /*081c*/ 	.short	0x0100
        /*081e*/ 	.byte	0x08
	.zero		1


	//   ....[21]....
        /*0820*/ 	.word	0x000007f0
        /*0824*/ 	.word	0x000000ff
        /*0828*/ 	.word	0x000288c8
        /*082c*/ 	.short	0x0100
        /*082e*/ 	.byte	0x08
	.zero		1


	//   ....[22]....
        /*0830*/ 	.word	0x000016f0
        /*0834*/ 	.word	0x000000ff
        /*0838*/ 	.word	0x00028800
        /*083c*/ 	.short	0x010a
        /*083e*/ 	.byte	0x28
	.zero		1


	//   ....[23]....
        /*0840*/ 	.word	0x00001760
        /*0844*/ 	.word	0x000000ff
        /*0848*/ 	.word	0x00028830
        /*084c*/ 	.short	0x010a
        /*084e*/ 	.byte	0x28
	.zero		1


	//   ....[24]....
        /*0850*/ 	.word	0x000017c0
        /*0854*/ 	.word	0x000000ff
        /*0858*/ 	.word	0x00028830
        /*085c*/ 	.short	0x010a
        /*085e*/ 	.byte	0x28
	.zero		1


	//   ....[25]....
        /*0860*/ 	.word	0x00002310
        /*0864*/ 	.word	0x000000ff
        /*0868*/ 	.word	0x00000000
        /*086c*/ 	.short	0x0101
        /*086e*/ 	.byte	0x06
	.zero		1


	//   ....[26]....
        /*0870*/ 	.word	0x00005570
        /*0874*/ 	.word	0x000000ff
        /*0878*/ 	.word	0x00028830
        /*087c*/ 	.short	0x010a
        /*087e*/ 	.byte	0x06
	.zero		1


	//   ....[27]....
        /*0880*/ 	.word	0x000055b0
        /*0884*/ 	.word	0x000000ff
        /*0888*/ 	.word	0x00028830
        /*088c*/ 	.short	0x010a
        /*088e*/ 	.byte	0x06
	.zero		1


	//   ....[28]....
        /*0890*/ 	.word	0x00005920
        /*0894*/ 	.word	0x000000ff
        /*0898*/ 	.word	0x00028850
        /*089c*/ 	.short	0x010a
        /*089e*/ 	.byte	0x06
	.zero		1


	//   ....[29]....
        /*08a0*/ 	.word	0x00005960
        /*08a4*/ 	.word	0x000000ff
        /*08a8*/ 	.word	0x00028850
        /*08ac*/ 	.short	0x010a
        /*08ae*/ 	.byte	0x06
	.zero		1


	//   ....[30]....
        /*08b0*/ 	.word	0x00006210
        /*08b4*/ 	.word	0x000000ff
        /*08b8*/ 	.word	0x00000000
        /*08bc*/ 	.short	0x0101
        /*08be*/ 	.byte	0x06
	.zero		1


	//   ....[31]....
        /*08c0*/ 	.word	0x00008820
        /*08c4*/ 	.word	0x000000ff
        /*08c8*/ 	.word	0x00000000
        /*08cc*/ 	.short	0x0101
        /*08ce*/ 	.byte	0x06
	.zero		1


	//   ....[32]....
        /*08d0*/ 	.word	0x000091b0
        /*08d4*/ 	.word	0x000000ff
        /*08d8*/ 	.word	0x00028830
        /*08dc*/ 	.short	0x010a
        /*08de*/ 	.byte	0x06
	.zero		1


	//   ....[33]....
        /*08e0*/ 	.word	0x000091f0
        /*08e4*/ 	.word	0x000000ff
        /*08e8*/ 	.word	0x00028830
        /*08ec*/ 	.short	0x010a
        /*08ee*/ 	.byte	0x06
	.zero		1


	//   ....[34]....
        /*08f0*/ 	.word	0x00009560
        /*08f4*/ 	.word	0x000000ff
        /*08f8*/ 	.word	0x00028850
        /*08fc*/ 	.short	0x010a
        /*08fe*/ 	.byte	0x06
	.zero		1


	//   ....[35]....
        /*0900*/ 	.word	0x000095a0
        /*0904*/ 	.word	0x000000ff
        /*0908*/ 	.word	0x00028850
        /*090c*/ 	.short	0x010a
        /*090e*/ 	.byte	0x06
	.zero		1


	//   ....[36]....
        /*0910*/ 	.word	0x00009e60
        /*0914*/ 	.word	0x000000ff
        /*0918*/ 	.word	0x00000000
        /*091c*/ 	.short	0x0101
        /*091e*/ 	.byte	0x06
	.zero		1


	//   ....[37]....
        /*0920*/ 	.word	0x0000b350
        /*0924*/ 	.word	0x000000ff
        /*0928*/ 	.word	0x00000000
        /*092c*/ 	.short	0x0101
        /*092e*/ 	.byte	0x06
	.zero		1


	//   ....[38]....
        /*0930*/ 	.word	0x0000ba90
        /*0934*/ 	.word	0x000000ff
        /*0938*/ 	.word	0x00028830
        /*093c*/ 	.short	0x010a
        /*093e*/ 	.byte	0x06
	.zero		1


	//   ....[39]....
        /*0940*/ 	.word	0x0000bad0
        /*0944*/ 	.word	0x000000ff
        /*0948*/ 	.word	0x00028830
        /*094c*/ 	.short	0x010a
        /*094e*/ 	.byte	0x06
	.zero		1


	//   ....[40]....
        /*0950*/ 	.word	0x0000be00
        /*0954*/ 	.word	0x000000ff
        /*0958*/ 	.word	0x00028850
        /*095c*/ 	.short	0x010a
        /*095e*/ 	.byte	0x06
	.zero		1


	//   ....[41]....
        /*0960*/ 	.word	0x0000be40
        /*0964*/ 	.word	0x000000ff
        /*0968*/ 	.word	0x00028850
        /*096c*/ 	.short	0x010a
        /*096e*/ 	.byte	0x06
	.zero		1


	//   ....[42]....
        /*0970*/ 	.word	0x0000c6d0
        /*0974*/ 	.word	0x000000ff
        /*0978*/ 	.word	0x00000000
        /*097c*/ 	.short	0x0101
        /*097e*/ 	.byte	0x06
	.zero		1


	//   ....[43]....
        /*0980*/ 	.word	0x0000ece0
        /*0984*/ 	.word	0x000000ff
        /*0988*/ 	.word	0x00000000
        /*098c*/ 	.short	0x0101
        /*098e*/ 	.byte	0x06
	.zero		1


	//   ....[44]....
        /*0990*/ 	.word	0x0000f2e0
        /*0994*/ 	.word	0x000000ff
        /*0998*/ 	.word	0x00028850
        /*099c*/ 	.short	0x010a
        /*099e*/ 	.byte	0x05
	.zero		1


	//   ....[45]....
        /*09a0*/ 	.word	0x0000f320
        /*09a4*/ 	.word	0x000000ff
        /*09a8*/ 	.word	0x00028850
        /*09ac*/ 	.short	0x010a
        /*09ae*/ 	.byte	0x05
	.zero		1


	//   ....[46]....
        /*09b0*/ 	.word	0x0000f8d0
        /*09b4*/ 	.word	0x000000ff
        /*09b8*/ 	.word	0x00000000
        /*09bc*/ 	.short	0x0101
        /*09be*/ 	.byte	0x04
	.zero		1


	//   ....[47]....
        /*09c0*/ 	.word	0x000104f0
        /*09c4*/ 	.word	0x000000ff
        /*09c8*/ 	.word	0x00000000
        /*09cc*/ 	.short	0x0101
        /*09ce*/ 	.byte	0x04
	.zero		1


	//   ....[48]....
        /*09d0*/ 	.word	0x00012840
        /*09d4*/ 	.word	0x000000ff
        /*09d8*/ 	.word	0x00028840
        /*09dc*/ 	.short	0x010a
        /*09de*/ 	.byte	0x2e
	.zero		1


	//   ....[49]....
        /*09e0*/ 	.word	0x00012f90
        /*09e4*/ 	.word	0x000000ff
        /*09e8*/ 	.word	0x00028830
        /*09ec*/ 	.short	0x0107
        /*09ee*/ 	.byte	0x2e
	.zero		1


	//   ....[50]....
        /*09f0*/ 	.word	0x00013000
        /*09f4*/ 	.word	0x000000ff
        /*09f8*/ 	.word	0x00028830
        /*09fc*/ 	.short	0x0101
        /*09fe*/ 	.byte	0x2e
	.zero		1


	//   ....[51]....
        /*0a00*/ 	.word	0x00013990
        /*0a04*/ 	.word	0x000000ff
        /*0a08*/ 	.word	0x00028800
        /*0a0c*/ 	.short	0x0107
        /*0a0e*/ 	.byte	0x2e
	.zero		1


	//   ....[52]....
        /*0a10*/ 	.word	0x000139d0
        /*0a14*/ 	.word	0x000000ff
        /*0a18*/ 	.word	0x00028800
        /*0a1c*/ 	.short	0x0101
        /*0a1e*/ 	.byte	0x2e
	.zero		1


	//   ....[53]....
        /*0a20*/ 	.word	0x00013a00
        /*0a24*/ 	.word	0x000000ff
        /*0a28*/ 	.word	0x00028820
        /*0a2c*/ 	.short	0x010a
        /*0a2e*/ 	.byte	0x2e
	.zero		1


	//   ....[54]....
        /*0a30*/ 	.word	0x00013d60
        /*0a34*/ 	.word	0x00000022
        /*0a38*/ 	.word	0x00028840
        /*0a3c*/ 	.short	0x010a
        /*0a3e*/ 	.byte	0x3f
	.zero		1


	//   ....[55]....
        /*0a40*/ 	.word	0x000142c0
        /*0a44*/ 	.word	0x00000022
        /*0a48*/ 	.word	0x00028830
        /*0a4c*/ 	.short	0x0107
        /*0a4e*/ 	.byte	0x3f
	.zero		1


	//   ....[56]....
        /*0a50*/ 	.word	0x00014370
        /*0a54*/ 	.word	0x00000022
        /*0a58*/ 	.word	0x00028830
        /*0a5c*/ 	.short	0x0101
        /*0a5e*/ 	.byte	0x3f
	.zero		1


	//   ....[57]....
        /*0a60*/ 	.word	0x000143d0
        /*0a64*/ 	.word	0x00000000
        /*0a68*/ 	.word	0x00028860
        /*0a6c*/ 	.short	0x010a
        /*0a6e*/ 	.byte	0x3f
	.zero		1


	//   ....[58]....
        /*0a70*/ 	.word	0x00014920
        /*0a74*/ 	.word	0x00000000
        /*0a78*/ 	.word	0x00028850
        /*0a7c*/ 	.short	0x0107
        /*0a7e*/ 	.byte	0x3f
	.zero		1


	//   ....[59]....
        /*0a80*/ 	.word	0x00014a00
        /*0a84*/ 	.word	0x00000000
        /*0a88*/ 	.word	0x00028850
        /*0a8c*/ 	.short	0x0101
        /*0a8e*/ 	.byte	0x3f
	.zero		1


	//   ....[60]....
        /*0a90*/ 	.word	0x00014b90
        /*0a94*/ 	.word	0x00000000
        /*0a98*/ 	.word	0x00028860
        /*0a9c*/ 	.short	0x010a
        /*0a9e*/ 	.byte	0x3f
	.zero		1


	//   ....[61]....
        /*0aa0*/ 	.word	0x000150d0
        /*0aa4*/ 	.word	0x00000000
        /*0aa8*/ 	.word	0x00028850
        /*0aac*/ 	.short	0x0107
        /*0aae*/ 	.byte	0x3f
	.zero		1


	//   ....[62]....
        /*0ab0*/ 	.word	0x00015180
        /*0ab4*/ 	.word	0x00000000
        /*0ab8*/ 	.word	0x00028850
        /*0abc*/ 	.short	0x0101
        /*0abe*/ 	.byte	0x3f
	.zero		1


	//   ....[63]....
        /*0ac0*/ 	.word	0x00015220
        /*0ac4*/ 	.word	0x00000007
        /*0ac8*/ 	.word	0x00028820
        /*0acc*/ 	.short	0x010a
        /*0ace*/ 	.byte	0x3f
	.zero		1


	//   ....[64]....
        /*0ad0*/ 	.word	0x00015350
        /*0ad4*/ 	.word	0x00000005
        /*0ad8*/ 	.word	0x00028840
        /*0adc*/ 	.short	0x010a
        /*0ade*/ 	.byte	0x3f
	.zero		1


	//   ....[65]....
        /*0ae0*/ 	.word	0x000153f0
        /*0ae4*/ 	.word	0x00000007
        /*0ae8*/ 	.word	0x00028840
        /*0aec*/ 	.short	0x010a
        /*0aee*/ 	.byte	0x3f
	.zero		1


	//   ....[66]....
        /*0af0*/ 	.word	0x00015430
        /*0af4*/ 	.word	0x00000005
        /*0af8*/ 	.word	0x00028860
        /*0afc*/ 	.short	0x010a
        /*0afe*/ 	.byte	0x3f
	.zero		1


	//   ....[67]....
        /*0b00*/ 	.word	0x00015470
        /*0b04*/ 	.word	0x00000007
        /*0b08*/ 	.word	0x00028860
        /*0b0c*/ 	.short	0x010a
        /*0b0e*/ 	.byte	0x3f
	.zero		1


	//   ....[68]....
        /*0b10*/ 	.word	0x000154e0
        /*0b14*/ 	.word	0x00000003
        /*0b18*/ 	.word	0x00028800
        /*0b1c*/ 	.short	0x010a
        /*0b1e*/ 	.byte	0x3f
	.zero		1


	//   ....[69]....
        /*0b20*/ 	.word	0x00015540
        /*0b24*/ 	.word	0x00000003
        /*0b28*/ 	.word	0x00028830
        /*0b2c*/ 	.short	0x010a
        /*0b2e*/ 	.byte	0x3f
	.zero		1


	//   ....[70]....
        /*0b30*/ 	.word	0x000155a0
        /*0b34*/ 	.word	0x00000009
        /*0b38*/ 	.word	0x00028830
        /*0b3c*/ 	.short	0x010a
        /*0b3e*/ 	.byte	0x3f
	.zero		1


	//   ....[71]....
        /*0b40*/ 	.word	0x00015600
        /*0b44*/ 	.word	0x00000009
        /*0b48*/ 	.word	0x00028850
        /*0b4c*/ 	.short	0x010a
        /*0b4e*/ 	.byte	0x3f
	.zero		1


	//   ....[72]....
        /*0b50*/ 	.word	0x00015660
        /*0b54*/ 	.word	0x0000000a
        /*0b58*/ 	.word	0x00028830
        /*0b5c*/ 	.short	0x010a
        /*0b5e*/ 	.byte	0x3f
	.zero		1


	//   ....[73]....
        /*0b60*/ 	.word	0x000156c0
        /*0b64*/ 	.word	0x0000000a
        /*0b68*/ 	.word	0x00028850
        /*0b6c*/ 	.short	0x010a
        /*0b6e*/ 	.byte	0x3f
	.zero		1


	//   ....[74]....
        /*0b70*/ 	.word	0x00015720
        /*0b74*/ 	.word	0x0000000a
        /*0b78*/ 	.word	0x00028830
        /*0b7c*/ 	.short	0x010a
        /*0b7e*/ 	.byte	0x3f
	.zero		1


	//   ....[75]....
        /*0b80*/ 	.word	0x00015780
        /*0b84*/ 	.word	0x0000000a
        /*0b88*/ 	.word	0x00028850
        /*0b8c*/ 	.short	0x010a
        /*0b8e*/ 	.byte	0x3f
	.zero		1


	//   ....[76]....
        /*0b90*/ 	.word	0x000157e0
        /*0b94*/ 	.word	0x00000003
        /*0b98*/ 	.word	0x00028850
        /*0b9c*/ 	.short	0x010a
        /*0b9e*/ 	.byte	0x3f
	.zero		1


	//   ....[77]....
        /*0ba0*/ 	.word	0x000158c0
        /*0ba4*/ 	.word	0x0000000a
        /*0ba8*/ 	.word	0x00028840
        /*0bac*/ 	.short	0x010a
        /*0bae*/ 	.byte	0x3f
	.zero		1


	//   ....[78]....
        /*0bb0*/ 	.word	0x00016d00
        /*0bb4*/ 	.word	0x00000003
        /*0bb8*/ 	.word	0x00028820
        /*0bbc*/ 	.short	0x010a
        /*0bbe*/ 	.byte	0x3f
	.zero		1


	//   ....[79]....
        /*0bc0*/ 	.word	0x00016d50
        /*0bc4*/ 	.word	0x00000022
        /*0bc8*/ 	.word	0x00028840
        /*0bcc*/ 	.short	0x010a
        /*0bce*/ 	.byte	0x3f
	.zero		1


	//   ....[80]....
        /*0bd0*/ 	.word	0x00017710
        /*0bd4*/ 	.word	0x00000000
        /*0bd8*/ 	.word	0x00028860
        /*0bdc*/ 	.short	0x010a
        /*0bde*/ 	.byte	0x3f
	.zero		1


	//   ....[81]....
        /*0be0*/ 	.word	0x00018230
        /*0be4*/ 	.word	0x00000000
        /*0be8*/ 	.word	0x00028860
        /*0bec*/ 	.short	0x010a
        /*0bee*/ 	.byte	0x3f
	.zero		1


	//   ....[82]....
        /*0bf0*/ 	.word	0x00018ce0
        /*0bf4*/ 	.word	0x00000007
        /*0bf8*/ 	.word	0x00028820
        /*0bfc*/ 	.short	0x010a
        /*0bfe*/ 	.byte	0x3f
	.zero		1


	//   ....[83]....
        /*0c00*/ 	.word	0x00018e50
        /*0c04*/ 	.word	0x00000005
        /*0c08*/ 	.word	0x00028840
        /*0c0c*/ 	.short	0x010a
        /*0c0e*/ 	.byte	0x3f
	.zero		1


	//   ....[84]....
        /*0c10*/ 	.word	0x00018ea0
        /*0c14*/ 	.word	0x00000007
        /*0c18*/ 	.word	0x00028840
        /*0c1c*/ 	.short	0x010a
        /*0c1e*/ 	.byte	0x3f
	.zero		1


	//   ....[85]....
        /*0c20*/ 	.word	0x00018ef0
        /*0c24*/ 	.word	0x00000005
        /*0c28*/ 	.word	0x00028860
        /*0c2c*/ 	.short	0x010a
        /*0c2e*/ 	.byte	0x3f
	.zero		1


	//----- nvinfo : EIATTR_NUM_MBARRIERS
	.align		4
.L_172:
        /*0c30*/ 	.byte	0x03, 0x38
        /*0c32*/ 	.short	0x0016


	//----- nvinfo : EIATTR_EXIT_INSTR_OFFSETS
	.align		4
        /*0c34*/ 	.byte	0x04, 0x1c
        /*0c36*/ 	.short	(.L_174 - .L_173)


	//   ....[0]....
.L_173:
        /*0c38*/ 	.word	0x000154c0


	//----- nvinfo : EIATTR_MAX_THREADS
	.align		4
.L_174:
        /*0c3c*/ 	.byte	0x04, 0x05
        /*0c3e*/ 	.short	(.L_176 - .L_175)
.L_175:
        /*0c40*/ 	.word	0x00000180
        /*0c44*/ 	.word	0x00000001
        /*0c48*/ 	.word	0x00000001


	//----- nvinfo : EIATTR_CRS_STACK_SIZE
	.align		4
.L_176:
        /*0c4c*/ 	.byte	0x04, 0x1e
        /*0c4e*/ 	.short	(.L_178 - .L_177)
.L_177:
        /*0c50*/ 	.word	0x00000000


	//----- nvinfo : EIATTR_CBANK_PARAM_SIZE
	.align		4
.L_178:
        /*0c54*/ 	.byte	0x03, 0x19
        /*0c56*/ 	.short	0x0a70


	//----- nvinfo : EIATTR_PARAM_CBANK
	.align		4
        /*0c58*/ 	.byte	0x04, 0x0a
        /*0c5a*/ 	.short	(.L_180 - .L_179)
	.align		4
.L_179:
        /*0c5c*/ 	.word	index@(.nv.constant0._ZN7cutlass13device_kernelIN5flash11enable_sm90INS1_16FlashAttnFwdSm90INS1_25CollectiveMainloopFwdSm90ILi2EN4cute5tupleIJNS5_1CILi1EEES8_S8_EEENS6_IJNS7_ILi128EEESA_SA_EEELi128ENS_6half_tEfNS_4arch4Sm90ELb0ELb1ELb1ELb0ELb1ELb0ELb0ELb1ELb1ELb1ELb1ELb0EEENS1_21CollectiveEpilogueFwdISB_S9_SC_SE_Li256ELb0ELb1ELb1ELb0EEENS1_19SingleTileSchedulerILb0ELb1ELb1ELi128EEEEEEEEEvNT_6ParamsE)
        /*0c60*/ 	.short	0x0210
        /*0c62*/ 	.short	0x0a70


	//----- nvinfo : EIATTR_SW_WAR
	.align		4
.L_180:
        /*0c64*/ 	.byte	0x04, 0x36
        /*0c66*/ 	.short	(.L_182 - .L_181)
.L_181:
        /*0c68*/ 	.word	0x00000008
.L_182:


//--------------------- .nv.info._ZN7cutlass13device_kernelIN5flash11enable_sm90INS1_16FlashAttnFwdSm90INS1_25CollectiveMainloopFwdSm90ILi2EN4cute5tupleIJNS5_1CILi1EEES8_S8_EEENS6_IJNS7_ILi128EEESA_SA_EEELi128ENS_6half_tEfNS_4arch4Sm90ELb0ELb1ELb1ELb1ELb1ELb0ELb0ELb1ELb1ELb1ELb1ELb0EEENS1_21CollectiveEpilogueFwdISB_S9_SC_SE_Li256ELb1ELb1ELb1ELb0EEENS1_36VarlenDynamicPersistentTileSchedulerILi128ELi128ELi256ELi128ELb1ELb1ELb1ELb1ELb0ELb1EEEEEEEEEvNT_6ParamsE --------------------------
	.section	.nv.info._ZN7cutlass13device_kernelIN5flash11enable_sm90INS1_16FlashAttnFwdSm90INS1_25CollectiveMainloopFwdSm90ILi2EN4cute5tupleIJNS5_1CILi1EEES8_S8_EEENS6_IJNS7_ILi128EEESA_SA_EEELi128ENS_6half_tEfNS_4arch4Sm90ELb0ELb1ELb1ELb1ELb1ELb0ELb0ELb1ELb1ELb1ELb1ELb0EEENS1_21CollectiveEpilogueFwdISB_S9_SC_SE_Li256ELb1ELb1ELb1ELb0EEENS1_36VarlenDynamicPersistentTileSchedulerILi128ELi128ELi256ELi128ELb1ELb1ELb1ELb1ELb0ELb1EEEEEEEEEvNT_6ParamsE,"",@"SHT_CUDA_INFO"
	.sectionflags	@""
	.align	4


	//----- nvinfo : EIATTR_CUDA_API_VERSION
	.align		4
        /*0000*/ 	.byte	0x04, 0x37
        /*0002*/ 	.short	(.L_184 - .L_183)
.L_183:
        /*0004*/ 	.word	0x00000082


	//----- nvinfo : EIATTR_KPARAM_INFO
	.align		4
.L_184:
        /*0008*/ 	.byte	0x04, 0x17
        /*000a*/ 	.short	(.L_186 - .L_185)
.L_185:
        /*000c*/ 	.word	0x00000000
        /*0010*/ 	.short	0x0000
        /*0012*/ 	.short	0x0070
        /*0014*/ 	.byte	0x00, 0xf0, 0x01, 0x2a


	//----- nvinfo : EIATTR_SPARSE_MMA_MASK
	.align		4
.L_186:
        /*0018*/ 	.byte	0x03, 0x50
        /*001a*/ 	.short	0x0000


	//----- nvinfo : EIATTR_MAXREG_COUNT
	.align		4
        /*001c*/ 	.byte	0x03, 0x1b
        /*001e*/ 	.short	0x00a8


	//----- nvinfo : EIATTR_NUM_BARRIERS
	.align		4
        /*0020*/ 	.byte	0x02, 0x4c
        /*0022*/ 	.byte	0x10
	.zero		1


	//----- nvinfo : EIATTR_EXTERNS
	.align		4
        /*0024*/ 	.byte	0x04, 0x0f
        /*0026*/ 	.short	(.L_188 - .L_187)


	//   ....[0]....
	.align		4
.L_187:
        /*0028*/ 	.word	index@(__assertfail)


	//----- nvinfo : EIATTR_ANNOTATIONS
	.align		4
.L_188:
        /*002c*/ 	.byte	0x04, 0x55
        /*002e*/ 	.short	(.L_190 - .L_189)


	//   ....[0]....
.L_189:
        /* <DEDUP_REMOVED lines=11> */


	//----- nvinfo : EIATTR_MERCURY_ISA_VERSION
	.align		4
.L_190:
        /*00c8*/ 	.byte	0x03, 0x5f
        /*00ca*/ 	.short	0x0101


	//----- nvinfo : EIATTR_UNUSED_LOAD_BYTE_OFFSET
	.align		4
        /*00cc*/ 	.byte	0x04, 0x44
        /*00ce*/ 	.short	(.L_192 - .L_191)


	//   ....[0]....
.L_191:
        /*00d0*/ 	.word	0x00000980
        /*00d4*/ 	.word	0x0000fff0


	//   ....[1]....
        /*00d8*/ 	.word	0x000104d0
        /*00dc*/ 	.word	0x0000fff0


	//----- nvinfo : EIATTR_INT_WARP_WIDE_INSTR_OFFSETS
	.align		4
.L_192:
        /*00e0*/ 	.byte	0x04, 0x31
        /*00e2*/ 	.short	(.L_194 - .L_193)


	//   ....[0]....
.L_193:
        /*00e4*/ 	.word	0x000000c0


	//   ....[1]....
        /*00e8*/ 	.word	0x000000d0


	//   ....[2]....
        /*00ec*/ 	.word	0x00000170


	//   ....[3]....
        /*00f0*/ 	.word	0x00015010


	//   ....[4]....
        /*00f4*/ 	.word	0x000150a0


	//   ....[5]....
        /*00f8*/ 	.word	0x00017e90


	//   ....[6]....
        /*00fc*/ 	.word	0x00017f20


	//----- nvinfo : EIATTR_COOP_GROUP_MASK_REGIDS
	.align		4
.L_194:
        /*0100*/ 	.byte	0x04, 0x29
        /*0102*/ 	.short	(.L_196 - .L_195)


	//   ....[0]....
.L_195:
        /*0104*/ 	.word	0xffffffff


	//   ....[1]....
        /*0108*/ 	.word	0xffffffff


	//   ....[2]....
        /*010c*/ 	.word	0xffffffff


	//   ....[3]....
        /*0110*/ 	.word	0xffffffff


	//   ....[4]....
        /*0114*/ 	.word	0xffffffff


	//   ....[5]....
        /*0118*/ 	.word	0xffffffff


	//   ....[6]....
        /*011c*/ 	.word	0xffffffff


	//   ....[7]....
        /*0120*/ 	.word	0xffffffff


	//   ....[8]....
        /*0124*/ 	.word	0xffffffff


	//   ....[9]....
        /*0128*/ 	.word	0xffffffff


	//   ....[10]....
        /*012c*/ 	.word	0xffffffff


	//   ....[11]....
        /*0130*/ 	.word	0xffffffff


	//   ....[12]....
        /*0134*/ 	.word	0xffffffff


	//   ....[13]....
        /*0138*/ 	.word	0xffffffff


	//   ....[14]....
        /*013c*/ 	.word	0xffffffff


	//   ....[15]....
        /*0140*/ 	.word	0xffffffff


	//   ....[16]....
        /*0144*/ 	.word	0xffffffff


	//   ....[17]....
        /*0148*/ 	.word	0xffffffff


	//   ....[18]....
        /*014c*/ 	.word	0xffffffff


	//   ....[19]....
        /*0150*/ 	.word	0xffffffff


	//   ....[20]....
        /*0154*/ 	.word	0xffffffff


	//   ....[21]....
        /*0158*/ 	.word	0xffffffff


	//   ....[22]....
        /*015c*/ 	.word	0xffffffff


	//   ....[23]....
        /*0160*/ 	.word	0xffffffff


	//   ....[24]....
        /*0164*/ 	.word	0xffffffff


	//   ....[25]....
        /*0168*/ 	.word	0xffffffff


	//   ....[26]....
        /*016c*/ 	.word	0xffffffff


	//   ....[27]....
        /*0170*/ 	.word	0xffffffff


	//   ....[28]....
        /*0174*/ 	.word	0xffffffff


	//   ....[29]....
        /*0178*/ 	.word	0xffffffff


	//   ....[30]....
        /*017c*/ 	.word	0xffffffff


	//   ....[31]....
        /*0180*/ 	.word	0xffffffff


	//   ....[32]....
        /*0184*/ 	.word	0xffffffff


	//   ....[33]....
        /*0188*/ 	.word	0xffffffff


	//   ....[34]....
        /*018c*/ 	.word	0xffffffff


	//   ....[35]....
        /*0190*/ 	.word	0xffffffff


	//   ....[36]....
        /*0194*/ 	.word	0xffffffff


	//   ....[37]....
        /*0198*/ 	.word	0xffffffff


	//   ....[38]....
        /*019c*/ 	.word	0xffffffff


	//   ....[39]....
        /*01a0*/ 	.word	0xffffffff


	//   ....[40]....
        /*01a4*/ 	.word	0xffffffff


	//   ....[41]....
        /*01a8*/ 	.word	0xffffffff


	//   ....[42]....
        /*01ac*/ 	.word	0xffffffff


	//   ....[43]....
        /*01b0*/ 	.word	0xffffffff


	//   ....[44]....
        /*01b4*/ 	.word	0xffffffff


	//   ....[45]....
        /*01b8*/ 	.word	0xffffffff


	//   ....[46]....
        /*01bc*/ 	.word	0xffffffff


	//   ....[47]....
        /*01c0*/ 	.word	0xffffffff


	//   ....[48]....
        /*01c4*/ 	.word	0xffffffff


	//   ....[49]....
        /*01c8*/ 	.word	0xffffffff


	//   ....[50]....
        /*01cc*/ 	.word	0xffffffff


	//   ....[51]....
        /*01d0*/ 	.word	0xffffffff


	//   ....[52]....
        /*01d4*/ 	.word	0xffffffff


	//   ....[53]....
        /*01d8*/ 	.word	0xffffffff


	//   ....[54]....
        /*01dc*/ 	.word	0xffffffff


	//   ....[55]....
        /*01e0*/ 	.word	0xffffffff


	//   ....[56]....
        /*01e4*/ 	.word	0xffffffff


	//   ....[57]....
        /*01e8*/ 	.word	0xffffffff


	//   ....[58]....
        /*01ec*/ 	.word	0xffffffff


	//   ....[59]....
        /*01f0*/ 	.word	0xffffffff


	//   ....[60]....
        /*01f4*/ 	.word	0xffffffff


	//   ....[61]....
        /*01f8*/ 	.word	0xffffffff


	//   ....[62]....
        /*01fc*/ 	.word	0xffffffff


	//   ....[63]....
        /*0200*/ 	.word	0xffffffff


	//   ....[64]....
        /*0204*/ 	.word	0xffffffff


	//   ....[65]....
        /*0208*/ 	.word	0xffffffff


	//   ....[66]....
        /*020c*/ 	.word	0xffffffff


	//   ....[67]....
        /*0210*/ 	.word	0xffffffff


	//   ....[68]....
        /*0214*/ 	.word	0xffffffff


	//   ....[69]....
        /*0218*/ 	.word	0xffffffff


	//   ....[70]....
        /*021c*/ 	.word	0xffffffff


	//   ....[71]....
        /*0220*/ 	.word	0xffffffff


	//   ....[72]....
        /*0224*/ 	.word	0xffffffff


	//   ....[73]....
        /*0228*/ 	.word	0xffffffff


	//   ....[74]....
        /*022c*/ 	.word	0xffffffff


	//   ....[75]....
        /*0230*/ 	.word	0xffffffff


	//   ....[76]....
        /*0234*/ 	.word	0xffffffff


	//   ....[77]....
        /*0238*/ 	.word	0xffffffff


	//   ....[78]....
        /*023c*/ 	.word	0xffffffff


	//   ....[79]....
        /*0240*/ 	.word	0xffffffff


	//   ....[80]....
        /*0244*/ 	.word	0xffffffff


	//   ....[81]....
        /*0248*/ 	.word	0xffffffff


	//   ....[82]....
        /*024c*/ 	.word	0xffffffff


	//   ....[83]....
        /*0250*/ 	.word	0xffffffff


	//   ....[84]....
        /*0254*/ 	.word	0xffffffff


	//   ....[85]....
        /*0258*/ 	.word	0xffffffff


	//   ....[86]....
        /*025c*/ 	.word	0xffffffff


	//   ....[87]....
        /*0260*/ 	.word	0xffffffff


	//   ....[88]....
        /*0264*/ 	.word	0xffffffff


	//   ....[89]....
        /*0268*/ 	.word	0xffffffff


	//   ....[90]....
        /*026c*/ 	.word	0xffffffff


	//   ....[91]....
        /*0270*/ 	.word	0xffffffff


	//   ....[92]....
        /*0274*/ 	.word	0xffffffff


	//   ....[93]....
        /*0278*/ 	.word	0xffffffff


	//   ....[94]....
        /*027c*/ 	.word	0xffffffff


	//   ....[95]....
        /*0280*/ 	.word	0xffffffff


	//   ....[96]....
        /*0284*/ 	.word	0xffffffff


	//   ....[97]....
        /*0288*/ 	.word	0xffffffff


	//   ....[98]....
        /*028c*/ 	.word	0xffffffff


	//   ....[99]....
        /*0290*/ 	.word	0xffffffff


	//   ....[100]....
        /*0294*/ 	.word	0xffffffff


	//   ....[101]....
        /*0298*/ 	.word	0xffffffff


	//   ....[102]....
        /*029c*/ 	.word	0xffffffff


	//   ....[103]....
        /*02a0*/ 	.word	0xffffffff


	//   ....[104]....
        /*02a4*/ 	.word	0xffffffff


	//   ....[105]....
        /*02a8*/ 	.word	0xffffffff


	//   ....[106]....
        /*02ac*/ 	.word	0xffffffff


	//   ....[107]....
        /*02b0*/ 	.word	0xffffffff


	//   ....[108]....
        /*02b4*/ 	.word	0xffffffff


	//   ....[109]....
        /*02b8*/ 	.word	0xffffffff


	//   ....[110]....
        /*02bc*/ 	.word	0xffffffff


	//   ....[111]....
        /*02c0*/ 	.word	0xffffffff


	//   ....[112]....
        /*02c4*/ 	.word	0xffffffff


	//   ....[113]....
        /*02c8*/ 	.word	0xffffffff


	//   ....[114]....
        /*02cc*/ 	.word	0xffffffff


	//   ....[115]....
        /*02d0*/ 	.word	0xffffffff


	//   ....[116]....
        /*02d4*/ 	.word	0xffffffff


	//   ....[117]....
        /*02d8*/ 	.word	0xffffffff


	//   ....[118]....
        /*02dc*/ 	.word	0xffffffff


	//   ....[119]....
        /*02e0*/ 	.word	0xffffffff


	//   ....[120]....
        /*02e4*/ 	.word	0xffffffff


	//   ....[121]....
        /*02e8*/ 	.word	0xffffffff


	//   ....[122]....
        /*02ec*/ 	.word	0xffffffff


	//   ....[123]....
        /*02f0*/ 	.word	0xffffffff


	//   ....[124]....
        /*02f4*/ 	.word	0xffffffff


	//   ....[125]....
        /*02f8*/ 	.word	0xffffffff


	//   ....[126]....
        /*02fc*/ 	.word	0xffffffff


	//   ....[127]....
        /*0300*/ 	.word	0xffffffff


	//   ....[128]....
        /*0304*/ 	.word	0xffffffff


	//   ....[129]....
        /*0308*/ 	.word	0xffffffff


	//   ....[130]....
        /*030c*/ 	.word	0xffffffff


	//   ....[131]....
        /*0310*/ 	.word	0xffffffff


	//   ....[132]....
        /*0314*/ 	.word	0xffffffff


	//   ....[133]....
        /*0318*/ 	.word	0xffffffff


	//   ....[134]....
        /*031c*/ 	.word	0xffffffff


	//   ....[135]....
        /*0320*/ 	.word	0xffffffff


	//   ....[136]....
        /*0324*/ 	.word	0xffffffff


	//   ....[137]....
        /*0328*/ 	.word	0xffffffff


	//   ....[138]....
        /*032c*/ 	.word	0xffffffff


	//   ....[139]....
        /*0330*/ 	.word	0xffffffff


	//   ....[140]....
        /*0334*/ 	.word	0xffffffff


	//   ....[141]....
        /*0338*/ 	.word	0xffffffff


	//   ....[142]....
        /*033c*/ 	.word	0xffffffff


	//   ....[143]....
        /*0340*/ 	.word	0xffffffff


	//   ....[144]....
        /*0344*/ 	.word	0xffffffff


	//   ....[145]....
        /*0348*/ 	.word	0xffffffff


	//   ....[146]....
        /*034c*/ 	.word	0xffffffff


	//   ....[147]....
        /*0350*/ 	.word	0xffffffff


	//   ....[148]....
        /*0354*/ 	.word	0xffffffff


	//   ....[149]....
        /*0358*/ 	.word	0xffffffff


	//   ....[150]....
        /*035c*/ 	.word	0xffffffff


	//   ....[151]....
        /*0360*/ 	.word	0xffffffff


	//   ....[152]....
        /*0364*/ 	.word	0xffffffff


	//   ....[153]....
        /*0368*/ 	.word	0xffffffff


	//   ....[154]....
        /*036c*/ 	.word	0xffffffff


	//   ....[155]....
        /*0370*/ 	.word	0xffffffff


	//   ....[156]....
        /*0374*/ 	.word	0xffffffff


	//   ....[157]....
        /*0378*/ 	.word	0xffffffff


	//   ....[158]....
        /*037c*/ 	.word	0xffffffff


	//   ....[159]....
        /*0380*/ 	.word	0xffffffff


	//   ....[160]....
        /*0384*/ 	.word	0xffffffff


	//   ....[161]....
        /*0388*/ 	.word	0xffffffff


	//   ....[162]....
        /*038c*/ 	.word	0xffffffff


	//   ....[163]....
        /*0390*/ 	.word	0xffffffff


	//   ....[164]....
        /*0394*/ 	.word	0xffffffff


	//   ....[165]....
        /*0398*/ 	.word	0xffffffff


	//   ....[166]....
        /*039c*/ 	.word	0xffffffff


	//   ....[167]....
        /*03a0*/ 	.word	0xffffffff


	//   ....[168]....
        /*03a4*/ 	.word	0xffffffff


	//   ....[169]....
        /*03a8*/ 	.word	0xffffffff


	//   ....[170]....
        /*03ac*/ 	.word	0xffffffff


	//   ....[171]....
        /*03b0*/ 	.word	0xffffffff


	//   ....[172]....
        /*03b4*/ 	.word	0xffffffff


	//   ....[173]....
        /*03b8*/ 	.word	0x0500000f


	//   ....[174]....
        /*03bc*/ 	.word	0x0500000f


	//   ....[175]....
        /*03c0*/ 	.word	0x0500000f


	//   ....[176]....
        /*03c4*/ 	.word	0x0500000f


	//   ....[177]....
        /*03c8*/ 	.word	0x0500000f


	//   ....[178]....
        /*03cc*/ 	.word	0x0500000f


	//   ....[179]....
        /*03d0*/ 	.word	0x0500000f


	//   ....[180]....
        /*03d4*/ 	.word	0x0500000f


	//   ....[181]....
        /*03d8*/ 	.word	0x0500000f


	//   ....[182]....
        /*03dc*/ 	.word	0x0500000f


	//   ....[183]....
        /*03e0*/ 	.word	0x0500000f


	//   ....[184]....
        /*03e4*/ 	.word	0x0500000f


	//   ....[185]....
        /*03e8*/ 	.word	0x0500000f


	//   ....[186]....
        /*03ec*/ 	.word	0x0500000f


	//   ....[187]....
        /*03f0*/ 	.word	0x0500000f


	//   ....[188]....
        /*03f4*/ 	.word	0x0500000f


	//   ....[189]....
        /*03f8*/ 	.word	0x0500000f


	//   ....[190]....
        /*03fc*/ 	.word	0x0500000f


	//   ....[191]....
        /*0400*/ 	.word	0x0500000f


	//   ....[192]....
        /*0404*/ 	.word	0x0500000f


	//   ....[193]....
        /*0408*/ 	.word	0x0500000f


	//   ....[194]....
        /*040c*/ 	.word	0x0500000f


	//   ....[195]....
        /*0410*/ 	.word	0x0500000f


	//   ....[196]....
        /*0414*/ 	.word	0x0500000f


	//   ....[197]....
        /*0418*/ 	.word	0x0500000f


	//   ....[198]....
        /*041c*/ 	.word	0x0500000f


	//   ....[199]....
        /*0420*/ 	.word	0x0500000f


	//   ....[200]....
        /*0424*/ 	.word	0x0500000f


	//   ....[201]....
        /*0428*/ 	.word	0x0500000f


	//   ....[202]....
        /*042c*/ 	.word	0x0500000f


	//   ....[203]....
        /*0430*/ 	.word	0x0500000f


	//   ....[204]....
        /*0434*/ 	.word	0x0500000f


	//   ....[205]....
        /*0438*/ 	.word	0x0500000f


	//   ....[206]....
        /*043c*/ 	.word	0x0500000f


	//   ....[207]....
        /*0440*/ 	.word	0x0500000f


	//   ....[208]....
        /*0444*/ 	.word	0x0500000f


	//   ....[209]....
        /*0448*/ 	.word	0x0500000f


	//   ....[210]....
        /*044c*/ 	.word	0x0500000f


	//   ....[211]....
        /*0450*/ 	.word	0x0500000f


	//   ....[212]....
        /*0454*/ 	.word	0x0500000f


	//   ....[213]....
        /*0458*/ 	.word	0x0500000f


	//   ....[214]....
        /*045c*/ 	.word	0x0500000f


	//   ....[215]....
        /*0460*/ 	.word	0x0500000f


	//   ....[216]....
        /*0464*/ 	.word	0x0500000f


	//   ....[217]....
        /*0468*/ 	.word	0x0500000f


	//   ....[218]....
        /*046c*/ 	.word	0x0500000f


	//   ....[219]....
        /*0470*/ 	.word	0x0500000f


	//   ....[220]....
        /*0474*/ 	.word	0x0500000f


	//   ....[221]....
        /*0478*/ 	.word	0x0500000f


	//   ....[222]....
        /*047c*/ 	.word	0x0500000f


	//   ....[223]....
        /*0480*/ 	.word	0x0500000f


	//   ....[224]....
        /*0484*/ 	.word	0x0500000f


	//   ....[225]....
        /*0488*/ 	.word	0x0500000f


	//   ....[226]....
        /*048c*/ 	.word	0x0500000f


	//   ....[227]....
        /*0490*/ 	.word	0x0500000f


	//   ....[228]....
        /*0494*/ 	.word	0x0500000f


	//   ....[229]....
        /*0498*/ 	.word	0x0500000f


	//   ....[230]....
        /*049c*/ 	.word	0x0500000f


	//   ....[231]....
        /*04a0*/ 	.word	0x0500000f


	//   ....[232]....
        /*04a4*/ 	.word	0x0500000f


	//   ....[233]....
        /*04a8*/ 	.word	0x0500000f


	//   ....[234]....
        /*04ac*/ 	.word	0x0500000f


	//   ....[235]....
        /*04b0*/ 	.word	0x0500000f


	//   ....[236]....
        /*04b4*/ 	.word	0x0500000f


	//   ....[237]....
        /*04b8*/ 	.word	0x0500000f


	//   ....[238]....
        /*04bc*/ 	.word	0x0500000f


	//   ....[239]....
        /*04c0*/ 	.word	0x0500000f


	//   ....[240]....
        /*04c4*/ 	.word	0x0500000f


	//   ....[241]....
        /*04c8*/ 	.word	0x0500000f


	//   ....[242]....
        /*04cc*/ 	.word	0x0500000f


	//   ....[243]....
        /*04d0*/ 	.word	0x0500000f


	//   ....[244]....
        /*04d4*/ 	.word	0x0500000f


	//   ....[245]....
        /*04d8*/ 	.word	0x0500000f


	//   ....[246]....
        /*04dc*/ 	.word	0x0500000f


	//   ....[247]....
        /*04e0*/ 	.word	0x0500000f


	//   ....[248]....
        /*04e4*/ 	.word	0x0500000f


	//   ....[249]....
        /*04e8*/ 	.word	0x0500000f


	//   ....[250]....
        /*04ec*/ 	.word	0x0500000f


	//   ....[251]....
        /*04f0*/ 	.word	0x0500000f


	//   ....[252]....
        /*04f4*/ 	.word	0x0500000f


	//   ....[253]....
        /*04f8*/ 	.word	0x0500000f


	//   ....[254]....
        /*04fc*/ 	.word	0x0500000f


	//   ....[255]....
        /*0500*/ 	.word	0x0500000f


	//   ....[0]....
        /*0504*/ 	.word	0x0500000f


	//   ....[1]....
        /*0508*/ 	.word	0x0500000f


	//   ....[2]....
        /*050c*/ 	.word	0x0500000f


	//   ....[3]....
        /*0510*/ 	.word	0x0500000f


	//   ....[4]....
        /*0514*/ 	.word	0x0500000f


	//   ....[5]....
        /*0518*/ 	.word	0x0500000f


	//   ....[6]....
        /*051c*/ 	.word	0x0500000f


	//   ....[7]....
        /*0520*/ 	.word	0x0500000f


	//   ....[8]....
        /*0524*/ 	.word	0x0500000f


	//   ....[9]....
        /*0528*/ 	.word	0x0500000f


	//   ....[10]....
        /*052c*/ 	.word	0x0500000f


	//   ....[11]....
        /*0530*/ 	.word	0x0500000f


	//   ....[12]....
        /*0534*/ 	.word	0x0500000f


	//   ....[13]....
        /*0538*/ 	.word	0x0500000f


	//   ....[14]....
        /*053c*/ 	.word	0x0500000f


	//   ....[15]....
        /*0540*/ 	.word	0x0500000f


	//   ....[16]....
        /*0544*/ 	.word	0x0500000f


	//----- nvinfo : EIATTR_COOP_GROUP_INSTR_OFFSETS
	.align		4
.L_196:
        /*0548*/ 	.byte	0x04, 0x28
        /*054a*/ 	.short	(.L_198 - .L_197)


	//   ....[0]....
.L_197:
        /*054c*/ 	.word	0x00000080


	//   ....[1]....
        /*0550*/ 	.word	0x00000090


	//   ....[2]....
        /*0554*/ 	.word	0x000002d0


	//   ....[3]....
        /*0558*/ 	.word	0x00000430


	//   ....[4]....
        /*055c*/ 	.word	0x00000550


	//   ....[5]....
        /*0560*/ 	.word	0x000006b0


	//   ....[6]....
        /*0564*/ 	.word	0x00001e60


	//   ....[7]....
        /*0568*/ 	.word	0x00002780


	//   ....[8]....
        /*056c*/ 	.word	0x00003ac0


	//   ....[9]....
        /*0570*/ 	.word	0x00004330


	//   ....[10]....
        /*0574*/ 	.word	0x00004450


	//   ....[11]....
        /*0578*/ 	.word	0x00004c70


	//   ....[12]....
        /*057c*/ 	.word	0x00004cd0


	//   ....[13]....
        /*0580*/ 	.word	0x00006630


	//   ....[14]....
        /*0584*/ 	.word	0x00006f80


	//   ....[15]....
        /*0588*/ 	.word	0x00007b70


	//   ....[16]....
        /*058c*/ 	.word	0x00007c70


	//   ....[17]....
        /*0590*/ 	.word	0x00008490


	//   ....[18]....
        /*0594*/ 	.word	0x00008510


	//   ....[19]....
        /*0598*/ 	.word	0x0000ace0


	//   ....[20]....
        /*059c*/ 	.word	0x0000acf0


	//   ....[21]....
        /*05a0*/ 	.word	0x0000ad20


	//   ....[22]....
        /*05a4*/ 	.word	0x0000ad30


	//   ....[23]....
        /*05a8*/ 	.word	0x0000cb10


	//   ....[24]....
        /*05ac*/ 	.word	0x0000d450


	//   ....[25]....
        /*05b0*/ 	.word	0x0000e040


	//   ....[26]....
        /*05b4*/ 	.word	0x0000e140


	//   ....[27]....
        /*05b8*/ 	.word	0x0000e960


	//   ....[28]....
        /*05bc*/ 	.word	0x0000e9e0


	//   ....[29]....
        /*05c0*/ 	.word	0x0000fb50


	//   ....[30]....
        /*05c4*/ 	.word	0x0000fb80


	//   ....[31]....
        /*05c8*/ 	.word	0x0000fc30


	//   ....[32]....
        /*05cc*/ 	.word	0x0000fc50


	//   ....[33]....
        /*05d0*/ 	.word	0x00011000


	//   ....[34]....
        /*05d4*/ 	.word	0x00011040


	//   ....[35]....
        /*05d8*/ 	.word	0x00011070


	//   ....[36]....
        /*05dc*/ 	.word	0x000110a0


	//   ....[37]....
        /*05e0*/ 	.word	0x00011780


	//   ....[38]....
        /*05e4*/ 	.word	0x000117b0


	//   ....[39]....
        /*05e8*/ 	.word	0x00011870


	//   ....[40]....
        /*05ec*/ 	.word	0x00011890


	//   ....[41]....
        /*05f0*/ 	.word	0x00011950


	//   ....[42]....
        /*05f4*/ 	.word	0x00011970


	//   ....[43]....
        /*05f8*/ 	.word	0x00011a40


	//   ....[44]....
        /*05fc*/ 	.word	0x00011a60


	//   ....[45]....
        /*0600*/ 	.word	0x00011e10


	//   ....[46]....
        /*0604*/ 	.word	0x00011e20


	//   ....[47]....
        /*0608*/ 	.word	0x00012260


	//   ....[48]....
        /*060c*/ 	.word	0x00012270


	//   ....[49]....
        /*0610*/ 	.word	0x00012fa0


	//   ....[50]....
        /*0614*/ 	.word	0x00012fc0


	//   ....[51]....
        /*0618*/ 	.word	0x00013080


	//   ....[52]....
        /*061c*/ 	.word	0x000130a0


	//   ....[53]....
        /*0620*/ 	.word	0x00013160


	//   ....[54]....
        /*0624*/ 	.word	0x00013180


	//   ....[55]....
        /*0628*/ 	.word	0x00013250


	//   ....[56]....
        /*062c*/ 	.word	0x00013270


	//   ....[57]....
        /*0630*/ 	.word	0x000133d0


	//   ....[58]....
        /*0634*/ 	.word	0x000135c0


	//   ....[59]....
        /*0638*/ 	.word	0x000135f0


	//   ....[60]....
        /*063c*/ 	.word	0x00013620


	//   ....[61]....
        /*0640*/ 	.word	0x00013650


	//   ....[62]....
        /*0644*/ 	.word	0x00013680


	//   ....[63]....
        /*0648*/ 	.word	0x000136b0


	//   ....[64]....
        /*064c*/ 	.word	0x00013820


	//   ....[65]....
        /*0650*/ 	.word	0x00013850


	//   ....[66]....
        /*0654*/ 	.word	0x00013880


	//   ....[67]....
        /*0658*/ 	.word	0x000138b0


	//   ....[68]....
        /*065c*/ 	.word	0x000138e0


	//   ....[69]....
        /*0660*/ 	.word	0x00013910


	//   ....[70]....
        /*0664*/ 	.word	0x000139a0


	//   ....[71]....
        /*0668*/ 	.word	0x000139d0


	//   ....[72]....
        /*066c*/ 	.word	0x000139e0


	//   ....[73]....
        /*0670*/ 	.word	0x00013a20


	//   ....[74]....
        /*0674*/ 	.word	0x00015b10


	//   ....[75]....
        /*0678*/ 	.word	0x00015b30


	//   ....[76]....
        /*067c*/ 	.word	0x00015bd0


	//   ....[77]....
        /*0680*/ 	.word	0x00015bf0


	//   ....[78]....
        /*0684*/ 	.word	0x00015c80


	//   ....[79]....
        /*0688*/ 	.word	0x00015ca0


	//   ....[80]....
        /*068c*/ 	.word	0x00015d30


	//   ....[81]....
        /*0690*/ 	.word	0x00015d50


	//   ....[82]....
        /*0694*/ 	.word	0x00015de0


	//   ....[83]....
        /*0698*/ 	.word	0x00015e00


	//   ....[84]....
        /*069c*/ 	.word	0x00015e90


	//   ....[85]....
        /*06a0*/ 	.word	0x00015eb0


	//   ....[86]....
        /*06a4*/ 	.word	0x00015f40


	//   ....[87]....
        /*06a8*/ 	.word	0x00015f60


	//   ....[88]....
        /*06ac*/ 	.word	0x00015f70


	//   ....[89]....
        /*06b0*/ 	.word	0x00015ff0


	//   ....[90]....
        /*06b4*/ 	.word	0x00016700


	//   ....[91]....
        /*06b8*/ 	.word	0x00016730


	//   ....[92]....
        /*06bc*/ 	.word	0x00016790


	//   ....[93]....
        /*06c0*/ 	.word	0x000167e0


	//   ....[94]....
        /*06c4*/ 	.word	0x00016830


	//   ....[95]....
        /*06c8*/ 	.word	0x00016880


	//   ....[96]....
        /*06cc*/ 	.word	0x000168d0


	//   ....[97]....
        /*06d0*/ 	.word	0x00016920


	//   ....[98]....
        /*06d4*/ 	.word	0x00016970


	//   ....[99]....
        /*06d8*/ 	.word	0x000169c0


	//   ....[100]....
        /*06dc*/ 	.word	0x00016a10


	//   ....[101]....
        /*06e0*/ 	.word	0x00016a60


	//   ....[102]....
        /*06e4*/ 	.word	0x00016ab0


	//   ....[103]....
        /*06e8*/ 	.word	0x00016af0


	//   ....[104]....
        /*06ec*/ 	.word	0x00016b10


	//   ....[105]....
        /*06f0*/ 	.word	0x00016b50


	//   ....[106]....
        /*06f4*/ 	.word	0x00017280


	//   ....[107]....
        /*06f8*/ 	.word	0x000172b0


	//   ....[108]....
        /*06fc*/ 	.word	0x00017310


	//   ....[109]....
        /*0700*/ 	.word	0x00017320


	//   ....[110]....
        /*0704*/ 	.word	0x00017370


	//   ....[111]....
        /*0708*/ 	.word	0x00017380


	//   ....[112]....
        /*070c*/ 	.word	0x000173d0


	//   ....[113]....
        /*0710*/ 	.word	0x000173e0


	//   ....[114]....
        /*0714*/ 	.word	0x00017430


	//   ....[115]....
        /*0718*/ 	.word	0x00017440


	//   ....[116]....
        /*071c*/ 	.word	0x00017490


	//   ....[117]....
        /*0720*/ 	.word	0x000174a0


	//   ....[118]....
        /*0724*/ 	.word	0x000174f0


	//   ....[119]....
        /*0728*/ 	.word	0x00017500


	//   ....[120]....
        /*072c*/ 	.word	0x00017510


	//   ....[121]....
        /*0730*/ 	.word	0x00017560


	//   ....[122]....
        /*0734*/ 	.word	0x000177b0


	//   ....[123]....
        /*0738*/ 	.word	0x000177d0


	//   ....[124]....
        /*073c*/ 	.word	0x000177e0


	//   ....[125]....
        /*0740*/ 	.word	0x00017850


	//   ....[126]....
        /*0744*/ 	.word	0x00017860


	//   ....[127]....
        /*0748*/ 	.word	0x000178d0


	//   ....[128]....
        /*074c*/ 	.word	0x000178e0


	//   ....[129]....
        /*0750*/ 	.word	0x00017950


	//   ....[130]....
        /*0754*/ 	.word	0x00017960


	//   ....[131]....
        /*0758*/ 	.word	0x000179d0


	//   ....[132]....
        /*075c*/ 	.word	0x000179e0


	//   ....[133]....
        /*0760*/ 	.word	0x00017a50


	//   ....[134]....
        /*0764*/ 	.word	0x00017a60


	//   ....[135]....
        /*0768*/ 	.word	0x00017ad0


	//   ....[136]....
        /*076c*/ 	.word	0x00017ae0


	//   ....[137]....
        /*0770*/ 	.word	0x00017af0


	//   ....[138]....
        /*0774*/ 	.word	0x00018060


	//   ....[139]....
        /*0778*/ 	.word	0x000180a0


	//   ....[140]....
        /*077c*/ 	.word	0x000180e0


	//   ....[141]....
        /*0780*/ 	.word	0x00018100


	//   ....[142]....
        /*0784*/ 	.word	0x00018110


	//   ....[143]....
        /*0788*/ 	.word	0x00018130


	//   ....[144]....
        /*078c*/ 	.word	0x000181a0


	//   ....[145]....
        /*0790*/ 	.word	0x000181c0


	//   ....[146]....
        /*0794*/ 	.word	0x00018220


	//   ....[147]....
        /*0798*/ 	.word	0x00018240


	//   ....[148]....
        /*079c*/ 	.word	0x000182a0


	//   ....[149]....
        /*07a0*/ 	.word	0x000182c0


	//   ....[150]....
        /*07a4*/ 	.word	0x00018320


	//   ....[151]....
        /*07a8*/ 	.word	0x00018340


	//   ....[152]....
        /*07ac*/ 	.word	0x00018390


	//   ....[153]....
        /*07b0*/ 	.word	0x000183b0


	//   ....[154]....
        /*07b4*/ 	.word	0x00018800


	//   ....[155]....
        /*07b8*/ 	.word	0x00018810


	//   ....[156]....
        /*07bc*/ 	.word	0x00018850


	//   ....[157]....
        /*07c0*/ 	.word	0x00018890


	//   ....[158]....
        /*07c4*/ 	.word	0x000188c0


	//   ....[159]....
        /*07c8*/ 	.word	0x000188f0


	//   ....[160]....
        /*07cc*/ 	.word	0x00018920


	//   ....[161]....
        /*07d0*/ 	.word	0x00018950


	//   ....[162]....
        /*07d4*/ 	.word	0x00018b00


	//   ....[163]....
        /*07d8*/ 	.word	0x00018b30


	//   ....[164]....
        /*07dc*/ 	.word	0x00018b60


	//   ....[165]....
        /*07e0*/ 	.word	0x00018b90


	//   ....[166]....
        /*07e4*/ 	.word	0x00018bc0


	//   ....[167]....
        /*07e8*/ 	.word	0x00018bf0


	//   ....[168]....
        /*07ec*/ 	.word	0x00018cb0


	//   ....[169]....
        /*07f0*/ 	.word	0x00018cd0


	//   ....[170]....
        /*07f4*/ 	.word	0x00018cf0


	//   ....[171]....
        /*07f8*/ 	.word	0x00018d50


	//   ....[172]....
        /*07fc*/ 	.word	0x00019770


	//   ....[173]....
        /*0800*/ 	.word	0x00019df0


	//   ....[174]....
        /*0804*/ 	.word	0x00019ee0


	//   ....[175]....
        /*0808*/ 	.word	0x00019f80


	//   ....[176]....
        /*080c*/ 	.word	0x00019fe0


	//   ....[177]....
        /*0810*/ 	.word	0x0001a0e0


	//   ....[178]....
        /*0814*/ 	.word	0x0001a150


	//   ....[179]....
        /*0818*/ 	.word	0x0001a250


	//   ....[180]....
        /*081c*/ 	.word	0x0001a2c0


	//   ....[181]....
        /*0820*/ 	.word	0x0001a3c0


	//   ....[182]....
        /*0824*/ 	.word	0x0001a430


	//   ....[183]....
        /*0828*/ 	.word	0x0001a530


	//   ....[184]....
        /*082c*/ 	.word	0x0001a5a0


	//   ....[185]....
        /*0830*/ 	.word	0x0001a6a0


	//   ....[186]....
        /*0834*/ 	.word	0x0001a710


	//   ....[187]....
        /*0838*/ 	.word	0x0001a810


	//   ....[188]....
        /*083c*/ 	.word	0x0001a880


	//   ....[189]....
        /*0840*/ 	.word	0x0001a920


	//   ....[190]....
        /*0844*/ 	.word	0x0001aa20


	//   ....[191]....
        /*0848*/ 	.word	0x0001aa90


	//   ....[192]....
        /*084c*/ 	.word	0x0001ab10


	//   ....[193]....
        /*0850*/ 	.word	0x0001abd0


	//   ....[194]....
        /*0854*/ 	.word	0x0001ac50


	//   ....[195]....
        /*0858*/ 	.word	0x0001ad20


	//   ....[196]....
        /*085c*/ 	.word	0x0001ada0


	//   ....[197]....
        /*0860*/ 	.word	0x0001ae70


	//   ....[198]....
        /*0864*/ 	.word	0x0001aef0


	//   ....[199]....
        /*0868*/ 	.word	0x0001afc0


	//   ....[200]....
        /*086c*/ 	.word	0x0001b040


	//   ....[201]....
        /*0870*/ 	.word	0x0001b110


	//   ....[202]....
        /*0874*/ 	.word	0x0001b190


	//   ....[203]....
        /*0878*/ 	.word	0x0001b250


	//   ....[204]....
        /*087c*/ 	.word	0x0001b2d0


	//   ....[205]....
        /*0880*/ 	.word	0x0001b380


	//   ....[206]....
        /*0884*/ 	.word	0x0001b4b0


	//   ....[207]....
        /*0888*/ 	.word	0x0001b550


	//   ....[208]....
        /*088c*/ 	.word	0x0001b5c0


	//   ....[209]....
        /*0890*/ 	.word	0x0001b680


	//   ....[210]....
        /*0894*/ 	.word	0x0001b6e0


	//   ....[211]....
        /*0898*/ 	.word	0x0001b7a0


	//   ....[212]....
        /*089c*/ 	.word	0x0001b800


	//   ....[213]....
        /*08a0*/ 	.word	0x0001b8c0


	//   ....[214]....
        /*08a4*/ 	.word	0x0001b920


	//   ....[215]....
        /*08a8*/ 	.word	0x0001b9e0


	//   ....[216]....
        /*08ac*/ 	.word	0x0001ba40


	//   ....[217]....
        /*08b0*/ 	.word	0x0001bb00


	//   ....[218]....
        /*08b4*/ 	.word	0x0001bb60


	//   ....[219]....
        /*08b8*/ 	.word	0x0001bc20


	//   ....[220]....
        /*08bc*/ 	.word	0x0001bc80


	//   ....[221]....
        /*08c0*/ 	.word	0x0001bd40


	//   ....[222]....
        /*08c4*/ 	.word	0x0001be30


	//   ....[223]....
        /*08c8*/ 	.word	0x0001bed0


	//   ....[224]....
        /*08cc*/ 	.word	0x0001bf30


	//   ....[225]....
        /*08d0*/ 	.word	0x0001c010


	//   ....[226]....
        /*08d4*/ 	.word	0x0001c070


	//   ....[227]....
        /*08d8*/ 	.word	0x0001c150


	//   ....[228]....
        /*08dc*/ 	.word	0x0001c1b0


	//   ....[229]....
        /*08e0*/ 	.word	0x0001c290


	//   ....[230]....
        /*08e4*/ 	.word	0x0001c2f0


	//   ....[231]....
        /*08e8*/ 	.word	0x0001c3d0


	//   ....[232]....
        /*08ec*/ 	.word	0x0001c430


	//   ....[233]....
        /*08f0*/ 	.word	0x0001c510


	//   ....[234]....
        /*08f4*/ 	.word	0x0001c570


	//   ....[235]....
        /*08f8*/ 	.word	0x0001c650


	//   ....[236]....
        /*08fc*/ 	.word	0x0001c6b0


	//   ....[237]....
        /*0900*/ 	.word	0x0001c780


	//   ....[238]....
        /*0904*/ 	.word	0x0001c8a0


	//   ....[239]....
        /*0908*/ 	.word	0x0001c940


	//   ....[240]....
        /*090c*/ 	.word	0x0001ca00


	//   ....[241]....
        /*0910*/ 	.word	0x0001cad0


	//   ....[242]....
        /*0914*/ 	.word	0x0001cb30


	//   ....[243]....
        /*0918*/ 	.word	0x0001cc10


	//   ....[244]....
        /*091c*/ 	.word	0x0001cc70


	//   ....[245]....
        /*0920*/ 	.word	0x0001cd40


	//   ....[246]....
        /*0924*/ 	.word	0x0001cda0


	//   ....[247]....
        /*0928*/ 	.word	0x0001ce70


	//   ....[248]....
        /*092c*/ 	.word	0x0001ced0


	//   ....[249]....
        /*0930*/ 	.word	0x0001cfb0


	//   ....[250]....
        /*0934*/ 	.word	0x0001d010


	//   ....[251]....
        /*0938*/ 	.word	0x0001d0e0


	//   ....[252]....
        /*093c*/ 	.word	0x0001d140


	//   ....[253]....
        /*0940*/ 	.word	0x0001d200


	//   ....[254]....
        /*0944*/ 	.word	0x0001d290


	//   ....[255]....
        /*0948*/ 	.word	0x0001d330


	//   ....[0]....
        /*094c*/ 	.word	0x0001d4a0


	//   ....[1]....
        /*0950*/ 	.word	0x0001d510


	//   ....[2]....
        /*0954*/ 	.word	0x0001d590


	//   ....[3]....
        /*0958*/ 	.word	0x0001d600


	//   ....[4]....
        /*095c*/ 	.word	0x0001d670


	//   ....[5]....
        /*0960*/ 	.word	0x0001d6f0


	//   ....[6]....
        /*0964*/ 	.word	0x0001d770


	//   ....[7]....
        /*0968*/ 	.word	0x0001d800


	//   ....[8]....
        /*096c*/ 	.word	0x0001d870


	//   ....[9]....
        /*0970*/ 	.word	0x0001d8e0


	//   ....[10]....
        /*0974*/ 	.word	0x0001d950


	//   ....[11]....
        /*0978*/ 	.word	0x0001d9d0


	//   ....[12]....
        /*097c*/ 	.word	0x0001da40


	//   ....[13]....
        /*0980*/ 	.word	0x0001dad0


	//   ....[14]....
        /*0984*/ 	.word	0x0001db30


	//   ....[15]....
        /*0988*/ 	.word	0x0001dbc0


	//   ....[16]....
        /*098c*/ 	.word	0x0001dcf0


	//----- nvinfo : EIATTR_REG_RECONFIG
	.align		4
.L_198:
        /*0990*/ 	.byte	0x01, 0x54
	.zero		2


	//----- nvinfo : EIATTR_SYSCALL_OFFSETS
	.align		4
        /*0994*/ 	.byte	0x04, 0x46
        /*0996*/ 	.short	(.L_200 - .L_199)


	//   ....[0]....
.L_199:
        /*0998*/ 	.word	0x00002040


	//   ....[1]....
        /*099c*/ 	.word	0x00015200


	//   ....[2]....
        /*09a0*/ 	.word	0x00015350


	//   ....[3]....
        /*09a4*/ 	.word	0x00015440


	//   ....[4]....
        /*09a8*/ 	.word	0x00016340


	//----- nvinfo : EIATTR_MBARRIER_INSTR_OFFSETS
	.align		4
.L_200:
        /*09ac*/ 	.byte	0x04, 0x39
        /*09ae*/ 	.short	(.L_202 - .L_201)


	//   ....[0]....
.L_201:
        /*09b0*/ 	.word	0x00000180
        /*09b4*/ 	.word	0x000000ff
        /*09b8*/ 	.word	0x00028800
        /*09bc*/ 	.short	0x0100
        /*09be*/ 	.byte	0x08
	.zero		1


	//   ....[1]....
        /*09c0*/ 	.word	0x00000190
        /*09c4*/ 	.word	0x000000ff
        /*09c8*/ 	.word	0x00028820
        /*09cc*/ 	.short	0x0100
        /*09ce*/ 	.byte	0x08
	.zero		1


	//   ....[2]....
        /*09d0*/ 	.word	0x00000280
        /*09d4*/ 	.word	0x000000ff
        /*09d8*/ 	.word	0x00028830
        /*09dc*/ 	.short	0x0100
        /*09de*/ 	.byte	0x08
	.zero		1


	//   ....[3]....
        /*09e0*/ 	.word	0x00000290
        /*09e4*/ 	.word	0x000000ff
        /*09e8*/ 	.word	0x00028840
        /*09ec*/ 	.short	0x0100
        /*09ee*/ 	.byte	0x08
	.zero		1


	//   ....[4]....
        /*09f0*/ 	.word	0x000002a0
        /*09f4*/ 	.word	0x000000ff
        /*09f8*/ 	.word	0x00028838
        /*09fc*/ 	.short	0x0100
        /*09fe*/ 	.byte	0x08
	.zero		1


	//   ....[5]....
        /*0a00*/ 	.word	0x000002b0
        /*0a04*/ 	.word	0x000000ff
        /*0a08*/ 	.word	0x00028848
        /*0a0c*/ 	.short	0x0100
        /*0a0e*/ 	.byte	0x08
	.zero		1


	//   ....[6]....
        /*0a10*/ 	.word	0x000003e0
        /*0a14*/ 	.word	0x000000ff
        /*0a18*/ 	.word	0x00028850
        /*0a1c*/ 	.short	0x0100
        /*0a1e*/ 	.byte	0x08
	.zero		1


	//   ....[7]....
        /*0a20*/ 	.word	0x000003f0
        /*0a24*/ 	.word	0x000000ff
        /*0a28*/ 	.word	0x00028860
        /*0a2c*/ 	.short	0x0100
        /*0a2e*/ 	.byte	0x08
	.zero		1


	//   ....[8]....
        /*0a30*/ 	.word	0x00000400
        /*0a34*/ 	.word	0x000000ff
        /*0a38*/ 	.word	0x00028858
        /*0a3c*/ 	.short	0x0100
        /*0a3e*/ 	.byte	0x08
	.zero		1


	//   ....[9]....
        /*0a40*/ 	.word	0x00000410
        /*0a44*/ 	.word	0x000000ff
        /*0a48*/ 	.word	0x00028868
        /*0a4c*/ 	.short	0x0100
        /*0a4e*/ 	.byte	0x08
	.zero		1


	//   ....[10]....
        /*0a50*/ 	.word	0x00000500
        /*0a54*/ 	.word	0x000000ff
        /*0a58*/ 	.word	0x00028870
        /*0a5c*/ 	.short	0x0100
        /*0a5e*/ 	.byte	0x06
	.zero		1


	//   ....[11]....
        /*0a60*/ 	.word	0x00000510
        /*0a64*/ 	.word	0x000000ff
        /*0a68*/ 	.word	0x00028880
        /*0a6c*/ 	.short	0x0100
        /*0a6e*/ 	.byte	0x06
	.zero		1


	//   ....[12]....
        /*0a70*/ 	.word	0x00000520
        /*0a74*/ 	.word	0x000000ff
        /*0a78*/ 	.word	0x00028878
        /*0a7c*/ 	.short	0x0100
        /*0a7e*/ 	.byte	0x06
	.zero		1


	//   ....[13]....
        /*0a80*/ 	.word	0x00000530
        /*0a84*/ 	.word	0x000000ff
        /*0a88*/ 	.word	0x00028888
        /*0a8c*/ 	.short	0x0100
        /*0a8e*/ 	.byte	0x06
	.zero		1


	//   ....[14]....
        /*0a90*/ 	.word	0x00000660
        /*0a94*/ 	.word	0x000000ff
        /*0a98*/ 	.word	0x00028890
        /*0a9c*/ 	.short	0x0100
        /*0a9e*/ 	.byte	0x08
	.zero		1


	//   ....[15]....
        /*0aa0*/ 	.word	0x00000670
        /*0aa4*/ 	.word	0x000000ff
        /*0aa8*/ 	.word	0x000288a0
        /*0aac*/ 	.short	0x0100
        /*0aae*/ 	.byte	0x08
	.zero		1


	//   ....[16]....
        /*0ab0*/ 	.word	0x00000680
        /*0ab4*/ 	.word	0x000000ff
        /*0ab8*/ 	.word	0x00028898
        /*0abc*/ 	.short	0x0100
        /*0abe*/ 	.byte	0x08
	.zero		1


	//   ....[17]....
        /*0ac0*/ 	.word	0x00000690
        /*0ac4*/ 	.word	0x000000ff
        /*0ac8*/ 	.word	0x000288a8
        /*0acc*/ 	.short	0x0100
        /*0ace*/ 	.byte	0x08
	.zero		1


	//   ....[18]....
        /*0ad0*/ 	.word	0x000007d0
        /*0ad4*/ 	.word	0x000000ff
        /*0ad8*/ 	.word	0x000288b0
        /*0adc*/ 	.short	0x0100
        /*0ade*/ 	.byte	0x08
	.zero		1


	//   ....[19]....
        /*0ae0*/ 	.word	0x000007e0
        /*0ae4*/ 	.word	0x000000ff
        /*0ae8*/ 	.word	0x000288c0
        /*0aec*/ 	.short	0x0100
        /*0aee*/ 	.byte	0x08
	.zero		1


	//   ....[20]....
        /*0af0*/ 	.word	0x000007f0
        /*0af4*/ 	.word	0x000000ff
        /*0af8*/ 	.word	0x000288b8
        /*0afc*/ 	.short	0x0100
        /*0afe*/ 	.byte	0x08
	.zero		1


	//   ....[21]....
        /*0b00*/ 	.word	0x00000800
        /*0b04*/ 	.word	0x000000ff
        /*0b08*/ 	.word	0x000288c8
        /*0b0c*/ 	.short	0x0100
        /*0b0e*/ 	.byte	0x08
	.zero		1


	//   ....[22]....
        /*0b10*/ 	.word	0x000020e0
        /*0b14*/ 	.word	0x000000ff
        /*0b18*/ 	.word	0x00028800
        /*0b1c*/ 	.short	0x010a
        /*0b1e*/ 	.byte	0x28
	.zero		1


	//   ....[23]....
        /*0b20*/ 	.word	0x00002160
        /*0b24*/ 	.word	0x00000059
        /*0b28*/ 	.word	0x00028830
        /*0b2c*/ 	.short	0x010a
        /*0b2e*/ 	.byte	0x3f
	.zero		1


	//   ....[24]....
        /*0b30*/ 	.word	0x000021a0
        /*0b34*/ 	.word	0x00000059
        /*0b38*/ 	.word	0x00028830
        /*0b3c*/ 	.short	0x010a
        /*0b3e*/ 	.byte	0x3f
	.zero		1


	//   ....[25]....
        /*0b40*/ 	.word	0x00002b20
        /*0b44*/ 	.word	0x000000ff
        /*0b48*/ 	.word	0x00000000
        /*0b4c*/ 	.short	0x0101
        /*0b4e*/ 	.byte	0x06
	.zero		1


	//   ....[26]....
        /*0b50*/ 	.word	0x00005d10
        /*0b54*/ 	.word	0x000000ff
        /*0b58*/ 	.word	0x00028830
        /*0b5c*/ 	.short	0x010a
        /*0b5e*/ 	.byte	0x06
	.zero		1


	//   ....[27]....
        /*0b60*/ 	.word	0x00005d50
        /*0b64*/ 	.word	0x000000ff
        /*0b68*/ 	.word	0x00028830
        /*0b6c*/ 	.short	0x010a
        /*0b6e*/ 	.byte	0x06
	.zero		1


	//   ....[28]....
        /*0b70*/ 	.word	0x000060d0
        /*0b74*/ 	.word	0x000000ff
        /*0b78*/ 	.word	0x00028850
        /*0b7c*/ 	.short	0x010a
        /*0b7e*/ 	.byte	0x06
	.zero		1


	//   ....[29]....
        /*0b80*/ 	.word	0x00006110
        /*0b84*/ 	.word	0x000000ff
        /*0b88*/ 	.word	0x00028850
        /*0b8c*/ 	.short	0x010a
        /*0b8e*/ 	.byte	0x06
	.zero		1


	//   ....[30]....
        /*0b90*/ 	.word	0x00006990
        /*0b94*/ 	.word	0x000000ff
        /*0b98*/ 	.word	0x00000000
        /*0b9c*/ 	.short	0x0101
        /*0b9e*/ 	.byte	0x06
	.zero		1


	//   ....[31]....
        /*0ba0*/ 	.word	0x00008ff0
        /*0ba4*/ 	.word	0x000000ff
        /*0ba8*/ 	.word	0x00000000
        /*0bac*/ 	.short	0x0101
        /*0bae*/ 	.byte	0x0a
	.zero		1


	//   ....[32]....
        /*0bb0*/ 	.word	0x00009940
        /*0bb4*/ 	.word	0x000000ff
        /*0bb8*/ 	.word	0x00028830
        /*0bbc*/ 	.short	0x010a
        /*0bbe*/ 	.byte	0x06
	.zero		1


	//   ....[33]....
        /*0bc0*/ 	.word	0x00009980
        /*0bc4*/ 	.word	0x000000ff
        /*0bc8*/ 	.word	0x00028830
        /*0bcc*/ 	.short	0x010a
        /*0bce*/ 	.byte	0x06
	.zero		1


	//   ....[34]....
        /*0bd0*/ 	.word	0x00009d00
        /*0bd4*/ 	.word	0x000000ff
        /*0bd8*/ 	.word	0x00028850
        /*0bdc*/ 	.short	0x010a
        /*0bde*/ 	.byte	0x06
	.zero		1


	//   ....[35]....
        /*0be0*/ 	.word	0x00009d40
        /*0be4*/ 	.word	0x000000ff
        /*0be8*/ 	.word	0x00028850
        /*0bec*/ 	.short	0x010a
        /*0bee*/ 	.byte	0x06
	.zero		1


	//   ....[36]....
        /*0bf0*/ 	.word	0x0000a5a0
        /*0bf4*/ 	.word	0x000000ff
        /*0bf8*/ 	.word	0x00000000
        /*0bfc*/ 	.short	0x0101
        /*0bfe*/ 	.byte	0x07
	.zero		1


	//   ....[37]....
        /*0c00*/ 	.word	0x0000bb10
        /*0c04*/ 	.word	0x000000ff
        /*0c08*/ 	.word	0x00000000
        /*0c0c*/ 	.short	0x0101
        /*0c0e*/ 	.byte	0x07
	.zero		1


	//   ....[38]....
        /*0c10*/ 	.word	0x0000c220
        /*0c14*/ 	.word	0x000000ff
        /*0c18*/ 	.word	0x00028830
        /*0c1c*/ 	.short	0x010a
        /*0c1e*/ 	.byte	0x06
	.zero		1


	//   ....[39]....
        /*0c20*/ 	.word	0x0000c260
        /*0c24*/ 	.word	0x000000ff
        /*0c28*/ 	.word	0x00028830
        /*0c2c*/ 	.short	0x010a
        /*0c2e*/ 	.byte	0x06
	.zero		1


	//   ....[40]....
        /*0c30*/ 	.word	0x0000c5b0
        /*0c34*/ 	.word	0x000000ff
        /*0c38*/ 	.word	0x00028850
        /*0c3c*/ 	.short	0x010a
        /*0c3e*/ 	.byte	0x06
	.zero		1


	//   ....[41]....
        /*0c40*/ 	.word	0x0000c5f0
        /*0c44*/ 	.word	0x000000ff
        /*0c48*/ 	.word	0x00028850
        /*0c4c*/ 	.short	0x010a
        /*0c4e*/ 	.byte	0x06
	.zero		1


	//   ....[42]....
        /*0c50*/ 	.word	0x0000ce60
        /*0c54*/ 	.word	0x000000ff
        /*0c58*/ 	.word	0x00000000
        /*0c5c*/ 	.short	0x0101
        /*0c5e*/ 	.byte	0x06
	.zero		1


	//   ....[43]....
        /*0c60*/ 	.word	0x0000f4c0
        /*0c64*/ 	.word	0x000000ff
        /*0c68*/ 	.word	0x00000000
        /*0c6c*/ 	.short	0x0101
        /*0c6e*/ 	.byte	0x07
	.zero		1


	//   ....[44]....
        /*0c70*/ 	.word	0x0000fac0
        /*0c74*/ 	.word	0x000000ff
        /*0c78*/ 	.word	0x00028850
        /*0c7c*/ 	.short	0x010a
        /*0c7e*/ 	.byte	0x05
	.zero		1


	//   ....[45]....
        /*0c80*/ 	.word	0x0000fb00
        /*0c84*/ 	.word	0x000000ff
        /*0c88*/ 	.word	0x00028850
        /*0c8c*/ 	.short	0x010a
        /*0c8e*/ 	.byte	0x05
	.zero		1


	//   ....[46]....
        /*0c90*/ 	.word	0x000100a0
        /*0c94*/ 	.word	0x000000ff
        /*0c98*/ 	.word	0x00000000
        /*0c9c*/ 	.short	0x0101
        /*0c9e*/ 	.byte	0x04
	.zero		1


	//   ....[47]....
        /*0ca0*/ 	.word	0x00011770
        /*0ca4*/ 	.word	0x00000015
        /*0ca8*/ 	.word	0x00000000
        /*0cac*/ 	.short	0x0101
        /*0cae*/ 	.byte	0x3f
	.zero		1


	//   ....[48]....
        /*0cb0*/ 	.word	0x00011c10
        /*0cb4*/ 	.word	0x00000015
        /*0cb8*/ 	.word	0x00000000
        /*0cbc*/ 	.short	0x0101
        /*0cbe*/ 	.byte	0x3f
	.zero		1


	//   ....[49]....
        /*0cc0*/ 	.word	0x00015940
        /*0cc4*/ 	.word	0x00000007
        /*0cc8*/ 	.word	0x00028840
        /*0ccc*/ 	.short	0x010a
        /*0cce*/ 	.byte	0x3f
	.zero		1


	//   ....[50]....
        /*0cd0*/ 	.word	0x000160a0
        /*0cd4*/ 	.word	0x00000007
        /*0cd8*/ 	.word	0x00028830
        /*0cdc*/ 	.short	0x0107
        /*0cde*/ 	.byte	0x3f
	.zero		1


	//   ....[51]....
        /*0ce0*/ 	.word	0x00016160
        /*0ce4*/ 	.word	0x00000007
        /*0ce8*/ 	.word	0x00028830
        /*0cec*/ 	.short	0x0101
        /*0cee*/ 	.byte	0x3f
	.zero		1


	//   ....[52]....
        /*0cf0*/ 	.word	0x00016c40
        /*0cf4*/ 	.word	0x00000016
        /*0cf8*/ 	.word	0x00028800
        /*0cfc*/ 	.short	0x0107
        /*0cfe*/ 	.byte	0x3f
	.zero		1


	//   ....[53]....
        /*0d00*/ 	.word	0x00016d50
        /*0d04*/ 	.word	0x00000016
        /*0d08*/ 	.word	0x00028800
        /*0d0c*/ 	.short	0x0101
        /*0d0e*/ 	.byte	0x3f
	.zero		1


	//   ....[54]....
        /*0d10*/ 	.word	0x00016d70
        /*0d14*/ 	.word	0x00000016
        /*0d18*/ 	.word	0x00028820
        /*0d1c*/ 	.short	0x010a
        /*0d1e*/ 	.byte	0x3f
	.zero		1


	//   ....[55]....
        /*0d20*/ 	.word	0x000170f0
        /*0d24*/ 	.word	0x00000006
        /*0d28*/ 	.word	0x00028840
        /*0d2c*/ 	.short	0x010a
        /*0d2e*/ 	.byte	0x3f
	.zero		1


	//   ....[56]....
        /*0d30*/ 	.word	0x000175f0
        /*0d34*/ 	.word	0x00000006
        /*0d38*/ 	.word	0x00028830
        /*0d3c*/ 	.short	0x0107
        /*0d3e*/ 	.byte	0x3f
	.zero		1


	//   ....[57]....
        /*0d40*/ 	.word	0x000176a0
        /*0d44*/ 	.word	0x00000006
        /*0d48*/ 	.word	0x00028830
        /*0d4c*/ 	.short	0x0101
        /*0d4e*/ 	.byte	0x3f
	.zero		1


	//   ....[58]....
        /*0d50*/ 	.word	0x00017710
        /*0d54*/ 	.word	0x00000006
        /*0d58*/ 	.word	0x00028860
        /*0d5c*/ 	.short	0x010a
        /*0d5e*/ 	.byte	0x3f
	.zero		1


	//   ....[59]....
        /*0d60*/ 	.word	0x00017ca0
        /*0d64*/ 	.word	0x00000006
        /*0d68*/ 	.word	0x00028850
        /*0d6c*/ 	.short	0x0107
        /*0d6e*/ 	.byte	0x3f
	.zero		1


	//   ....[60]....
        /*0d70*/ 	.word	0x00017dc0
        /*0d74*/ 	.word	0x00000006
        /*0d78*/ 	.word	0x00028850
        /*0d7c*/ 	.short	0x0101
        /*0d7e*/ 	.byte	0x3f
	.zero		1


	//   ....[61]....
        /*0d80*/ 	.word	0x00017fc0
        /*0d84*/ 	.word	0x00000000
        /*0d88*/ 	.word	0x00028860
        /*0d8c*/ 	.short	0x010a
        /*0d8e*/ 	.byte	0x3f
	.zero		1


	//   ....[62]....
        /*0d90*/ 	.word	0x000184f0
        /*0d94*/ 	.word	0x00000000
        /*0d98*/ 	.word	0x00028850
        /*0d9c*/ 	.short	0x0107
        /*0d9e*/ 	.byte	0x3f
	.zero		1


	//   ....[63]....
        /*0da0*/ 	.word	0x000185a0
        /*0da4*/ 	.word	0x00000000
        /*0da8*/ 	.word	0x00028850
        /*0dac*/ 	.short	0x0101
        /*0dae*/ 	.byte	0x3f
	.zero		1


	//   ....[64]....
        /*0db0*/ 	.word	0x000196f0
        /*0db4*/ 	.word	0x00000004
        /*0db8*/ 	.word	0x00028820
        /*0dbc*/ 	.short	0x010a
        /*0dbe*/ 	.byte	0x3f
	.zero		1


	//   ....[65]....
        /*0dc0*/ 	.word	0x00019890
        /*0dc4*/ 	.word	0x00000005
        /*0dc8*/ 	.word	0x00028840
        /*0dcc*/ 	.short	0x010a
        /*0dce*/ 	.byte	0x3f
	.zero		1


	//   ....[66]....
        /*0dd0*/ 	.word	0x00019930
        /*0dd4*/ 	.word	0x00000019
        /*0dd8*/ 	.word	0x00028840
        /*0ddc*/ 	.short	0x010a
        /*0dde*/ 	.byte	0x3f
	.zero		1


	//   ....[67]....
        /*0de0*/ 	.word	0x00019970
        /*0de4*/ 	.word	0x00000005
        /*0de8*/ 	.word	0x00028860
        /*0dec*/ 	.short	0x010a
        /*0dee*/ 	.byte	0x3f
	.zero		1


	//   ....[68]....
        /*0df0*/ 	.word	0x000199b0
        /*0df4*/ 	.word	0x00000019
        /*0df8*/ 	.word	0x00028860
        /*0dfc*/ 	.short	0x010a
        /*0dfe*/ 	.byte	0x3f
	.zero		1


	//   ....[69]....
        /*0e00*/ 	.word	0x00019a20
        /*0e04*/ 	.word	0x00000003
        /*0e08*/ 	.word	0x00028800
        /*0e0c*/ 	.short	0x010a
        /*0e0e*/ 	.byte	0x3f
	.zero		1


	//   ....[70]....
        /*0e10*/ 	.word	0x00019a70
        /*0e14*/ 	.word	0x00000059
        /*0e18*/ 	.word	0x00028830
        /*0e1c*/ 	.short	0x010a
        /*0e1e*/ 	.byte	0x3f
	.zero		1


	//   ....[71]....
        /*0e20*/ 	.word	0x00019ad0
        /*0e24*/ 	.word	0x00000007
        /*0e28*/ 	.word	0x00028830
        /*0e2c*/ 	.short	0x010a
        /*0e2e*/ 	.byte	0x3f
	.zero		1


	//   ....[72]....
        /*0e30*/ 	.word	0x00019b30
        /*0e34*/ 	.word	0x00000007
        /*0e38*/ 	.word	0x00028850
        /*0e3c*/ 	.short	0x010a
        /*0e3e*/ 	.byte	0x3f
	.zero		1


	//   ....[73]....
        /*0e40*/ 	.word	0x00019b90
        /*0e44*/ 	.word	0x00000007
        /*0e48*/ 	.word	0x00028830
        /*0e4c*/ 	.short	0x010a
        /*0e4e*/ 	.byte	0x3f
	.zero		1


	//   ....[74]....
        /*0e50*/ 	.word	0x00019bf0
        /*0e54*/ 	.word	0x00000007
        /*0e58*/ 	.word	0x00028850
        /*0e5c*/ 	.short	0x010a
        /*0e5e*/ 	.byte	0x3f
	.zero		1


	//   ....[75]....
        /*0e60*/ 	.word	0x00019c50
        /*0e64*/ 	.word	0x00000007
        /*0e68*/ 	.word	0x00028830
        /*0e6c*/ 	.short	0x010a
        /*0e6e*/ 	.byte	0x3f
	.zero		1


	//   ....[76]....
        /*0e70*/ 	.word	0x00019cb0
        /*0e74*/ 	.word	0x00000007
        /*0e78*/ 	.word	0x00028850
        /*0e7c*/ 	.short	0x010a
        /*0e7e*/ 	.byte	0x3f
	.zero		1


	//   ....[77]....
        /*0e80*/ 	.word	0x00019d10
        /*0e84*/ 	.word	0x00000004
        /*0e88*/ 	.word	0x00028850
        /*0e8c*/ 	.short	0x010a
        /*0e8e*/ 	.byte	0x3f
	.zero		1


	//   ....[78]....
        /*0e90*/ 	.word	0x00019e30
        /*0e94*/ 	.word	0x00000007
        /*0e98*/ 	.word	0x00028840
        /*0e9c*/ 	.short	0x010a
        /*0e9e*/ 	.byte	0x3f
	.zero		1


	//   ....[79]....
        /*0ea0*/ 	.word	0x0001b3b0
        /*0ea4*/ 	.word	0x00000016
        /*0ea8*/ 	.word	0x00028820
        /*0eac*/ 	.short	0x010a
        /*0eae*/ 	.byte	0x3f
	.zero		1


	//   ....[80]....
        /*0eb0*/ 	.word	0x0001b400
        /*0eb4*/ 	.word	0x00000006
        /*0eb8*/ 	.word	0x00028840
        /*0ebc*/ 	.short	0x010a
        /*0ebe*/ 	.byte	0x3f
	.zero		1


	//   ....[81]....
        /*0ec0*/ 	.word	0x0001bd80
        /*0ec4*/ 	.word	0x00000006
        /*0ec8*/ 	.word	0x00028860
        /*0ecc*/ 	.short	0x010a
        /*0ece*/ 	.byte	0x3f
	.zero		1


	//   ....[82]....
        /*0ed0*/ 	.word	0x0001c7f0
        /*0ed4*/ 	.word	0x00000000
        /*0ed8*/ 	.word	0x00028860
        /*0edc*/ 	.short	0x010a
        /*0ede*/ 	.byte	0x3f
	.zero		1


	//   ....[83]....
        /*0ee0*/ 	.word	0x0001dc10
        /*0ee4*/ 	.word	0x00000004
        /*0ee8*/ 	.word	0x00028820
        /*0eec*/ 	.short	0x010a
        /*0eee*/ 	.byte	0x3f
	.zero		1


	//   ....[84]....
        /*0ef0*/ 	.word	0x0001ddb0
        /*0ef4*/ 	.word	0x00000005
        /*0ef8*/ 	.word	0x00028840
        /*0efc*/ 	.short	0x010a
        /*0efe*/ 	.byte	0x3f
	.zero		1


	//   ....[85]....
        /*0f00*/ 	.word	0x0001de00
        /*0f04*/ 	.word	0x00000019
        /*0f08*/ 	.word	0x00028840
        /*0f0c*/ 	.short	0x010a
        /*0f0e*/ 	.byte	0x3f
	.zero		1


	//   ....[86]....
        /*0f10*/ 	.word	0x0001de50
        /*0f14*/ 	.word	0x00000005
        /*0f18*/ 	.word	0x00028860
        /*0f1c*/ 	.short	0x010a
        /*0f1e*/ 	.byte	0x3f
	.zero		1


	//----- nvinfo : EIATTR_NUM_MBARRIERS
	.align		4
.L_202:
        /*0f20*/ 	.byte	0x03, 0x38
        /*0f22*/ 	.short	0x0016


	//----- nvinfo : EIATTR_EXIT_INSTR_OFFSETS
	.align		4
        /*0f24*/ 	.byte	0x04, 0x1c
        /*0f26*/ 	.short	(.L_204 - .L_203)


	//   ....[0]....
.L_203:
        /*0f28*/ 	.word	0x000009c0


	//   ....[1]....
        /*0f2c*/ 	.word	0x00013370


	//   ....[2]....
        /*0f30*/ 	.word	0x00019a00


	//----- nvinfo : EIATTR_MAX_THREADS
	.align		4
.L_204:
        /*0f34*/ 	.byte	0x04, 0x05
        /*0f36*/ 	.short	(.L_206 - .L_205)
.L_205:
        /*0f38*/ 	.word	0x00000180
        /*0f3c*/ 	.word	0x00000001
        /*0f40*/ 	.word	0x00000001


	//----- nvinfo : EIATTR_CRS_STACK_SIZE
	.align		4
.L_206:
        /*0f44*/ 	.byte	0x04, 0x1e
        /*0f46*/ 	.short	(.L_208 - .L_207)
.L_207:
        /*0f48*/ 	.word	0x00000000


	//----- nvinfo : EIATTR_CBANK_PARAM_SIZE
	.align		4
.L_208:
        /*0f4c*/ 	.byte	0x03, 0x19
        /*0f4e*/ 	.short	0x0af0


	//----- nvinfo : EIATTR_PARAM_CBANK
	.align		4
        /*0f50*/ 	.byte	0x04, 0x0a
        /*0f52*/ 	.short	(.L_210 - .L_209)
	.align		4
.L_209:
        /*0f54*/ 	.word	index@(.nv.constant0._ZN7cutlass13device_kernelIN5flash11enable_sm90INS1_16FlashAttnFwdSm90INS1_25CollectiveMainloopFwdSm90ILi2EN4cute5tupleIJNS5_1CILi1EEES8_S8_EEENS6_IJNS7_ILi128EEESA_SA_EEELi128ENS_6half_tEfNS_4arch4Sm90ELb0ELb1ELb1ELb1ELb1ELb0ELb0ELb1ELb1ELb1ELb1ELb0EEENS1_21CollectiveEpilogueFwdISB_S9_SC_SE_Li256ELb1ELb1ELb1ELb0EEENS1_36VarlenDynamicPersistentTileSchedulerILi128ELi128ELi256ELi128ELb1ELb1ELb1ELb1ELb0ELb1EEEEEEEEEvNT_6ParamsE)
        /*0f58*/ 	.short	0x0210
        /*0f5a*/ 	.short	0x0af0


	//----- nvinfo : EIATTR_SW_WAR
	.align		4
.L_210:
        /*0f5c*/ 	.byte	0x04, 0x36
        /*0f5e*/ 	.short	(.L_212 - .L_211)
.L_211:
        /*0f60*/ 	.word	0x00000008
.L_212:


//--------------------- .nv.info._ZN7cutlass13device_kernelIN5flash11enable_sm90INS1_16FlashAttnFwdSm90INS1_25CollectiveMainloopFwdSm90ILi2EN4cute5tupleIJNS5_1CILi1EEES8_S8_EEENS6_IJNS7_ILi128EEESA_SA_EEELi128ENS_6half_tEfNS_4arch4Sm90ELb0ELb1ELb1ELb1ELb1ELb1ELb0ELb1ELb1ELb1ELb1ELb0EEENS1_21CollectiveEpilogueFwdISB_S9_SC_SE_Li256ELb1ELb1ELb1ELb0EEENS1_36VarlenDynamicPersistentTileSchedulerILi128ELi128ELi256ELi128ELb1ELb1ELb1ELb1ELb0ELb1EEEEEEEEEvNT_6ParamsE --------------------------
	.section	.nv.info._ZN7cutlass13device_kernelIN5flash11enable_sm90INS1_16FlashAttnFwdSm90INS1_25CollectiveMainloopFwdSm90ILi2EN4cute5tupleIJNS5_1CILi1EEES8_S8_EEENS6_IJNS7_ILi128EEESA_SA_EEELi128ENS_6half_tEfNS_4arch4Sm90ELb0ELb1ELb1ELb1ELb1ELb1ELb0ELb1ELb1ELb1ELb1ELb0EEENS1_21CollectiveEpilogueFwdISB_S9_SC_SE_Li256ELb1ELb1ELb1ELb0EEENS1_36VarlenDynamicPersistentTileSchedulerILi128ELi128ELi256ELi128ELb1ELb1ELb1ELb1ELb0ELb1EEEEEEEEEvNT_6ParamsE,"",@"SHT_CUDA_INFO"
	.sectionflags	@""
	.align	4


	//----- nvinfo : EIATTR_CUDA_API_VERSION
	.align		4
        /*0000*/ 	.byte	0x04, 0x37
        /*0002*/ 	.short	(.L_214 - .L_213)
.L_213:
        /*0004*/ 	.word	0x00000082


	//----- nvinfo : EIATTR_KPARAM_INFO
	.align		4
.L_214:
        /*0008*/ 	.byte	0x04, 0x17
        /*000a*/ 	.short	(.L_216 - .L_215)
.L_215:
        /*000c*/ 	.word	0x00000000
        /*0010*/ 	.short	0x0000
        /*0012*/ 	.short	0x0070
        /*0014*/ 	.byte	0x00, 0xf0, 0x01, 0x2a


	//----- nvinfo : EIATTR_SPARSE_MMA_MASK
	.align		4
.L_216:
        /*0018*/ 	.byte	0x03, 0x50
        /*001a*/ 	.short	0x0000


	//----- nvinfo : EIATTR_MAXREG_COUNT
	.align		4
        /*001c*/ 	.byte	0x03, 0x1b
        /*001e*/ 	.short	0x00a8


	//----- nvinfo : EIATTR_NUM_BARRIERS
	.align		4
        /*0020*/ 	.byte	0x02, 0x4c
        /*0022*/ 	.byte	0x10
	.zero		1


	//----- nvinfo : EIATTR_EXTERNS
	.align		4
        /*0024*/ 	.byte	0x04, 0x0f
        /*0026*/ 	.short	(.L_218 - .L_217)


	//   ....[0]....
	.align		4
.L_217:
        /*0028*/ 	.word	index@(__assertfail)


	//----- nvinfo : EIATTR_ANNOTATIONS
	.align		4
.L_218:
        /*002c*/ 	.byte	0x04, 0x55
        /*002e*/ 	.short	(.L_220 - .L_219)


	//   ....[0]....
.L_219:
        /* <DEDUP_REMOVED lines=21> */


	//----- nvinfo : EIATTR_MERCURY_ISA_VERSION
	.align		4
.L_220:
        /*0170*/ 	.byte	0x03, 0x5f
        /*0172*/ 	.short	0x0101


	//----- nvinfo : EIATTR_UNUSED_LOAD_BYTE_OFFSET
	.align		4
        /*0174*/ 	.byte	0x04, 0x44
        /*0176*/ 	.short	(.L_222 - .L_221)


	//   ....[0]....
.L_221:
        /*0178*/ 	.word	0x00000a60
        /*017c*/ 	.word	0x0000fff0


	//   ....[1]....
        /*0180*/ 	.word	0x0001d140
        /*0184*/ 	.word	0x0000fff0


	//----- nvinfo : EIATTR_INT_WARP_WIDE_INSTR_OFFSETS
	.align		4
.L_222:
        /*0188*/ 	.byte	0x04, 0x31
        /*018a*/ 	.short	(.L_224 - .L_223)


	//   ....[0]....
.L_223:
        /*018c*/ 	.word	0x00000130


	//   ....[1]....
        /*0190*/ 	.word	0x00000170


	//   ....[2]....
        /*0194*/ 	.word	0x000001e0


	//   ....[3]....
        /*0198*/ 	.word	0x000236a0


	//   ....[4]....
        /*019c*/ 	.word	0x00023730


	//   ....[5]....
        /*01a0*/ 	.word	0x00026590


	//   ....[6]....
        /*01a4*/ 	.word	0x00026620


	//----- nvinfo : EIATTR_COOP_GROUP_MASK_REGIDS
	.align		4
.L_224:
        /*01a8*/ 	.byte	0x04, 0x29
        /*01aa*/ 	.short	(.L_226 - .L_225)


	//   ....[0]....
.L_225:
        /*01ac*/ 	.word	0xffffffff


	//   ....[1]....
        /*01b0*/ 	.word	0xffffffff


	//   ....[2]....
        /*01b4*/ 	.word	0xffffffff


	//   ....[3]....
        /*01b8*/ 	.word	0xffffffff


	//   ....[4]....
        /*01bc*/ 	.word	0xffffffff


	//   ....[5]....
        /*01c0*/ 	.word	0xffffffff


	//   ....[6]....
        /*01c4*/ 	.word	0xffffffff


	//   ....[7]....
        /*01c8*/ 	.word	0xffffffff


	//   ....[8]....
        /*01cc*/ 	.word	0xffffffff


	//   ....[9]....
        /*01d0*/ 	.word	0xffffffff


	//   ....[10]....
        /*01d4*/ 	.word	0xffffffff


	//   ....[11]....
        /*01d8*/ 	.word	0xffffffff


	//   ....[12]....
        /*01dc*/ 	.word	0xffffffff


	//   ....[13]....
        /*01e0*/ 	.word	0xffffffff


	//   ....[14]....
        /*01e4*/ 	.word	0xffffffff


	//   ....[15]....
        /*01e8*/ 	.word	0xffffffff


	//   ....[16]....
        /*01ec*/ 	.word	0xffffffff


	//   ....[17]....
        /*01f0*/ 	.word	0xffffffff


	//   ....[18]....
        /*01f4*/ 	.word	0xffffffff


	//   ....[19]....
        /*01f8*/ 	.word	0xffffffff


	//   ....[20]....
        /*01fc*/ 	.word	0xffffffff


	//   ....[21]....
        /*0200*/ 	.word	0xffffffff


	//   ....[22]....
        /*0204*/ 	.word	0xffffffff


	//   ....[23]....
        /*0208*/ 	.word	0xffffffff


	//   ....[24]....
        /*020c*/ 	.word	0xffffffff


	//   ....[25]....
        /*0210*/ 	.word	0xffffffff


	//   ....[26]....
        /*0214*/ 	.word	0xffffffff


	//   ....[27]....
        /*0218*/ 	.word	0xffffffff


	//   ....[28]....
        /*021c*/ 	.word	0xffffffff


	//   ....[29]....
        /*0220*/ 	.word	0xffffffff


	//   ....[30]....
        /*0224*/ 	.word	0xffffffff


	//   ....[31]....
        /*0228*/ 	.word	0xffffffff


	//   ....[32]....
        /*022c*/ 	.word	0xffffffff


	//   ....[33]....
        /*0230*/ 	.word	0xffffffff


	//   ....[34]....
        /*0234*/ 	.word	0xffffffff


	//   ....[35]....
        /*0238*/ 	.word	0xffffffff


	//   ....[36]....
        /*023c*/ 	.word	0xffffffff


	//   ....[37]....
        /*0240*/ 	.word	0xffffffff


	//   ....[38]....
        /*0244*/ 	.word	0xffffffff


	//   ....[39]....
        /*0248*/ 	.word	0xffffffff


	//   ....[40]....
        /*024c*/ 	.word	0xffffffff


	//   ....[41]....
        /*0250*/ 	.word	0xffffffff


	//   ....[42]....
        /*0254*/ 	.word	0xffffffff


	//   ....[43]....
        /*0258*/ 	.word	0xffffffff


	//   ....[44]....
        /*025c*/ 	.word	0xffffffff


	//   ....[45]....
        /*0260*/ 	.word	0xffffffff


	//   ....[46]....
        /*0264*/ 	.word	0xffffffff


	//   ....[47]....
        /*0268*/ 	.word	0xffffffff


	//   ....[48]....
        /*026c*/ 	.word	0xffffffff


	//   ....[49]....
        /*0270*/ 	.word	0xffffffff


	//   ....[50]....
        /*0274*/ 	.word	0xffffffff


	//   ....[51]....
        /*0278*/ 	.word	0xffffffff


	//   ....[52]....
        /*027c*/ 	.word	0xffffffff


	//   ....[53]....
        /*0280*/ 	.word	0xffffffff


	//   ....[54]....
        /*0284*/ 	.word	0xffffffff


	//   ....[55]....
        /*0288*/ 	.word	0xffffffff


	//   ....[56]....
        /*028c*/ 	.word	0xffffffff


	//   ....[57]....
        /*0290*/ 	.word	0xffffffff


	//   ....[58]....
        /*0294*/ 	.word	0xffffffff


	//   ....[59]....
        /*0298*/ 	.word	0xffffffff


	//   ....[60]....
        /*029c*/ 	.word	0xffffffff


	//   ....[61]....
        /*02a0*/ 	.word	0xffffffff


	//   ....[62]....
        /*02a4*/ 	.word	0xffffffff


	//   ....[63]....
        /*02a8*/ 	.word	0xffffffff


	//   ....[64]....
        /*02ac*/ 	.word	0xffffffff


	//   ....[65]....
        /*02b0*/ 	.word	0xffffffff


	//   ....[66]....
        /*02b4*/ 	.word	0xffffffff


	//   ....[67]....
        /*02b8*/ 	.word	0xffffffff


	//   ....[68]....
        /*02bc*/ 	.word	0xffffffff


	//   ....[69]....
        /*02c0*/ 	.word	0xffffffff


	//   ....[70]....
        /*02c4*/ 	.word	0xffffffff


	//   ....[71]....
        /*02c8*/ 	.word	0xffffffff


	//   ....[72]....
        /*02cc*/ 	.word	0xffffffff


	//   ....[73]....
        /*02d0*/ 	.word	0xffffffff


	//   ....[74]....
        /*02d4*/ 	.word	0xffffffff


	//   ....[75]....
        /*02d8*/ 	.word	0xffffffff


	//   ....[76]....
        /*02dc*/ 	.word	0xffffffff


	//   ....[77]....
        /*02e0*/ 	.word	0xffffffff


	//   ....[78]....
        /*02e4*/ 	.word	0xffffffff


	//   ....[79]....
        /*02e8*/ 	.word	0xffffffff


	//   ....[80]....
        /*02ec*/ 	.word	0xffffffff


	//   ....[81]....
        /*02f0*/ 	.word	0xffffffff


	//   ....[82]....
        /*02f4*/ 	.word	0xffffffff


	//   ....[83]....
        /*02f8*/ 	.word	0xffffffff


	//   ....[84]....
        /*02fc*/ 	.word	0xffffffff


	//   ....[85]....
        /*0300*/ 	.word	0xffffffff


	//   ....[86]....
        /*0304*/ 	.word	0xffffffff


	//   ....[87]....
        /*0308*/ 	.word	0xffffffff


	//   ....[88]....
        /*030c*/ 	.word	0xffffffff


	//   ....[89]....
        /*0310*/ 	.word	0xffffffff


	//   ....[90]....
        /*0314*/ 	.word	0xffffffff


	//   ....[91]....
        /*0318*/ 	.word	0xffffffff


	//   ....[92]....
        /*031c*/ 	.word	0xffffffff


	//   ....[93]....
        /*0320*/ 	.word	0xffffffff


	//   ....[94]....
        /*0324*/ 	.word	0xffffffff


	//   ....[95]....
        /*0328*/ 	.word	0xffffffff


	//   ....[96]....
        /*032c*/ 	.word	0xffffffff


	//   ....[97]....
        /*0330*/ 	.word	0xffffffff


	//   ....[98]....
        /*0334*/ 	.word	0xffffffff


	//   ....[99]....
        /*0338*/ 	.word	0xffffffff


	//   ....[100]....
        /*033c*/ 	.word	0xffffffff


	//   ....[101]....
        /*0340*/ 	.word	0xffffffff


	//   ....[102]....
        /*0344*/ 	.word	0xffffffff


	//   ....[103]....
        /*0348*/ 	.word	0xffffffff


	//   ....[104]....
        /*034c*/ 	.word	0xffffffff


	//   ....[105]....
        /*0350*/ 	.word	0xffffffff


	//   ....[106]....
        /*0354*/ 	.word	0xffffffff


	//   ....[107]....
        /*0358*/ 	.word	0xffffffff


	//   ....[108]....
        /*035c*/ 	.word	0xffffffff


	//   ....[109]....
        /*0360*/ 	.word	0xffffffff


	//   ....[110]....
        /*0364*/ 	.word	0xffffffff


	//   ....[111]....
        /*0368*/ 	.word	0xffffffff


	//   ....[112]....
        /*036c*/ 	.word	0xffffffff


	//   ....[113]....
        /*0370*/ 	.word	0xffffffff


	//   ....[114]....
        /*0374*/ 	.word	0xffffffff


	//   ....[115]....
        /*0378*/ 	.word	0xffffffff


	//   ....[116]....
        /*037c*/ 	.word	0xffffffff


	//   ....[117]....
        /*0380*/ 	.word	0xffffffff


	//   ....[118]....
        /*0384*/ 	.word	0xffffffff


	//   ....[119]....
        /*0388*/ 	.word	0xffffffff


	//   ....[120]....
        /*038c*/ 	.word	0xffffffff


	//   ....[121]....
        /*0390*/ 	.word	0xffffffff


	//   ....[122]....
        /*0394*/ 	.word	0xffffffff


	//   ....[123]....
        /*0398*/ 	.word	0xffffffff


	//   ....[124]....
        /*039c*/ 	.word	0xffffffff


	//   ....[125]....
        /*03a0*/ 	.word	0xffffffff


	//   ....[126]....
        /*03a4*/ 	.word	0xffffffff


	//   ....[127]....
        /*03a8*/ 	.word	0xffffffff


	//   ....[128]....
        /*03ac*/ 	.word	0xffffffff


	//   ....[129]....
        /*03b0*/ 	.word	0xffffffff


	//   ....[130]....
        /*03b4*/ 	.word	0xffffffff


	//   ....[131]....
        /*03b8*/ 	.word	0xffffffff


	//   ....[132]....
        /*03bc*/ 	.word	0xffffffff


	//   ....[133]....
        /*03c0*/ 	.word	0xffffffff


	//   ....[134]....
        /*03c4*/ 	.word	0xffffffff


	//   ....[135]....
        /*03c8*/ 	.word	0xffffffff


	//   ....[136]....
        /*03cc*/ 	.word	0xffffffff


	//   ....[137]....
        /*03d0*/ 	.word	0xffffffff


	//   ....[138]....
        /*03d4*/ 	.word	0xffffffff


	//   ....[139]....
        /*03d8*/ 	.word	0xffffffff


	//   ....[140]....
        /*03dc*/ 	.word	0xffffffff


	//   ....[141]....
        /*03e0*/ 	.word	0xffffffff


	//   ....[142]....
        /*03e4*/ 	.word	0xffffffff


	//   ....[143]....
        /*03e8*/ 	.word	0xffffffff


	//   ....[144]....
        /*03ec*/ 	.word	0xffffffff


	//   ....[145]....
        /*03f0*/ 	.word	0xffffffff


	//   ....[146]....
        /*03f4*/ 	.word	0xffffffff


	//   ....[147]....
        /*03f8*/ 	.word	0xffffffff


	//   ....[148]....
        /*03fc*/ 	.word	0xffffffff


	//   ....[149]....
        /*0400*/ 	.word	0xffffffff


	//   ....[150]....
        /*0404*/ 	.word	0xffffffff


	//   ....[151]....
        /*0408*/ 	.word	0xffffffff


	//   ....[152]....
        /*040c*/ 	.word	0xffffffff


	//   ....[153]....
        /*0410*/ 	.word	0xffffffff


	//   ....[154]....
        /*0414*/ 	.word	0xffffffff


	//   ....[155]....
        /*0418*/ 	.word	0xffffffff


	//   ....[156]....
        /*041c*/ 	.word	0xffffffff


	//   ....[157]....
        /*0420*/ 	.word	0xffffffff


	//   ....[158]....
        /*0424*/ 	.word	0xffffffff


	//   ....[159]....
        /*0428*/ 	.word	0xffffffff


	//   ....[160]....
        /*042c*/ 	.word	0xffffffff


	//   ....[161]....
        /*0430*/ 	.word	0xffffffff


	//   ....[162]....
        /*0434*/ 	.word	0xffffffff


	//   ....[163]....
        /*0438*/ 	.word	0xffffffff


	//   ....[164]....
        /*043c*/ 	.word	0xffffffff


	//   ....[165]....
        /*0440*/ 	.word	0xffffffff


	//   ....[166]....
        /*0444*/ 	.word	0xffffffff


	//   ....[167]....
        /*0448*/ 	.word	0xffffffff


	//   ....[168]....
        /*044c*/ 	.word	0xffffffff


	//   ....[169]....
        /*0450*/ 	.word	0xffffffff


	//   ....[170]....
        /*0454*/ 	.word	0xffffffff


	//   ....[171]....
        /*0458*/ 	.word	0xffffffff


	//   ....[172]....
        /*045c*/ 	.word	0xffffffff


	//   ....[173]....
        /*0460*/ 	.word	0xffffffff


	//   ....[174]....
        /*0464*/ 	.word	0xffffffff


	//   ....[175]....
        /*0468*/ 	.word	0xffffffff


	//   ....[176]....
        /*046c*/ 	.word	0xffffffff


	//   ....[177]....
        /*0470*/ 	.word	0xffffffff


	//   ....[178]....
        /*0474*/ 	.word	0xffffffff


	//   ....[179]....
        /*0478*/ 	.word	0xffffffff


	//   ....[180]....
        /*047c*/ 	.word	0xffffffff


	//   ....[181]....
        /*0480*/ 	.word	0xffffffff


	//   ....[182]....
        /*0484*/ 	.word	0xffffffff


	//   ....[183]....
        /*0488*/ 	.word	0xffffffff


	//   ....[184]....
        /*048c*/ 	.word	0xffffffff


	//   ....[185]....
        /*0490*/ 	.word	0xffffffff


	//   ....[186]....
        /*0494*/ 	.word	0xffffffff


	//   ....[187]....
        /*0498*/ 	.word	0xffffffff


	//   ....[188]....
        /*049c*/ 	.word	0xffffffff


	//   ....[189]....
        /*04a0*/ 	.word	0xffffffff


	//   ....[190]....
        /*04a4*/ 	.word	0xffffffff


	//   ....[191]....
        /*04a8*/ 	.word	0xffffffff


	//   ....[192]....
        /*04ac*/ 	.word	0xffffffff


	//   ....[193]....
        /*04b0*/ 	.word	0xffffffff


	//   ....[194]....
        /*04b4*/ 	.word	0xffffffff


	//   ....[195]....
        /*04b8*/ 	.word	0xffffffff


	//   ....[196]....
        /*04bc*/ 	.word	0xffffffff


	//   ....[197]....
        /*04c0*/ 	.word	0xffffffff


	//   ....[198]....
        /*04c4*/ 	.word	0xffffffff


	//   ....[199]....
        /*04c8*/ 	.word	0xffffffff


	//   ....[200]....
        /*04cc*/ 	.word	0xffffffff


	//   ....[201]....
        /*04d0*/ 	.word	0xffffffff


	//   ....[202]....
        /*04d4*/ 	.word	0xffffffff


	//   ....[203]....
        /*04d8*/ 	.word	0xffffffff


	//   ....[204]....
        /*04dc*/ 	.word	0xffffffff


	//   ....[205]....
        /*04e0*/ 	.word	0xffffffff


	//   ....[206]....
        /*04e4*/ 	.word	0xffffffff


	//   ....[207]....
        /*04e8*/ 	.word	0xffffffff


	//   ....[208]....
        /*04ec*/ 	.word	0xffffffff


	//   ....[209]....
        /*04f0*/ 	.word	0xffffffff


	//   ....[210]....
        /*04f4*/ 	.word	0xffffffff


	//   ....[211]....
        /*04f8*/ 	.word	0xffffffff


	//   ....[212]....
        /*04fc*/ 	.word	0xffffffff


	//   ....[213]....
        /*0500*/ 	.word	0xffffffff


	//   ....[214]....
        /*0504*/ 	.word	0xffffffff


	//   ....[215]....
        /*0508*/ 	.word	0xffffffff


	//   ....[216]....
        /*050c*/ 	.word	0xffffffff


	//   ....[217]....
        /*0510*/ 	.word	0xffffffff


	//   ....[218]....
        /*0514*/ 	.word	0xffffffff


	//   ....[219]....
        /*0518*/ 	.word	0xffffffff


	//   ....[220]....
        /*051c*/ 	.word	0xffffffff


	//   ....[221]....
        /*0520*/ 	.word	0xffffffff


	//   ....[222]....
        /*0524*/ 	.word	0xffffffff


	//   ....[223]....
        /*0528*/ 	.word	0xffffffff


	//   ....[224]....
        /*052c*/ 	.word	0xffffffff


	//   ....[225]....
        /*0530*/ 	.word	0xffffffff


	//   ....[226]....
        /*0534*/ 	.word	0xffffffff


	//   ....[227]....
        /*0538*/ 	.word	0xffffffff


	//   ....[228]....
        /*053c*/ 	.word	0xffffffff


	//   ....[229]....
        /*0540*/ 	.word	0xffffffff


	//   ....[230]....
        /*0544*/ 	.word	0xffffffff


	//   ....[231]....
        /*0548*/ 	.word	0xffffffff


	//   ....[232]....
        /*054c*/ 	.word	0xffffffff


	//   ....[233]....
        /*0550*/ 	.word	0xffffffff


	//   ....[234]....
        /*0554*/ 	.word	0xffffffff


	//   ....[235]....
        /*0558*/ 	.word	0xffffffff


	//   ....[236]....
        /*055c*/ 	.word	0xffffffff


	//   ....[237]....
        /*0560*/ 	.word	0xffffffff


	//   ....[238]....
        /*0564*/ 	.word	0xffffffff


	//   ....[239]....
        /*0568*/ 	.word	0x0500000f


	//   ....[240]....
        /*056c*/ 	.word	0x0500000f


	//   ....[241]....
        /*0570*/ 	.word	0x0500000f


	//   ....[242]....
        /*0574*/ 	.word	0x0500000f


	//   ....[243]....
        /*0578*/ 	.word	0x0500000f


	//   ....[244]....
        /*057c*/ 	.word	0x0500000f


	//   ....[245]....
        /*0580*/ 	.word	0x0500000f


	//   ....[246]....
        /*0584*/ 	.word	0x0500000f


	//   ....[247]....
        /*0588*/ 	.word	0x0500000f


	//   ....[248]....
        /*058c*/ 	.word	0x0500000f


	//   ....[249]....
        /*0590*/ 	.word	0x0500000f


	//   ....[250]....
        /*0594*/ 	.word	0x0500000f


	//   ....[251]....
        /*0598*/ 	.word	0x0500000f


	//   ....[252]....
        /*059c*/ 	.word	0x0500000f


	//   ....[253]....
        /*05a0*/ 	.word	0x0500000f


	//   ....[254]....
        /*05a4*/ 	.word	0x0500000f


	//   ....[255]....
        /*05a8*/ 	.word	0x0500000f


	//   ....[0]....
        /*05ac*/ 	.word	0x0500000f


	//   ....[1]....
        /*05b0*/ 	.word	0x0500000f


	//   ....[2]....
        /*05b4*/ 	.word	0x0500000f


	//   ....[3]....
        /*05b8*/ 	.word	0x0500000f


	//   ....[4]....
        /*05bc*/ 	.word	0x0500000f


	//   ....[5]....
        /*05c0*/ 	.word	0x0500000f


	//   ....[6]....
        /*05c4*/ 	.word	0x0500000f


	//   ....[7]....
        /*05c8*/ 	.word	0x0500000f


	//   ....[8]....
        /*05cc*/ 	.word	0x0500000f


	//   ....[9]....
        /*05d0*/ 	.word	0x0500000f


	//   ....[10]....
        /*05d4*/ 	.word	0x0500000f


	//   ....[11]....
        /*05d8*/ 	.word	0x0500000f


	//   ....[12]....
        /*05dc*/ 	.word	0x0500000f


	//   ....[13]....
        /*05e0*/ 	.word	0x0500000f


	//   ....[14]....
        /*05e4*/ 	.word	0x0500000f


	//   ....[15]....
        /*05e8*/ 	.word	0x0500000f


	//   ....[16]....
        /*05ec*/ 	.word	0x0500000f


	//   ....[17]....
        /*05f0*/ 	.word	0x0500000f


	//   ....[18]....
        /*05f4*/ 	.word	0x0500000f


	//   ....[19]....
        /*05f8*/ 	.word	0x0500000f


	//   ....[20]....
        /*05fc*/ 	.word	0x0500000f


	//   ....[21]....
        /*0600*/ 	.word	0x0500000f


	//   ....[22]....
        /*0604*/ 	.word	0x0500000f


	//   ....[23]....
        /*0608*/ 	.word	0x0500000f


	//   ....[24]....
        /*060c*/ 	.word	0x0500000f


	//   ....[25]....
        /*0610*/ 	.word	0x0500000f


	//   ....[26]....
        /*0614*/ 	.word	0x0500000f


	//   ....[27]....
        /*0618*/ 	.word	0x0500000f


	//   ....[28]....
        /*061c*/ 	.word	0x0500000f


	//   ....[29]....
        /*0620*/ 	.word	0x0500000f


	//   ....[30]....
        /*0624*/ 	.word	0x0500000f


	//   ....[31]....
        /*0628*/ 	.word	0x0500000f


	//   ....[32]....
        /*062c*/ 	.word	0x0500000f


	//   ....[33]....
        /*0630*/ 	.word	0x0500000f


	//   ....[34]....
        /*0634*/ 	.word	0x0500000f


	//   ....[35]....
        /*0638*/ 	.word	0x0500000f


	//   ....[36]....
        /*063c*/ 	.word	0x0500000f


	//   ....[37]....
        /*0640*/ 	.word	0x0500000f


	//   ....[38]....
        /*0644*/ 	.word	0x0500000f


	//   ....[39]....
        /*0648*/ 	.word	0x0500000f


	//   ....[40]....
        /*064c*/ 	.word	0x0500000f


	//   ....[41]....
        /*0650*/ 	.word	0x0500000f


	//   ....[42]....
        /*0654*/ 	.word	0x0500000f


	//   ....[43]....
        /*0658*/ 	.word	0x0500000f


	//   ....[44]....
        /*065c*/ 	.word	0x0500000f


	//   ....[45]....
        /*0660*/ 	.word	0x0500000f


	//   ....[46]....
        /*0664*/ 	.word	0x0500000f


	//   ....[47]....
        /*0668*/ 	.word	0x0500000f


	//   ....[48]....
        /*066c*/ 	.word	0x0500000f


	//   ....[49]....
        /*0670*/ 	.word	0x0500000f


	//   ....[50]....
        /*0674*/ 	.word	0x0500000f


	//   ....[51]....
        /*0678*/ 	.word	0x0500000f


	//   ....[52]....
        /*067c*/ 	.word	0x0500000f


	//   ....[53]....
        /*0680*/ 	.word	0x0500000f


	//   ....[54]....
        /*0684*/ 	.word	0x0500000f


	//   ....[55]....
        /*0688*/ 	.word	0x0500000f


	//   ....[56]....
        /*068c*/ 	.word	0x0500000f


	//   ....[57]....
        /*0690*/ 	.word	0x0500000f


	//   ....[58]....
        /*0694*/ 	.word	0x0500000f


	//   ....[59]....
        /*0698*/ 	.word	0x0500000f


	//   ....[60]....
        /*069c*/ 	.word	0x0500000f


	//   ....[61]....
        /*06a0*/ 	.word	0x0500000f


	//   ....[62]....
        /*06a4*/ 	.word	0x0500000f


	//   ....[63]....
        /*06a8*/ 	.word	0x0500000f


	//   ....[64]....
        /*06ac*/ 	.word	0x0500000f


	//   ....[65]....
        /*06b0*/ 	.word	0x0500000f


	//   ....[66]....
        /*06b4*/ 	.word	0x0500000f


	//   ....[67]....
        /*06b8*/ 	.word	0x0500000f


	//   ....[68]....
        /*06bc*/ 	.word	0x0500000f


	//   ....[69]....
        /*06c0*/ 	.word	0x0500000f


	//   ....[70]....
        /*06c4*/ 	.word	0x0500000f


	//   ....[71]....
        /*06c8*/ 	.word	0x0500000f


	//   ....[72]....
        /*06cc*/ 	.word	0x0500000f


	//   ....[73]....
        /*06d0*/ 	.word	0x0500000f


	//   ....[74]....
        /*06d4*/ 	.word	0x0500000f


	//   ....[75]....
        /*06d8*/ 	.word	0x0500000f


	//   ....[76]....
        /*06dc*/ 	.word	0x0500000f


	//   ....[77]....
        /*06e0*/ 	.word	0x0500000f


	//   ....[78]....
        /*06e4*/ 	.word	0x0500000f


	//   ....[79]....
        /*06e8*/ 	.word	0x0500000f


	//   ....[80]....
        /*06ec*/ 	.word	0x0500000f


	//   ....[81]....
        /*06f0*/ 	.word	0x0500000f


	//   ....[82]....
        /*06f4*/ 	.word	0x0500000f


	//   ....[83]....
        /*06f8*/ 	.word	0x0500000f


	//   ....[84]....
        /*06fc*/ 	.word	0x0500000f


	//   ....[85]....
        /*0700*/ 	.word	0x0500000f


	//   ....[86]....
        /*0704*/ 	.word	0x0500000f


	//   ....[87]....
        /*0708*/ 	.word	0x0500000f


	//   ....[88]....
        /*070c*/ 	.word	0x0500000f


	//   ....[89]....
        /*0710*/ 	.word	0x0500000f


	//   ....[90]....
        /*0714*/ 	.word	0x0500000f


	//   ....[91]....
        /*0718*/ 	.word	0x0500000f


	//   ....[92]....
        /*071c*/ 	.word	0x0500000f


	//   ....[93]....
        /*0720*/ 	.word	0x0500000f


	//   ....[94]....
        /*0724*/ 	.word	0x0500000f


	//   ....[95]....
        /*0728*/ 	.word	0x0500000f


	//   ....[96]....
        /*072c*/ 	.word	0x0500000f


	//   ....[97]....
        /*0730*/ 	.word	0x0500000f


	//   ....[98]....
        /*0734*/ 	.word	0x0500000f


	//   ....[99]....
        /*0738*/ 	.word	0x0500000f


	//   ....[100]....
        /*073c*/ 	.word	0x0500000f


	//   ....[101]....
        /*0740*/ 	.word	0x0500000f


	//   ....[102]....
        /*0744*/ 	.word	0x0500000f


	//   ....[103]....
        /*0748*/ 	.word	0x0500000f


	//   ....[104]....
        /*074c*/ 	.word	0x0500000f


	//   ....[105]....
        /*0750*/ 	.word	0x0500000f


	//   ....[106]....
        /*0754*/ 	.word	0x0500000f


	//   ....[107]....
        /*0758*/ 	.word	0x0500000f


	//   ....[108]....
        /*075c*/ 	.word	0x0500000f


	//   ....[109]....
        /*0760*/ 	.word	0x0500000f


	//   ....[110]....
        /*0764*/ 	.word	0x0500000f


	//   ....[111]....
        /*0768*/ 	.word	0x0500000f


	//   ....[112]....
        /*076c*/ 	.word	0x0500000f


	//   ....[113]....
        /*0770*/ 	.word	0x0500000f


	//   ....[114]....
        /*0774*/ 	.word	0x0500000f


	//   ....[115]....
        /*0778*/ 	.word	0x0500000f


	//   ....[116]....
        /*077c*/ 	.word	0x0500000f


	//   ....[117]....
        /*0780*/ 	.word	0x0500000f


	//   ....[118]....
        /*0784*/ 	.word	0x0500000f


	//   ....[119]....
        /*0788*/ 	.word	0x0500000f


	//   ....[120]....
        /*078c*/ 	.word	0x0500000f


	//   ....[121]....
        /*0790*/ 	.word	0x0500000f


	//   ....[122]....
        /*0794*/ 	.word	0x0500000f


	//   ....[123]....
        /*0798*/ 	.word	0x0500000f


	//   ....[124]....
        /*079c*/ 	.word	0x0500000f


	//   ....[125]....
        /*07a0*/ 	.word	0x0500000f


	//   ....[126]....
        /*07a4*/ 	.word	0x0500000f


	//   ....[127]....
        /*07a8*/ 	.word	0x0500000f


	//   ....[128]....
        /*07ac*/ 	.word	0x0500000f


	//   ....[129]....
        /*07b0*/ 	.word	0x0500000f


	//   ....[130]....
        /*07b4*/ 	.word	0x0500000f


	//   ....[131]....
        /*07b8*/ 	.word	0x0500000f


	//   ....[132]....
        /*07bc*/ 	.word	0x0500000f


	//   ....[133]....
        /*07c0*/ 	.word	0x0500000f


	//   ....[134]....
        /*07c4*/ 	.word	0x0500000f


	//   ....[135]....
        /*07c8*/ 	.word	0x0500000f


	//   ....[136]....
        /*07cc*/ 	.word	0x0500000f


	//   ....[137]....
        /*07d0*/ 	.word	0x0500000f


	//   ....[138]....
        /*07d4*/ 	.word	0x0500000f


	//   ....[139]....
        /*07d8*/ 	.word	0x0500000f


	//   ....[140]....
        /*07dc*/ 	.word	0x0500000f


	//   ....[141]....
        /*07e0*/ 	.word	0x0500000f


	//   ....[142]....
        /*07e4*/ 	.word	0x0500000f


	//   ....[143]....
        /*07e8*/ 	.word	0x0500000f


	//   ....[144]....
        /*07ec*/ 	.word	0x0500000f


	//   ....[145]....
        /*07f0*/ 	.word	0x0500000f


	//   ....[146]....
        /*07f4*/ 	.word	0x0500000f


	//   ....[147]....
        /*07f8*/ 	.word	0x0500000f


	//   ....[148]....
        /*07fc*/ 	.word	0x0500000f


	//   ....[149]....
        /*0800*/ 	.word	0x0500000f


	//   ....[150]....
        /*0804*/ 	.word	0x0500000f


	//   ....[151]....
        /*0808*/ 	.word	0x0500000f


	//   ....[152]....
        /*080c*/ 	.word	0x0500000f


	//   ....[153]....
        /*0810*/ 	.word	0x0500000f


	//   ....[154]....
        /*0814*/ 	.word	0x0500000f


	//   ....[155]....
        /*0818*/ 	.word	0x0500000f


	//   ....[156]....
        /*081c*/ 	.word	0x0500000f


	//   ....[157]....
        /*0820*/ 	.word	0x0500000f


	//   ....[158]....
        /*0824*/ 	.word	0x0500000f


	//   ....[159]....
        /*0828*/ 	.word	0x0500000f


	//   ....[160]....
        /*082c*/ 	.word	0x0500000f


	//----- nvinfo : EIATTR_COOP_GROUP_INSTR_OFFSETS
	.align		4
.L_226:
        /*0830*/ 	.byte	0x04, 0x28
        /*0832*/ 	.short	(.L_228 - .L_227)


	//   ....[0]....
.L_227:
        /*0834*/ 	.word	0x00000070


	//   ....[1]....
        /*0838*/ 	.word	0x00000140


	//   ....[2]....
        /*083c*/ 	.word	0x00000190


	//   ....[3]....
        /*0840*/ 	.word	0x000003c0


	//   ....[4]....
        /*0844*/ 	.word	0x00000520


	//   ....[5]....
        /*0848*/ 	.word	0x00000640


	//   ....[6]....
        /*084c*/ 	.word	0x000007a0


	//   ....[7]....
        /*0850*/ 	.word	0x00003760


	//   ....[8]....
        /*0854*/ 	.word	0x00003770


	//   ....[9]....
        /*0858*/ 	.word	0x00003e20


	//   ....[10]....
        /*085c*/ 	.word	0x00003e30


	//   ....[11]....
        /*0860*/ 	.word	0x000044e0


	//   ....[12]....
        /*0864*/ 	.word	0x000044f0


	//   ....[13]....
        /*0868*/ 	.word	0x00004b90


	//   ....[14]....
        /*086c*/ 	.word	0x00004ba0


	//   ....[15]....
        /*0870*/ 	.word	0x00005bc0


	//   ....[16]....
        /*0874*/ 	.word	0x00005bd0


	//   ....[17]....
        /*0878*/ 	.word	0x00006360


	//   ....[18]....
        /*087c*/ 	.word	0x00006370


	//   ....[19]....
        /*0880*/ 	.word	0x00006b10


	//   ....[20]....
        /*0884*/ 	.word	0x00006b20


	//   ....[21]....
        /*0888*/ 	.word	0x000072c0


	//   ....[22]....
        /*088c*/ 	.word	0x000072d0


	//   ....[23]....
        /*0890*/ 	.word	0x00007c60


	//   ....[24]....
        /*0894*/ 	.word	0x00007c70


	//   ....[25]....
        /*0898*/ 	.word	0x00007d80


	//   ....[26]....
        /*089c*/ 	.word	0x00007d90


	//   ....[27]....
        /*08a0*/ 	.word	0x00007eb0


	//   ....[28]....
        /*08a4*/ 	.word	0x00007ec0


	//   ....[29]....
        /*08a8*/ 	.word	0x00007fe0


	//   ....[30]....
        /*08ac*/ 	.word	0x00007ff0


	//   ....[31]....
        /*08b0*/ 	.word	0x00008370


	//   ....[32]....
        /*08b4*/ 	.word	0x00008390


	//   ....[33]....
        /*08b8*/ 	.word	0x00008470


	//   ....[34]....
        /*08bc*/ 	.word	0x00008490


	//   ....[35]....
        /*08c0*/ 	.word	0x00008570


	//   ....[36]....
        /*08c4*/ 	.word	0x00008590


	//   ....[37]....
        /*08c8*/ 	.word	0x00008670


	//   ....[38]....
        /*08cc*/ 	.word	0x00008690


	//   ....[39]....
        /*08d0*/ 	.word	0x00009210


	//   ....[40]....
        /*08d4*/ 	.word	0x00009930


	//   ....[41]....
        /*08d8*/ 	.word	0x00009940


	//   ....[42]....
        /*08dc*/ 	.word	0x00009950


	//   ....[43]....
        /*08e0*/ 	.word	0x00009960


	//   ....[44]....
        /*08e4*/ 	.word	0x00009ca0


	//   ....[45]....
        /*08e8*/ 	.word	0x00009cb0


	//   ....[46]....
        /*08ec*/ 	.word	0x00009cc0


	//   ....[47]....
        /*08f0*/ 	.word	0x00009cd0


	//   ....[48]....
        /*08f4*/ 	.word	0x00009fd0


	//   ....[49]....
        /*08f8*/ 	.word	0x00009fe0


	//   ....[50]....
        /*08fc*/ 	.word	0x00009ff0


	//   ....[51]....
        /*0900*/ 	.word	0x0000a000


	//   ....[52]....
        /*0904*/ 	.word	0x0000a300


	//   ....[53]....
        /*0908*/ 	.word	0x0000a310


	//   ....[54]....
        /*090c*/ 	.word	0x0000a320


	//   ....[55]....
        /*0910*/ 	.word	0x0000a330


	//   ....[56]....
        /*0914*/ 	.word	0x0000c030


	//   ....[57]....
        /*0918*/ 	.word	0x0000c050


	//   ....[58]....
        /*091c*/ 	.word	0x0000c060


	//   ....[59]....
        /*0920*/ 	.word	0x0000c070


	//   ....[60]....
        /*0924*/ 	.word	0x0000c180


	//   ....[61]....
        /*0928*/ 	.word	0x0000c1d0


	//   ....[62]....
        /*092c*/ 	.word	0x0000c200


	//   ....[63]....
        /*0930*/ 	.word	0x0000c250


	//   ....[64]....
        /*0934*/ 	.word	0x0000c560


	//   ....[65]....
        /*0938*/ 	.word	0x0000c580


	//   ....[66]....
        /*093c*/ 	.word	0x0000c5a0


	//   ....[67]....
        /*0940*/ 	.word	0x0000c5b0


	//   ....[68]....
        /*0944*/ 	.word	0x0000c680


	//   ....[69]....
        /*0948*/ 	.word	0x0000c6a0


	//   ....[70]....
        /*094c*/ 	.word	0x0000c6b0


	//   ....[71]....
        /*0950*/ 	.word	0x0000c750


	//   ....[72]....
        /*0954*/ 	.word	0x0000efe0


	//   ....[73]....
        /*0958*/ 	.word	0x0000f610


	//   ....[74]....
        /*095c*/ 	.word	0x00010650


	//   ....[75]....
        /*0960*/ 	.word	0x00010730


	//   ....[76]....
        /*0964*/ 	.word	0x00011070


	//   ....[77]....
        /*0968*/ 	.word	0x000110c0


	//   ....[78]....
        /*096c*/ 	.word	0x00012e20


	//   ....[79]....
        /*0970*/ 	.word	0x000135e0


	//   ....[80]....
        /*0974*/ 	.word	0x00014260


	//   ....[81]....
        /*0978*/ 	.word	0x000143c0


	//   ....[82]....
        /*097c*/ 	.word	0x00014af0


	//   ....[83]....
        /*0980*/ 	.word	0x00014b50


	//   ....[84]....
        /*0984*/ 	.word	0x000175a0


	//   ....[85]....
        /*0988*/ 	.word	0x000175d0


	//   ....[86]....
        /*098c*/ 	.word	0x000175f0


	//   ....[87]....
        /*0990*/ 	.word	0x00017610


	//   ....[88]....
        /*0994*/ 	.word	0x000198e0


	//   ....[89]....
        /*0998*/ 	.word	0x00019fe0


	//   ....[90]....
        /*099c*/ 	.word	0x0001ac60


	//   ....[91]....
        /*09a0*/ 	.word	0x0001adc0


	//   ....[92]....
        /*09a4*/ 	.word	0x0001b4a0


	//   ....[93]....
        /*09a8*/ 	.word	0x0001b530


	//   ....[94]....
        /*09ac*/ 	.word	0x0001c740


	//   ....[95]....
        /*09b0*/ 	.word	0x0001ca70


	//   ....[96]....
        /*09b4*/ 	.word	0x0001ca80


	//   ....[97]....
        /*09b8*/ 	.word	0x0001cac0


	//   ....[98]....
        /*09bc*/ 	.word	0x0001dbf0


	//   ....[99]....
        /*09c0*/ 	.word	0x0001dc10


	//   ....[100]....
        /*09c4*/ 	.word	0x0001dc20


	//   ....[101]....
        /*09c8*/ 	.word	0x0001dc30


	//   ....[102]....
        /*09cc*/ 	.word	0x0001e300


	//   ....[103]....
        /*09d0*/ 	.word	0x0001e310


	//   ....[104]....
        /*09d4*/ 	.word	0x0001e410


	//   ....[105]....
        /*09d8*/ 	.word	0x0001e420


	//   ....[106]....
        /*09dc*/ 	.word	0x0001e530


	//   ....[107]....
        /*09e0*/ 	.word	0x0001e540


	//   ....[108]....
        /*09e4*/ 	.word	0x0001e650


	//   ....[109]....
        /*09e8*/ 	.word	0x0001e660


	//   ....[110]....
        /*09ec*/ 	.word	0x0001eb20


	//   ....[111]....
        /*09f0*/ 	.word	0x0001eb30


	//   ....[112]....
        /*09f4*/ 	.word	0x0001f040


	//   ....[113]....
        /*09f8*/ 	.word	0x0001f050


	//   ....[114]....
        /*09fc*/ 	.word	0x0001fd00


	//   ....[115]....
        /*0a00*/ 	.word	0x0001fd10


	//   ....[116]....
        /*0a04*/ 	.word	0x0001fe20


	//   ....[117]....
        /*0a08*/ 	.word	0x0001fe30


	//   ....[118]....
        /*0a0c*/ 	.word	0x0001ff40


	//   ....[119]....
        /*0a10*/ 	.word	0x0001ff50


	//   ....[120]....
        /*0a14*/ 	.word	0x00020060


	//   ....[121]....
        /*0a18*/ 	.word	0x00020070


	//   ....[122]....
        /*0a1c*/ 	.word	0x000201e0


	//   ....[123]....
        /*0a20*/ 	.word	0x000203d0


	//   ....[124]....
        /*0a24*/ 	.word	0x00020400


	//   ....[125]....
        /*0a28*/ 	.word	0x00020430


	//   ....[126]....
        /*0a2c*/ 	.word	0x00020460


	//   ....[127]....
        /*0a30*/ 	.word	0x00020490


	//   ....[128]....
        /*0a34*/ 	.word	0x000204c0


	//   ....[129]....
        /*0a38*/ 	.word	0x00020650


	//   ....[130]....
        /*0a3c*/ 	.word	0x00020680


	//   ....[131]....
        /*0a40*/ 	.word	0x000206b0


	//   ....[132]....
        /*0a44*/ 	.word	0x000206e0


	//   ....[133]....
        /*0a48*/ 	.word	0x00020710


	//   ....[134]....
        /*0a4c*/ 	.word	0x00020740


	//   ....[135]....
        /*0a50*/ 	.word	0x000207d0


	//   ....[136]....
        /*0a54*/ 	.word	0x00020800


	//   ....[137]....
        /*0a58*/ 	.word	0x00020810


	//   ....[138]....
        /*0a5c*/ 	.word	0x00020850


	//   ....[139]....
        /*0a60*/ 	.word	0x00021fc0


	//   ....[140]....
        /*0a64*/ 	.word	0x00024190


	//   ....[141]....
        /*0a68*/ 	.word	0x000241b0


	//   ....[142]....
        /*0a6c*/ 	.word	0x00024250


	//   ....[143]....
        /*0a70*/ 	.word	0x00024270


	//   ....[144]....
        /*0a74*/ 	.word	0x00024300


	//   ....[145]....
        /*0a78*/ 	.word	0x00024320


	//   ....[146]....
        /*0a7c*/ 	.word	0x000243b0


	//   ....[147]....
        /*0a80*/ 	.word	0x000243d0


	//   ....[148]....
        /*0a84*/ 	.word	0x00024460


	//   ....[149]....
        /*0a88*/ 	.word	0x00024480


	//   ....[150]....
        /*0a8c*/ 	.word	0x00024510


	//   ....[151]....
        /*0a90*/ 	.word	0x00024530


	//   ....[152]....
        /*0a94*/ 	.word	0x000245c0


	//   ....[153]....
        /*0a98*/ 	.word	0x000245e0


	//   ....[154]....
        /*0a9c*/ 	.word	0x000245f0


	//   ....[155]....
        /*0aa0*/ 	.word	0x00024670


	//   ....[156]....
        /*0aa4*/ 	.word	0x00024dd0


	//   ....[157]....
        /*0aa8*/ 	.word	0x00024e00


	//   ....[158]....
        /*0aac*/ 	.word	0x00024e60


	//   ....[159]....
        /*0ab0*/ 	.word	0x00024eb0


	//   ....[160]....
        /*0ab4*/ 	.word	0x00024ef0


	//   ....[161]....
        /*0ab8*/ 	.word	0x00024f50


	//   ....[162]....
        /*0abc*/ 	.word	0x00024fa0


	//   ....[163]....
        /*0ac0*/ 	.word	0x00024ff0


	//   ....[164]....
        /*0ac4*/ 	.word	0x00025040


	//   ....[165]....
        /*0ac8*/ 	.word	0x00025090


	//   ....[166]....
        /*0acc*/ 	.word	0x000250d0


	//   ....[167]....
        /*0ad0*/ 	.word	0x00025130


	//   ....[168]....
        /*0ad4*/ 	.word	0x00025180


	//   ....[169]....
        /*0ad8*/ 	.word	0x000251c0


	//   ....[170]....
        /*0adc*/ 	.word	0x000251e0


	//   ....[171]....
        /*0ae0*/ 	.word	0x00025220


	//   ....[172]....
        /*0ae4*/ 	.word	0x00025960


	//   ....[173]....
        /*0ae8*/ 	.word	0x00025990


	//   ....[174]....
        /*0aec*/ 	.word	0x000259f0


	//   ....[175]....
        /*0af0*/ 	.word	0x00025a00


	//   ....[176]....
        /*0af4*/ 	.word	0x00025a50


	//   ....[177]....
        /*0af8*/ 	.word	0x00025a60


	//   ....[178]....
        /*0afc*/ 	.word	0x00025ab0


	//   ....[179]....
        /*0b00*/ 	.word	0x00025ac0


	//   ....[180]....
        /*0b04*/ 	.word	0x00025b10


	//   ....[181]....
        /*0b08*/ 	.word	0x00025b20


	//   ....[182]....
        /*0b0c*/ 	.word	0x00025b70


	//   ....[183]....
        /*0b10*/ 	.word	0x00025b80


	//   ....[184]....
        /*0b14*/ 	.word	0x00025bd0


	//   ....[185]....
        /*0b18*/ 	.word	0x00025be0


	//   ....[186]....
        /*0b1c*/ 	.word	0x00025bf0


	//   ....[187]....
        /*0b20*/ 	.word	0x00025c40


	//   ....[188]....
        /*0b24*/ 	.word	0x00025ea0


	//   ....[189]....
        /*0b28*/ 	.word	0x00025ec0


	//   ....[190]....
        /*0b2c*/ 	.word	0x00025ed0


	//   ....[191]....
        /*0b30*/ 	.word	0x00025f40


	//   ....[192]....
        /*0b34*/ 	.word	0x00025f50


	//   ....[193]....
        /*0b38*/ 	.word	0x00025fc0


	//   ....[194]....
        /*0b3c*/ 	.word	0x00025fd0


	//   ....[195]....
        /*0b40*/ 	.word	0x00026040


	//   ....[196]....
        /*0b44*/ 	.word	0x00026050


	//   ....[197]....
        /*0b48*/ 	.word	0x000260c0


	//   ....[198]....
        /*0b4c*/ 	.word	0x000260d0


	//   ....[199]....
        /*0b50*/ 	.word	0x00026140


	//   ....[200]....
        /*0b54*/ 	.word	0x00026150


	//   ....[201]....
        /*0b58*/ 	.word	0x000261c0


	//   ....[202]....
        /*0b5c*/ 	.word	0x000261d0


	//   ....[203]....
        /*0b60*/ 	.word	0x000261e0


	//   ....[204]....
        /*0b64*/ 	.word	0x00026770


	//   ....[205]....
        /*0b68*/ 	.word	0x000267b0


	//   ....[206]....
        /*0b6c*/ 	.word	0x000267f0


	//   ....[207]....
        /*0b70*/ 	.word	0x00026810


	//   ....[208]....
        /*0b74*/ 	.word	0x00026820


	//   ....[209]....
        /*0b78*/ 	.word	0x00026840


	//   ....[210]....
        /*0b7c*/ 	.word	0x000268b0


	//   ....[211]....
        /*0b80*/ 	.word	0x000268d0


	//   ....[212]....
        /*0b84*/ 	.word	0x00026930


	//   ....[213]....
        /*0b88*/ 	.word	0x00026950


	//   ....[214]....
        /*0b8c*/ 	.word	0x000269b0


	//   ....[215]....
        /*0b90*/ 	.word	0x000269d0


	//   ....[216]....
        /*0b94*/ 	.word	0x00026a30


	//   ....[217]....
        /*0b98*/ 	.word	0x00026a50


	//   ....[218]....
        /*0b9c*/ 	.word	0x00026aa0


	//   ....[219]....
        /*0ba0*/ 	.word	0x00026ac0


	//   ....[220]....
        /*0ba4*/ 	.word	0x00026ef0


	//   ....[221]....
        /*0ba8*/ 	.word	0x00026f20


	//   ....[222]....
        /*0bac*/ 	.word	0x00026f90


	//   ....[223]....
        /*0bb0*/ 	.word	0x00026fc0


	//   ....[224]....
        /*0bb4*/ 	.word	0x00026ff0


	//   ....[225]....
        /*0bb8*/ 	.word	0x00027020


	//   ....[226]....
        /*0bbc*/ 	.word	0x00027050


	//   ....[227]....
        /*0bc0*/ 	.word	0x00027080


	//   ....[228]....
        /*0bc4*/ 	.word	0x00027220


	//   ....[229]....
        /*0bc8*/ 	.word	0x00027250


	//   ....[230]....
        /*0bcc*/ 	.word	0x00027280


	//   ....[231]....
        /*0bd0*/ 	.word	0x000272b0


	//   ....[232]....
        /*0bd4*/ 	.word	0x000272e0


	//   ....[233]....
        /*0bd8*/ 	.word	0x00027310


	//   ....[234]....
        /*0bdc*/ 	.word	0x000273d0


	//   ....[235]....
        /*0be0*/ 	.word	0x000273f0


	//   ....[236]....
        /*0be4*/ 	.word	0x00027410


	//   ....[237]....
        /*0be8*/ 	.word	0x00027470


	//   ....[238]....
        /*0bec*/ 	.word	0x00027e90


	//   ....[239]....
        /*0bf0*/ 	.word	0x000281b0


	//   ....[240]....
        /*0bf4*/ 	.word	0x00028240


	//   ....[241]....
        /*0bf8*/ 	.word	0x000282e0


	//   ....[242]....
        /*0bfc*/ 	.word	0x00028370


	//   ....[243]....
        /*0c00*/ 	.word	0x00028410


	//   ....[244]....
        /*0c04*/ 	.word	0x000284a0


	//   ....[245]....
        /*0c08*/ 	.word	0x00028540


	//   ....[246]....
        /*0c0c*/ 	.word	0x000285d0


	//   ....[247]....
        /*0c10*/ 	.word	0x000286c0


	//   ....[248]....
        /*0c14*/ 	.word	0x00028750


	//   ....[249]....
        /*0c18*/ 	.word	0x000287f0


	//   ....[250]....
        /*0c1c*/ 	.word	0x00028880


	//   ....[251]....
        /*0c20*/ 	.word	0x00028920


	//   ....[252]....
        /*0c24*/ 	.word	0x000289b0


	//   ....[253]....
        /*0c28*/ 	.word	0x00028a50


	//   ....[254]....
        /*0c2c*/ 	.word	0x00028ae0


	//   ....[255]....
        /*0c30*/ 	.word	0x00028bd0


	//   ....[0]....
        /*0c34*/ 	.word	0x00028c60


	//   ....[1]....
        /*0c38*/ 	.word	0x00028cf0


	//   ....[2]....
        /*0c3c*/ 	.word	0x00028d80


	//   ....[3]....
        /*0c40*/ 	.word	0x00028e10


	//   ....[4]....
        /*0c44*/ 	.word	0x00028ea0


	//   ....[5]....
        /*0c48*/ 	.word	0x00028f30


	//   ....[6]....
        /*0c4c*/ 	.word	0x00028fc0


	//   ....[7]....
        /*0c50*/ 	.word	0x000290a0


	//   ....[8]....
        /*0c54*/ 	.word	0x00029150


	//   ....[9]....
        /*0c58*/ 	.word	0x000291e0


	//   ....[10]....
        /*0c5c*/ 	.word	0x00029230


	//   ....[11]....
        /*0c60*/ 	.word	0x00029280


	//   ....[12]....
        /*0c64*/ 	.word	0x00029310


	//   ....[13]....
        /*0c68*/ 	.word	0x000293a0


	//   ....[14]....
        /*0c6c*/ 	.word	0x000293f0


	//   ....[15]....
        /*0c70*/ 	.word	0x00029440


	//   ....[16]....
        /*0c74*/ 	.word	0x000294d0


	//   ....[17]....
        /*0c78*/ 	.word	0x00029560


	//   ....[18]....
        /*0c7c*/ 	.word	0x000295b0


	//   ....[19]....
        /*0c80*/ 	.word	0x00029600


	//   ....[20]....
        /*0c84*/ 	.word	0x00029690


	//   ....[21]....
        /*0c88*/ 	.word	0x00029720


	//   ....[22]....
        /*0c8c*/ 	.word	0x00029770


	//   ....[23]....
        /*0c90*/ 	.word	0x000297c0


	//   ....[24]....
        /*0c94*/ 	.word	0x000298b0


	//   ....[25]....
        /*0c98*/ 	.word	0x00029960


	//   ....[26]....
        /*0c9c*/ 	.word	0x000299e0


	//   ....[27]....
        /*0ca0*/ 	.word	0x00029a70


	//   ....[28]....
        /*0ca4*/ 	.word	0x00029bf0


	//   ....[29]....
        /*0ca8*/ 	.word	0x00029d10


	//   ....[30]....
        /*0cac*/ 	.word	0x00029d70


	//   ....[31]....
        /*0cb0*/ 	.word	0x00029dc0


	//   ....[32]....
        /*0cb4*/ 	.word	0x00029e50


	//   ....[33]....
        /*0cb8*/ 	.word	0x00029ef0


	//   ....[34]....
        /*0cbc*/ 	.word	0x00029f70


	//   ....[35]....
        /*0cc0*/ 	.word	0x00029fe0


	//   ....[36]....
        /*0cc4*/ 	.word	0x0002a170


	//   ....[37]....
        /*0cc8*/ 	.word	0x0002a260


	//   ....[38]....
        /*0ccc*/ 	.word	0x0002a2b0


	//   ....[39]....
        /*0cd0*/ 	.word	0x0002a300


	//   ....[40]....
        /*0cd4*/ 	.word	0x0002a680


	//   ....[41]....
        /*0cd8*/ 	.word	0x0002a6d0


	//   ....[42]....
        /*0cdc*/ 	.word	0x0002a760


	//   ....[43]....
        /*0ce0*/ 	.word	0x0002a7f0


	//   ....[44]....
        /*0ce4*/ 	.word	0x0002a880


	//   ....[45]....
        /*0ce8*/ 	.word	0x0002a910


	//   ....[46]....
        /*0cec*/ 	.word	0x0002a9a0


	//   ....[47]....
        /*0cf0*/ 	.word	0x0002aa30


	//   ....[48]....
        /*0cf4*/ 	.word	0x0002aab0


	//   ....[49]....
        /*0cf8*/ 	.word	0x0002ab00


	//   ....[50]....
        /*0cfc*/ 	.word	0x0002ab90


	//   ....[51]....
        /*0d00*/ 	.word	0x0002ac20


	//   ....[52]....
        /*0d04*/ 	.word	0x0002aca0


	//   ....[53]....
        /*0d08*/ 	.word	0x0002acf0


	//   ....[54]....
        /*0d0c*/ 	.word	0x0002ad80


	//   ....[55]....
        /*0d10*/ 	.word	0x0002ae10


	//   ....[56]....
        /*0d14*/ 	.word	0x0002aea0


	//   ....[57]....
        /*0d18*/ 	.word	0x0002af30


	//   ....[58]....
        /*0d1c*/ 	.word	0x0002afc0


	//   ....[59]....
        /*0d20*/ 	.word	0x0002b050


	//   ....[60]....
        /*0d24*/ 	.word	0x0002b110


	//   ....[61]....
        /*0d28*/ 	.word	0x0002b3f0


	//   ....[62]....
        /*0d2c*/ 	.word	0x0002b4e0


	//   ....[63]....
        /*0d30*/ 	.word	0x0002b580


	//   ....[64]....
        /*0d34*/ 	.word	0x0002b5e0


	//   ....[65]....
        /*0d38*/ 	.word	0x0002b6e0


	//   ....[66]....
        /*0d3c*/ 	.word	0x0002b750


	//   ....[67]....
        /*0d40*/ 	.word	0x0002b850


	//   ....[68]....
        /*0d44*/ 	.word	0x0002b8c0


	//   ....[69]....
        /*0d48*/ 	.word	0x0002b9c0


	//   ....[70]....
        /*0d4c*/ 	.word	0x0002ba30


	//   ....[71]....
        /*0d50*/ 	.word	0x0002bb30


	//   ....[72]....
        /*0d54*/ 	.word	0x0002bba0


	//   ....[73]....
        /*0d58*/ 	.word	0x0002bca0


	//   ....[74]....
        /*0d5c*/ 	.word	0x0002bd10


	//   ....[75]....
        /*0d60*/ 	.word	0x0002be10


	//   ....[76]....
        /*0d64*/ 	.word	0x0002be80


	//   ....[77]....
        /*0d68*/ 	.word	0x0002bf60


	//   ....[78]....
        /*0d6c*/ 	.word	0x0002c050


	//   ....[79]....
        /*0d70*/ 	.word	0x0002c0c0


	//   ....[80]....
        /*0d74*/ 	.word	0x0002c140


	//   ....[81]....
        /*0d78*/ 	.word	0x0002c200


	//   ....[82]....
        /*0d7c*/ 	.word	0x0002c280


	//   ....[83]....
        /*0d80*/ 	.word	0x0002c350


	//   ....[84]....
        /*0d84*/ 	.word	0x0002c3d0


	//   ....[85]....
        /*0d88*/ 	.word	0x0002c4a0


	//   ....[86]....
        /*0d8c*/ 	.word	0x0002c520


	//   ....[87]....
        /*0d90*/ 	.word	0x0002c5f0


	//   ....[88]....
        /*0d94*/ 	.word	0x0002c670


	//   ....[89]....
        /*0d98*/ 	.word	0x0002c740


	//   ....[90]....
        /*0d9c*/ 	.word	0x0002c7c0


	//   ....[91]....
        /*0da0*/ 	.word	0x0002c880


	//   ....[92]....
        /*0da4*/ 	.word	0x0002c900


	//   ....[93]....
        /*0da8*/ 	.word	0x0002c9b0


	//   ....[94]....
        /*0dac*/ 	.word	0x0002cae0


	//   ....[95]....
        /*0db0*/ 	.word	0x0002cb90


	//   ....[96]....
        /*0db4*/ 	.word	0x0002cbf0


	//   ....[97]....
        /*0db8*/ 	.word	0x0002ccb0


	//   ....[98]....
        /*0dbc*/ 	.word	0x0002cd10


	//   ....[99]....
        /*0dc0*/ 	.word	0x0002cdd0


	//   ....[100]....
        /*0dc4*/ 	.word	0x0002ce30


	//   ....[101]....
        /*0dc8*/ 	.word	0x0002cef0


	//   ....[102]....
        /*0dcc*/ 	.word	0x0002cf50


	//   ....[103]....
        /*0dd0*/ 	.word	0x0002d010


	//   ....[104]....
        /*0dd4*/ 	.word	0x0002d070


	//   ....[105]....
        /*0dd8*/ 	.word	0x0002d130


	//   ....[106]....
        /*0ddc*/ 	.word	0x0002d190


	//   ....[107]....
        /*0de0*/ 	.word	0x0002d250


	//   ....[108]....
        /*0de4*/ 	.word	0x0002d2b0


	//   ....[109]....
        /*0de8*/ 	.word	0x0002d370


	//   ....[110]....
        /*0dec*/ 	.word	0x0002d460


	//   ....[111]....
        /*0df0*/ 	.word	0x0002d500


	//   ....[112]....
        /*0df4*/ 	.word	0x0002d560


	//   ....[113]....
        /*0df8*/ 	.word	0x0002d640


	//   ....[114]....
        /*0dfc*/ 	.word	0x0002d6a0


	//   ....[115]....
        /*0e00*/ 	.word	0x0002d780


	//   ....[116]....
        /*0e04*/ 	.word	0x0002d7e0


	//   ....[117]....
        /*0e08*/ 	.word	0x0002d8c0


	//   ....[118]....
        /*0e0c*/ 	.word	0x0002d920


	//   ....[119]....
        /*0e10*/ 	.word	0x0002da00


	//   ....[120]....
        /*0e14*/ 	.word	0x0002da60


	//   ....[121]....
        /*0e18*/ 	.word	0x0002db40


	//   ....[122]....
        /*0e1c*/ 	.word	0x0002dba0


	//   ....[123]....
        /*0e20*/ 	.word	0x0002dc80


	//   ....[124]....
        /*0e24*/ 	.word	0x0002dce0


	//   ....[125]....
        /*0e28*/ 	.word	0x0002ddb0


	//   ....[126]....
        /*0e2c*/ 	.word	0x0002ded0


	//   ....[127]....
        /*0e30*/ 	.word	0x0002df80


	//   ....[128]....
        /*0e34*/ 	.word	0x0002e030


	//   ....[129]....
        /*0e38*/ 	.word	0x0002e100


	//   ....[130]....
        /*0e3c*/ 	.word	0x0002e160


	//   ....[131]....
        /*0e40*/ 	.word	0x0002e240


	//   ....[132]....
        /*0e44*/ 	.word	0x0002e2a0


	//   ....[133]....
        /*0e48*/ 	.word	0x0002e370


	//   ....[134]....
        /*0e4c*/ 	.word	0x0002e3d0


	//   ....[135]....
        /*0e50*/ 	.word	0x0002e4a0


	//   ....[136]....
        /*0e54*/ 	.word	0x0002e500


	//   ....[137]....
        /*0e58*/ 	.word	0x0002e5e0


	//   ....[138]....
        /*0e5c*/ 	.word	0x0002e640


	//   ....[139]....
        /*0e60*/ 	.word	0x0002e710


	//   ....[140]....
        /*0e64*/ 	.word	0x0002e770


	//   ....[141]....
        /*0e68*/ 	.word	0x0002e830


	//   ....[142]....
        /*0e6c*/ 	.word	0x0002e8c0


	//   ....[143]....
        /*0e70*/ 	.word	0x0002e960


	//   ....[144]....
        /*0e74*/ 	.word	0x0002eae0


	//   ....[145]....
        /*0e78*/ 	.word	0x0002eb50


	//   ....[146]....
        /*0e7c*/ 	.word	0x0002ebc0


	//   ....[147]....
        /*0e80*/ 	.word	0x0002ec30


	//   ....[148]....
        /*0e84*/ 	.word	0x0002eca0


	//   ....[149]....
        /*0e88*/ 	.word	0x0002ed20


	//   ....[150]....
        /*0e8c*/ 	.word	0x0002eda0


	//   ....[151]....
        /*0e90*/ 	.word	0x0002ee30


	//   ....[152]....
        /*0e94*/ 	.word	0x0002eea0


	//   ....[153]....
        /*0e98*/ 	.word	0x0002ef10


	//   ....[154]....
        /*0e9c*/ 	.word	0x0002ef80


	//   ....[155]....
        /*0ea0*/ 	.word	0x0002f000


	//   ....[156]....
        /*0ea4*/ 	.word	0x0002f070


	//   ....[157]....
        /*0ea8*/ 	.word	0x0002f100


	//   ....[158]....
        /*0eac*/ 	.word	0x0002f160


	//   ....[159]....
        /*0eb0*/ 	.word	0x0002f1f0


	//   ....[160]....
        /*0eb4*/ 	.word	0x0002f320


	//----- nvinfo : EIATTR_REG_RECONFIG
	.align		4
.L_228:
        /*0eb8*/ 	.byte	0x01, 0x54
	.zero		2


	//----- nvinfo : EIATTR_SYSCALL_OFFSETS
	.align		4
        /*0ebc*/ 	.byte	0x04, 0x46
        /*0ebe*/ 	.short	(.L_230 - .L_229)


	//   ....[0]....
.L_229:
        /*0ec0*/ 	.word	0x00002050


	//   ....[1]....
        /*0ec4*/ 	.word	0x000021a0


	//   ....[2]....
        /*0ec8*/ 	.word	0x000093b0


	//   ....[3]....
        /*0ecc*/ 	.word	0x000096d0


	//   ....[4]....
        /*0ed0*/ 	.word	0x00023890


	//   ....[5]....
        /*0ed4*/ 	.word	0x000239e0


	//   ....[6]....
        /*0ed8*/ 	.word	0x00023ad0


	//   ....[7]....
        /*0edc*/ 	.word	0x00024a50


	//----- nvinfo : EIATTR_MBARRIER_INSTR_OFFSETS
	.align		4
.L_230:
        /*0ee0*/ 	.byte	0x04, 0x39
        /*0ee2*/ 	.short	(.L_232 - .L_231)


	//   ....[0]....
.L_231:
        /*0ee4*/ 	.word	0x00000270
        /*0ee8*/ 	.word	0x000000ff
        /*0eec*/ 	.word	0x00028800
        /*0ef0*/ 	.short	0x0100
        /*0ef2*/ 	.byte	0x08
	.zero		1


	//   ....[1]....
        /*0ef4*/ 	.word	0x00000280
        /*0ef8*/ 	.word	0x000000ff
        /*0efc*/ 	.word	0x00028820
        /*0f00*/ 	.short	0x0100
        /*0f02*/ 	.byte	0x08
	.zero		1


	//   ....[2]....
        /*0f04*/ 	.word	0x00000370
        /*0f08*/ 	.word	0x000000ff
        /*0f0c*/ 	.word	0x00028830
        /*0f10*/ 	.short	0x0100
        /*0f12*/ 	.byte	0x08
	.zero		1


	//   ....[3]....
        /*0f14*/ 	.word	0x00000380
        /*0f18*/ 	.word	0x000000ff
        /*0f1c*/ 	.word	0x00028840
        /*0f20*/ 	.short	0x0100
        /*0f22*/ 	.byte	0x08
	.zero		1


	//   ....[4]....
        /*0f24*/ 	.word	0x00000390
        /*0f28*/ 	.word	0x000000ff
        /*0f2c*/ 	.word	0x00028838
        /*0f30*/ 	.short	0x0100
        /*0f32*/ 	.byte	0x08
	.zero		1


	//   ....[5]....
        /*0f34*/ 	.word	0x000003a0
        /*0f38*/ 	.word	0x000000ff
        /*0f3c*/ 	.word	0x00028848
        /*0f40*/ 	.short	0x0100
        /*0f42*/ 	.byte	0x08
	.zero		1


	//   ....[6]....
        /*0f44*/ 	.word	0x000004d0
        /*0f48*/ 	.word	0x000000ff
        /*0f4c*/ 	.word	0x00028850
        /*0f50*/ 	.short	0x0100
        /*0f52*/ 	.byte	0x08
	.zero		1


	//   ....[7]....
        /*0f54*/ 	.word	0x000004e0
        /*0f58*/ 	.word	0x000000ff
        /*0f5c*/ 	.word	0x00028860
        /*0f60*/ 	.short	0x0100
        /*0f62*/ 	.byte	0x08
	.zero		1


	//   ....[8]....
        /*0f64*/ 	.word	0x000004f0
        /*0f68*/ 	.word	0x000000ff
        /*0f6c*/ 	.word	0x00028858
        /*0f70*/ 	.short	0x0100
        /*0f72*/ 	.byte	0x08
	.zero		1


	//   ....[9]....
        /*0f74*/ 	.word	0x00000500
        /*0f78*/ 	.word	0x000000ff
        /*0f7c*/ 	.word	0x00028868
        /*0f80*/ 	.short	0x0100
        /*0f82*/ 	.byte	0x08
	.zero		1


	//   ....[10]....
        /*0f84*/ 	.word	0x000005f0
        /*0f88*/ 	.word	0x000000ff
        /*0f8c*/ 	.word	0x00028870
        /*0f90*/ 	.short	0x0100
        /*0f92*/ 	.byte	0x06
	.zero		1


	//   ....[11]....
        /*0f94*/ 	.word	0x00000600
        /*0f98*/ 	.word	0x000000ff
        /*0f9c*/ 	.word	0x00028880
        /*0fa0*/ 	.short	0x0100
        /*0fa2*/ 	.byte	0x06
	.zero		1


	//   ....[12]....
        /*0fa4*/ 	.word	0x00000610
        /*0fa8*/ 	.word	0x000000ff
        /*0fac*/ 	.word	0x00028878
        /*0fb0*/ 	.short	0x0100
        /*0fb2*/ 	.byte	0x06
	.zero		1


	//   ....[13]....
        /*0fb4*/ 	.word	0x00000620
        /*0fb8*/ 	.word	0x000000ff
        /*0fbc*/ 	.word	0x00028888
        /*0fc0*/ 	.short	0x0100
        /*0fc2*/ 	.byte	0x06
	.zero		1


	//   ....[14]....
        /*0fc4*/ 	.word	0x00000750
        /*0fc8*/ 	.word	0x000000ff
        /*0fcc*/ 	.word	0x00028890
        /*0fd0*/ 	.short	0x0100
        /*0fd2*/ 	.byte	0x08
	.zero		1


	//   ....[15]....
        /*0fd4*/ 	.word	0x00000760
        /*0fd8*/ 	.word	0x000000ff
        /*0fdc*/ 	.word	0x000288a0
        /*0fe0*/ 	.short	0x0100
        /*0fe2*/ 	.byte	0x08
	.zero		1


	//   ....[16]....
        /*0fe4*/ 	.word	0x00000770
        /*0fe8*/ 	.word	0x000000ff
        /*0fec*/ 	.word	0x00028898
        /*0ff0*/ 	.short	0x0100
        /*0ff2*/ 	.byte	0x08
	.zero		1


	//   ....[17]....
        /*0ff4*/ 	.word	0x00000780
        /*0ff8*/ 	.word	0x000000ff
        /*0ffc*/ 	.word	0x000288a8
        /*1000*/ 	.short	0x0100
        /*1002*/ 	.byte	0x08
	.zero		1


	//   ....[18]....
        /*1004*/ 	.word	0x000008b0
        /*1008*/ 	.word	0x000000ff
        /*100c*/ 	.word	0x000288b0
        /*1010*/ 	.short	0x0100
        /*1012*/ 	.byte	0x08
	.zero		1


	//   ....[19]....
        /*1014*/ 	.word	0x000008c0
        /*1018*/ 	.word	0x000000ff
        /*101c*/ 	.word	0x000288c0
        /*1020*/ 	.short	0x0100
        /*1022*/ 	.byte	0x08
	.zero		1


	//   ....[20]....
        /*1024*/ 	.word	0x000008d0
        /*1028*/ 	.word	0x000000ff
        /*102c*/ 	.word	0x000288b8
        /*1030*/ 	.short	0x0100
        /*1032*/ 	.byte	0x08
	.zero		1


	//   ....[21]....
        /*1034*/ 	.word	0x000008e0
        /*1038*/ 	.word	0x000000ff
        /*103c*/ 	.word	0x000288c8
        /*1040*/ 	.short	0x0100
        /*1042*/ 	.byte	0x08
	.zero		1


	//   ....[22]....
        /*1044*/ 	.word	0x00003710
        /*1048*/ 	.word	0x00000059
        /*104c*/ 	.word	0x00028890
        /*1050*/ 	.short	0x010a
        /*1052*/ 	.byte	0x3f
	.zero		1


	//   ....[23]....
        /*1054*/ 	.word	0x00005b60
        /*1058*/ 	.word	0x00000059
        /*105c*/ 	.word	0x00028890
        /*1060*/ 	.short	0x010a
        /*1062*/ 	.byte	0x3f
	.zero		1


	//   ....[24]....
        /*1064*/ 	.word	0x00007ac0
        /*1068*/ 	.word	0x00000059
        /*106c*/ 	.word	0x00028890
        /*1070*/ 	.short	0x010a
        /*1072*/ 	.byte	0x3f
	.zero		1


	//   ....[25]....
        /*1074*/ 	.word	0x000081c0
        /*1078*/ 	.word	0x0000000b
        /*107c*/ 	.word	0x00000000
        /*1080*/ 	.short	0x0101
        /*1082*/ 	.byte	0x3f
	.zero		1


	//   ....[26]....
        /*1084*/ 	.word	0x00008200
        /*1088*/ 	.word	0x00000059
        /*108c*/ 	.word	0x000288b0
        /*1090*/ 	.short	0x010a
        /*1092*/ 	.byte	0x3f
	.zero		1


	//   ....[27]....
        /*1094*/ 	.word	0x00008810
        /*1098*/ 	.word	0x00000059
        /*109c*/ 	.word	0x00000000
        /*10a0*/ 	.short	0x0101
        /*10a2*/ 	.byte	0x3f
	.zero		1


	//   ....[28]....
        /*10a4*/ 	.word	0x00009450
        /*10a8*/ 	.word	0x00000012
        /*10ac*/ 	.word	0x00028800
        /*10b0*/ 	.short	0x010a
        /*10b2*/ 	.byte	0x3f
	.zero		1


	//   ....[29]....
        /*10b4*/ 	.word	0x000094a0
        /*10b8*/ 	.word	0x00000012
        /*10bc*/ 	.word	0x00028800
        /*10c0*/ 	.short	0x010a
        /*10c2*/ 	.byte	0x3f
	.zero		1


	//   ....[30]....
        /*10c4*/ 	.word	0x0000a660
        /*10c8*/ 	.word	0x00000012
        /*10cc*/ 	.word	0x00028800
        /*10d0*/ 	.short	0x010a
        /*10d2*/ 	.byte	0x3f
	.zero		1


	//   ....[31]....
        /*10d4*/ 	.word	0x0000cab0
        /*10d8*/ 	.word	0x00000012
        /*10dc*/ 	.word	0x00028800
        /*10e0*/ 	.short	0x010a
        /*10e2*/ 	.byte	0x3f
	.zero		1


	//   ....[32]....
        /*10e4*/ 	.word	0x0000e4b0
        /*10e8*/ 	.word	0x0000005a
        /*10ec*/ 	.word	0x00028830
        /*10f0*/ 	.short	0x010a
        /*10f2*/ 	.byte	0x3f
	.zero		1


	//   ....[33]....
        /*10f4*/ 	.word	0x0000e550
        /*10f8*/ 	.word	0x0000005a
        /*10fc*/ 	.word	0x00028830
        /*1100*/ 	.short	0x010a
        /*1102*/ 	.byte	0x3f
	.zero		1


	//   ....[34]....
        /*1104*/ 	.word	0x0000f080
        /*1108*/ 	.word	0x0000005a
        /*110c*/ 	.word	0x00000000
        /*1110*/ 	.short	0x0101
        /*1112*/ 	.byte	0x3f
	.zero		1


	//   ....[35]....
        /*1114*/ 	.word	0x00012150
        /*1118*/ 	.word	0x00000019
        /*111c*/ 	.word	0x00028830
        /*1120*/ 	.short	0x010a
        /*1122*/ 	.byte	0x3f
	.zero		1


	//   ....[36]....
        /*1124*/ 	.word	0x000121a0
        /*1128*/ 	.word	0x00000019
        /*112c*/ 	.word	0x00028830
        /*1130*/ 	.short	0x010a
        /*1132*/ 	.byte	0x3f
	.zero		1


	//   ....[37]....
        /*1134*/ 	.word	0x000126b0
        /*1138*/ 	.word	0x000000cc
        /*113c*/ 	.word	0x00028850
        /*1140*/ 	.short	0x010a
        /*1142*/ 	.byte	0x3f
	.zero		1


	//   ....[38]....
        /*1144*/ 	.word	0x000126f0
        /*1148*/ 	.word	0x000000cc
        /*114c*/ 	.word	0x00028850
        /*1150*/ 	.short	0x010a
        /*1152*/ 	.byte	0x3f
	.zero		1


	//   ....[39]....
        /*1154*/ 	.word	0x00013010
        /*1158*/ 	.word	0x0000002c
        /*115c*/ 	.word	0x00000000
        /*1160*/ 	.short	0x0101
        /*1162*/ 	.byte	0x3f
	.zero		1


	//   ....[40]....
        /*1164*/ 	.word	0x000155e0
        /*1168*/ 	.word	0x00000037
        /*116c*/ 	.word	0x00000000
        /*1170*/ 	.short	0x0101
        /*1172*/ 	.byte	0x3f
	.zero		1


	//   ....[41]....
        /*1174*/ 	.word	0x00015f90
        /*1178*/ 	.word	0x00000019
        /*117c*/ 	.word	0x00028830
        /*1180*/ 	.short	0x010a
        /*1182*/ 	.byte	0x3f
	.zero		1


	//   ....[42]....
        /*1184*/ 	.word	0x00015fe0
        /*1188*/ 	.word	0x00000019
        /*118c*/ 	.word	0x00028830
        /*1190*/ 	.short	0x010a
        /*1192*/ 	.byte	0x3f
	.zero		1


	//   ....[43]....
        /*1194*/ 	.word	0x00016520
        /*1198*/ 	.word	0x000000cd
        /*119c*/ 	.word	0x00028850
        /*11a0*/ 	.short	0x010a
        /*11a2*/ 	.byte	0x3f
	.zero		1


	//   ....[44]....
        /*11a4*/ 	.word	0x00016560
        /*11a8*/ 	.word	0x000000cd
        /*11ac*/ 	.word	0x00028850
        /*11b0*/ 	.short	0x010a
        /*11b2*/ 	.byte	0x3f
	.zero		1


	//   ....[45]....
        /*11b4*/ 	.word	0x000178f0
        /*11b8*/ 	.word	0x0000001a
        /*11bc*/ 	.word	0x00000000
        /*11c0*/ 	.short	0x0101
        /*11c2*/ 	.byte	0x3f
	.zero		1


	//   ....[46]....
        /*11c4*/ 	.word	0x00018400
        /*11c8*/ 	.word	0x00000038
        /*11cc*/ 	.word	0x00000000
        /*11d0*/ 	.short	0x0101
        /*11d2*/ 	.byte	0x3f
	.zero		1


	//   ....[47]....
        /*11d4*/ 	.word	0x00018b20
        /*11d8*/ 	.word	0x00000019
        /*11dc*/ 	.word	0x00028830
        /*11e0*/ 	.short	0x010a
        /*11e2*/ 	.byte	0x3f
	.zero		1


	//   ....[48]....
        /*11e4*/ 	.word	0x00018b70
        /*11e8*/ 	.word	0x00000019
        /*11ec*/ 	.word	0x00028830
        /*11f0*/ 	.short	0x010a
        /*11f2*/ 	.byte	0x3f
	.zero		1


	//   ....[49]....
        /*11f4*/ 	.word	0x000190b0
        /*11f8*/ 	.word	0x000000cd
        /*11fc*/ 	.word	0x00028850
        /*1200*/ 	.short	0x010a
        /*1202*/ 	.byte	0x3f
	.zero		1


	//   ....[50]....
        /*1204*/ 	.word	0x000190f0
        /*1208*/ 	.word	0x000000cd
        /*120c*/ 	.word	0x00028850
        /*1210*/ 	.short	0x010a
        /*1212*/ 	.byte	0x3f
	.zero		1


	//   ....[51]....
        /*1214*/ 	.word	0x00019a00
        /*1218*/ 	.word	0x0000002a
        /*121c*/ 	.word	0x00000000
        /*1220*/ 	.short	0x0101
        /*1222*/ 	.byte	0x3f
	.zero		1


	//   ....[52]....
        /*1224*/ 	.word	0x0001bfe0
        /*1228*/ 	.word	0x00000038
        /*122c*/ 	.word	0x00000000
        /*1230*/ 	.short	0x0101
        /*1232*/ 	.byte	0x3f
	.zero		1


	//   ....[53]....
        /*1234*/ 	.word	0x0001c630
        /*1238*/ 	.word	0x0000000b
        /*123c*/ 	.word	0x00028850
        /*1240*/ 	.short	0x010a
        /*1242*/ 	.byte	0x3f
	.zero		1


	//   ....[54]....
        /*1244*/ 	.word	0x0001c6b0
        /*1248*/ 	.word	0x0000000b
        /*124c*/ 	.word	0x00028850
        /*1250*/ 	.short	0x010a
        /*1252*/ 	.byte	0x3f
	.zero		1


	//   ....[55]....
        /*1254*/ 	.word	0x0001ccd0
        /*1258*/ 	.word	0x00000004
        /*125c*/ 	.word	0x00000000
        /*1260*/ 	.short	0x0101
        /*1262*/ 	.byte	0x3f
	.zero		1


	//   ....[56]....
        /*1264*/ 	.word	0x0001e200
        /*1268*/ 	.word	0x00000000
        /*126c*/ 	.word	0x00000000
        /*1270*/ 	.short	0x0101
        /*1272*/ 	.byte	0x3f
	.zero		1


	//   ....[57]....
        /*1274*/ 	.word	0x0001ead0
        /*1278*/ 	.word	0x00000008
        /*127c*/ 	.word	0x00000000
        /*1280*/ 	.short	0x0101
        /*1282*/ 	.byte	0x3f
	.zero		1


	//   ....[58]....
        /*1284*/ 	.word	0x000220a0
        /*1288*/ 	.word	0x00000016
        /*128c*/ 	.word	0x00028820
        /*1290*/ 	.short	0x010a
        /*1292*/ 	.byte	0x3f
	.zero		1


	//   ....[59]....
        /*1294*/ 	.word	0x00022130
        /*1298*/ 	.word	0x00000003
        /*129c*/ 	.word	0x000288a0
        /*12a0*/ 	.short	0x010a
        /*12a2*/ 	.byte	0x3f
	.zero		1


	//   ....[60]....
        /*12a4*/ 	.word	0x00022490
        /*12a8*/ 	.word	0x00000003
        /*12ac*/ 	.word	0x000288c0
        /*12b0*/ 	.short	0x010a
        /*12b2*/ 	.byte	0x3f
	.zero		1


	//   ....[61]....
        /*12b4*/ 	.word	0x000228c0
        /*12b8*/ 	.word	0x0000000b
        /*12bc*/ 	.word	0x000288a0
        /*12c0*/ 	.short	0x010a
        /*12c2*/ 	.byte	0x3f
	.zero		1


	//   ....[62]....
        /*12c4*/ 	.word	0x00022c00
        /*12c8*/ 	.word	0x0000000b
        /*12cc*/ 	.word	0x000288c0
        /*12d0*/ 	.short	0x010a
        /*12d2*/ 	.byte	0x3f
	.zero		1


	//   ....[63]....
        /*12d4*/ 	.word	0x00023fc0
        /*12d8*/ 	.word	0x00000007
        /*12dc*/ 	.word	0x00028840
        /*12e0*/ 	.short	0x010a
        /*12e2*/ 	.byte	0x3f
	.zero		1


	//   ....[64]....
        /*12e4*/ 	.word	0x00024720
        /*12e8*/ 	.word	0x00000007
        /*12ec*/ 	.word	0x00028830
        /*12f0*/ 	.short	0x0107
        /*12f2*/ 	.byte	0x3f
	.zero		1


	//   ....[65]....
        /*12f4*/ 	.word	0x000247f0
        /*12f8*/ 	.word	0x00000007
        /*12fc*/ 	.word	0x00028830
        /*1300*/ 	.short	0x0101
        /*1302*/ 	.byte	0x3f
	.zero		1


	//   ....[66]....
        /*1304*/ 	.word	0x00025310
        /*1308*/ 	.word	0x00000016
        /*130c*/ 	.word	0x00028800
        /*1310*/ 	.short	0x0107
        /*1312*/ 	.byte	0x3f
	.zero		1


	//   ....[67]....
        /*1314*/ 	.word	0x00025420
        /*1318*/ 	.word	0x00000016
        /*131c*/ 	.word	0x00028800
        /*1320*/ 	.short	0x0101
        /*1322*/ 	.byte	0x3f
	.zero		1


	//   ....[68]....
        /*1324*/ 	.word	0x00025440
        /*1328*/ 	.word	0x00000016
        /*132c*/ 	.word	0x00028820
        /*1330*/ 	.short	0x010a
        /*1332*/ 	.byte	0x3f
	.zero		1


	//   ....[69]....
        /*1334*/ 	.word	0x000257d0
        /*1338*/ 	.word	0x00000006
        /*133c*/ 	.word	0x00028840
        /*1340*/ 	.short	0x010a
        /*1342*/ 	.byte	0x3f
	.zero		1


	//   ....[70]....
        /*1344*/ 	.word	0x00025cd0
        /*1348*/ 	.word	0x00000006
        /*134c*/ 	.word	0x00028830
        /*1350*/ 	.short	0x0107
        /*1352*/ 	.byte	0x3f
	.zero		1


	//   ....[71]....
        /*1354*/ 	.word	0x00025d90
        /*1358*/ 	.word	0x00000006
        /*135c*/ 	.word	0x00028830
        /*1360*/ 	.short	0x0101
        /*1362*/ 	.byte	0x3f
	.zero		1


	//   ....[72]....
        /*1364*/ 	.word	0x00025df0
        /*1368*/ 	.word	0x00000006
        /*136c*/ 	.word	0x00028860
        /*1370*/ 	.short	0x010a
        /*1372*/ 	.byte	0x3f
	.zero		1


	//   ....[73]....
        /*1374*/ 	.word	0x00026320
        /*1378*/ 	.word	0x00000006
        /*137c*/ 	.word	0x00028850
        /*1380*/ 	.short	0x0107
        /*1382*/ 	.byte	0x3f
	.zero		1


	//   ....[74]....
        /*1384*/ 	.word	0x000264c0
        /*1388*/ 	.word	0x00000006
        /*138c*/ 	.word	0x00028850
        /*1390*/ 	.short	0x0101
        /*1392*/ 	.byte	0x3f
	.zero		1


	//   ....[75]....
        /*1394*/ 	.word	0x000266d0
        /*1398*/ 	.word	0x00000000
        /*139c*/ 	.word	0x00028860
        /*13a0*/ 	.short	0x010a
        /*13a2*/ 	.byte	0x3f
	.zero		1


	//   ....[76]....
        /*13a4*/ 	.word	0x00026c00
        /*13a8*/ 	.word	0x00000000
        /*13ac*/ 	.word	0x00028850
        /*13b0*/ 	.short	0x0107
        /*13b2*/ 	.byte	0x3f
	.zero		1


	//   ....[77]....
        /*13b4*/ 	.word	0x00026cc0
        /*13b8*/ 	.word	0x00000000
        /*13bc*/ 	.word	0x00028850
        /*13c0*/ 	.short	0x0101
        /*13c2*/ 	.byte	0x3f
	.zero		1


	//   ....[78]....
        /*13c4*/ 	.word	0x00027e10
        /*13c8*/ 	.word	0x00000007
        /*13cc*/ 	.word	0x00028820
        /*13d0*/ 	.short	0x010a
        /*13d2*/ 	.byte	0x3f
	.zero		1


	//   ....[79]....
        /*13d4*/ 	.word	0x00027f80
        /*13d8*/ 	.word	0x00000005
        /*13dc*/ 	.word	0x00028840
        /*13e0*/ 	.short	0x010a
        /*13e2*/ 	.byte	0x3f
	.zero		1


	//   ....[80]....
        /*13e4*/ 	.word	0x00028020
        /*13e8*/ 	.word	0x00000003
        /*13ec*/ 	.word	0x00028840
        /*13f0*/ 	.short	0x010a
        /*13f2*/ 	.byte	0x3f
	.zero		1


	//   ....[81]....
        /*13f4*/ 	.word	0x00028060
        /*13f8*/ 	.word	0x00000005
        /*13fc*/ 	.word	0x00028860
        /*1400*/ 	.short	0x010a
        /*1402*/ 	.byte	0x3f
	.zero		1


	//   ....[82]....
        /*1404*/ 	.word	0x000280a0
        /*1408*/ 	.word	0x00000003
        /*140c*/ 	.word	0x00028860
        /*1410*/ 	.short	0x010a
        /*1412*/ 	.byte	0x3f
	.zero		1


	//   ....[83]....
        /*1414*/ 	.word	0x00028100
        /*1418*/ 	.word	0x00000059
        /*141c*/ 	.word	0x00028890
        /*1420*/ 	.short	0x010a
        /*1422*/ 	.byte	0x3f
	.zero		1


	//   ....[84]....
        /*1424*/ 	.word	0x00028610
        /*1428*/ 	.word	0x00000059
        /*142c*/ 	.word	0x00028890
        /*1430*/ 	.short	0x010a
        /*1432*/ 	.byte	0x3f
	.zero		1


	//   ....[85]....
        /*1434*/ 	.word	0x00028b20
        /*1438*/ 	.word	0x00000059
        /*143c*/ 	.word	0x00028890
        /*1440*/ 	.short	0x010a
        /*1442*/ 	.byte	0x3f
	.zero		1


	//   ....[86]....
        /*1444*/ 	.word	0x00028ff0
        /*1448*/ 	.word	0x00000059
        /*144c*/ 	.word	0x000288b0
        /*1450*/ 	.short	0x010a
        /*1452*/ 	.byte	0x3f
	.zero		1


	//   ....[87]....
        /*1454*/ 	.word	0x000297f0
        /*1458*/ 	.word	0x00000012
        /*145c*/ 	.word	0x00028800
        /*1460*/ 	.short	0x010a
        /*1462*/ 	.byte	0x3f
	.zero		1


	//   ....[88]....
        /*1464*/ 	.word	0x0002a360
        /*1468*/ 	.word	0x00000012
        /*146c*/ 	.word	0x00028800
        /*1470*/ 	.short	0x010a
        /*1472*/ 	.byte	0x3f
	.zero		1


	//   ....[89]....
        /*1474*/ 	.word	0x0002a3b0
        /*1478*/ 	.word	0x0000005a
        /*147c*/ 	.word	0x00028830
        /*1480*/ 	.short	0x010a
        /*1482*/ 	.byte	0x3f
	.zero		1


	//   ....[90]....
        /*1484*/ 	.word	0x0002a400
        /*1488*/ 	.word	0x00000019
        /*148c*/ 	.word	0x00028830
        /*1490*/ 	.short	0x010a
        /*1492*/ 	.byte	0x3f
	.zero		1


	//   ....[91]....
        /*1494*/ 	.word	0x0002a450
        /*1498*/ 	.word	0x000000cc
        /*149c*/ 	.word	0x00028850
        /*14a0*/ 	.short	0x010a
        /*14a2*/ 	.byte	0x3f
	.zero		1


	//   ....[92]....
        /*14a4*/ 	.word	0x0002a4a0
        /*14a8*/ 	.word	0x00000019
        /*14ac*/ 	.word	0x00028830
        /*14b0*/ 	.short	0x010a
        /*14b2*/ 	.byte	0x3f
	.zero		1


	//   ....[93]....
        /*14b4*/ 	.word	0x0002a4f0
        /*14b8*/ 	.word	0x000000cd
        /*14bc*/ 	.word	0x00028850
        /*14c0*/ 	.short	0x010a
        /*14c2*/ 	.byte	0x3f
	.zero		1


	//   ....[94]....
        /*14c4*/ 	.word	0x0002a540
        /*14c8*/ 	.word	0x00000019
        /*14cc*/ 	.word	0x00028830
        /*14d0*/ 	.short	0x010a
        /*14d2*/ 	.byte	0x3f
	.zero		1


	//   ....[95]....
        /*14d4*/ 	.word	0x0002a590
        /*14d8*/ 	.word	0x000000cd
        /*14dc*/ 	.word	0x00028850
        /*14e0*/ 	.short	0x010a
        /*14e2*/ 	.byte	0x3f
	.zero		1


	//   ....[96]....
        /*14e4*/ 	.word	0x0002a5e0
        /*14e8*/ 	.word	0x0000000b
        /*14ec*/ 	.word	0x00028850
        /*14f0*/ 	.short	0x010a
        /*14f2*/ 	.byte	0x3f
	.zero		1


	//   ....[97]....
        /*14f4*/ 	.word	0x0002b1d0
        /*14f8*/ 	.word	0x00000016
        /*14fc*/ 	.word	0x00028820
        /*1500*/ 	.short	0x010a
        /*1502*/ 	.byte	0x3f
	.zero		1


	//   ....[98]....
        /*1504*/ 	.word	0x0002b220
        /*1508*/ 	.word	0x00000003
        /*150c*/ 	.word	0x000288a0
        /*1510*/ 	.short	0x010a
        /*1512*/ 	.byte	0x3f
	.zero		1


	//   ....[99]....
        /*1514*/ 	.word	0x0002b270
        /*1518*/ 	.word	0x00000003
        /*151c*/ 	.word	0x000288c0
        /*1520*/ 	.short	0x010a
        /*1522*/ 	.byte	0x3f
	.zero		1


	//   ....[100]....
        /*1524*/ 	.word	0x0002b2c0
        /*1528*/ 	.word	0x0000000b
        /*152c*/ 	.word	0x000288a0
        /*1530*/ 	.short	0x010a
        /*1532*/ 	.byte	0x3f
	.zero		1


	//   ....[101]....
        /*1534*/ 	.word	0x0002b310
        /*1538*/ 	.word	0x0000000b
        /*153c*/ 	.word	0x000288c0
        /*1540*/ 	.short	0x010a
        /*1542*/ 	.byte	0x3f
	.zero		1


	//   ....[102]....
        /*1544*/ 	.word	0x0002b430
        /*1548*/ 	.word	0x00000007
        /*154c*/ 	.word	0x00028840
        /*1550*/ 	.short	0x010a
        /*1552*/ 	.byte	0x3f
	.zero		1


	//   ....[103]....
        /*1554*/ 	.word	0x0002c9e0
        /*1558*/ 	.word	0x00000016
        /*155c*/ 	.word	0x00028820
        /*1560*/ 	.short	0x010a
        /*1562*/ 	.byte	0x3f
	.zero		1


	//   ....[104]....
        /*1564*/ 	.word	0x0002ca30
        /*1568*/ 	.word	0x00000006
        /*156c*/ 	.word	0x00028840
        /*1570*/ 	.short	0x010a
        /*1572*/ 	.byte	0x3f
	.zero		1


	//   ....[105]....
        /*1574*/ 	.word	0x0002d3b0
        /*1578*/ 	.word	0x00000006
        /*157c*/ 	.word	0x00028860
        /*1580*/ 	.short	0x010a
        /*1582*/ 	.byte	0x3f
	.zero		1


	//   ....[106]....
        /*1584*/ 	.word	0x0002de20
        /*1588*/ 	.word	0x00000000
        /*158c*/ 	.word	0x00028860
        /*1590*/ 	.short	0x010a
        /*1592*/ 	.byte	0x3f
	.zero		1


	//   ....[107]....
        /*1594*/ 	.word	0x0002f240
        /*1598*/ 	.word	0x00000007
        /*159c*/ 	.word	0x00028820
        /*15a0*/ 	.short	0x010a
        /*15a2*/ 	.byte	0x3f
	.zero		1


	//   ....[108]....
        /*15a4*/ 	.word	0x0002f3e0
        /*15a8*/ 	.word	0x00000005
        /*15ac*/ 	.word	0x00028840
        /*15b0*/ 	.short	0x010a
        /*15b2*/ 	.byte	0x3f
	.zero		1


	//   ....[109]....
        /*15b4*/ 	.word	0x0002f430
        /*15b8*/ 	.word	0x00000003
        /*15bc*/ 	.word	0x00028840
        /*15c0*/ 	.short	0x010a
        /*15c2*/ 	.byte	0x3f
	.zero		1


	//   ....[110]....
        /*15c4*/ 	.word	0x0002f480
        /*15c8*/ 	.word	0x00000005
        /*15cc*/ 	.word	0x00028860
        /*15d0*/ 	.short	0x010a
        /*15d2*/ 	.byte	0x3f
	.zero		1


	//----- nvinfo : EIATTR_NUM_MBARRIERS
	.align		4
.L_232:
        /*15d4*/ 	.byte	0x03, 0x38
        /*15d6*/ 	.short	0x0016


	//----- nvinfo : EIATTR_EXIT_INSTR_OFFSETS
	.align		4
        /*15d8*/ 	.byte	0x04, 0x1c
        /*15da*/ 	.short	(.L_234 - .L_233)


	//   ....[0]....
.L_233:
        /*15dc*/ 	.word	0x000280f0


	//----- nvinfo : EIATTR_MAX_THREADS
	.align		4
.L_234:
        /*15e0*/ 	.byte	0x04, 0x05
        /*15e2*/ 	.short	(.L_236 - .L_235)
.L_235:
        /*15e4*/ 	.word	0x00000180
        /*15e8*/ 	.word	0x00000001
        /*15ec*/ 	.word	0x00000001


	//----- nvinfo : EIATTR_CRS_STACK_SIZE
	.align		4
.L_236:
        /*15f0*/ 	.byte	0x04, 0x1e
        /*15f2*/ 	.short	(.L_238 - .L_237)
.L_237:
        /*15f4*/ 	.word	0x00000000


	//----- nvinfo : EIATTR_CBANK_PARAM_SIZE
	.align		4
.L_238:
        /*15f8*/ 	.byte	0x03, 0x19
        /*15fa*/ 	.short	0x0af0


	//----- nvinfo : EIATTR_PARAM_CBANK
	.align		4
        /*15fc*/ 	.byte	0x04, 0x0a
        /*15fe*/ 	.short	(.L_240 - .L_239)
	.align		4
.L_239:
        /*1600*/ 	.word	index@(.nv.constant0._ZN7cutlass13device_kernelIN5flash11enable_sm90INS1_16FlashAttnFwdSm90INS1_25CollectiveMainloopFwdSm90ILi2EN4cute5tupleIJNS5_1CILi1EEES8_S8_EEENS6_IJNS7_ILi128EEESA_SA_EEELi128ENS_6half_tEfNS_4arch4Sm90ELb0ELb1ELb1ELb1ELb1ELb1ELb0ELb1ELb1ELb1ELb1ELb0EEENS1_21CollectiveEpilogueFwdISB_S9_SC_SE_Li256ELb1ELb1ELb1ELb0EEENS1_36VarlenDynamicPersistentTileSchedulerILi128ELi128ELi256ELi128ELb1ELb1ELb1ELb1ELb0ELb1EEEEEEEEEvNT_6ParamsE)
        /*1604*/ 	.short	0x0210
        /*1606*/ 	.short	0x0af0


	//----- nvinfo : EIATTR_SW_WAR
	.align		4
.L_240:
        /*1608*/ 	.byte	0x04, 0x36
        /*160a*/ 	.short	(.L_242 - .L_241)
.L_241:
        /*160c*/ 	.word	0x00000008
.L_242:


//--------------------- .nv.info._ZN7cutlass13device_kernelIN5flash11enable_sm90INS1_16FlashAttnFwdSm90INS1_25CollectiveMainloopFwdSm90ILi2EN4cute5tupleIJNS5_1CILi1EEES8_S8_EEENS6_IJNS7_ILi128EEESA_SA_EEELi128ENS_6half_tEfNS_4arch4Sm90ELb1ELb0ELb1ELb0ELb1ELb0ELb0ELb1ELb1ELb1ELb1ELb0EEENS1_21CollectiveEpilogueFwdISB_S9_SC_SE_Li256ELb0ELb1ELb1ELb0EEENS1_19SingleTileSchedulerILb0ELb1ELb1ELi128EEEEEEEEEvNT_6ParamsE --------------------------
	.section	.nv.info._ZN7cutlass13device_kernelIN5flash11enable_sm90INS1_16FlashAttnFwdSm90INS1_25CollectiveMainloopFwdSm90ILi2EN4cute5tupleIJNS5_1CILi1EEES8_S8_EEENS6_IJNS7_ILi128EEESA_SA_EEELi128ENS_6half_tEfNS_4arch4Sm90ELb1ELb0ELb1ELb0ELb1ELb0ELb0ELb1ELb1ELb1ELb1ELb0EEENS1_21CollectiveEpilogueFwdISB_S9_SC_SE_Li256ELb0ELb1ELb1ELb0EEENS1_19SingleTileSchedulerILb0ELb1ELb1ELi128EEEEEEEEEvNT_6ParamsE,"",@"SHT_CUDA_INFO"
	.sectionflags	@""
	.align	4


	//----- nvinfo : EIATTR_CUDA_API_VERSION
	.align		4
        /*0000*/ 	.byte	0x04, 0x37
        /*0002*/ 	.short	(.L_244 - .L_243)
.L_243:
        /*0004*/ 	.word	0x00000082


	//----- nvinfo : EIATTR_KPARAM_INFO
	.align		4
.L_244:
        /*0008*/ 	.byte	0x04, 0x17
        /*000a*/ 	.short	(.L_246 - .L_245)
.L_245:
        /*000c*/ 	.word	0x00000000
        /*0010*/ 	.short	0x0000
        /*0012*/ 	.short	0x0070
        /*0014*/ 	.byte	0x00, 0xf0, 0x01, 0x28


	//----- nvinfo : EIATTR_SPARSE_MMA_MASK
	.align		4
.L_246:
        /*0018*/ 	.byte	0x03, 0x50
        /*001a*/ 	.short	0x0000


	//----- nvinfo : EIATTR_MAXREG_COUNT
	.align		4
        /*001c*/ 	.byte	0x03, 0x1b
        /*001e*/ 	.short	0x00a8


	//----- nvinfo : EIATTR_NUM_BARRIERS
	.align		4
        /*0020*/ 	.byte	0x02, 0x4c
        /*0022*/ 	.byte	0x10
	.zero		1


	//----- nvinfo : EIATTR_EXTERNS
	.align		4
        /*0024*/ 	.byte	0x04, 0x0f
        /*0026*/ 	.short	(.L_248 - .L_247)


	//   ....[0]....
	.align		4
.L_247:
        /*0028*/ 	.word	index@(__assertfail)


	//----- nvinfo : EIATTR_MERCURY_ISA_VERSION
	.align		4
.L_248:
        /*002c*/ 	.byte	0x03, 0x5f
        /*002e*/ 	.short	0x0101


	//----- nvinfo : EIATTR_INT_WARP_WIDE_INSTR_OFFSETS
	.align		4
        /*0030*/ 	.byte	0x04, 0x31
        /*0032*/ 	.short	(.L_250 - .L_249)


	//   ....[0]....
.L_249:
        /*0034*/ 	.word	0x000000b0


	//   ....[1]....
        /*0038*/ 	.word	0x000000c0


	//   ....[2]....
        /*003c*/ 	.word	0x00000160


	//----- nvinfo : EIATTR_COOP_GROUP_MASK_REGIDS
	.align		4
.L_250:
        /*0040*/ 	.byte	0x04, 0x29
        /*0042*/ 	.short	(.L_252 - .L_251)


	//   ....[0]....
.L_251:
        /*0044*/ 	.word	0xffffffff


	//   ....[1]....
        /*0048*/ 	.word	0xffffffff


	//   ....[2]....
        /*004c*/ 	.word	0xffffffff


	//   ....[3]....
        /*0050*/ 	.word	0xffffffff


	//   ....[4]....
        /*0054*/ 	.word	0xffffffff


	//   ....[5]....
        /*0058*/ 	.word	0xffffffff


	//   ....[6]....
        /*005c*/ 	.word	0xffffffff


	//   ....[7]....
        /*0060*/ 	.word	0xffffffff


	//   ....[8]....
        /*0064*/ 	.word	0xffffffff


	//   ....[9]....
        /*0068*/ 	.word	0xffffffff


	//   ....[10]....
        /*006c*/ 	.word	0xffffffff


	//   ....[11]....
        /*0070*/ 	.word	0xffffffff


	//   ....[12]....
        /*0074*/ 	.word	0xffffffff


	//   ....[13]....
        /*0078*/ 	.word	0xffffffff


	//   ....[14]....
        /*007c*/ 	.word	0xffffffff


	//   ....[15]....
        /*0080*/ 	.word	0xffffffff


	//   ....[16]....
        /*0084*/ 	.word	0xffffffff


	//   ....[17]....
        /*0088*/ 	.word	0xffffffff


	//   ....[18]....
        /*008c*/ 	.word	0xffffffff


	//   ....[19]....
        /*0090*/ 	.word	0xffffffff


	//   ....[20]....
        /*0094*/ 	.word	0xffffffff


	//   ....[21]....
        /*0098*/ 	.word	0xffffffff


	//   ....[22]....
        /*009c*/ 	.word	0xffffffff


	//   ....[23]....
        /*00a0*/ 	.word	0xffffffff


	//   ....[24]....
        /*00a4*/ 	.word	0xffffffff


	//   ....[25]....
        /*00a8*/ 	.word	0xffffffff


	//   ....[26]....
        /*00ac*/ 	.word	0xffffffff


	//   ....[27]....
        /*00b0*/ 	.word	0xffffffff


	//   ....[28]....
        /*00b4*/ 	.word	0xffffffff


	//   ....[29]....
        /*00b8*/ 	.word	0xffffffff


	//   ....[30]....
        /*00bc*/ 	.word	0xffffffff


	//   ....[31]....
        /*00c0*/ 	.word	0xffffffff


	//   ....[32]....
        /*00c4*/ 	.word	0xffffffff


	//   ....[33]....
        /*00c8*/ 	.word	0xffffffff


	//   ....[34]....
        /*00cc*/ 	.word	0xffffffff


	//   ....[35]....
        /*00d0*/ 	.word	0xffffffff


	//   ....[36]....
        /*00d4*/ 	.word	0xffffffff


	//   ....[37]....
        /*00d8*/ 	.word	0xffffffff


	//   ....[38]....
        /*00dc*/ 	.word	0xffffffff


	//   ....[39]....
        /*00e0*/ 	.word	0xffffffff


	//   ....[40]....
        /*00e4*/ 	.word	0xffffffff


	//   ....[41]....
        /*00e8*/ 	.word	0xffffffff


	//   ....[42]....
        /*00ec*/ 	.word	0xffffffff


	//   ....[43]....
        /*00f0*/ 	.word	0xffffffff


	//   ....[44]....
        /*00f4*/ 	.word	0xffffffff


	//   ....[45]....
        /*00f8*/ 	.word	0xffffffff


	//   ....[46]....
        /*00fc*/ 	.word	0xffffffff


	//   ....[47]....
        /*0100*/ 	.word	0xffffffff


	//   ....[48]....
        /*0104*/ 	.word	0xffffffff


	//   ....[49]....
        /*0108*/ 	.word	0xffffffff


	//   ....[50]....
        /*010c*/ 	.word	0xffffffff


	//   ....[51]....
        /*0110*/ 	.word	0xffffffff


	//   ....[52]....
        /*0114*/ 	.word	0xffffffff


	//   ....[53]....
        /*0118*/ 	.word	0xffffffff


	//   ....[54]....
        /*011c*/ 	.word	0xffffffff


	//   ....[55]....
        /*0120*/ 	.word	0xffffffff


	//   ....[56]....
        /*0124*/ 	.word	0xffffffff


	//   ....[57]....
        /*0128*/ 	.word	0xffffffff


	//   ....[58]....
        /*012c*/ 	.word	0xffffffff


	//   ....[59]....
        /*0130*/ 	.word	0xffffffff


	//   ....[60]....
        /*0134*/ 	.word	0xffffffff


	//   ....[61]....
        /*0138*/ 	.word	0xffffffff


	//   ....[62]....
        /*013c*/ 	.word	0xffffffff


	//   ....[63]....
        /*0140*/ 	.word	0xffffffff


	//   ....[64]....
        /*0144*/ 	.word	0xffffffff


	//   ....[65]....
        /*0148*/ 	.word	0xffffffff


	//   ....[66]....
        /*014c*/ 	.word	0xffffffff


	//   ....[67]....
        /*0150*/ 	.word	0xffffffff


	//   ....[68]....
        /*0154*/ 	.word	0xffffffff


	//   ....[69]....
        /*0158*/ 	.word	0xffffffff


	//   ....[70]....
        /*015c*/ 	.word	0xffffffff


	//   ....[71]....
        /*0160*/ 	.word	0xffffffff


	//   ....[72]....
        /*0164*/ 	.word	0xffffffff


	//   ....[73]....
        /*0168*/ 	.word	0xffffffff


	//   ....[74]....
        /*016c*/ 	.word	0xffffffff


	//   ....[75]....
        /*0170*/ 	.word	0xffffffff


	//   ....[76]....
        /*0174*/ 	.word	0xffffffff


	//   ....[77]....
        /*0178*/ 	.word	0xffffffff


	//   ....[78]....
        /*017c*/ 	.word	0xffffffff


	//   ....[79]....
        /*0180*/ 	.word	0xffffffff


	//   ....[80]....
        /*0184*/ 	.word	0xffffffff


	//   ....[81]....
        /*0188*/ 	.word	0xffffffff


	//   ....[82]....
        /*018c*/ 	.word	0xffffffff


	//   ....[83]....
        /*0190*/ 	.word	0xffffffff


	//   ....[84]....
        /*0194*/ 	.word	0xffffffff


	//   ....[85]....
        /*0198*/ 	.word	0xffffffff


	//   ....[86]....
        /*019c*/ 	.word	0xffffffff


	//   ....[87]....
        /*01a0*/ 	.word	0xffffffff


	//   ....[88]....
        /*01a4*/ 	.word	0xffffffff


	//   ....[89]....
        /*01a8*/ 	.word	0xffffffff


	//   ....[90]....
        /*01ac*/ 	.word	0xffffffff


	//   ....[91]....
        /*01b0*/ 	.word	0xffffffff


	//   ....[92]....
        /*01b4*/ 	.word	0xffffffff


	//   ....[93]....
        /*01b8*/ 	.word	0xffffffff


	//   ....[94]....
        /*01bc*/ 	.word	0xffffffff


	//   ....[95]....
        /*01c0*/ 	.word	0xffffffff


	//   ....[96]....
        /*01c4*/ 	.word	0xffffffff


	//   ....[97]....
        /*01c8*/ 	.word	0xffffffff


	//   ....[98]....
        /*01cc*/ 	.word	0xffffffff


	//   ....[99]....
        /*01d0*/ 	.word	0xffffffff


	//   ....[100]....
        /*01d4*/ 	.word	0xffffffff


	//   ....[101]....
        /*01d8*/ 	.word	0xffffffff


	//   ....[102]....
        /*01dc*/ 	.word	0xffffffff


	//   ....[103]....
        /*01e0*/ 	.word	0xffffffff


	//   ....[104]....
        /*01e4*/ 	.word	0xffffffff


	//   ....[105]....
        /*01e8*/ 	.word	0xffffffff


	//   ....[106]....
        /*01ec*/ 	.word	0xffffffff


	//   ....[107]....
        /*01f0*/ 	.word	0xffffffff


	//   ....[108]....
        /*01f4*/ 	.word	0xffffffff


	//   ....[109]....
        /*01f8*/ 	.word	0xffffffff


	//   ....[110]....
        /*01fc*/ 	.word	0xffffffff


	//   ....[111]....
        /*0200*/ 	.word	0xffffffff


	//   ....[112]....
        /*0204*/ 	.word	0xffffffff


	//   ....[113]....
        /*0208*/ 	.word	0xffffffff


	//   ....[114]....
        /*020c*/ 	.word	0xffffffff


	//   ....[115]....
        /*0210*/ 	.word	0xffffffff


	//   ....[116]....
        /*0214*/ 	.word	0xffffffff


	//   ....[117]....
        /*0218*/ 	.word	0x0500000f


	//   ....[118]....
        /*021c*/ 	.word	0x0500000f


	//   ....[119]....
        /*0220*/ 	.word	0x0500000f


	//   ....[120]....
        /*0224*/ 	.word	0x0500000f


	//   ....[121]....
        /*0228*/ 	.word	0x0500000f


	//   ....[122]....
        /*022c*/ 	.word	0x0500000f


	//   ....[123]....
        /*0230*/ 	.word	0x0500000f


	//   ....[124]....
        /*0234*/ 	.word	0x0500000f


	//   ....[125]....
        /*0238*/ 	.word	0x0500000f


	//   ....[126]....
        /*023c*/ 	.word	0x0500000f


	//   ....[127]....
        /*0240*/ 	.word	0x0500000f


	//   ....[128]....
        /*0244*/ 	.word	0x0500000f


	//   ....[129]....
        /*0248*/ 	.word	0x0500000f


	//   ....[130]....
        /*024c*/ 	.word	0x0500000f


	//   ....[131]....
        /*0250*/ 	.word	0x0500000f


	//   ....[132]....
        /*0254*/ 	.word	0x0500000f


	//   ....[133]....
        /*0258*/ 	.word	0x0500000f


	//   ....[134]....
        /*025c*/ 	.word	0x0500000f


	//   ....[135]....
        /*0260*/ 	.word	0x0500000f


	//   ....[136]....
        /*0264*/ 	.word	0x0500000f


	//   ....[137]....
        /*0268*/ 	.word	0x0500000f


	//   ....[138]....
        /*026c*/ 	.word	0x0500000f


	//   ....[139]....
        /*0270*/ 	.word	0x0500000f


	//   ....[140]....
        /*0274*/ 	.word	0x0500000f


	//   ....[141]....
        /*0278*/ 	.word	0x0500000f


	//   ....[142]....
        /*027c*/ 	.word	0x0500000f


	//   ....[143]....
        /*0280*/ 	.word	0x0500000f


	//   ....[144]....
        /*0284*/ 	.word	0x0500000f


	//   ....[145]....
        /*0288*/ 	.word	0x0500000f


	//   ....[146]....
        /*028c*/ 	.word	0x0500000f


	//   ....[147]....
        /*0290*/ 	.word	0x0500000f


	//   ....[148]....
        /*0294*/ 	.word	0x0500000f


	//   ....[149]....
        /*0298*/ 	.word	0x0500000f


	//   ....[150]....
        /*029c*/ 	.word	0x0500000f


	//   ....[151]....
        /*02a0*/ 	.word	0x0500000f


	//   ....[152]....
        /*02a4*/ 	.word	0x0500000f


	//   ....[153]....
        /*02a8*/ 	.word	0x0500000f


	//   ....[154]....
        /*02ac*/ 	.word	0x0500000f


	//   ....[155]....
        /*02b0*/ 	.word	0x0500000f


	//   ....[156]....
        /*02b4*/ 	.word	0x0500000f


	//   ....[157]....
        /*02b8*/ 	.word	0x0500000f


	//   ....[158]....
        /*02bc*/ 	.word	0x0500000f


	//   ....[159]....
        /*02c0*/ 	.word	0x0500000f


	//   ....[160]....
        /*02c4*/ 	.word	0x0500000f


	//   ....[161]....
        /*02c8*/ 	.word	0x0500000f


	//   ....[162]....
        /*02cc*/ 	.word	0x0500000f


	//   ....[163]....
        /*02d0*/ 	.word	0x0500000f


	//   ....[164]....
        /*02d4*/ 	.word	0x0500000f


	//   ....[165]....
        /*02d8*/ 	.word	0x0500000f


	//   ....[166]....
        /*02dc*/ 	.word	0x0500000f


	//   ....[167]....
        /*02e0*/ 	.word	0x0500000f


	//   ....[168]....
        /*02e4*/ 	.word	0x0500000f


	//   ....[169]....
        /*02e8*/ 	.word	0x0500000f


	//   ....[170]....
        /*02ec*/ 	.word	0x0500000f


	//   ....[171]....
        /*02f0*/ 	.word	0x0500000f


	//   ....[172]....
        /*02f4*/ 	.word	0x0500000f


	//   ....[173]....
        /*02f8*/ 	.word	0x0500000f


	//   ....[174]....
        /*02fc*/ 	.word	0x0500000f


	//   ....[175]....
        /*0300*/ 	.word	0x0500000f


	//   ....[176]....
        /*0304*/ 	.word	0x0500000f


	//   ....[177]....
        /*0308*/ 	.word	0x0500000f


	//   ....[178]....
        /*030c*/ 	.word	0x0500000f


	//   ....[179]....
        /*0310*/ 	.word	0x0500000f


	//   ....[180]....
        /*0314*/ 	.word	0x0500000f


	//   ....[181]....
        /*0318*/ 	.word	0x0500000f


	//   ....[182]....
        /*031c*/ 	.word	0x0500000f


	//   ....[183]....
        /*0320*/ 	.word	0x0500000f


	//   ....[184]....
        /*0324*/ 	.word	0x0500000f


	//   ....[185]....
        /*0328*/ 	.word	0x0500000f


	//   ....[186]....
        /*032c*/ 	.word	0x0500000f


	//   ....[187]....
        /*0330*/ 	.word	0x0500000f


	//   ....[188]....
        /*0334*/ 	.word	0x0500000f


	//   ....[189]....
        /*0338*/ 	.word	0x0500000f


	//   ....[190]....
        /*033c*/ 	.word	0x0500000f


	//   ....[191]....
        /*0340*/ 	.word	0x0500000f


	//   ....[192]....
        /*0344*/ 	.word	0x0500000f


	//   ....[193]....
        /*0348*/ 	.word	0x0500000f


	//   ....[194]....
        /*034c*/ 	.word	0x0500000f


	//   ....[195]....
        /*0350*/ 	.word	0x0500000f


	//   ....[196]....
        /*0354*/ 	.word	0x0500000f


	//   ....[197]....
        /*0358*/ 	.word	0x0500000f


	//   ....[198]....
        /*035c*/ 	.word	0x0500000f


	//----- nvinfo : EIATTR_COOP_GROUP_INSTR_OFFSETS
	.align		4
.L_252:
        /*0360*/ 	.byte	0x04, 0x28
        /*0362*/ 	.short	(.L_254 - .L_253)


	//   ....[0]....
.L_253:
        /*0364*/ 	.word	0x00000070


	//   ....[1]....
        /*0368*/ 	.word	0x00000080


	//   ....[2]....
        /*036c*/ 	.word	0x000002c0


	//   ....[3]....
        /*0370*/ 	.word	0x00000420


	//   ....[4]....
        /*0374*/ 	.word	0x00000540


	//   ....[5]....
        /*0378*/ 	.word	0x000006a0


	//   ....[6]....
        /*037c*/ 	.word	0x00001170


	//   ....[7]....
        /*0380*/ 	.word	0x00001c70


	//   ....[8]....
        /*0384*/ 	.word	0x00001fe0


	//   ....[9]....
        /*0388*/ 	.word	0x00002950


	//   ....[10]....
        /*038c*/ 	.word	0x000029d0


	//   ....[11]....
        /*0390*/ 	.word	0x000034a0


	//   ....[12]....
        /*0394*/ 	.word	0x00003520


	//   ....[13]....
        /*0398*/ 	.word	0x00004be0


	//   ....[14]....
        /*039c*/ 	.word	0x00005280


	//   ....[15]....
        /*03a0*/ 	.word	0x000057e0


	//   ....[16]....
        /*03a4*/ 	.word	0x000058e0


	//   ....[17]....
        /*03a8*/ 	.word	0x00006220


	//   ....[18]....
        /*03ac*/ 	.word	0x00006270


	//   ....[19]....
        /*03b0*/ 	.word	0x00008850


	//   ....[20]....
        /*03b4*/ 	.word	0x00008880


	//   ....[21]....
        /*03b8*/ 	.word	0x000088a0


	//   ....[22]....
        /*03bc*/ 	.word	0x000088c0


	//   ....[23]....
        /*03c0*/ 	.word	0x00009d50


	//   ....[24]....
        /*03c4*/ 	.word	0x00009d70


	//   ....[25]....
        /*03c8*/ 	.word	0x00009e50


	//   ....[26]....
        /*03cc*/ 	.word	0x00009e60


	//   ....[27]....
        /*03d0*/ 	.word	0x0000ae30


	//   ....[28]....
        /*03d4*/ 	.word	0x0000ae70


	//   ....[29]....
        /*03d8*/ 	.word	0x0000aeb0


	//   ....[30]....
        /*03dc*/ 	.word	0x0000aed0


	//   ....[31]....
        /*03e0*/ 	.word	0x0000af00


	//   ....[32]....
        /*03e4*/ 	.word	0x0000af10


	//   ....[33]....
        /*03e8*/ 	.word	0x0000b550


	//   ....[34]....
        /*03ec*/ 	.word	0x0000b560


	//   ....[35]....
        /*03f0*/ 	.word	0x0000bf90


	//   ....[36]....
        /*03f4*/ 	.word	0x0000d170


	//   ....[37]....
        /*03f8*/ 	.word	0x0000d1a0


	//   ....[38]....
        /*03fc*/ 	.word	0x0000d1b0


	//   ....[39]....
        /*0400*/ 	.word	0x0000d1c0


	//   ....[40]....
        /*0404*/ 	.word	0x0000d1d0


	//   ....[41]....
        /*0408*/ 	.word	0x0000d1e0


	//   ....[42]....
        /*040c*/ 	.word	0x0000d1f0


	//   ....[43]....
        /*0410*/ 	.word	0x0000d210


	//   ....[44]....
        /*0414*/ 	.word	0x0000d280


	//   ....[45]....
        /*0418*/ 	.word	0x0000d2b0


	//   ....[46]....
        /*041c*/ 	.word	0x0000d370


	//   ....[47]....
        /*0420*/ 	.word	0x0000d3a0


	//   ....[48]....
        /*0424*/ 	.word	0x0000d3e0


	//   ....[49]....
        /*0428*/ 	.word	0x0000d3f0


	//   ....[50]....
        /*042c*/ 	.word	0x0000d430


	//   ....[51]....
        /*0430*/ 	.word	0x0000d460


	//   ....[52]....
        /*0434*/ 	.word	0x0000daf0


	//   ....[53]....
        /*0438*/ 	.word	0x0000db20


	//   ....[54]....
        /*043c*/ 	.word	0x0000db50


	//   ....[55]....
        /*0440*/ 	.word	0x0000db80


	//   ....[56]....
        /*0444*/ 	.word	0x0000dba0


	//   ....[57]....
        /*0448*/ 	.word	0x0000dc20


	//   ....[58]....
        /*044c*/ 	.word	0x0000dc50


	//   ....[59]....
        /*0450*/ 	.word	0x0000dc60


	//   ....[60]....
        /*0454*/ 	.word	0x0000dd40


	//   ....[61]....
        /*0458*/ 	.word	0x0000dd60


	//   ....[62]....
        /*045c*/ 	.word	0x0000dd70


	//   ....[63]....
        /*0460*/ 	.word	0x0000ddc0


	//   ....[64]....
        /*0464*/ 	.word	0x0000de60


	//   ....[65]....
        /*0468*/ 	.word	0x0000de80


	//   ....[66]....
        /*046c*/ 	.word	0x0000de90


	//   ....[67]....
        /*0470*/ 	.word	0x0000ded0


	//   ....[68]....
        /*0474*/ 	.word	0x0000e5e0


	//   ....[69]....
        /*0478*/ 	.word	0x0000e610


	//   ....[70]....
        /*047c*/ 	.word	0x0000e620


	//   ....[71]....
        /*0480*/ 	.word	0x0000e630


	//   ....[72]....
        /*0484*/ 	.word	0x0000e660


	//   ....[73]....
        /*0488*/ 	.word	0x0000e6a0


	//   ....[74]....
        /*048c*/ 	.word	0x0000e6b0


	//   ....[75]....
        /*0490*/ 	.word	0x0000e6d0


	//   ....[76]....
        /*0494*/ 	.word	0x0000e730


	//   ....[77]....
        /*0498*/ 	.word	0x0000e740


	//   ....[78]....
        /*049c*/ 	.word	0x0000e760


	//   ....[79]....
        /*04a0*/ 	.word	0x0000e7c0


	//   ....[80]....
        /*04a4*/ 	.word	0x0000e7e0


	//   ....[81]....
        /*04a8*/ 	.word	0x0000e7f0


	//   ....[82]....
        /*04ac*/ 	.word	0x0000e820


	//   ....[83]....
        /*04b0*/ 	.word	0x0000e830


	//   ....[84]....
        /*04b4*/ 	.word	0x0000eab0


	//   ....[85]....
        /*04b8*/ 	.word	0x0000ead0


	//   ....[86]....
        /*04bc*/ 	.word	0x0000eae0


	//   ....[87]....
        /*04c0*/ 	.word	0x0000eb00


	//   ....[88]....
        /*04c4*/ 	.word	0x0000eb70


	//   ....[89]....
        /*04c8*/ 	.word	0x0000eba0


	//   ....[90]....
        /*04cc*/ 	.word	0x0000ebf0


	//   ....[91]....
        /*04d0*/ 	.word	0x0000ec20


	//   ....[92]....
        /*04d4*/ 	.word	0x0000ec70


	//   ....[93]....
        /*04d8*/ 	.word	0x0000eca0


	//   ....[94]....
        /*04dc*/ 	.word	0x0000ecf0


	//   ....[95]....
        /*04e0*/ 	.word	0x0000ed20


	//   ....[96]....
        /*04e4*/ 	.word	0x0000ed70


	//   ....[97]....
        /*04e8*/ 	.word	0x0000eda0


	//   ....[98]....
        /*04ec*/ 	.word	0x0000edf0


	//   ....[99]....
        /*04f0*/ 	.word	0x0000ee20


	//   ....[100]....
        /*04f4*/ 	.word	0x0000f280


	//   ....[101]....
        /*04f8*/ 	.word	0x0000f2b0


	//   ....[102]....
        /*04fc*/ 	.word	0x0000f2e0


	//   ....[103]....
        /*0500*/ 	.word	0x0000f310


	//   ....[104]....
        /*0504*/ 	.word	0x0000f340


	//   ....[105]....
        /*0508*/ 	.word	0x0000f350


	//   ....[106]....
        /*050c*/ 	.word	0x0000f370


	//   ....[107]....
        /*0510*/ 	.word	0x0000f390


	//   ....[108]....
        /*0514*/ 	.word	0x0000f3b0


	//   ....[109]....
        /*0518*/ 	.word	0x0000f3d0


	//   ....[110]....
        /*051c*/ 	.word	0x0000f450


	//   ....[111]....
        /*0520*/ 	.word	0x0000f470


	//   ....[112]....
        /*0524*/ 	.word	0x0000f4a0


	//   ....[113]....
        /*0528*/ 	.word	0x0000f4c0


	//   ....[114]....
        /*052c*/ 	.word	0x0000f670


	//   ....[115]....
        /*0530*/ 	.word	0x0000f680


	//   ....[116]....
        /*0534*/ 	.word	0x0000f8e0


	//   ....[117]....
        /*0538*/ 	.word	0x0000fe40


	//   ....[118]....
        /*053c*/ 	.word	0x0000ff30


	//   ....[119]....
        /*0540*/ 	.word	0x0000ffd0


	//   ....[120]....
        /*0544*/ 	.word	0x00010030


	//   ....[121]....
        /*0548*/ 	.word	0x00010100


	//   ....[122]....
        /*054c*/ 	.word	0x00010170


	//   ....[123]....
        /*0550*/ 	.word	0x00010230


	//   ....[124]....
        /*0554*/ 	.word	0x000102a0


	//   ....[125]....
        /*0558*/ 	.word	0x00010380


	//   ....[126]....
        /*055c*/ 	.word	0x00010400


	//   ....[127]....
        /*0560*/ 	.word	0x000104d0


	//   ....[128]....
        /*0564*/ 	.word	0x00010550


	//   ....[129]....
        /*0568*/ 	.word	0x00010610


	//   ....[130]....
        /*056c*/ 	.word	0x00010680


	//   ....[131]....
        /*0570*/ 	.word	0x00010760


	//   ....[132]....
        /*0574*/ 	.word	0x000107e0


	//   ....[133]....
        /*0578*/ 	.word	0x000108a0


	//   ....[134]....
        /*057c*/ 	.word	0x00010940


	//   ....[135]....
        /*0580*/ 	.word	0x000109a0


	//   ....[136]....
        /*0584*/ 	.word	0x00010a40


	//   ....[137]....
        /*0588*/ 	.word	0x00010b10


	//   ....[138]....
        /*058c*/ 	.word	0x00010b80


	//   ....[139]....
        /*0590*/ 	.word	0x00010c60


	//   ....[140]....
        /*0594*/ 	.word	0x00010cd0


	//   ....[141]....
        /*0598*/ 	.word	0x00010d90


	//   ....[142]....
        /*059c*/ 	.word	0x00010e10


	//   ....[143]....
        /*05a0*/ 	.word	0x00010f00


	//   ....[144]....
        /*05a4*/ 	.word	0x00010f60


	//   ....[145]....
        /*05a8*/ 	.word	0x00011020


	//   ....[146]....
        /*05ac*/ 	.word	0x000110a0


	//   ....[147]....
        /*05b0*/ 	.word	0x00011170


	//   ....[148]....
        /*05b4*/ 	.word	0x000111e0


	//   ....[149]....
        /*05b8*/ 	.word	0x00011290


	//   ....[150]....
        /*05bc*/ 	.word	0x000113d0


	//   ....[151]....
        /*05c0*/ 	.word	0x00011480


	//   ....[152]....
        /*05c4*/ 	.word	0x00011550


	//   ....[153]....
        /*05c8*/ 	.word	0x000115a0


	//   ....[154]....
        /*05cc*/ 	.word	0x00011680


	//   ....[155]....
        /*05d0*/ 	.word	0x000116d0


	//   ....[156]....
        /*05d4*/ 	.word	0x000117a0


	//   ....[157]....
        /*05d8*/ 	.word	0x000117f0


	//   ....[158]....
        /*05dc*/ 	.word	0x000118d0


	//   ....[159]....
        /*05e0*/ 	.word	0x00011920


	//   ....[160]....
        /*05e4*/ 	.word	0x00011a00


	//   ....[161]....
        /*05e8*/ 	.word	0x00011a50


	//   ....[162]....
        /*05ec*/ 	.word	0x00011b20


	//   ....[163]....
        /*05f0*/ 	.word	0x00011b70


	//   ....[164]....
        /*05f4*/ 	.word	0x00011c50


	//   ....[165]....
        /*05f8*/ 	.word	0x00011ca0


	//   ....[166]....
        /*05fc*/ 	.word	0x00011d90


	//   ....[167]....
        /*0600*/ 	.word	0x00011e30


	//   ....[168]....
        /*0604*/ 	.word	0x00011e90


	//   ....[169]....
        /*0608*/ 	.word	0x00011f50


	//   ....[170]....
        /*060c*/ 	.word	0x00011ff0


	//   ....[171]....
        /*0610*/ 	.word	0x000120b0


	//   ....[172]....
        /*0614*/ 	.word	0x00012150


	//   ....[173]....
        /*0618*/ 	.word	0x00012210


	//   ....[174]....
        /*061c*/ 	.word	0x000122b0


	//   ....[175]....
        /*0620*/ 	.word	0x00012370


	//   ....[176]....
        /*0624*/ 	.word	0x00012410


	//   ....[177]....
        /*0628*/ 	.word	0x000124d0


	//   ....[178]....
        /*062c*/ 	.word	0x00012570


	//   ....[179]....
        /*0630*/ 	.word	0x00012630


	//   ....[180]....
        /*0634*/ 	.word	0x000126d0


	//   ....[181]....
        /*0638*/ 	.word	0x00012790


	//   ....[182]....
        /*063c*/ 	.word	0x000128b0


	//   ....[183]....
        /*0640*/ 	.word	0x00012950


	//   ....[184]....
        /*0644*/ 	.word	0x00012a00


	//   ....[185]....
        /*0648*/ 	.word	0x00012ad0


	//   ....[186]....
        /*064c*/ 	.word	0x00012b40


	//   ....[187]....
        /*0650*/ 	.word	0x00012c10


	//   ....[188]....
        /*0654*/ 	.word	0x00012c80


	//   ....[189]....
        /*0658*/ 	.word	0x00012d60


	//   ....[190]....
        /*065c*/ 	.word	0x00012dd0


	//   ....[191]....
        /*0660*/ 	.word	0x00012eb0


	//   ....[192]....
        /*0664*/ 	.word	0x00012f30


	//   ....[193]....
        /*0668*/ 	.word	0x00013010


	//   ....[194]....
        /*066c*/ 	.word	0x00013080


	//   ....[195]....
        /*0670*/ 	.word	0x00013150


	//   ....[196]....
        /*0674*/ 	.word	0x000131c0


	//   ....[197]....
        /*0678*/ 	.word	0x00013280


	//   ....[198]....
        /*067c*/ 	.word	0x00013360


	//----- nvinfo : EIATTR_REG_RECONFIG
	.align		4
.L_254:
        /*0680*/ 	.byte	0x01, 0x54
	.zero		2


	//----- nvinfo : EIATTR_SYSCALL_OFFSETS
	.align		4
        /*0684*/ 	.byte	0x04, 0x46
        /*0686*/ 	.short	(.L_256 - .L_255)


	//   ....[0]....
.L_255:
        /*0688*/ 	.word	0x00001330


	//   ....[1]....
        /*068c*/ 	.word	0x0000c7b0


	//   ....[2]....
        /*0690*/ 	.word	0x0000c8f0


	//   ....[3]....
        /*0694*/ 	.word	0x0000c9e0


	//   ....[4]....
        /*0698*/ 	.word	0x0000d830


	//----- nvinfo : EIATTR_MBARRIER_INSTR_OFFSETS
	.align		4
.L_256:
        /*069c*/ 	.byte	0x04, 0x39
        /*069e*/ 	.short	(.L_258 - .L_257)


	//   ....[0]....
.L_257:
        /*06a0*/ 	.word	0x00000170
        /*06a4*/ 	.word	0x000000ff
        /*06a8*/ 	.word	0x00028800
        /*06ac*/ 	.short	0x0100
        /*06ae*/ 	.byte	0x08
	.zero		1


	//   ....[1]....
        /*06b0*/ 	.word	0x00000180
        /*06b4*/ 	.word	0x000000ff
        /*06b8*/ 	.word	0x00028820
        /*06bc*/ 	.short	0x0100
        /*06be*/ 	.byte	0x08
	.zero		1


	//   ....[2]....
        /*06c0*/ 	.word	0x00000270
        /*06c4*/ 	.word	0x000000ff
        /*06c8*/ 	.word	0x00028830
        /*06cc*/ 	.short	0x0100
        /*06ce*/ 	.byte	0x08
	.zero		1


	//   ....[3]....
        /*06d0*/ 	.word	0x00000280
        /*06d4*/ 	.word	0x000000ff
        /*06d8*/ 	.word	0x00028840
        /*06dc*/ 	.short	0x0100
        /*06de*/ 	.byte	0x08
	.zero		1


	//   ....[4]....
        /*06e0*/ 	.word	0x00000290
        /*06e4*/ 	.word	0x000000ff
        /*06e8*/ 	.word	0x00028838
        /*06ec*/ 	.short	0x0100
        /*06ee*/ 	.byte	0x08
	.zero		1


	//   ....[5]....
        /*06f0*/ 	.word	0x000002a0
        /*06f4*/ 	.word	0x000000ff
        /*06f8*/ 	.word	0x00028848
        /*06fc*/ 	.short	0x0100
        /*06fe*/ 	.byte	0x08
	.zero		1


	//   ....[6]....
        /*0700*/ 	.word	0x000003d0
        /*0704*/ 	.word	0x000000ff
        /*0708*/ 	.word	0x00028850
        /*070c*/ 	.short	0x0100
        /*070e*/ 	.byte	0x08
	.zero		1


	//   ....[7]....
        /*0710*/ 	.word	0x000003e0
        /*0714*/ 	.word	0x000000ff
        /*0718*/ 	.word	0x00028860
        /*071c*/ 	.short	0x0100
        /*071e*/ 	.byte	0x08
	.zero		1


	//   ....[8]....
        /*0720*/ 	.word	0x000003f0
        /*0724*/ 	.word	0x000000ff
        /*0728*/ 	.word	0x00028858
        /*072c*/ 	.short	0x0100
        /*072e*/ 	.byte	0x08
	.zero		1


	//   ....[9]....
        /*0730*/ 	.word	0x00000400
        /*0734*/ 	.word	0x000000ff
        /*0738*/ 	.word	0x00028868
        /*073c*/ 	.short	0x0100
        /*073e*/ 	.byte	0x08
	.zero		1


	//   ....[10]....
        /*0740*/ 	.word	0x000004f0
        /*0744*/ 	.word	0x000000ff
        /*0748*/ 	.word	0x00028870
        /*074c*/ 	.short	0x0100
        /*074e*/ 	.byte	0x06
	.zero		1


	//   ....[11]....
        /*0750*/ 	.word	0x00000500
        /*0754*/ 	.word	0x000000ff
        /*0758*/ 	.word	0x00028880
        /*075c*/ 	.short	0x0100
        /*075e*/ 	.byte	0x06
	.zero		1


	//   ....[12]....
        /*0760*/ 	.word	0x00000510
        /*0764*/ 	.word	0x000000ff
        /*0768*/ 	.word	0x00028878
        /*076c*/ 	.short	0x0100
        /*076e*/ 	.byte	0x06
	.zero		1


	//   ....[13]....
        /*0770*/ 	.word	0x00000520
        /*0774*/ 	.word	0x000000ff
        /*0778*/ 	.word	0x00028888
        /*077c*/ 	.short	0x0100
        /*077e*/ 	.byte	0x06
	.zero		1


	//   ....[14]....
        /*0780*/ 	.word	0x00000650
        /*0784*/ 	.word	0x000000ff
        /*0788*/ 	.word	0x00028890
        /*078c*/ 	.short	0x0100
        /*078e*/ 	.byte	0x08
	.zero		1


	//   ....[15]....
        /*0790*/ 	.word	0x00000660
        /*0794*/ 	.word	0x000000ff
        /*0798*/ 	.word	0x000288a0
        /*079c*/ 	.short	0x0100
        /*079e*/ 	.byte	0x08
	.zero		1


	//   ....[16]....
        /*07a0*/ 	.word	0x00000670
        /*07a4*/ 	.word	0x000000ff
        /*07a8*/ 	.word	0x00028898
        /*07ac*/ 	.short	0x0100
        /*07ae*/ 	.byte	0x08
	.zero		1


	//   ....[17]....
        /*07b0*/ 	.word	0x00000680
        /*07b4*/ 	.word	0x000000ff
        /*07b8*/ 	.word	0x000288a8
        /*07bc*/ 	.short	0x0100
        /*07be*/ 	.byte	0x08
	.zero		1


	//   ....[18]....
        /*07c0*/ 	.word	0x000007c0
        /*07c4*/ 	.word	0x000000ff
        /*07c8*/ 	.word	0x000288b0
        /*07cc*/ 	.short	0x0100
        /*07ce*/ 	.byte	0x08
	.zero		1


	//   ....[19]....
        /*07d0*/ 	.word	0x000007d0
        /*07d4*/ 	.word	0x000000ff
        /*07d8*/ 	.word	0x000288c0
        /*07dc*/ 	.short	0x0100
        /*07de*/ 	.byte	0x08
	.zero		1


	//   ....[20]....
        /*07e0*/ 	.word	0x000007e0
        /*07e4*/ 	.word	0x000000ff
        /*07e8*/ 	.word	0x000288b8
        /*07ec*/ 	.short	0x0100
        /*07ee*/ 	.byte	0x08
	.zero		1


	//   ....[21]....
        /*07f0*/ 	.word	0x000007f0
        /*07f4*/ 	.word	0x000000ff
        /*07f8*/ 	.word	0x000288c8
        /*07fc*/ 	.short	0x0100
        /*07fe*/ 	.byte	0x08
	.zero		1


	//   ....[22]....
        /*0800*/ 	.word	0x00001350
        /*0804*/ 	.word	0x000000ff
        /*0808*/ 	.word	0x00028800
        /*080c*/ 	.short	0x010a
        /*080e*/ 	.byte	0x29
	.zero		1


	//   ....[23]....
        /*0810*/ 	.word	0x000013c0
        /*0814*/ 	.word	0x000000ff
        /*0818*/ 	.word	0x00028830
        /*081c*/ 	.short	0x010a
        /*081e*/ 	.byte	0x29
	.zero		1


	//   ....[24]....
        /*0820*/ 	.word	0x00001420
        /*0824*/ 	.word	0x000000ff
        /*0828*/ 	.word	0x00028830
        /*082c*/ 	.short	0x010a
        /*082e*/ 	.byte	0x29
	.zero		1


	//   ....[25]....
        /*0830*/ 	.word	0x00002540
        /*0834*/ 	.word	0x000000ff
        /*0838*/ 	.word	0x00000000
        /*083c*/ 	.short	0x0101
        /*083e*/ 	.byte	0x06
	.zero		1


	//   ....[26]....
        /*0840*/ 	.word	0x000042f0
        /*0844*/ 	.word	0x000000ff
        /*0848*/ 	.word	0x00028830
        /*084c*/ 	.short	0x010a
        /*084e*/ 	.byte	0x04
	.zero		1


	//   ....[27]....
        /*0850*/ 	.word	0x00004330
        /*0854*/ 	.word	0x000000ff
        /*0858*/ 	.word	0x00028830
        /*085c*/ 	.short	0x010a
        /*085e*/ 	.byte	0x04
	.zero		1


	//   ....[28]....
        /*0860*/ 	.word	0x000046a0
        /*0864*/ 	.word	0x000000ff
        /*0868*/ 	.word	0x00028850
        /*086c*/ 	.short	0x010a
        /*086e*/ 	.byte	0x04
	.zero		1


	//   ....[29]....
        /*0870*/ 	.word	0x000046e0
        /*0874*/ 	.word	0x000000ff
        /*0878*/ 	.word	0x00028850
        /*087c*/ 	.short	0x010a
        /*087e*/ 	.byte	0x04
	.zero		1


	//   ....[30]....
        /*0880*/ 	.word	0x000052f0
        /*0884*/ 	.word	0x000000ff
        /*0888*/ 	.word	0x00000000
        /*088c*/ 	.short	0x0101
        /*088e*/ 	.byte	0x04
	.zero		1


	//   ....[31]....
        /*0890*/ 	.word	0x00006e30
        /*0894*/ 	.word	0x000000ff
        /*0898*/ 	.word	0x00000000
        /*089c*/ 	.short	0x0101
        /*089e*/ 	.byte	0x04
	.zero		1


	//   ....[32]....
        /*08a0*/ 	.word	0x00007540
        /*08a4*/ 	.word	0x000000ff
        /*08a8*/ 	.word	0x00028830
        /*08ac*/ 	.short	0x010a
        /*08ae*/ 	.byte	0x04
	.zero		1


	//   ....[33]....
        /*08b0*/ 	.word	0x00007580
        /*08b4*/ 	.word	0x000000ff
        /*08b8*/ 	.word	0x00028830
        /*08bc*/ 	.short	0x010a
        /*08be*/ 	.byte	0x04
	.zero		1


	//   ....[34]....
        /*08c0*/ 	.word	0x000078b0
        /*08c4*/ 	.word	0x000000ff
        /*08c8*/ 	.word	0x00028850
        /*08cc*/ 	.short	0x010a
        /*08ce*/ 	.byte	0x04
	.zero		1


	//   ....[35]....
        /*08d0*/ 	.word	0x000078f0
        /*08d4*/ 	.word	0x000000ff
        /*08d8*/ 	.word	0x00028850
        /*08dc*/ 	.short	0x010a
        /*08de*/ 	.byte	0x04
	.zero		1


	//   ....[36]....
        /*08e0*/ 	.word	0x000081b0
        /*08e4*/ 	.word	0x000000ff
        /*08e8*/ 	.word	0x00000000
        /*08ec*/ 	.short	0x0101
        /*08ee*/ 	.byte	0x04
	.zero		1


	//   ....[37]....
        /*08f0*/ 	.word	0x000096c0
        /*08f4*/ 	.word	0x000000ff
        /*08f8*/ 	.word	0x00000000
        /*08fc*/ 	.short	0x0101
        /*08fe*/ 	.byte	0x04
	.zero		1


	//   ....[38]....
        /*0900*/ 	.word	0x00009cc0
        /*0904*/ 	.word	0x000000ff
        /*0908*/ 	.word	0x00028850
        /*090c*/ 	.short	0x010a
        /*090e*/ 	.byte	0x05
	.zero		1


	//   ....[39]....
        /*0910*/ 	.word	0x00009d00
        /*0914*/ 	.word	0x000000ff
        /*0918*/ 	.word	0x00028850
        /*091c*/ 	.short	0x010a
        /*091e*/ 	.byte	0x05
	.zero		1


	//   ....[40]....
        /*0920*/ 	.word	0x0000a2d0
        /*0924*/ 	.word	0x000000ff
        /*0928*/ 	.word	0x00000000
        /*092c*/ 	.short	0x0101
        /*092e*/ 	.byte	0x04
	.zero		1


	//   ....[41]....
        /*0930*/ 	.word	0x0000aef0
        /*0934*/ 	.word	0x000000ff
        /*0938*/ 	.word	0x00000000
        /*093c*/ 	.short	0x0101
        /*093e*/ 	.byte	0x04
	.zero		1


	//   ....[42]....
        /*0940*/ 	.word	0x0000cec0
        /*0944*/ 	.word	0x000000ff
        /*0948*/ 	.word	0x00028840
        /*094c*/ 	.short	0x010a
        /*094e*/ 	.byte	0x2f
	.zero		1


	//   ....[43]....
        /*0950*/ 	.word	0x0000d5f0
        /*0954*/ 	.word	0x000000ff
        /*0958*/ 	.word	0x00028830
        /*095c*/ 	.short	0x0107
        /*095e*/ 	.byte	0x2f
	.zero		1


	//   ....[44]....
        /*0960*/ 	.word	0x0000d660
        /*0964*/ 	.word	0x000000ff
        /*0968*/ 	.word	0x00028830
        /*096c*/ 	.short	0x0101
        /*096e*/ 	.byte	0x2f
	.zero		1


	//   ....[45]....
        /*0970*/ 	.word	0x0000e020
        /*0974*/ 	.word	0x000000ff
        /*0978*/ 	.word	0x00028800
        /*097c*/ 	.short	0x0107
        /*097e*/ 	.byte	0x2f
	.zero		1


	//   ....[46]....
        /*0980*/ 	.word	0x0000e060
        /*0984*/ 	.word	0x000000ff
        /*0988*/ 	.word	0x00028800
        /*098c*/ 	.short	0x0101
        /*098e*/ 	.byte	0x2f
	.zero		1


	//   ....[47]....
        /*0990*/ 	.word	0x0000e090
        /*0994*/ 	.word	0x000000ff
        /*0998*/ 	.word	0x00028820
        /*099c*/ 	.short	0x010a
        /*099e*/ 	.byte	0x2f
	.zero		1


	//   ....[48]....
        /*09a0*/ 	.word	0x0000e3e0
        /*09a4*/ 	.word	0x00000022
        /*09a8*/ 	.word	0x00028840
        /*09ac*/ 	.short	0x010a
        /*09ae*/ 	.byte	0x3f
	.zero		1


	//   ....[49]....
        /*09b0*/ 	.word	0x0000e940
        /*09b4*/ 	.word	0x00000022
        /*09b8*/ 	.word	0x00028830
        /*09bc*/ 	.short	0x0107
        /*09be*/ 	.byte	0x3f
	.zero		1


	//   ....[50]....
        /*09c0*/ 	.word	0x0000e9f0
        /*09c4*/ 	.word	0x00000022
        /*09c8*/ 	.word	0x00028830
        /*09cc*/ 	.short	0x0101
        /*09ce*/ 	.byte	0x3f
	.zero		1


	//   ....[51]....
        /*09d0*/ 	.word	0x0000ea50
        /*09d4*/ 	.word	0x00000000
        /*09d8*/ 	.word	0x00028860
        /*09dc*/ 	.short	0x010a
        /*09de*/ 	.byte	0x3f
	.zero		1


	//   ....[52]....
        /*09e0*/ 	.word	0x0000efa0
        /*09e4*/ 	.word	0x00000000
        /*09e8*/ 	.word	0x00028850
        /*09ec*/ 	.short	0x0107
        /*09ee*/ 	.byte	0x3f
	.zero		1


	//   ....[53]....
        /*09f0*/ 	.word	0x0000f090
        /*09f4*/ 	.word	0x00000000
        /*09f8*/ 	.word	0x00028850
        /*09fc*/ 	.short	0x0101
        /*09fe*/ 	.byte	0x3f
	.zero		1


	//   ....[54]....
        /*0a00*/ 	.word	0x0000f220
        /*0a04*/ 	.word	0x00000000
        /*0a08*/ 	.word	0x00028860
        /*0a0c*/ 	.short	0x010a
        /*0a0e*/ 	.byte	0x3f
	.zero		1


	//   ....[55]....
        /*0a10*/ 	.word	0x0000f750
        /*0a14*/ 	.word	0x00000000
        /*0a18*/ 	.word	0x00028850
        /*0a1c*/ 	.short	0x0107
        /*0a1e*/ 	.byte	0x3f
	.zero		1


	//   ....[56]....
        /*0a20*/ 	.word	0x0000f800
        /*0a24*/ 	.word	0x00000000
        /*0a28*/ 	.word	0x00028850
        /*0a2c*/ 	.short	0x0101
        /*0a2e*/ 	.byte	0x3f
	.zero		1


	//   ....[57]....
        /*0a30*/ 	.word	0x0000f8a0
        /*0a34*/ 	.word	0x00000007
        /*0a38*/ 	.word	0x00028820
        /*0a3c*/ 	.short	0x010a
        /*0a3e*/ 	.byte	0x3f
	.zero		1


	//   ....[58]....
        /*0a40*/ 	.word	0x0000f9d0
        /*0a44*/ 	.word	0x00000005
        /*0a48*/ 	.word	0x00028840
        /*0a4c*/ 	.short	0x010a
        /*0a4e*/ 	.byte	0x3f
	.zero		1


	//   ....[59]....
        /*0a50*/ 	.word	0x0000fa70
        /*0a54*/ 	.word	0x00000007
        /*0a58*/ 	.word	0x00028840
        /*0a5c*/ 	.short	0x010a
        /*0a5e*/ 	.byte	0x3f
	.zero		1


	//   ....[60]....
        /*0a60*/ 	.word	0x0000fab0
        /*0a64*/ 	.word	0x00000005
        /*0a68*/ 	.word	0x00028860
        /*0a6c*/ 	.short	0x010a
        /*0a6e*/ 	.byte	0x3f
	.zero		1


	//   ....[61]....
        /*0a70*/ 	.word	0x0000faf0
        /*0a74*/ 	.word	0x00000007
        /*0a78*/ 	.word	0x00028860
        /*0a7c*/ 	.short	0x010a
        /*0a7e*/ 	.byte	0x3f
	.zero		1


	//   ....[62]....
        /*0a80*/ 	.word	0x0000fb60
        /*0a84*/ 	.word	0x00000003
        /*0a88*/ 	.word	0x00028800
        /*0a8c*/ 	.short	0x010a
        /*0a8e*/ 	.byte	0x3f
	.zero		1


	//   ....[63]....
        /*0a90*/ 	.word	0x0000fbc0
        /*0a94*/ 	.word	0x00000003
        /*0a98*/ 	.word	0x00028830
        /*0a9c*/ 	.short	0x010a
        /*0a9e*/ 	.byte	0x3f
	.zero		1


	//   ....[64]....
        /*0aa0*/ 	.word	0x0000fc20
        /*0aa4*/ 	.word	0x0000000b
        /*0aa8*/ 	.word	0x00028830
        /*0aac*/ 	.short	0x010a
        /*0aae*/ 	.byte	0x3f
	.zero		1


	//   ....[65]....
        /*0ab0*/ 	.word	0x0000fc80
        /*0ab4*/ 	.word	0x0000000b
        /*0ab8*/ 	.word	0x00028850
        /*0abc*/ 	.short	0x010a
        /*0abe*/ 	.byte	0x3f
	.zero		1


	//   ....[66]....
        /*0ac0*/ 	.word	0x0000fce0
        /*0ac4*/ 	.word	0x0000000a
        /*0ac8*/ 	.word	0x00028830
        /*0acc*/ 	.short	0x010a
        /*0ace*/ 	.byte	0x3f
	.zero		1


	//   ....[67]....
        /*0ad0*/ 	.word	0x0000fd40
        /*0ad4*/ 	.word	0x0000000a
        /*0ad8*/ 	.word	0x00028850
        /*0adc*/ 	.short	0x010a
        /*0ade*/ 	.byte	0x3f
	.zero		1


	//   ....[68]....
        /*0ae0*/ 	.word	0x0000fda0
        /*0ae4*/ 	.word	0x00000005
        /*0ae8*/ 	.word	0x00028850
        /*0aec*/ 	.short	0x010a
        /*0aee*/ 	.byte	0x3f
	.zero		1


	//   ....[69]....
        /*0af0*/ 	.word	0x0000fe80
        /*0af4*/ 	.word	0x0000000a
        /*0af8*/ 	.word	0x00028840
        /*0afc*/ 	.short	0x010a
        /*0afe*/ 	.byte	0x3f
	.zero		1


	//   ....[70]....
        /*0b00*/ 	.word	0x000112d0
        /*0b04*/ 	.word	0x00000003
        /*0b08*/ 	.word	0x00028820
        /*0b0c*/ 	.short	0x010a
        /*0b0e*/ 	.byte	0x3f
	.zero		1


	//   ....[71]....
        /*0b10*/ 	.word	0x00011320
        /*0b14*/ 	.word	0x00000022
        /*0b18*/ 	.word	0x00028840
        /*0b1c*/ 	.short	0x010a
        /*0b1e*/ 	.byte	0x3f
	.zero		1


	//   ....[72]....
        /*0b20*/ 	.word	0x00011ce0
        /*0b24*/ 	.word	0x00000000
        /*0b28*/ 	.word	0x00028860
        /*0b2c*/ 	.short	0x010a
        /*0b2e*/ 	.byte	0x3f
	.zero		1


	//   ....[73]....
        /*0b30*/ 	.word	0x00012800
        /*0b34*/ 	.word	0x00000000
        /*0b38*/ 	.word	0x00028860
        /*0b3c*/ 	.short	0x010a
        /*0b3e*/ 	.byte	0x3f
	.zero		1


	//   ....[74]....
        /*0b40*/ 	.word	0x000132b0
        /*0b44*/ 	.word	0x00000007
        /*0b48*/ 	.word	0x00028820
        /*0b4c*/ 	.short	0x010a
        /*0b4e*/ 	.byte	0x3f
	.zero		1


	//   ....[75]....
        /*0b50*/ 	.word	0x00013420
        /*0b54*/ 	.word	0x00000005
        /*0b58*/ 	.word	0x00028840
        /*0b5c*/ 	.short	0x010a
        /*0b5e*/ 	.byte	0x3f
	.zero		1


	//   ....[76]....
        /*0b60*/ 	.word	0x00013470
        /*0b64*/ 	.word	0x00000007
        /*0b68*/ 	.word	0x00028840
        /*0b6c*/ 	.short	0x010a
        /*0b6e*/ 	.byte	0x3f
	.zero		1


	//   ....[77]....
        /*0b70*/ 	.word	0x000134c0
        /*0b74*/ 	.word	0x00000005
        /*0b78*/ 	.word	0x00028860
        /*0b7c*/ 	.short	0x010a
        /*0b7e*/ 	.byte	0x3f
	.zero		1


	//----- nvinfo : EIATTR_NUM_MBARRIERS
	.align		4
.L_258:
        /*0b80*/ 	.byte	0x03, 0x38
        /*0b82*/ 	.short	0x0016


	//----- nvinfo : EIATTR_EXIT_INSTR_OFFSETS
	.align		4
        /*0b84*/ 	.byte	0x04, 0x1c
        /*0b86*/ 	.short	(.L_260 - .L_259)


	//   ....[0]....
.L_259:
        /*0b88*/ 	.word	0x0000fb40


	//----- nvinfo : EIATTR_MAX_THREADS
	.align		4
.L_260:
        /*0b8c*/ 	.byte	0x04, 0x05
        /*0b8e*/ 	.short	(.L_262 - .L_261)
.L_261:
        /*0b90*/ 	.word	0x00000180
        /*0b94*/ 	.word	0x00000001
        /*0b98*/ 	.word	0x00000001


	//----- nvinfo : EIATTR_CRS_STACK_SIZE
	.align		4
.L_262:
        /*0b9c*/ 	.byte	0x04, 0x1e
        /*0b9e*/ 	.short	(.L_264 - .L_263)
.L_263:
        /*0ba0*/ 	.word	0x00000000


	//----- nvinfo : EIATTR_CBANK_PARAM_SIZE
	.align		4
.L_264:
        /*0ba4*/ 	.byte	0x03, 0x19
        /*0ba6*/ 	.short	0x0a70


	//----- nvinfo : EIATTR_PARAM_CBANK
	.align		4
        /*0ba8*/ 	.byte	0x04, 0x0a
        /*0baa*/ 	.short	(.L_266 - .L_265)
	.align		4
.L_265:
        /*0bac*/ 	.word	index@(.nv.constant0._ZN7cutlass13device_kernelIN5flash11enable_sm90INS1_16FlashAttnFwdSm90INS1_25CollectiveMainloopFwdSm90ILi2EN4cute5tupleIJNS5_1CILi1EEES8_S8_EEENS6_IJNS7_ILi128EEESA_SA_EEELi128ENS_6half_tEfNS_4arch4Sm90ELb1ELb0ELb1ELb0ELb1ELb0ELb0ELb1ELb1ELb1ELb1ELb0EEENS1_21CollectiveEpilogueFwdISB_S9_SC_SE_Li256ELb0ELb1ELb1ELb0EEENS1_19SingleTileSchedulerILb0ELb1ELb1ELi128EEEEEEEEEvNT_6ParamsE)
        /*0bb0*/ 	.short	0x0210
        /*0bb2*/ 	.short	0x0a70


	//----- nvinfo : EIATTR_SW_WAR
	.align		4
.L_266:
        /*0bb4*/ 	.byte	0x04, 0x36
        /*0bb6*/ 	.short	(.L_268 - .L_267)
.L_267:
        /*0bb8*/ 	.word	0x00000008
.L_268:


//--------------------- .nv.info._ZN7cutlass13device_kernelIN5flash11enable_sm90INS1_16FlashAttnFwdSm90INS1_25CollectiveMainloopFwdSm90ILi2EN4cute5tupleIJNS5_1CILi1EEES8_S8_EEENS6_IJNS7_ILi128EEESA_SA_EEELi128ENS_6half_tEfNS_4arch4Sm90ELb1ELb0ELb1ELb1ELb1ELb0ELb0ELb1ELb1ELb1ELb1ELb0EEENS1_21CollectiveEpilogueFwdISB_S9_SC_SE_Li256ELb1ELb1ELb1ELb0EEENS1_36VarlenDynamicPersistentTileSchedulerILi128ELi128ELi256ELi128ELb1ELb1ELb1ELb1ELb1ELb1EEEEEEEEEvNT_6ParamsE --------------------------
	.section	.nv.info._ZN7cutlass13device_kernelIN5flash11enable_sm90INS1_16FlashAttnFwdSm90INS1_25CollectiveMainloopFwdSm90ILi2EN4cute5tupleIJNS5_1CILi1EEES8_S8_EEENS6_IJNS7_ILi128EEESA_SA_EEELi128ENS_6half_tEfNS_4arch4Sm90ELb1ELb0ELb1ELb1ELb1ELb0ELb0ELb1ELb1ELb1ELb1ELb0EEENS1_21CollectiveEpilogueFwdISB_S9_SC_SE_Li256ELb1ELb1ELb1ELb0EEENS1_36VarlenDynamicPersistentTileSchedulerILi128ELi128ELi256ELi128ELb1ELb1ELb1ELb1ELb1ELb1EEEEEEEEEvNT_6ParamsE,"",@"SHT_CUDA_INFO"
	.sectionflags	@""
	.align	4


	//----- nvinfo : EIATTR_CUDA_API_VERSION
	.align		4
        /*0000*/ 	.byte	0x04, 0x37
        /*0002*/ 	.short	(.L_270 - .L_269)
.L_269:
        /*0004*/ 	.word	0x00000082


	//----- nvinfo : EIATTR_KPARAM_INFO
	.align		4
.L_270:
        /*0008*/ 	.byte	0x04, 0x17
        /*000a*/ 	.short	(.L_272 - .L_271)
.L_271:
        /*000c*/ 	.word	0x00000000
        /*0010*/ 	.short	0x0000
        /*0012*/ 	.short	0x0070
        /*0014*/ 	.byte	0x00, 0xf0, 0x01, 0x2a


	//----- nvinfo : EIATTR_SPARSE_MMA_MASK
	.align		4
.L_272:
        /*0018*/ 	.byte	0x03, 0x50
        /*001a*/ 	.short	0x0000


	//----- nvinfo : EIATTR_MAXREG_COUNT
	.align		4
        /*001c*/ 	.byte	0x03, 0x1b
        /*001e*/ 	.short	0x00a8


	//----- nvinfo : EIATTR_NUM_BARRIERS
	.align		4
        /*0020*/ 	.byte	0x02, 0x4c
        /*0022*/ 	.byte	0x10
	.zero		1


	//----- nvinfo : EIATTR_EXTERNS
	.align		4
        /*0024*/ 	.byte	0x04, 0x0f
        /*0026*/ 	.short	(.L_274 - .L_273)


	//   ....[0]....
	.align		4
.L_273:
        /*0028*/ 	.word	index@(__assertfail)


	//----- nvinfo : EIATTR_ANNOTATIONS
	.align		4
.L_274:
        /*002c*/ 	.byte	0x04, 0x55
        /*002e*/ 	.short	(.L_276 - .L_275)


	//   ....[0]....
.L_275:
        /* <DEDUP_REMOVED lines=16> */


	//----- nvinfo : EIATTR_MERCURY_ISA_VERSION
	.align		4
.L_276:
        /*0118*/ 	.byte	0x03, 0x5f
        /*011a*/ 	.short	0x0101


	//----- nvinfo : EIATTR_UNUSED_LOAD_BYTE_OFFSET
	.align		4
        /*011c*/ 	.byte	0x04, 0x44
        /*011e*/ 	.short	(.L_278 - .L_277)


	//   ....[0]....
.L_277:
        /*0120*/ 	.word	0x00000990
        /*0124*/ 	.word	0x0000fff0


	//   ....[1]....
        /*0128*/ 	.word	0x0000ae60
        /*012c*/ 	.word	0x0000fff0


	//----- nvinfo : EIATTR_INT_WARP_WIDE_INSTR_OFFSETS
	.align		4
.L_278:
        /*0130*/ 	.byte	0x04, 0x31
        /*0132*/ 	.short	(.L_280 - .L_279)


	//   ....[0]....
.L_279:
        /*0134*/ 	.word	0x000000c0


	//   ....[1]....
        /*0138*/ 	.word	0x000000d0


	//   ....[2]....
        /*013c*/ 	.word	0x00000170


	//   ....[3]....
        /*0140*/ 	.word	0x0000f6c0


	//   ....[4]....
        /*0144*/ 	.word	0x0000f750


	//   ....[5]....
        /*0148*/ 	.word	0x00012550


	//   ....[6]....
        /*014c*/ 	.word	0x000125e0


	//----- nvinfo : EIATTR_COOP_GROUP_MASK_REGIDS
	.align		4
.L_280:
        /*0150*/ 	.byte	0x04, 0x29
        /*0152*/ 	.short	(.L_282 - .L_281)


	//   ....[0]....
.L_281:
        /*0154*/ 	.word	0xffffffff


	//   ....[1]....
        /*0158*/ 	.word	0xffffffff


	//   ....[2]....
        /*015c*/ 	.word	0xffffffff


	//   ....[3]....
        /*0160*/ 	.word	0xffffffff


	//   ....[4]....
        /*0164*/ 	.word	0xffffffff


	//   ....[5]....
        /*0168*/ 	.word	0xffffffff


	//   ....[6]....
        /*016c*/ 	.word	0xffffffff


	//   ....[7]....
        /*0170*/ 	.word	0xffffffff


	//   ....[8]....
        /*0174*/ 	.word	0xffffffff


	//   ....[9]....
        /*0178*/ 	.word	0xffffffff


	//   ....[10]....
        /*017c*/ 	.word	0xffffffff


	//   ....[11]....
        /*0180*/ 	.word	0xffffffff


	//   ....[12]....
        /*0184*/ 	.word	0xffffffff


	//   ....[13]....
        /*0188*/ 	.word	0xffffffff


	//   ....[14]....
        /*018c*/ 	.word	0xffffffff


	//   ....[15]....
        /*0190*/ 	.word	0xffffffff


	//   ....[16]....
        /*0194*/ 	.word	0xffffffff


	//   ....[17]....
        /*0198*/ 	.word	0xffffffff


	//   ....[18]....
        /*019c*/ 	.word	0xffffffff


	//   ....[19]....
        /*01a0*/ 	.word	0xffffffff


	//   ....[20]....
        /*01a4*/ 	.word	0xffffffff


	//   ....[21]....
        /*01a8*/ 	.word	0xffffffff


	//   ....[22]....
        /*01ac*/ 	.word	0xffffffff


	//   ....[23]....
        /*01b0*/ 	.word	0xffffffff


	//   ....[24]....
        /*01b4*/ 	.word	0xffffffff


	//   ....[25]....
        /*01b8*/ 	.word	0xffffffff


	//   ....[26]....
        /*01bc*/ 	.word	0xffffffff


	//   ....[27]....
        /*01c0*/ 	.word	0xffffffff


	//   ....[28]....
        /*01c4*/ 	.word	0xffffffff


	//   ....[29]....
        /*01c8*/ 	.word	0xffffffff


	//   ....[30]....
        /*01cc*/ 	.word	0xffffffff


	//   ....[31]....
        /*01d0*/ 	.word	0xffffffff


	//   ....[32]....
        /*01d4*/ 	.word	0xffffffff


	//   ....[33]....
        /*01d8*/ 	.word	0xffffffff


	//   ....[34]....
        /*01dc*/ 	.word	0xffffffff


	//   ....[35]....
        /*01e0*/ 	.word	0xffffffff


	//   ....[36]....
        /*01e4*/ 	.word	0xffffffff


	//   ....[37]....
        /*01e8*/ 	.word	0xffffffff


	//   ....[38]....
        /*01ec*/ 	.word	0xffffffff


	//   ....[39]....
        /*01f0*/ 	.word	0xffffffff


	//   ....[40]....
        /*01f4*/ 	.word	0xffffffff


	//   ....[41]....
        /*01f8*/ 	.word	0xffffffff


	//   ....[42]....
        /*01fc*/ 	.word	0xffffffff


	//   ....[43]....
        /*0200*/ 	.word	0xffffffff


	//   ....[44]....
        /*0204*/ 	.word	0xffffffff


	//   ....[45]....
        /*0208*/ 	.word	0xffffffff


	//   ....[46]....
        /*020c*/ 	.word	0xffffffff


	//   ....[47]....
        /*0210*/ 	.word	0xffffffff


	//   ....[48]....
        /*0214*/ 	.word	0xffffffff


	//   ....[49]....
        /*0218*/ 	.word	0xffffffff


	//   ....[50]....
        /*021c*/ 	.word	0xffffffff


	//   ....[51]....
        /*0220*/ 	.word	0xffffffff


	//   ....[52]....
        /*0224*/ 	.word	0xffffffff


	//   ....[53]....
        /*0228*/ 	.word	0xffffffff


	//   ....[54]....
        /*022c*/ 	.word	0xffffffff


	//   ....[55]....
        /*0230*/ 	.word	0xffffffff


	//   ....[56]....
        /*0234*/ 	.word	0xffffffff


	//   ....[57]....
        /*0238*/ 	.word	0xffffffff


	//   ....[58]....
        /*023c*/ 	.word	0xffffffff


	//   ....[59]....
        /*0240*/ 	.word	0xffffffff


	//   ....[60]....
        /*0244*/ 	.word	0xffffffff


	//   ....[61]....
        /*0248*/ 	.word	0xffffffff


	//   ....[62]....
        /*024c*/ 	.word	0xffffffff


	//   ....[63]....
        /*0250*/ 	.word	0xffffffff


	//   ....[64]....
        /*0254*/ 	.word	0xffffffff


	//   ....[65]....
        /*0258*/ 	.word	0xffffffff


	//   ....[66]....
        /*025c*/ 	.word	0xffffffff


	//   ....[67]....
        /*0260*/ 	.word	0xffffffff


	//   ....[68]....
        /*0264*/ 	.word	0xffffffff


	//   ....[69]....
        /*0268*/ 	.word	0xffffffff


	//   ....[70]....
        /*026c*/ 	.word	0xffffffff


	//   ....[71]....
        /*0270*/ 	.word	0xffffffff


	//   ....[72]....
        /*0274*/ 	.word	0xffffffff


	//   ....[73]....
        /*0278*/ 	.word	0xffffffff


	//   ....[74]....
        /*027c*/ 	.word	0xffffffff


	//   ....[75]....
        /*0280*/ 	.word	0xffffffff


	//   ....[76]....
        /*0284*/ 	.word	0xffffffff


	//   ....[77]....
        /*0288*/ 	.word	0xffffffff


	//   ....[78]....
        /*028c*/ 	.word	0xffffffff


	//   ....[79]....
        /*0290*/ 	.word	0xffffffff


	//   ....[80]....
        /*0294*/ 	.word	0xffffffff


	//   ....[81]....
        /*0298*/ 	.word	0xffffffff


	//   ....[82]....
        /*029c*/ 	.word	0xffffffff


	//   ....[83]....
        /*02a0*/ 	.word	0xffffffff


	//   ....[84]....
        /*02a4*/ 	.word	0xffffffff


	//   ....[85]....
        /*02a8*/ 	.word	0xffffffff


	//   ....[86]....
        /*02ac*/ 	.word	0xffffffff


	//   ....[87]....
        /*02b0*/ 	.word	0xffffffff


	//   ....[88]....
        /*02b4*/ 	.word	0xffffffff


	//   ....[89]....
        /*02b8*/ 	.word	0xffffffff


	//   ....[90]....
        /*02bc*/ 	.word	0xffffffff


	//   ....[91]....
        /*02c0*/ 	.word	0xffffffff


	//   ....[92]....
        /*02c4*/ 	.word	0xffffffff


	//   ....[93]....
        /*02c8*/ 	.word	0xffffffff


	//   ....[94]....
        /*02cc*/ 	.word	0xffffffff


	//   ....[95]....
        /*02d0*/ 	.word	0xffffffff


	//   ....[96]....
        /*02d4*/ 	.word	0xffffffff


	//   ....[97]....
        /*02d8*/ 	.word	0xffffffff


	//   ....[98]....
        /*02dc*/ 	.word	0xffffffff


	//   ....[99]....
        /*02e0*/ 	.word	0xffffffff


	//   ....[100]....
        /*02e4*/ 	.word	0xffffffff


	//   ....[101]....
        /*02e8*/ 	.word	0xffffffff


	//   ....[102]....
        /*02ec*/ 	.word	0xffffffff


	//   ....[103]....
        /*02f0*/ 	.word	0xffffffff


	//   ....[104]....
        /*02f4*/ 	.word	0xffffffff


	//   ....[105]....
        /*02f8*/ 	.word	0xffffffff


	//   ....[106]....
        /*02fc*/ 	.word	0xffffffff


	//   ....[107]....
        /*0300*/ 	.word	0xffffffff


	//   ....[108]....
        /*0304*/ 	.word	0xffffffff


	//   ....[109]....
        /*0308*/ 	.word	0xffffffff


	//   ....[110]....
        /*030c*/ 	.word	0xffffffff


	//   ....[111]....
        /*0310*/ 	.word	0xffffffff


	//   ....[112]....
        /*0314*/ 	.word	0xffffffff


	//   ....[113]....
        /*0318*/ 	.word	0xffffffff


	//   ....[114]....
        /*031c*/ 	.word	0xffffffff


	//   ....[115]....
        /*0320*/ 	.word	0xffffffff


	//   ....[116]....
        /*0324*/ 	.word	0xffffffff


	//   ....[117]....
        /*0328*/ 	.word	0xffffffff


	//   ....[118]....
        /*032c*/ 	.word	0xffffffff


	//   ....[119]....
        /*0330*/ 	.word	0xffffffff


	//   ....[120]....
        /*0334*/ 	.word	0xffffffff


	//   ....[121]....
        /*0338*/ 	.word	0xffffffff


	//   ....[122]....
        /*033c*/ 	.word	0xffffffff


	//   ....[123]....
        /*0340*/ 	.word	0xffffffff


	//   ....[124]....
        /*0344*/ 	.word	0xffffffff


	//   ....[125]....
        /*0348*/ 	.word	0xffffffff


	//   ....[126]....
        /*034c*/ 	.word	0xffffffff


	//   ....[127]....
        /*0350*/ 	.word	0xffffffff


	//   ....[128]....
        /*0354*/ 	.word	0xffffffff


	//   ....[129]....
        /*0358*/ 	.word	0xffffffff


	//   ....[130]....
        /*035c*/ 	.word	0xffffffff


	//   ....[131]....
        /*0360*/ 	.word	0xffffffff


	//   ....[132]....
        /*0364*/ 	.word	0xffffffff


	//   ....[133]....
        /*0368*/ 	.word	0xffffffff


	//   ....[134]....
        /*036c*/ 	.word	0xffffffff


	//   ....[135]....
        /*0370*/ 	.word	0xffffffff


	//   ....[136]....
        /*0374*/ 	.word	0xffffffff


	//   ....[137]....
        /*0378*/ 	.word	0xffffffff


	//   ....[138]....
        /*037c*/ 	.word	0xffffffff


	//   ....[139]....
        /*0380*/ 	.word	0xffffffff


	//   ....[140]....
        /*0384*/ 	.word	0xffffffff


	//   ....[141]....
        /*0388*/ 	.word	0xffffffff


	//   ....[142]....
        /*038c*/ 	.word	0xffffffff


	//   ....[143]....
        /*0390*/ 	.word	0xffffffff


	//   ....[144]....
        /*0394*/ 	.word	0xffffffff


	//   ....[145]....
        /*0398*/ 	.word	0xffffffff


	//   ....[146]....
        /*039c*/ 	.word	0xffffffff


	//   ....[147]....
        /*03a0*/ 	.word	0xffffffff


	//   ....[148]....
        /*03a4*/ 	.word	0xffffffff


	//   ....[149]....
        /*03a8*/ 	.word	0xffffffff


	//   ....[150]....
        /*03ac*/ 	.word	0xffffffff


	//   ....[151]....
        /*03b0*/ 	.word	0xffffffff


	//   ....[152]....
        /*03b4*/ 	.word	0xffffffff


	//   ....[153]....
        /*03b8*/ 	.word	0xffffffff


	//   ....[154]....
        /*03bc*/ 	.word	0xffffffff


	//   ....[155]....
        /*03c0*/ 	.word	0xffffffff


	//   ....[156]....
        /*03c4*/ 	.word	0xffffffff


	//   ....[157]....
        /*03c8*/ 	.word	0xffffffff


	//   ....[158]....
        /*03cc*/ 	.word	0xffffffff


	//   ....[159]....
        /*03d0*/ 	.word	0xffffffff


	//   ....[160]....
        /*03d4*/ 	.word	0xffffffff


	//   ....[161]....
        /*03d8*/ 	.word	0xffffffff


	//   ....[162]....
        /*03dc*/ 	.word	0xffffffff


	//   ....[163]....
        /*03e0*/ 	.word	0xffffffff


	//   ....[164]....
        /*03e4*/ 	.word	0xffffffff


	//   ....[165]....
        /*03e8*/ 	.word	0xffffffff


	//   ....[166]....
        /*03ec*/ 	.word	0xffffffff


	//   ....[167]....
        /*03f0*/ 	.word	0x0500000f


	//   ....[168]....
        /*03f4*/ 	.word	0x0500000f


	//   ....[169]....
        /*03f8*/ 	.word	0x0500000f


	//   ....[170]....
        /*03fc*/ 	.word	0x0500000f


	//   ....[171]....
        /*0400*/ 	.word	0x0500000f


	//   ....[172]....
        /*0404*/ 	.word	0x0500000f


	//   ....[173]....
        /*0408*/ 	.word	0x0500000f


	//   ....[174]....
        /*040c*/ 	.word	0x0500000f


	//   ....[175]....
        /*0410*/ 	.word	0x0500000f


	//   ....[176]....
        /*0414*/ 	.word	0x0500000f


	//   ....[177]....
        /*0418*/ 	.word	0x0500000f


	//   ....[178]....
        /*041c*/ 	.word	0x0500000f


	//   ....[179]....
        /*0420*/ 	.word	0x0500000f


	//   ....[180]....
        /*0424*/ 	.word	0x0500000f


	//   ....[181]....
        /*0428*/ 	.word	0x0500000f


	//   ....[182]....
        /*042c*/ 	.word	0x0500000f


	//   ....[183]....
        /*0430*/ 	.word	0x0500000f


	//   ....[184]....
        /*0434*/ 	.word	0x0500000f


	//   ....[185]....
        /*0438*/ 	.word	0x0500000f


	//   ....[186]....
        /*043c*/ 	.word	0x0500000f


	//   ....[187]....
        /*0440*/ 	.word	0x0500000f


	//   ....[188]....
        /*0444*/ 	.word	0x0500000f


	//   ....[189]....
        /*0448*/ 	.word	0x0500000f


	//   ....[190]....
        /*044c*/ 	.word	0x0500000f


	//   ....[191]....
        /*0450*/ 	.word	0x0500000f


	//   ....[192]....
        /*0454*/ 	.word	0x0500000f


	//   ....[193]....
        /*0458*/ 	.word	0x0500000f


	//   ....[194]....
        /*045c*/ 	.word	0x0500000f


	//   ....[195]....
        /*0460*/ 	.word	0x0500000f


	//   ....[196]....
        /*0464*/ 	.word	0x0500000f


	//   ....[197]....
        /*0468*/ 	.word	0x0500000f


	//   ....[198]....
        /*046c*/ 	.word	0x0500000f


	//   ....[199]....
        /*0470*/ 	.word	0x0500000f


	//   ....[200]....
        /*0474*/ 	.word	0x0500000f


	//   ....[201]....
        /*0478*/ 	.word	0x0500000f


	//   ....[202]....
        /*047c*/ 	.word	0x0500000f


	//   ....[203]....
        /*0480*/ 	.word	0x0500000f


	//   ....[204]....
        /*0484*/ 	.word	0x0500000f


	//   ....[205]....
        /*0488*/ 	.word	0x0500000f


	//   ....[206]....
        /*048c*/ 	.word	0x0500000f


	//   ....[207]....
        /*0490*/ 	.word	0x0500000f


	//   ....[208]....
        /*0494*/ 	.word	0x0500000f


	//   ....[209]....
        /*0498*/ 	.word	0x0500000f


	//   ....[210]....
        /*049c*/ 	.word	0x0500000f


	//   ....[211]....
        /*04a0*/ 	.word	0x0500000f


	//   ....[212]....
        /*04a4*/ 	.word	0x0500000f


	//   ....[213]....
        /*04a8*/ 	.word	0x0500000f


	//   ....[214]....
        /*04ac*/ 	.word	0x0500000f


	//   ....[215]....
        /*04b0*/ 	.word	0x0500000f


	//   ....[216]....
        /*04b4*/ 	.word	0x0500000f


	//   ....[217]....
        /*04b8*/ 	.word	0x0500000f


	//   ....[218]....
        /*04bc*/ 	.word	0x0500000f


	//   ....[219]....
        /*04c0*/ 	.word	0x0500000f


	//   ....[220]....
        /*04c4*/ 	.word	0x0500000f


	//   ....[221]....
        /*04c8*/ 	.word	0x0500000f


	//   ....[222]....
        /*04cc*/ 	.word	0x0500000f


	//   ....[223]....
        /*04d0*/ 	.word	0x0500000f


	//   ....[224]....
        /*04d4*/ 	.word	0x0500000f


	//   ....[225]....
        /*04d8*/ 	.word	0x0500000f


	//   ....[226]....
        /*04dc*/ 	.word	0x0500000f


	//   ....[227]....
        /*04e0*/ 	.word	0x0500000f


	//   ....[228]....
        /*04e4*/ 	.word	0x0500000f


	//   ....[229]....
        /*04e8*/ 	.word	0x0500000f


	//   ....[230]....
        /*04ec*/ 	.word	0x0500000f


	//   ....[231]....
        /*04f0*/ 	.word	0x0500000f


	//   ....[232]....
        /*04f4*/ 	.word	0x0500000f


	//   ....[233]....
        /*04f8*/ 	.word	0x0500000f


	//   ....[234]....
        /*04fc*/ 	.word	0x0500000f


	//   ....[235]....
        /*0500*/ 	.word	0x0500000f


	//   ....[236]....
        /*0504*/ 	.word	0x0500000f


	//   ....[237]....
        /*0508*/ 	.word	0x0500000f


	//   ....[238]....
        /*050c*/ 	.word	0x0500000f


	//   ....[239]....
        /*0510*/ 	.word	0x0500000f


	//   ....[240]....
        /*0514*/ 	.word	0x0500000f


	//   ....[241]....
        /*0518*/ 	.word	0x0500000f


	//   ....[242]....
        /*051c*/ 	.word	0x0500000f


	//   ....[243]....
        /*0520*/ 	.word	0x0500000f


	//   ....[244]....
        /*0524*/ 	.word	0x0500000f


	//   ....[245]....
        /*0528*/ 	.word	0x0500000f


	//   ....[246]....
        /*052c*/ 	.word	0x0500000f


	//   ....[247]....
        /*0530*/ 	.word	0x0500000f


	//   ....[248]....
        /*0534*/ 	.word	0x0500000f


	//   ....[249]....
        /*0538*/ 	.word	0x0500000f


	//   ....[250]....
        /*053c*/ 	.word	0x0500000f


	//   ....[251]....
        /*0540*/ 	.word	0x0500000f


	//   ....[252]....
        /*0544*/ 	.word	0x0500000f


	//   ....[253]....
        /*0548*/ 	.word	0x0500000f


	//   ....[254]....
        /*054c*/ 	.word	0x0500000f


	//   ....[255]....
        /*0550*/ 	.word	0x0500000f


	//   ....[0]....
        /*0554*/ 	.word	0x0500000f


	//   ....[1]....
        /*0558*/ 	.word	0x0500000f


	//   ....[2]....
        /*055c*/ 	.word	0x0500000f


	//   ....[3]....
        /*0560*/ 	.word	0x0500000f


	//   ....[4]....
        /*0564*/ 	.word	0x0500000f


	//   ....[5]....
        /*0568*/ 	.word	0x0500000f


	//   ....[6]....
        /*056c*/ 	.word	0x0500000f


	//   ....[7]....
        /*0570*/ 	.word	0x0500000f


	//   ....[8]....
        /*0574*/ 	.word	0x0500000f


	//   ....[9]....
        /*0578*/ 	.word	0x0500000f


	//   ....[10]....
        /*057c*/ 	.word	0x0500000f


	//----- nvinfo : EIATTR_COOP_GROUP_INSTR_OFFSETS
	.align		4
.L_282:
        /*0580*/ 	.byte	0x04, 0x28
        /*0582*/ 	.short	(.L_284 - .L_283)


	//   ....[0]....
.L_283:
        /*0584*/ 	.word	0x00000080


	//   ....[1]....
        /*0588*/ 	.word	0x00000090


	//   ....[2]....
        /*058c*/ 	.word	0x000002d0


	//   ....[3]....
        /*0590*/ 	.word	0x00000430


	//   ....[4]....
        /*0594*/ 	.word	0x00000550


	//   ....[5]....
        /*0598*/ 	.word	0x000006b0


	//   ....[6]....
        /*059c*/ 	.word	0x00001ad0


	//   ....[7]....
        /*05a0*/ 	.word	0x000023e0


	//   ....[8]....
        /*05a4*/ 	.word	0x00002870


	//   ....[9]....
        /*05a8*/ 	.word	0x00003240


	//   ....[10]....
        /*05ac*/ 	.word	0x000032a0


	//   ....[11]....
        /*05b0*/ 	.word	0x00003d10


	//   ....[12]....
        /*05b4*/ 	.word	0x00003d70


	//   ....[13]....
        /*05b8*/ 	.word	0x00005380


	//   ....[14]....
        /*05bc*/ 	.word	0x00005dd0


	//   ....[15]....
        /*05c0*/ 	.word	0x00005f70


	//   ....[16]....
        /*05c4*/ 	.word	0x00006040


	//   ....[17]....
        /*05c8*/ 	.word	0x000069b0


	//   ....[18]....
        /*05cc*/ 	.word	0x00006a00


	//   ....[19]....
        /*05d0*/ 	.word	0x00009030


	//   ....[20]....
        /*05d4*/ 	.word	0x00009040


	//   ....[21]....
        /*05d8*/ 	.word	0x00009070


	//   ....[22]....
        /*05dc*/ 	.word	0x00009080


	//   ....[23]....
        /*05e0*/ 	.word	0x0000a510


	//   ....[24]....
        /*05e4*/ 	.word	0x0000a540


	//   ....[25]....
        /*05e8*/ 	.word	0x0000a610


	//   ....[26]....
        /*05ec*/ 	.word	0x0000a620


	//   ....[27]....
        /*05f0*/ 	.word	0x0000b990


	//   ....[28]....
        /*05f4*/ 	.word	0x0000b9d0


	//   ....[29]....
        /*05f8*/ 	.word	0x0000ba00


	//   ....[30]....
        /*05fc*/ 	.word	0x0000ba30


	//   ....[31]....
        /*0600*/ 	.word	0x0000c0e0


	//   ....[32]....
        /*0604*/ 	.word	0x0000c120


	//   ....[33]....
        /*0608*/ 	.word	0x0000c1f0


	//   ....[34]....
        /*060c*/ 	.word	0x0000c210


	//   ....[35]....
        /*0610*/ 	.word	0x0000c2d0


	//   ....[36]....
        /*0614*/ 	.word	0x0000c2f0


	//   ....[37]....
        /*0618*/ 	.word	0x0000c3c0


	//   ....[38]....
        /*061c*/ 	.word	0x0000c3e0


	//   ....[39]....
        /*0620*/ 	.word	0x0000c790


	//   ....[40]....
        /*0624*/ 	.word	0x0000c7a0


	//   ....[41]....
        /*0628*/ 	.word	0x0000cbd0


	//   ....[42]....
        /*062c*/ 	.word	0x0000cbe0


	//   ....[43]....
        /*0630*/ 	.word	0x0000d8d0


	//   ....[44]....
        /*0634*/ 	.word	0x0000d900


	//   ....[45]....
        /*0638*/ 	.word	0x0000d9d0


	//   ....[46]....
        /*063c*/ 	.word	0x0000d9f0


	//   ....[47]....
        /*0640*/ 	.word	0x0000dab0


	//   ....[48]....
        /*0644*/ 	.word	0x0000dad0


	//   ....[49]....
        /*0648*/ 	.word	0x0000dba0


	//   ....[50]....
        /*064c*/ 	.word	0x0000dbc0


	//   ....[51]....
        /*0650*/ 	.word	0x0000dd00


	//   ....[52]....
        /*0654*/ 	.word	0x0000df10


	//   ....[53]....
        /*0658*/ 	.word	0x0000df40


	//   ....[54]....
        /*065c*/ 	.word	0x0000df70


	//   ....[55]....
        /*0660*/ 	.word	0x0000dfa0


	//   ....[56]....
        /*0664*/ 	.word	0x0000dfd0


	//   ....[57]....
        /*0668*/ 	.word	0x0000e000


	//   ....[58]....
        /*066c*/ 	.word	0x0000e170


	//   ....[59]....
        /*0670*/ 	.word	0x0000e1a0


	//   ....[60]....
        /*0674*/ 	.word	0x0000e1d0


	//   ....[61]....
        /*0678*/ 	.word	0x0000e200


	//   ....[62]....
        /*067c*/ 	.word	0x0000e230


	//   ....[63]....
        /*0680*/ 	.word	0x0000e260


	//   ....[64]....
        /*0684*/ 	.word	0x0000e2f0


	//   ....[65]....
        /*0688*/ 	.word	0x0000e320


	//   ....[66]....
        /*068c*/ 	.word	0x0000e330


	//   ....[67]....
        /*0690*/ 	.word	0x0000e370


	//   ....[68]....
        /*0694*/ 	.word	0x000101c0


	//   ....[69]....
        /*0698*/ 	.word	0x000101e0


	//   ....[70]....
        /*069c*/ 	.word	0x00010280


	//   ....[71]....
        /*06a0*/ 	.word	0x000102a0


	//   ....[72]....
        /*06a4*/ 	.word	0x00010330


	//   ....[73]....
        /*06a8*/ 	.word	0x00010350


	//   ....[74]....
        /*06ac*/ 	.word	0x000103e0


	//   ....[75]....
        /*06b0*/ 	.word	0x00010400


	//   ....[76]....
        /*06b4*/ 	.word	0x00010490


	//   ....[77]....
        /*06b8*/ 	.word	0x000104b0


	//   ....[78]....
        /*06bc*/ 	.word	0x00010540


	//   ....[79]....
        /*06c0*/ 	.word	0x00010560


	//   ....[80]....
        /*06c4*/ 	.word	0x000105f0


	//   ....[81]....
        /*06c8*/ 	.word	0x00010610


	//   ....[82]....
        /*06cc*/ 	.word	0x00010620


	//   ....[83]....
        /*06d0*/ 	.word	0x000106a0


	//   ....[84]....
        /*06d4*/ 	.word	0x00010dd0


	//   ....[85]....
        /*06d8*/ 	.word	0x00010e00


	//   ....[86]....
        /*06dc*/ 	.word	0x00010e60


	//   ....[87]....
        /*06e0*/ 	.word	0x00010eb0


	//   ....[88]....
        /*06e4*/ 	.word	0x00010f00


	//   ....[89]....
        /*06e8*/ 	.word	0x00010f50


	//   ....[90]....
        /*06ec*/ 	.word	0x00010fa0


	//   ....[91]....
        /*06f0*/ 	.word	0x00010ff0


	//   ....[92]....
        /*06f4*/ 	.word	0x00011030


	//   ....[93]....
        /*06f8*/ 	.word	0x00011090


	//   ....[94]....
        /*06fc*/ 	.word	0x000110e0


	//   ....[95]....
        /*0700*/ 	.word	0x00011130


	//   ....[96]....
        /*0704*/ 	.word	0x00011170


	//   ....[97]....
        /*0708*/ 	.word	0x000111c0


	//   ....[98]....
        /*070c*/ 	.word	0x000111e0


	//   ....[99]....
        /*0710*/ 	.word	0x00011220


	//   ....[100]....
        /*0714*/ 	.word	0x00011940


	//   ....[101]....
        /*0718*/ 	.word	0x00011970


	//   ....[102]....
        /*071c*/ 	.word	0x000119d0


	//   ....[103]....
        /*0720*/ 	.word	0x000119e0


	//   ....[104]....
        /*0724*/ 	.word	0x00011a30


	//   ....[105]....
        /*0728*/ 	.word	0x00011a40


	//   ....[106]....
        /*072c*/ 	.word	0x00011a90


	//   ....[107]....
        /*0730*/ 	.word	0x00011aa0


	//   ....[108]....
        /*0734*/ 	.word	0x00011af0


	//   ....[109]....
        /*0738*/ 	.word	0x00011b00


	//   ....[110]....
        /*073c*/ 	.word	0x00011b50


	//   ....[111]....
        /*0740*/ 	.word	0x00011b60


	//   ....[112]....
        /*0744*/ 	.word	0x00011bb0


	//   ....[113]....
        /*0748*/ 	.word	0x00011bc0


	//   ....[114]....
        /*074c*/ 	.word	0x00011bd0


	//   ....[115]....
        /*0750*/ 	.word	0x00011c20


	//   ....[116]....
        /*0754*/ 	.word	0x00011e70


	//   ....[117]....
        /*0758*/ 	.word	0x00011e90


	//   ....[118]....
        /*075c*/ 	.word	0x00011ea0


	//   ....[119]....
        /*0760*/ 	.word	0x00011f10


	//   ....[120]....
        /*0764*/ 	.word	0x00011f20


	//   ....[121]....
        /*0768*/ 	.word	0x00011f90


	//   ....[122]....
        /*076c*/ 	.word	0x00011fa0


	//   ....[123]....
        /*0770*/ 	.word	0x00012010


	//   ....[124]....
        /*0774*/ 	.word	0x00012020


	//   ....[125]....
        /*0778*/ 	.word	0x00012090


	//   ....[126]....
        /*077c*/ 	.word	0x000120a0


	//   ....[127]....
        /*0780*/ 	.word	0x00012110


	//   ....[128]....
        /*0784*/ 	.word	0x00012120


	//   ....[129]....
        /*0788*/ 	.word	0x00012190


	//   ....[130]....
        /*078c*/ 	.word	0x000121a0


	//   ....[131]....
        /*0790*/ 	.word	0x000121b0


	//   ....[132]....
        /*0794*/ 	.word	0x00012720


	//   ....[133]....
        /*0798*/ 	.word	0x00012760


	//   ....[134]....
        /*079c*/ 	.word	0x000127a0


	//   ....[135]....
        /*07a0*/ 	.word	0x000127c0


	//   ....[136]....
        /*07a4*/ 	.word	0x000127d0


	//   ....[137]....
        /*07a8*/ 	.word	0x000127f0


	//   ....[138]....
        /*07ac*/ 	.word	0x00012860


	//   ....[139]....
        /*07b0*/ 	.word	0x00012880


	//   ....[140]....
        /*07b4*/ 	.word	0x000128e0


	//   ....[141]....
        /*07b8*/ 	.word	0x00012900


	//   ....[142]....
        /*07bc*/ 	.word	0x00012960


	//   ....[143]....
        /*07c0*/ 	.word	0x00012980


	//   ....[144]....
        /*07c4*/ 	.word	0x000129e0


	//   ....[145]....
        /*07c8*/ 	.word	0x00012a00


	//   ....[146]....
        /*07cc*/ 	.word	0x00012a50


	//   ....[147]....
        /*07d0*/ 	.word	0x00012a70


	//   ....[148]....
        /*07d4*/ 	.word	0x00012ec0


	//   ....[149]....
        /*07d8*/ 	.word	0x00012ed0


	//   ....[150]....
        /*07dc*/ 	.word	0x00012f10


	//   ....[151]....
        /*07e0*/ 	.word	0x00012f50


	//   ....[152]....
        /*07e4*/ 	.word	0x00012f80


	//   ....[153]....
        /*07e8*/ 	.word	0x00012fb0


	//   ....[154]....
        /*07ec*/ 	.word	0x00012fe0


	//   ....[155]....
        /*07f0*/ 	.word	0x00013010


	//   ....[156]....
        /*07f4*/ 	.word	0x000131c0


	//   ....[157]....
        /*07f8*/ 	.word	0x000131f0


	//   ....[158]....
        /*07fc*/ 	.word	0x00013220


	//   ....[159]....
        /*0800*/ 	.word	0x00013250


	//   ....[160]....
        /*0804*/ 	.word	0x00013280


	//   ....[161]....
        /*0808*/ 	.word	0x000132b0


	//   ....[162]....
        /*080c*/ 	.word	0x00013370


	//   ....[163]....
        /*0810*/ 	.word	0x00013390


	//   ....[164]....
        /*0814*/ 	.word	0x000133b0


	//   ....[165]....
        /*0818*/ 	.word	0x00013410


	//   ....[166]....
        /*081c*/ 	.word	0x00013e30


	//   ....[167]....
        /*0820*/ 	.word	0x000143f0


	//   ....[168]....
        /*0824*/ 	.word	0x000144e0


	//   ....[169]....
        /*0828*/ 	.word	0x00014580


	//   ....[170]....
        /*082c*/ 	.word	0x000145e0


	//   ....[171]....
        /*0830*/ 	.word	0x000146f0


	//   ....[172]....
        /*0834*/ 	.word	0x00014750


	//   ....[173]....
        /*0838*/ 	.word	0x00014850


	//   ....[174]....
        /*083c*/ 	.word	0x000148c0


	//   ....[175]....
        /*0840*/ 	.word	0x000149c0


	//   ....[176]....
        /*0844*/ 	.word	0x00014a30


	//   ....[177]....
        /*0848*/ 	.word	0x00014b30


	//   ....[178]....
        /*084c*/ 	.word	0x00014ba0


	//   ....[179]....
        /*0850*/ 	.word	0x00014ca0


	//   ....[180]....
        /*0854*/ 	.word	0x00014d10


	//   ....[181]....
        /*0858*/ 	.word	0x00014e10


	//   ....[182]....
        /*085c*/ 	.word	0x00014e80


	//   ....[183]....
        /*0860*/ 	.word	0x00014f20


	//   ....[184]....
        /*0864*/ 	.word	0x00015020


	//   ....[185]....
        /*0868*/ 	.word	0x00015090


	//   ....[186]....
        /*086c*/ 	.word	0x00015110


	//   ....[187]....
        /*0870*/ 	.word	0x000151d0


	//   ....[188]....
        /*0874*/ 	.word	0x00015250


	//   ....[189]....
        /*0878*/ 	.word	0x00015320


	//   ....[190]....
        /*087c*/ 	.word	0x000153a0


	//   ....[191]....
        /*0880*/ 	.word	0x00015470


	//   ....[192]....
        /*0884*/ 	.word	0x000154f0


	//   ....[193]....
        /*0888*/ 	.word	0x000155c0


	//   ....[194]....
        /*088c*/ 	.word	0x00015640


	//   ....[195]....
        /*0890*/ 	.word	0x00015710


	//   ....[196]....
        /*0894*/ 	.word	0x00015790


	//   ....[197]....
        /*0898*/ 	.word	0x00015850


	//   ....[198]....
        /*089c*/ 	.word	0x000158d0


	//   ....[199]....
        /*08a0*/ 	.word	0x00015980


	//   ....[200]....
        /*08a4*/ 	.word	0x00015ab0


	//   ....[201]....
        /*08a8*/ 	.word	0x00015b50


	//   ....[202]....
        /*08ac*/ 	.word	0x00015bc0


	//   ....[203]....
        /*08b0*/ 	.word	0x00015c80


	//   ....[204]....
        /*08b4*/ 	.word	0x00015ce0


	//   ....[205]....
        /*08b8*/ 	.word	0x00015da0


	//   ....[206]....
        /*08bc*/ 	.word	0x00015e00


	//   ....[207]....
        /*08c0*/ 	.word	0x00015ec0


	//   ....[208]....
        /*08c4*/ 	.word	0x00015f20


	//   ....[209]....
        /*08c8*/ 	.word	0x00015fe0


	//   ....[210]....
        /*08cc*/ 	.word	0x00016040


	//   ....[211]....
        /*08d0*/ 	.word	0x00016100


	//   ....[212]....
        /*08d4*/ 	.word	0x00016160


	//   ....[213]....
        /*08d8*/ 	.word	0x00016220


	//   ....[214]....
        /*08dc*/ 	.word	0x00016280


	//   ....[215]....
        /*08e0*/ 	.word	0x00016340


	//   ....[216]....
        /*08e4*/ 	.word	0x00016430


	//   ....[217]....
        /*08e8*/ 	.word	0x000164d0


	//   ....[218]....
        /*08ec*/ 	.word	0x00016530


	//   ....[219]....
        /*08f0*/ 	.word	0x00016610


	//   ....[220]....
        /*08f4*/ 	.word	0x00016670


	//   ....[221]....
        /*08f8*/ 	.word	0x00016750


	//   ....[222]....
        /*08fc*/ 	.word	0x000167b0


	//   ....[223]....
        /*0900*/ 	.word	0x00016890


	//   ....[224]....
        /*0904*/ 	.word	0x000168f0


	//   ....[225]....
        /*0908*/ 	.word	0x000169d0


	//   ....[226]....
        /*090c*/ 	.word	0x00016a30


	//   ....[227]....
        /*0910*/ 	.word	0x00016b10


	//   ....[228]....
        /*0914*/ 	.word	0x00016b70


	//   ....[229]....
        /*0918*/ 	.word	0x00016c50


	//   ....[230]....
        /*091c*/ 	.word	0x00016cb0


	//   ....[231]....
        /*0920*/ 	.word	0x00016d80


	//   ....[232]....
        /*0924*/ 	.word	0x00016ea0


	//   ....[233]....
        /*0928*/ 	.word	0x00016f50


	//   ....[234]....
        /*092c*/ 	.word	0x00017000


	//   ....[235]....
        /*0930*/ 	.word	0x000170d0


	//   ....[236]....
        /*0934*/ 	.word	0x00017130


	//   ....[237]....
        /*0938*/ 	.word	0x00017210


	//   ....[238]....
        /*093c*/ 	.word	0x00017270


	//   ....[239]....
        /*0940*/ 	.word	0x00017340


	//   ....[240]....
        /*0944*/ 	.word	0x000173a0


	//   ....[241]....
        /*0948*/ 	.word	0x00017470


	//   ....[242]....
        /*094c*/ 	.word	0x000174d0


	//   ....[243]....
        /*0950*/ 	.word	0x000175b0


	//   ....[244]....
        /*0954*/ 	.word	0x00017610


	//   ....[245]....
        /*0958*/ 	.word	0x000176e0


	//   ....[246]....
        /*095c*/ 	.word	0x00017740


	//   ....[247]....
        /*0960*/ 	.word	0x00017800


	//   ....[248]....
        /*0964*/ 	.word	0x00017890


	//   ....[249]....
        /*0968*/ 	.word	0x00017930


	//   ....[250]....
        /*096c*/ 	.word	0x00017aa0


	//   ....[251]....
        /*0970*/ 	.word	0x00017b10


	//   ....[252]....
        /*0974*/ 	.word	0x00017b90


	//   ....[253]....
        /*0978*/ 	.word	0x00017c00


	//   ....[254]....
        /*097c*/ 	.word	0x00017c70


	//   ....[255]....
        /*0980*/ 	.word	0x00017cf0


	//   ....[0]....
        /*0984*/ 	.word	0x00017d70


	//   ....[1]....
        /*0988*/ 	.word	0x00017e00


	//   ....[2]....
        /*098c*/ 	.word	0x00017e70


	//   ....[3]....
        /*0990*/ 	.word	0x00017ee0


	//   ....[4]....
        /*0994*/ 	.word	0x00017f50


	//   ....[5]....
        /*0998*/ 	.word	0x00017fd0


	//   ....[6]....
        /*099c*/ 	.word	0x00018040


	//   ....[7]....
        /*09a0*/ 	.word	0x000180d0


	//   ....[8]....
        /*09a4*/ 	.word	0x00018130


	//   ....[9]....
        /*09a8*/ 	.word	0x000181c0


	//   ....[10]....
        /*09ac*/ 	.word	0x000182f0


	//----- nvinfo : EIATTR_REG_RECONFIG
	.align		4
.L_284:
        /*09b0*/ 	.byte	0x01, 0x54
	.zero		2


	//----- nvinfo : EIATTR_SYSCALL_OFFSETS
	.align		4
        /*09b4*/ 	.byte	0x04, 0x46
        /*09b6*/ 	.short	(.L_286 - .L_285)


	//   ....[0]....
.L_285:
        /*09b8*/ 	.word	0x00001cb0


	//   ....[1]....
        /*09bc*/ 	.word	0x0000f8b0


	//   ....[2]....
        /*09c0*/ 	.word	0x0000fa00


	//   ....[3]....
        /*09c4*/ 	.word	0x0000faf0


	//   ....[4]....
        /*09c8*/ 	.word	0x00010a40


	//----- nvinfo : EIATTR_MBARRIER_INSTR_OFFSETS
	.align		4
.L_286:
        /*09cc*/ 	.byte	0x04, 0x39
        /*09ce*/ 	.short	(.L_288 - .L_287)


	//   ....[0]....
.L_287:
        /*09d0*/ 	.word	0x00000180
        /*09d4*/ 	.word	0x000000ff
        /*09d8*/ 	.word	0x00028800
        /*09dc*/ 	.short	0x0100
        /*09de*/ 	.byte	0x08
	.zero		1


	//   ....[1]....
        /*09e0*/ 	.word	0x00000190
        /*09e4*/ 	.word	0x000000ff
        /*09e8*/ 	.word	0x00028820
        /*09ec*/ 	.short	0x0100
        /*09ee*/ 	.byte	0x08
	.zero		1


	//   ....[2]....
        /*09f0*/ 	.word	0x00000280
        /*09f4*/ 	.word	0x000000ff
        /*09f8*/ 	.word	0x00028830
        /*09fc*/ 	.short	0x0100
        /*09fe*/ 	.byte	0x08
	.zero		1


	//   ....[3]....
        /*0a00*/ 	.word	0x00000290
        /*0a04*/ 	.word	0x000000ff
        /*0a08*/ 	.word	0x00028840
        /*0a0c*/ 	.short	0x0100
        /*0a0e*/ 	.byte	0x08
	.zero		1


	//   ....[4]....
        /*0a10*/ 	.word	0x000002a0
        /*0a14*/ 	.word	0x000000ff
        /*0a18*/ 	.word	0x00028838
        /*0a1c*/ 	.short	0x0100
        /*0a1e*/ 	.byte	0x08
	.zero		1


	//   ....[5]....
        /*0a20*/ 	.word	0x000002b0
        /*0a24*/ 	.word	0x000000ff
        /*0a28*/ 	.word	0x00028848
        /*0a2c*/ 	.short	0x0100
        /*0a2e*/ 	.byte	0x08
	.zero		1


	//   ....[6]....
        /*0a30*/ 	.word	0x000003e0
        /*0a34*/ 	.word	0x000000ff
        /*0a38*/ 	.word	0x00028850
        /*0a3c*/ 	.short	0x0100
        /*0a3e*/ 	.byte	0x08
	.zero		1


	//   ....[7]....
        /*0a40*/ 	.word	0x000003f0
        /*0a44*/ 	.word	0x000000ff
        /*0a48*/ 	.word	0x00028860
        /*0a4c*/ 	.short	0x0100
        /*0a4e*/ 	.byte	0x08
	.zero		1


	//   ....[8]....
        /*0a50*/ 	.word	0x00000400
        /*0a54*/ 	.word	0x000000ff
        /*0a58*/ 	.word	0x00028858
        /*0a5c*/ 	.short	0x0100
        /*0a5e*/ 	.byte	0x08
	.zero		1


	//   ....[9]....
        /*0a60*/ 	.word	0x00000410
        /*0a64*/ 	.word	0x000000ff
        /*0a68*/ 	.word	0x00028868
        /*0a6c*/ 	.short	0x0100
        /*0a6e*/ 	.byte	0x08
	.zero		1


	//   ....[10]....
        /*0a70*/ 	.word	0x00000500
        /*0a74*/ 	.word	0x000000ff
        /*0a78*/ 	.word	0x00028870
        /*0a7c*/ 	.short	0x0100
        /*0a7e*/ 	.byte	0x06
	.zero		1


	//   ....[11]....
        /*0a80*/ 	.word	0x00000510
        /*0a84*/ 	.word	0x000000ff
        /*0a88*/ 	.word	0x00028880
        /*0a8c*/ 	.short	0x0100
        /*0a8e*/ 	.byte	0x06
	.zero		1


	//   ....[12]....
        /*0a90*/ 	.word	0x00000520
        /*0a94*/ 	.word	0x000000ff
        /*0a98*/ 	.word	0x00028878
        /*0a9c*/ 	.short	0x0100
        /*0a9e*/ 	.byte	0x06
	.zero		1


	//   ....[13]....
        /*0aa0*/ 	.word	0x00000530
        /*0aa4*/ 	.word	0x000000ff
        /*0aa8*/ 	.word	0x00028888
        /*0aac*/ 	.short	0x0100
        /*0aae*/ 	.byte	0x06
	.zero		1


	//   ....[14]....
        /*0ab0*/ 	.word	0x00000660
        /*0ab4*/ 	.word	0x000000ff
        /*0ab8*/ 	.word	0x00028890
        /*0abc*/ 	.short	0x0100
        /*0abe*/ 	.byte	0x08
	.zero		1


	//   ....[15]....
        /*0ac0*/ 	.word	0x00000670
        /*0ac4*/ 	.word	0x000000ff
        /*0ac8*/ 	.word	0x000288a0
        /*0acc*/ 	.short	0x0100
        /*0ace*/ 	.byte	0x08
	.zero		1


	//   ....[16]....
        /*0ad0*/ 	.word	0x00000680
        /*0ad4*/ 	.word	0x000000ff
        /*0ad8*/ 	.word	0x00028898
        /*0adc*/ 	.short	0x0100
        /*0ade*/ 	.byte	0x08
	.zero		1


	//   ....[17]....
        /*0ae0*/ 	.word	0x00000690
        /*0ae4*/ 	.word	0x000000ff
        /*0ae8*/ 	.word	0x000288a8
        /*0aec*/ 	.short	0x0100
        /*0aee*/ 	.byte	0x08
	.zero		1


	//   ....[18]....
        /*0af0*/ 	.word	0x000007d0
        /*0af4*/ 	.word	0x000000ff
        /*0af8*/ 	.word	0x000288b0
        /*0afc*/ 	.short	0x0100
        /*0afe*/ 	.byte	0x08
	.zero		1


	//   ....[19]....
        /*0b00*/ 	.word	0x000007e0
        /*0b04*/ 	.word	0x000000ff
        /*0b08*/ 	.word	0x000288c0
        /*0b0c*/ 	.short	0x0100
        /*0b0e*/ 	.byte	0x08
	.zero		1


	//   ....[20]....
        /*0b10*/ 	.word	0x000007f0
        /*0b14*/ 	.word	0x000000ff
        /*0b18*/ 	.word	0x000288b8
        /*0b1c*/ 	.short	0x0100
        /*0b1e*/ 	.byte	0x08
	.zero		1


	//   ....[21]....
        /*0b20*/ 	.word	0x00000800
        /*0b24*/ 	.word	0x000000ff
        /*0b28*/ 	.word	0x000288c8
        /*0b2c*/ 	.short	0x0100
        /*0b2e*/ 	.byte	0x08
	.zero		1


	//   ....[22]....
        /*0b30*/ 	.word	0x00001d30
        /*0b34*/ 	.word	0x000000ff
        /*0b38*/ 	.word	0x00028800
        /*0b3c*/ 	.short	0x010a
        /*0b3e*/ 	.byte	0x28
	.zero		1


	//   ....[23]....
        /*0b40*/ 	.word	0x00001db0
        /*0b44*/ 	.word	0x00000000
        /*0b48*/ 	.word	0x00028830
        /*0b4c*/ 	.short	0x010a
        /*0b4e*/ 	.byte	0x3f
	.zero		1


	//   ....[24]....
        /*0b50*/ 	.word	0x00001df0
        /*0b54*/ 	.word	0x00000000
        /*0b58*/ 	.word	0x00028830
        /*0b5c*/ 	.short	0x010a
        /*0b5e*/ 	.byte	0x3f
	.zero		1


	//   ....[25]....
        /*0b60*/ 	.word	0x00002c70
        /*0b64*/ 	.word	0x000000ff
        /*0b68*/ 	.word	0x00000000
        /*0b6c*/ 	.short	0x0101
        /*0b6e*/ 	.byte	0x06
	.zero		1


	//   ....[26]....
        /*0b70*/ 	.word	0x00004a60
        /*0b74*/ 	.word	0x000000ff
        /*0b78*/ 	.word	0x00028830
        /*0b7c*/ 	.short	0x010a
        /*0b7e*/ 	.byte	0x0a
	.zero		1


	//   ....[27]....
        /*0b80*/ 	.word	0x00004aa0
        /*0b84*/ 	.word	0x000000ff
        /*0b88*/ 	.word	0x00028830
        /*0b8c*/ 	.short	0x010a
        /*0b8e*/ 	.byte	0x0a
	.zero		1


	//   ....[28]....
        /*0b90*/ 	.word	0x00004e20
        /*0b94*/ 	.word	0x000000ff
        /*0b98*/ 	.word	0x00028850
        /*0b9c*/ 	.short	0x010a
        /*0b9e*/ 	.byte	0x0a
	.zero		1


	//   ....[29]....
        /*0ba0*/ 	.word	0x00004e60
        /*0ba4*/ 	.word	0x000000ff
        /*0ba8*/ 	.word	0x00028850
        /*0bac*/ 	.short	0x010a
        /*0bae*/ 	.byte	0x0a
	.zero		1


	//   ....[30]....
        /*0bb0*/ 	.word	0x000059a0
        /*0bb4*/ 	.word	0x000000ff
        /*0bb8*/ 	.word	0x00000000
        /*0bbc*/ 	.short	0x0101
        /*0bbe*/ 	.byte	0x06
	.zero		1


	//   ....[31]....
        /*0bc0*/ 	.word	0x000075c0
        /*0bc4*/ 	.word	0x000000ff
        /*0bc8*/ 	.word	0x00000000
        /*0bcc*/ 	.short	0x0101
        /*0bce*/ 	.byte	0x05
	.zero		1


	//   ....[32]....
        /*0bd0*/ 	.word	0x00007cc0
        /*0bd4*/ 	.word	0x000000ff
        /*0bd8*/ 	.word	0x00028830
        /*0bdc*/ 	.short	0x010a
        /*0bde*/ 	.byte	0x0a
	.zero		1


	//   ....[33]....
        /*0be0*/ 	.word	0x00007d00
        /*0be4*/ 	.word	0x000000ff
        /*0be8*/ 	.word	0x00028830
        /*0bec*/ 	.short	0x010a
        /*0bee*/ 	.byte	0x0a
	.zero		1


	//   ....[34]....
        /*0bf0*/ 	.word	0x00008050
        /*0bf4*/ 	.word	0x000000ff
        /*0bf8*/ 	.word	0x00028850
        /*0bfc*/ 	.short	0x010a
        /*0bfe*/ 	.byte	0x0a
	.zero		1


	//   ....[35]....
        /*0c00*/ 	.word	0x00008090
        /*0c04*/ 	.word	0x000000ff
        /*0c08*/ 	.word	0x00028850
        /*0c0c*/ 	.short	0x010a
        /*0c0e*/ 	.byte	0x0a
	.zero		1


	//   ....[36]....
        /*0c10*/ 	.word	0x000088e0
        /*0c14*/ 	.word	0x000000ff
        /*0c18*/ 	.word	0x00000000
        /*0c1c*/ 	.short	0x0101
        /*0c1e*/ 	.byte	0x06
	.zero		1


	//   ....[37]....
        /*0c20*/ 	.word	0x00009e80
        /*0c24*/ 	.word	0x000000ff
        /*0c28*/ 	.word	0x00000000
        /*0c2c*/ 	.short	0x0101
        /*0c2e*/ 	.byte	0x05
	.zero		1


	//   ....[38]....
        /*0c30*/ 	.word	0x0000a480
        /*0c34*/ 	.word	0x000000ff
        /*0c38*/ 	.word	0x00028850
        /*0c3c*/ 	.short	0x010a
        /*0c3e*/ 	.byte	0x05
	.zero		1


	//   ....[39]....
        /*0c40*/ 	.word	0x0000a4c0
        /*0c44*/ 	.word	0x000000ff
        /*0c48*/ 	.word	0x00028850
        /*0c4c*/ 	.short	0x010a
        /*0c4e*/ 	.byte	0x05
	.zero		1


	//   ....[40]....
        /*0c50*/ 	.word	0x0000aa40
        /*0c54*/ 	.word	0x000000ff
        /*0c58*/ 	.word	0x00000000
        /*0c5c*/ 	.short	0x0101
        /*0c5e*/ 	.byte	0x04
	.zero		1


	//   ....[41]....
        /*0c60*/ 	.word	0x0000c100
        /*0c64*/ 	.word	0x00000014
        /*0c68*/ 	.word	0x00000000
        /*0c6c*/ 	.short	0x0101
        /*0c6e*/ 	.byte	0x3f
	.zero		1


	//   ....[42]....
        /*0c70*/ 	.word	0x0000c590
        /*0c74*/ 	.word	0x00000014
        /*0c78*/ 	.word	0x00000000
        /*0c7c*/ 	.short	0x0101
        /*0c7e*/ 	.byte	0x3f
	.zero		1


	//   ....[43]....
        /*0c80*/ 	.word	0x0000fff0
        /*0c84*/ 	.word	0x00000007
        /*0c88*/ 	.word	0x00028840
        /*0c8c*/ 	.short	0x010a
        /*0c8e*/ 	.byte	0x3f
	.zero		1


	//   ....[44]....
        /*0c90*/ 	.word	0x00010750
        /*0c94*/ 	.word	0x00000007
        /*0c98*/ 	.word	0x00028830
        /*0c9c*/ 	.short	0x0107
        /*0c9e*/ 	.byte	0x3f
	.zero		1


	//   ....[45]....
        /*0ca0*/ 	.word	0x00010810
        /*0ca4*/ 	.word	0x00000007
        /*0ca8*/ 	.word	0x00028830
        /*0cac*/ 	.short	0x0101
        /*0cae*/ 	.byte	0x3f
	.zero		1


	//   ....[46]....
        /*0cb0*/ 	.word	0x00011310
        /*0cb4*/ 	.word	0x00000016
        /*0cb8*/ 	.word	0x00028800
        /*0cbc*/ 	.short	0x0107
        /*0cbe*/ 	.byte	0x3f
	.zero		1


	//   ....[47]....
        /*0cc0*/ 	.word	0x00011420
        /*0cc4*/ 	.word	0x00000016
        /*0cc8*/ 	.word	0x00028800
        /*0ccc*/ 	.short	0x0101
        /*0cce*/ 	.byte	0x3f
	.zero		1


	//   ....[48]....
        /*0cd0*/ 	.word	0x00011440
        /*0cd4*/ 	.word	0x00000016
        /*0cd8*/ 	.word	0x00028820
        /*0cdc*/ 	.short	0x010a
        /*0cde*/ 	.byte	0x3f
	.zero		1


	//   ....[49]....
        /*0ce0*/ 	.word	0x000117b0
        /*0ce4*/ 	.word	0x00000006
        /*0ce8*/ 	.word	0x00028840
        /*0cec*/ 	.short	0x010a
        /*0cee*/ 	.byte	0x3f
	.zero		1


	//   ....[50]....
        /*0cf0*/ 	.word	0x00011cb0
        /*0cf4*/ 	.word	0x00000006
        /*0cf8*/ 	.word	0x00028830
        /*0cfc*/ 	.short	0x0107
        /*0cfe*/ 	.byte	0x3f
	.zero		1


	//   ....[51]....
        /*0d00*/ 	.word	0x00011d60
        /*0d04*/ 	.word	0x00000006
        /*0d08*/ 	.word	0x00028830
        /*0d0c*/ 	.short	0x0101
        /*0d0e*/ 	.byte	0x3f
	.zero		1


	//   ....[52]....
        /*0d10*/ 	.word	0x00011dd0
        /*0d14*/ 	.word	0x00000006
        /*0d18*/ 	.word	0x00028860
        /*0d1c*/ 	.short	0x010a
        /*0d1e*/ 	.byte	0x3f
	.zero		1


	//   ....[53]....
        /*0d20*/ 	.word	0x00012360
        /*0d24*/ 	.word	0x00000006
        /*0d28*/ 	.word	0x00028850
        /*0d2c*/ 	.short	0x0107
        /*0d2e*/ 	.byte	0x3f
	.zero		1


	//   ....[54]....
        /*0d30*/ 	.word	0x00012480
        /*0d34*/ 	.word	0x00000006
        /*0d38*/ 	.word	0x00028850
        /*0d3c*/ 	.short	0x0101
        /*0d3e*/ 	.byte	0x3f
	.zero		1


	//   ....[55]....
        /*0d40*/ 	.word	0x00012680
        /*0d44*/ 	.word	0x00000000
        /*0d48*/ 	.word	0x00028860
        /*0d4c*/ 	.short	0x010a
        /*0d4e*/ 	.byte	0x3f
	.zero		1


	//   ....[56]....
        /*0d50*/ 	.word	0x00012bb0
        /*0d54*/ 	.word	0x00000000
        /*0d58*/ 	.word	0x00028850
        /*0d5c*/ 	.short	0x0107
        /*0d5e*/ 	.byte	0x3f
	.zero		1


	//   ....[57]....
        /*0d60*/ 	.word	0x00012c60
        /*0d64*/ 	.word	0x00000000
        /*0d68*/ 	.word	0x00028850
        /*0d6c*/ 	.short	0x0101
        /*0d6e*/ 	.byte	0x3f
	.zero		1


	//   ....[58]....
        /*0d70*/ 	.word	0x00013db0
        /*0d74*/ 	.word	0x00000007
        /*0d78*/ 	.word	0x00028820
        /*0d7c*/ 	.short	0x010a
        /*0d7e*/ 	.byte	0x3f
	.zero		1


	//   ....[59]....
        /*0d80*/ 	.word	0x00013f50
        /*0d84*/ 	.word	0x00000005
        /*0d88*/ 	.word	0x00028840
        /*0d8c*/ 	.short	0x010a
        /*0d8e*/ 	.byte	0x3f
	.zero		1


	//   ....[60]....
        /*0d90*/ 	.word	0x00013ff0
        /*0d94*/ 	.word	0x00000003
        /*0d98*/ 	.word	0x00028840
        /*0d9c*/ 	.short	0x010a
        /*0d9e*/ 	.byte	0x3f
	.zero		1


	//   ....[61]....
        /*0da0*/ 	.word	0x00014030
        /*0da4*/ 	.word	0x00000005
        /*0da8*/ 	.word	0x00028860
        /*0dac*/ 	.short	0x010a
        /*0dae*/ 	.byte	0x3f
	.zero		1


	//   ....[62]....
        /*0db0*/ 	.word	0x00014070
        /*0db4*/ 	.word	0x00000003
        /*0db8*/ 	.word	0x00028860
        /*0dbc*/ 	.short	0x010a
        /*0dbe*/ 	.byte	0x3f
	.zero		1


	//   ....[63]....
        /*0dc0*/ 	.word	0x000140e0
        /*0dc4*/ 	.word	0x00000003
        /*0dc8*/ 	.word	0x00028800
        /*0dcc*/ 	.short	0x010a
        /*0dce*/ 	.byte	0x3f
	.zero		1


	//   ....[64]....
        /*0dd0*/ 	.word	0x00014130
        /*0dd4*/ 	.word	0x00000000
        /*0dd8*/ 	.word	0x00028830
        /*0ddc*/ 	.short	0x010a
        /*0dde*/ 	.byte	0x3f
	.zero		1


	//   ....[65]....
        /*0de0*/ 	.word	0x00014190
        /*0de4*/ 	.word	0x00000007
        /*0de8*/ 	.word	0x00028830
        /*0dec*/ 	.short	0x010a
        /*0dee*/ 	.byte	0x3f
	.zero		1


	//   ....[66]....
        /*0df0*/ 	.word	0x000141f0
        /*0df4*/ 	.word	0x00000007
        /*0df8*/ 	.word	0x00028850
        /*0dfc*/ 	.short	0x010a
        /*0dfe*/ 	.byte	0x3f
	.zero		1


	//   ....[67]....
        /*0e00*/ 	.word	0x00014250
        /*0e04*/ 	.word	0x00000007
        /*0e08*/ 	.word	0x00028830
        /*0e0c*/ 	.short	0x010a
        /*0e0e*/ 	.byte	0x3f
	.zero		1


	//   ....[68]....
        /*0e10*/ 	.word	0x000142b0
        /*0e14*/ 	.word	0x00000007
        /*0e18*/ 	.word	0x00028850
        /*0e1c*/ 	.short	0x010a
        /*0e1e*/ 	.byte	0x3f
	.zero		1


	//   ....[69]....
        /*0e20*/ 	.word	0x00014310
        /*0e24*/ 	.word	0x00000005
        /*0e28*/ 	.word	0x00028850
        /*0e2c*/ 	.short	0x010a
        /*0e2e*/ 	.byte	0x3f
	.zero		1


	//   ....[70]....
        /*0e30*/ 	.word	0x00014430
        /*0e34*/ 	.word	0x00000007
        /*0e38*/ 	.word	0x00028840
        /*0e3c*/ 	.short	0x010a
        /*0e3e*/ 	.byte	0x3f
	.zero		1


	//   ....[71]....
        /*0e40*/ 	.word	0x000159b0
        /*0e44*/ 	.word	0x00000016
        /*0e48*/ 	.word	0x00028820
        /*0e4c*/ 	.short	0x010a
        /*0e4e*/ 	.byte	0x3f
	.zero		1


	//   ....[72]....
        /*0e50*/ 	.word	0x00015a00
        /*0e54*/ 	.word	0x00000006
        /*0e58*/ 	.word	0x00028840
        /*0e5c*/ 	.short	0x010a
        /*0e5e*/ 	.byte	0x3f
	.zero		1


	//   ....[73]....
        /*0e60*/ 	.word	0x00016380
        /*0e64*/ 	.word	0x00000006
        /*0e68*/ 	.word	0x00028860
        /*0e6c*/ 	.short	0x010a
        /*0e6e*/ 	.byte	0x3f
	.zero		1


	//   ....[74]....
        /*0e70*/ 	.word	0x00016df0
        /*0e74*/ 	.word	0x00000000
        /*0e78*/ 	.word	0x00028860
        /*0e7c*/ 	.short	0x010a
        /*0e7e*/ 	.byte	0x3f
	.zero		1


	//   ....[75]....
        /*0e80*/ 	.word	0x00018210
        /*0e84*/ 	.word	0x00000007
        /*0e88*/ 	.word	0x00028820
        /*0e8c*/ 	.short	0x010a
        /*0e8e*/ 	.byte	0x3f
	.zero		1


	//   ....[76]....
        /*0e90*/ 	.word	0x000183b0
        /*0e94*/ 	.word	0x00000005
        /*0e98*/ 	.word	0x00028840
        /*0e9c*/ 	.short	0x010a
        /*0e9e*/ 	.byte	0x3f
	.zero		1


	//   ....[77]....
        /*0ea0*/ 	.word	0x00018400
        /*0ea4*/ 	.word	0x00000003
        /*0ea8*/ 	.word	0x00028840
        /*0eac*/ 	.short	0x010a
        /*0eae*/ 	.byte	0x3f
	.zero		1


	//   ....[78]....
        /*0eb0*/ 	.word	0x00018450
        /*0eb4*/ 	.word	0x00000005
        /*0eb8*/ 	.word	0x00028860
        /*0ebc*/ 	.short	0x010a
        /*0ebe*/ 	.byte	0x3f
	.zero		1


	//----- nvinfo : EIATTR_NUM_MBARRIERS
	.align		4
.L_288:
        /*0ec0*/ 	.byte	0x03, 0x38
        /*0ec2*/ 	.short	0x0016


	//----- nvinfo : EIATTR_EXIT_INSTR_OFFSETS
	.align		4
        /*0ec4*/ 	.byte	0x04, 0x1c
        /*0ec6*/ 	.short	(.L_290 - .L_289)


	//   ....[0]....
.L_289:
        /*0ec8*/ 	.word	0x000009d0


	//   ....[1]....
        /*0ecc*/ 	.word	0x0000dcb0


	//   ....[2]....
        /*0ed0*/ 	.word	0x000140c0


	//----- nvinfo : EIATTR_MAX_THREADS
	.align		4
.L_290:
        /*0ed4*/ 	.byte	0x04, 0x05
        /*0ed6*/ 	.short	(.L_292 - .L_291)
.L_291:
        /*0ed8*/ 	.word	0x00000180
        /*0edc*/ 	.word	0x00000001
        /*0ee0*/ 	.word	0x00000001


	//----- nvinfo : EIATTR_CRS_STACK_SIZE
	.align		4
.L_292:
        /*0ee4*/ 	.byte	0x04, 0x1e
        /*0ee6*/ 	.short	(.L_294 - .L_293)
.L_293:
        /*0ee8*/ 	.word	0x00000000


	//----- nvinfo : EIATTR_CBANK_PARAM_SIZE
	.align		4
.L_294:
        /*0eec*/ 	.byte	0x03, 0x19
        /*0eee*/ 	.short	0x0af0


	//----- nvinfo : EIATTR_PARAM_CBANK
	.align		4
        /*0ef0*/ 	.byte	0x04, 0x0a
        /*0ef2*/ 	.short	(.L_296 - .L_295)
	.align		4
.L_295:
        /*0ef4*/ 	.word	index@(.nv.constant0._ZN7cutlass13device_kernelIN5flash11enable_sm90INS1_16FlashAttnFwdSm90INS1_25CollectiveMainloopFwdSm90ILi2EN4cute5tupleIJNS5_1CILi1EEES8_S8_EEENS6_IJNS7_ILi128EEESA_SA_EEELi128ENS_6half_tEfNS_4arch4Sm90ELb1ELb0ELb1ELb1ELb1ELb0ELb0ELb1ELb1ELb1ELb1ELb0EEENS1_21CollectiveEpilogueFwdISB_S9_SC_SE_Li256ELb1ELb1ELb1ELb0EEENS1_36VarlenDynamicPersistentTileSchedulerILi128ELi128ELi256ELi128ELb1ELb1ELb1ELb1ELb1ELb1EEEEEEEEEvNT_6ParamsE)
        /*0ef8*/ 	.short	0x0210
        /*0efa*/ 	.short	0x0af0


	//----- nvinfo : EIATTR_SW_WAR
	.align		4
.L_296:
        /*0efc*/ 	.byte	0x04, 0x36
        /*0efe*/ 	.short	(.L_298 - .L_297)
.L_297:
        /*0f00*/ 	.word	0x00000008
.L_298:


//--------------------- .nv.info._ZN7cutlass13device_kernelIN5flash11enable_sm90INS1_16FlashAttnFwdSm90INS1_25CollectiveMainloopFwdSm90ILi2EN4cute5tupleIJNS5_1CILi1EEES8_S8_EEENS6_IJNS7_ILi128EEESA_SA_EEELi128ENS_6half_tEfNS_4arch4Sm90ELb1ELb0ELb1ELb1ELb1ELb1ELb0ELb1ELb1ELb1ELb1ELb0EEENS1_21CollectiveEpilogueFwdISB_S9_SC_SE_Li256ELb1ELb1ELb1ELb0EEENS1_36VarlenDynamicPersistentTileSchedulerILi128ELi128ELi256ELi128ELb1ELb1ELb1ELb1ELb1ELb1EEEEEEEEEvNT_6ParamsE --------------------------
	.section	.nv.info._ZN7cutlass13device_kernelIN5flash11enable_sm90INS1_16FlashAttnFwdSm90INS1_25CollectiveMainloopFwdSm90ILi2EN4cute5tupleIJNS5_1CILi1EEES8_S8_EEENS6_IJNS7_ILi128EEESA_SA_EEELi128ENS_6half_tEfNS_4arch4Sm90ELb1ELb0ELb1ELb1ELb1ELb1ELb0ELb1ELb1ELb1ELb1ELb0EEENS1_21CollectiveEpilogueFwdISB_S9_SC_SE_Li256ELb1ELb1ELb1ELb0EEENS1_36VarlenDynamicPersistentTileSchedulerILi128ELi128ELi256ELi128ELb1ELb1ELb1ELb1ELb1ELb1EEEEEEEEEvNT_6ParamsE,"",@"SHT_CUDA_INFO"
	.sectionflags	@""
	.align	4


	//----- nvinfo : EIATTR_CUDA_API_VERSION
	.align		4
        /*0000*/ 	.byte	0x04, 0x37
        /*0002*/ 	.short	(.L_300 - .L_299)
.L_299:
        /*0004*/ 	.word	0x00000082


	//----- nvinfo : EIATTR_KPARAM_INFO
	.align		4
.L_300:
        /*0008*/ 	.byte	0x04, 0x17
        /*000a*/ 	.short	(.L_302 - .L_301)
.L_301:
        /*000c*/ 	.word	0x00000000
        /*0010*/ 	.short	0x0000
        /*0012*/ 	.short	0x0070
        /*0014*/ 	.byte	0x00, 0xf0, 0x01, 0x2a


	//----- nvinfo : EIATTR_SPARSE_MMA_MASK
	.align		4
.L_302:
        /*0018*/ 	.byte	0x03, 0x50
        /*001a*/ 	.short	0x0000


	//----- nvinfo : EIATTR_MAXREG_COUNT
	.align		4
        /*001c*/ 	.byte	0x03, 0x1b
        /*001e*/ 	.short	0x00a8


	//----- nvinfo : EIATTR_NUM_BARRIERS
	.align		4
        /*0020*/ 	.byte	0x02, 0x4c
        /*0022*/ 	.byte	0x10
	.zero		1


	//----- nvinfo : EIATTR_EXTERNS
	.align		4
        /*0024*/ 	.byte	0x04, 0x0f
        /*0026*/ 	.short	(.L_304 - .L_303)


	//   ....[0]....
	.align		4
.L_303:
        /*0028*/ 	.word	index@(__assertfail)


	//----- nvinfo : EIATTR_ANNOTATIONS
	.align		4
.L_304:
        /*002c*/ 	.byte	0x04, 0x55
        /*002e*/ 	.short	(.L_306 - .L_305)


	//   ....[0]....
.L_305:
        /* <DEDUP_REMOVED lines=18> */


	//----- nvinfo : EIATTR_MERCURY_ISA_VERSION
	.align		4
.L_306:
        /*0138*/ 	.byte	0x03, 0x5f
        /*013a*/ 	.short	0x0101


	//----- nvinfo : EIATTR_UNUSED_LOAD_BYTE_OFFSET
	.align		4
        /*013c*/ 	.byte	0x04, 0x44
        /*013e*/ 	.short	(.L_308 - .L_307)


	//   ....[0]....
.L_307:
        /*0140*/ 	.word	0x00000a60
        /*0144*/ 	.word	0x0000fff0


	//   ....[1]....
        /*0148*/ 	.word	0x000173d0
        /*014c*/ 	.word	0x0000fff0


	//----- nvinfo : EIATTR_INT_WARP_WIDE_INSTR_OFFSETS
	.align		4
.L_308:
        /*0150*/ 	.byte	0x04, 0x31
        /*0152*/ 	.short	(.L_310 - .L_309)


	//   ....[0]....
.L_309:
        /*0154*/ 	.word	0x00000130


	//   ....[1]....
        /*0158*/ 	.word	0x00000170


	//   ....[2]....
        /*015c*/ 	.word	0x000001e0


	//   ....[3]....
        /*0160*/ 	.word	0x0001d1e0


	//   ....[4]....
        /*0164*/ 	.word	0x0001d270


	//   ....[5]....
        /*0168*/ 	.word	0x000200c0


	//   ....[6]....
        /*016c*/ 	.word	0x00020150


	//----- nvinfo : EIATTR_COOP_GROUP_MASK_REGIDS
	.align		4
.L_310:
        /*0170*/ 	.byte	0x04, 0x29
        /*0172*/ 	.short	(.L_312 - .L_311)


	//   ....[0]....
.L_311:
        /*0174*/ 	.word	0xffffffff


	//   ....[1]....
        /*0178*/ 	.word	0xffffffff


	//   ....[2]....
        /*017c*/ 	.word	0xffffffff


	//   ....[3]....
        /*0180*/ 	.word	0xffffffff


	//   ....[4]....
        /*0184*/ 	.word	0xffffffff


	//   ....[5]....
        /*0188*/ 	.word	0xffffffff


	//   ....[6]....
        /*018c*/ 	.word	0xffffffff


	//   ....[7]....
        /*0190*/ 	.word	0xffffffff


	//   ....[8]....
        /*0194*/ 	.word	0xffffffff


	//   ....[9]....
        /*0198*/ 	.word	0xffffffff


	//   ....[10]....
        /*019c*/ 	.word	0xffffffff


	//   ....[11]....
        /*01a0*/ 	.word	0xffffffff


	//   ....[12]....
        /*01a4*/ 	.word	0xffffffff


	//   ....[13]....
        /*01a8*/ 	.word	0xffffffff


	//   ....[14]....
        /*01ac*/ 	.word	0xffffffff


	//   ....[15]....
        /*01b0*/ 	.word	0xffffffff


	//   ....[16]....
        /*01b4*/ 	.word	0xffffffff


	//   ....[17]....
        /*01b8*/ 	.word	0xffffffff


	//   ....[18]....
        /*01bc*/ 	.word	0xffffffff


	//   ....[19]....
        /*01c0*/ 	.word	0xffffffff


	//   ....[20]....
        /*01c4*/ 	.word	0xffffffff


	//   ....[21]....
        /*01c8*/ 	.word	0xffffffff


	//   ....[22]....
        /*01cc*/ 	.word	0xffffffff


	//   ....[23]....
        /*01d0*/ 	.word	0xffffffff


	//   ....[24]....
        /*01d4*/ 	.word	0xffffffff


	//   ....[25]....
        /*01d8*/ 	.word	0xffffffff


	//   ....[26]....
        /*01dc*/ 	.word	0xffffffff


	//   ....[27]....
        /*01e0*/ 	.word	0xffffffff


	//   ....[28]....
        /*01e4*/ 	.word	0xffffffff


	//   ....[29]....
        /*01e8*/ 	.word	0xffffffff


	//   ....[30]....
        /*01ec*/ 	.word	0xffffffff


	//   ....[31]....
        /*01f0*/ 	.word	0xffffffff


	//   ....[32]....
        /*01f4*/ 	.word	0xffffffff


	//   ....[33]....
        /*01f8*/ 	.word	0xffffffff


	//   ....[34]....
        /*01fc*/ 	.word	0xffffffff


	//   ....[35]....
        /*0200*/ 	.word	0xffffffff


	//   ....[36]....
        /*0204*/ 	.word	0xffffffff


	//   ....[37]....
        /*0208*/ 	.word	0xffffffff


	//   ....[38]....
        /*020c*/ 	.word	0xffffffff


	//   ....[39]....
        /*0210*/ 	.word	0xffffffff


	//   ....[40]....
        /*0214*/ 	.word	0xffffffff


	//   ....[41]....
        /*0218*/ 	.word	0xffffffff


	//   ....[42]....
        /*021c*/ 	.word	0xffffffff


	//   ....[43]....
        /*0220*/ 	.word	0xffffffff


	//   ....[44]....
        /*0224*/ 	.word	0xffffffff


	//   ....[45]....
        /*0228*/ 	.word	0xffffffff


	//   ....[46]....
        /*022c*/ 	.word	0xffffffff


	//   ....[47]....
        /*0230*/ 	.word	0xffffffff


	//   ....[48]....
        /*0234*/ 	.word	0xffffffff


	//   ....[49]....
        /*0238*/ 	.word	0xffffffff


	//   ....[50]....
        /*023c*/ 	.word	0xffffffff


	//   ....[51]....
        /*0240*/ 	.word	0xffffffff


	//   ....[52]....
        /*0244*/ 	.word	0xffffffff


	//   ....[53]....
        /*0248*/ 	.word	0xffffffff


	//   ....[54]....
        /*024c*/ 	.word	0xffffffff


	//   ....[55]....
        /*0250*/ 	.word	0xffffffff


	//   ....[56]....
        /*0254*/ 	.word	0xffffffff


	//   ....[57]....
        /*0258*/ 	.word	0xffffffff


	//   ....[58]....
        /*025c*/ 	.word	0xffffffff


	//   ....[59]....
        /*0260*/ 	.word	0xffffffff


	//   ....[60]....
        /*0264*/ 	.word	0xffffffff


	//   ....[61]....
        /*0268*/ 	.word	0xffffffff


	//   ....[62]....
        /*026c*/ 	.word	0xffffffff


	//   ....[63]....
        /*0270*/ 	.word	0xffffffff


	//   ....[64]....
        /*0274*/ 	.word	0xffffffff


	//   ....[65]....
        /*0278*/ 	.word	0xffffffff


	//   ....[66]....
        /*027c*/ 	.word	0xffffffff


	//   ....[67]....
        /*0280*/ 	.word	0xffffffff


	//   ....[68]....
        /*0284*/ 	.word	0xffffffff


	//   ....[69]....
        /*0288*/ 	.word	0xffffffff


	//   ....[70]....
        /*028c*/ 	.word	0xffffffff


	//   ....[71]....
        /*0290*/ 	.word	0xffffffff


	//   ....[72]....
        /*0294*/ 	.word	0xffffffff


	//   ....[73]....
        /*0298*/ 	.word	0xffffffff


	//   ....[74]....
        /*029c*/ 	.word	0xffffffff


	//   ....[75]....
        /*02a0*/ 	.word	0xffffffff


	//   ....[76]....
        /*02a4*/ 	.word	0xffffffff


	//   ....[77]....
        /*02a8*/ 	.word	0xffffffff


	//   ....[78]....
        /*02ac*/ 	.word	0xffffffff


	//   ....[79]....
        /*02b0*/ 	.word	0xffffffff


	//   ....[80]....
        /*02b4*/ 	.word	0xffffffff


	//   ....[81]....
        /*02b8*/ 	.word	0xffffffff


	//   ....[82]....
        /*02bc*/ 	.word	0xffffffff


	//   ....[83]....
        /*02c0*/ 	.word	0xffffffff


	//   ....[84]....
        /*02c4*/ 	.word	0xffffffff


	//   ....[85]....
        /*02c8*/ 	.word	0xffffffff


	//   ....[86]....
        /*02cc*/ 	.word	0xffffffff


	//   ....[87]....
        /*02d0*/ 	.word	0xffffffff


	//   ....[88]....
        /*02d4*/ 	.word	0xffffffff


	//   ....[89]....
        /*02d8*/ 	.word	0xffffffff


	//   ....[90]....
        /*02dc*/ 	.word	0xffffffff


	//   ....[91]....
        /*02e0*/ 	.word	0xffffffff


	//   ....[92]....
        /*02e4*/ 	.word	0xffffffff


	//   ....[93]....
        /*02e8*/ 	.word	0xffffffff


	//   ....[94]....
        /*02ec*/ 	.word	0xffffffff


	//   ....[95]....
        /*02f0*/ 	.word	0xffffffff


	//   ....[96]....
        /*02f4*/ 	.word	0xffffffff


	//   ....[97]....
        /*02f8*/ 	.word	0xffffffff


	//   ....[98]....
        /*02fc*/ 	.word	0xffffffff


	//   ....[99]....
        /*0300*/ 	.word	0xffffffff


	//   ....[100]....
        /*0304*/ 	.word	0xffffffff


	//   ....[101]....
        /*0308*/ 	.word	0xffffffff


	//   ....[102]....
        /*030c*/ 	.word	0xffffffff


	//   ....[103]....
        /*0310*/ 	.word	0xffffffff


	//   ....[104]....
        /*0314*/ 	.word	0xffffffff


	//   ....[105]....
        /*0318*/ 	.word	0xffffffff


	//   ....[106]....
        /*031c*/ 	.word	0xffffffff


	//   ....[107]....
        /*0320*/ 	.word	0xffffffff


	//   ....[108]....
        /*0324*/ 	.word	0xffffffff


	//   ....[109]....
        /*0328*/ 	.word	0xffffffff


	//   ....[110]....
        /*032c*/ 	.word	0xffffffff


	//   ....[111]....
        /*0330*/ 	.word	0xffffffff


	//   ....[112]....
        /*0334*/ 	.word	0xffffffff


	//   ....[113]....
        /*0338*/ 	.word	0xffffffff


	//   ....[114]....
        /*033c*/ 	.word	0xffffffff


	//   ....[115]....
        /*0340*/ 	.word	0xffffffff


	//   ....[116]....
        /*0344*/ 	.word	0xffffffff


	//   ....[117]....
        /*0348*/ 	.word	0xffffffff


	//   ....[118]....
        /*034c*/ 	.word	0xffffffff


	//   ....[119]....
        /*0350*/ 	.word	0xffffffff


	//   ....[120]....
        /*0354*/ 	.word	0xffffffff


	//   ....[121]....
        /*0358*/ 	.word	0xffffffff


	//   ....[122]....
        /*035c*/ 	.word	0xffffffff


	//   ....[123]....
        /*0360*/ 	.word	0xffffffff


	//   ....[124]....
        /*0364*/ 	.word	0xffffffff


	//   ....[125]....
        /*0368*/ 	.word	0xffffffff


	//   ....[126]....
        /*036c*/ 	.word	0xffffffff


	//   ....[127]....
        /*0370*/ 	.word	0xffffffff


	//   ....[128]....
        /*0374*/ 	.word	0xffffffff


	//   ....[129]....
        /*0378*/ 	.word	0xffffffff


	//   ....[130]....
        /*037c*/ 	.word	0xffffffff


	//   ....[131]....
        /*0380*/ 	.word	0xffffffff


	//   ....[132]....
        /*0384*/ 	.word	0xffffffff


	//   ....[133]....
        /*0388*/ 	.word	0xffffffff


	//   ....[134]....
        /*038c*/ 	.word	0xffffffff


	//   ....[135]....
        /*0390*/ 	.word	0xffffffff


	//   ....[136]....
        /*0394*/ 	.word	0xffffffff


	//   ....[137]....
        /*0398*/ 	.word	0xffffffff


	//   ....[138]....
        /*039c*/ 	.word	0xffffffff


	//   ....[139]....
        /*03a0*/ 	.word	0xffffffff


	//   ....[140]....
        /*03a4*/ 	.word	0xffffffff


	//   ....[141]....
        /*03a8*/ 	.word	0xffffffff


	//   ....[142]....
        /*03ac*/ 	.word	0xffffffff


	//   ....[143]....
        /*03b0*/ 	.word	0xffffffff


	//   ....[144]....
        /*03b4*/ 	.word	0xffffffff


	//   ....[145]....
        /*03b8*/ 	.word	0xffffffff


	//   ....[146]....
        /*03bc*/ 	.word	0xffffffff


	//   ....[147]....
        /*03c0*/ 	.word	0xffffffff


	//   ....[148]....
        /*03c4*/ 	.word	0xffffffff


	//   ....[149]....
        /*03c8*/ 	.word	0xffffffff


	//   ....[150]....
        /*03cc*/ 	.word	0xffffffff


	//   ....[151]....
        /*03d0*/ 	.word	0xffffffff


	//   ....[152]....
        /*03d4*/ 	.word	0xffffffff


	//   ....[153]....
        /*03d8*/ 	.word	0xffffffff


	//   ....[154]....
        /*03dc*/ 	.word	0xffffffff


	//   ....[155]....
        /*03e0*/ 	.word	0xffffffff


	//   ....[156]....
        /*03e4*/ 	.word	0xffffffff


	//   ....[157]....
        /*03e8*/ 	.word	0xffffffff


	//   ....[158]....
        /*03ec*/ 	.word	0xffffffff


	//   ....[159]....
        /*03f0*/ 	.word	0xffffffff


	//   ....[160]....
        /*03f4*/ 	.word	0xffffffff


	//   ....[161]....
        /*03f8*/ 	.word	0xffffffff


	//   ....[162]....
        /*03fc*/ 	.word	0xffffffff


	//   ....[163]....
        /*0400*/ 	.word	0xffffffff


	//   ....[164]....
        /*0404*/ 	.word	0xffffffff


	//   ....[165]....
        /*0408*/ 	.word	0xffffffff


	//   ....[166]....
        /*040c*/ 	.word	0xffffffff


	//   ....[167]....
        /*0410*/ 	.word	0xffffffff


	//   ....[168]....
        /*0414*/ 	.word	0xffffffff


	//   ....[169]....
        /*0418*/ 	.word	0xffffffff


	//   ....[170]....
        /*041c*/ 	.word	0xffffffff


	//   ....[171]....
        /*0420*/ 	.word	0xffffffff


	//   ....[172]....
        /*0424*/ 	.word	0xffffffff


	//   ....[173]....
        /*0428*/ 	.word	0xffffffff


	//   ....[174]....
        /*042c*/ 	.word	0xffffffff


	//   ....[175]....
        /*0430*/ 	.word	0xffffffff


	//   ....[176]....
        /*0434*/ 	.word	0xffffffff


	//   ....[177]....
        /*0438*/ 	.word	0xffffffff


	//   ....[178]....
        /*043c*/ 	.word	0xffffffff


	//   ....[179]....
        /*0440*/ 	.word	0xffffffff


	//   ....[180]....
        /*0444*/ 	.word	0xffffffff


	//   ....[181]....
        /*0448*/ 	.word	0xffffffff


	//   ....[182]....
        /*044c*/ 	.word	0xffffffff


	//   ....[183]....
        /*0450*/ 	.word	0xffffffff


	//   ....[184]....
        /*0454*/ 	.word	0xffffffff


	//   ....[185]....
        /*0458*/ 	.word	0xffffffff


	//   ....[186]....
        /*045c*/ 	.word	0xffffffff


	//   ....[187]....
        /*0460*/ 	.word	0xffffffff


	//   ....[188]....
        /*0464*/ 	.word	0xffffffff


	//   ....[189]....
        /*0468*/ 	.word	0xffffffff


	//   ....[190]....
        /*046c*/ 	.word	0xffffffff


	//   ....[191]....
        /*0470*/ 	.word	0xffffffff


	//   ....[192]....
        /*0474*/ 	.word	0xffffffff


	//   ....[193]....
        /*0478*/ 	.word	0xffffffff


	//   ....[194]....
        /*047c*/ 	.word	0xffffffff


	//   ....[195]....
        /*0480*/ 	.word	0xffffffff


	//   ....[196]....
        /*0484*/ 	.word	0xffffffff


	//   ....[197]....
        /*0488*/ 	.word	0xffffffff


	//   ....[198]....
        /*048c*/ 	.word	0xffffffff


	//   ....[199]....
        /*0490*/ 	.word	0xffffffff


	//   ....[200]....
        /*0494*/ 	.word	0xffffffff


	//   ....[201]....
        /*0498*/ 	.word	0xffffffff


	//   ....[202]....
        /*049c*/ 	.word	0xffffffff


	//   ....[203]....
        /*04a0*/ 	.word	0xffffffff


	//   ....[204]....
        /*04a4*/ 	.word	0xffffffff


	//   ....[205]....
        /*04a8*/ 	.word	0xffffffff


	//   ....[206]....
        /*04ac*/ 	.word	0xffffffff


	//   ....[207]....
        /*04b0*/ 	.word	0xffffffff


	//   ....[208]....
        /*04b4*/ 	.word	0xffffffff


	//   ....[209]....
        /*04b8*/ 	.word	0xffffffff


	//   ....[210]....
        /*04bc*/ 	.word	0xffffffff


	//   ....[211]....
        /*04c0*/ 	.word	0xffffffff


	//   ....[212]....
        /*04c4*/ 	.word	0xffffffff


	//   ....[213]....
        /*04c8*/ 	.word	0xffffffff


	//   ....[214]....
        /*04cc*/ 	.word	0xffffffff


	//   ....[215]....
        /*04d0*/ 	.word	0xffffffff


	//   ....[216]....
        /*04d4*/ 	.word	0xffffffff


	//   ....[217]....
        /*04d8*/ 	.word	0xffffffff


	//   ....[218]....
        /*04dc*/ 	.word	0xffffffff


	//   ....[219]....
        /*04e0*/ 	.word	0xffffffff


	//   ....[220]....
        /*04e4*/ 	.word	0xffffffff


	//   ....[221]....
        /*04e8*/ 	.word	0xffffffff


	//   ....[222]....
        /*04ec*/ 	.word	0xffffffff


	//   ....[223]....
        /*04f0*/ 	.word	0xffffffff


	//   ....[224]....
        /*04f4*/ 	.word	0xffffffff


	//   ....[225]....
        /*04f8*/ 	.word	0xffffffff


	//   ....[226]....
        /*04fc*/ 	.word	0xffffffff


	//   ....[227]....
        /*0500*/ 	.word	0xffffffff


	//   ....[228]....
        /*0504*/ 	.word	0xffffffff


	//   ....[229]....
        /*0508*/ 	.word	0xffffffff


	//   ....[230]....
        /*050c*/ 	.word	0xffffffff


	//   ....[231]....
        /*0510*/ 	.word	0xffffffff


	//   ....[232]....
        /*0514*/ 	.word	0xffffffff


	//   ....[233]....
        /*0518*/ 	.word	0x0500000f


	//   ....[234]....
        /*051c*/ 	.word	0x0500000f


	//   ....[235]....
        /*0520*/ 	.word	0x0500000f


	//   ....[236]....
        /*0524*/ 	.word	0x0500000f


	//   ....[237]....
        /*0528*/ 	.word	0x0500000f


	//   ....[238]....
        /*052c*/ 	.word	0x0500000f


	//   ....[239]....
        /*0530*/ 	.word	0x0500000f


	//   ....[240]....
        /*0534*/ 	.word	0x0500000f


	//   ....[241]....
        /*0538*/ 	.word	0x0500000f


	//   ....[242]....
        /*053c*/ 	.word	0x0500000f


	//   ....[243]....
        /*0540*/ 	.word	0x0500000f


	//   ....[244]....
        /*0544*/ 	.word	0x0500000f


	//   ....[245]....
        /*0548*/ 	.word	0x0500000f


	//   ....[246]....
        /*054c*/ 	.word	0x0500000f


	//   ....[247]....
        /*0550*/ 	.word	0x0500000f


	//   ....[248]....
        /*0554*/ 	.word	0x0500000f


	//   ....[249]....
        /*0558*/ 	.word	0x0500000f


	//   ....[250]....
        /*055c*/ 	.word	0x0500000f


	//   ....[251]....
        /*0560*/ 	.word	0x0500000f


	//   ....[252]....
        /*0564*/ 	.word	0x0500000f


	//   ....[253]....
        /*0568*/ 	.word	0x0500000f


	//   ....[254]....
        /*056c*/ 	.word	0x0500000f


	//   ....[255]....
        /*0570*/ 	.word	0x0500000f


	//   ....[0]....
        /*0574*/ 	.word	0x0500000f


	//   ....[1]....
        /*0578*/ 	.word	0x0500000f


	//   ....[2]....
        /*057c*/ 	.word	0x0500000f


	//   ....[3]....
        /*0580*/ 	.word	0x0500000f


	//   ....[4]....
        /*0584*/ 	.word	0x0500000f


	//   ....[5]....
        /*0588*/ 	.word	0x0500000f


	//   ....[6]....
        /*058c*/ 	.word	0x0500000f


	//   ....[7]....
        /*0590*/ 	.word	0x0500000f


	//   ....[8]....
        /*0594*/ 	.word	0x0500000f


	//   ....[9]....
        /*0598*/ 	.word	0x0500000f


	//   ....[10]....
        /*059c*/ 	.word	0x0500000f


	//   ....[11]....
        /*05a0*/ 	.word	0x0500000f


	//   ....[12]....
        /*05a4*/ 	.word	0x0500000f


	//   ....[13]....
        /*05a8*/ 	.word	0x0500000f


	//   ....[14]....
        /*05ac*/ 	.word	0x0500000f


	//   ....[15]....
        /*05b0*/ 	.word	0x0500000f


	//   ....[16]....
        /*05b4*/ 	.word	0x0500000f


	//   ....[17]....
        /*05b8*/ 	.word	0x0500000f


	//   ....[18]....
        /*05bc*/ 	.word	0x0500000f


	//   ....[19]....
        /*05c0*/ 	.word	0x0500000f


	//   ....[20]....
        /*05c4*/ 	.word	0x0500000f


	//   ....[21]....
        /*05c8*/ 	.word	0x0500000f


	//   ....[22]....
        /*05cc*/ 	.word	0x0500000f


	//   ....[23]....
        /*05d0*/ 	.word	0x0500000f


	//   ....[24]....
        /*05d4*/ 	.word	0x0500000f


	//   ....[25]....
        /*05d8*/ 	.word	0x0500000f


	//   ....[26]....
        /*05dc*/ 	.word	0x0500000f


	//   ....[27]....
        /*05e0*/ 	.word	0x0500000f


	//   ....[28]....
        /*05e4*/ 	.word	0x0500000f


	//   ....[29]....
        /*05e8*/ 	.word	0x0500000f


	//   ....[30]....
        /*05ec*/ 	.word	0x0500000f


	//   ....[31]....
        /*05f0*/ 	.word	0x0500000f


	//   ....[32]....
        /*05f4*/ 	.word	0x0500000f


	//   ....[33]....
        /*05f8*/ 	.word	0x0500000f


	//   ....[34]....
        /*05fc*/ 	.word	0x0500000f


	//   ....[35]....
        /*0600*/ 	.word	0x0500000f


	//   ....[36]....
        /*0604*/ 	.word	0x0500000f


	//   ....[37]....
        /*0608*/ 	.word	0x0500000f


	//   ....[38]....
        /*060c*/ 	.word	0x0500000f


	//   ....[39]....
        /*0610*/ 	.word	0x0500000f


	//   ....[40]....
        /*0614*/ 	.word	0x0500000f


	//   ....[41]....
        /*0618*/ 	.word	0x0500000f


	//   ....[42]....
        /*061c*/ 	.word	0x0500000f


	//   ....[43]....
        /*0620*/ 	.word	0x0500000f


	//   ....[44]....
        /*0624*/ 	.word	0x0500000f


	//   ....[45]....
        /*0628*/ 	.word	0x0500000f


	//   ....[46]....
        /*062c*/ 	.word	0x0500000f


	//   ....[47]....
        /*0630*/ 	.word	0x0500000f


	//   ....[48]....
        /*0634*/ 	.word	0x0500000f


	//   ....[49]....
        /*0638*/ 	.word	0x0500000f


	//   ....[50]....
        /*063c*/ 	.word	0x0500000f


	//   ....[51]....
        /*0640*/ 	.word	0x0500000f


	//   ....[52]....
        /*0644*/ 	.word	0x0500000f


	//   ....[53]....
        /*0648*/ 	.word	0x0500000f


	//   ....[54]....
        /*064c*/ 	.word	0x0500000f


	//   ....[55]....
        /*0650*/ 	.word	0x0500000f


	//   ....[56]....
        /*0654*/ 	.word	0x0500000f


	//   ....[57]....
        /*0658*/ 	.word	0x0500000f


	//   ....[58]....
        /*065c*/ 	.word	0x0500000f


	//   ....[59]....
        /*0660*/ 	.word	0x0500000f


	//   ....[60]....
        /*0664*/ 	.word	0x0500000f


	//   ....[61]....
        /*0668*/ 	.word	0x0500000f


	//   ....[62]....
        /*066c*/ 	.word	0x0500000f


	//   ....[63]....
        /*0670*/ 	.word	0x0500000f


	//   ....[64]....
        /*0674*/ 	.word	0x0500000f


	//   ....[65]....
        /*0678*/ 	.word	0x0500000f


	//   ....[66]....
        /*067c*/ 	.word	0x0500000f


	//   ....[67]....
        /*0680*/ 	.word	0x0500000f


	//   ....[68]....
        /*0684*/ 	.word	0x0500000f


	//   ....[69]....
        /*0688*/ 	.word	0x0500000f


	//   ....[70]....
        /*068c*/ 	.word	0x0500000f


	//   ....[71]....
        /*0690*/ 	.word	0x0500000f


	//   ....[72]....
        /*0694*/ 	.word	0x0500000f


	//   ....[73]....
        /*0698*/ 	.word	0x0500000f


	//   ....[74]....
        /*069c*/ 	.word	0x0500000f


	//   ....[75]....
        /*06a0*/ 	.word	0x0500000f


	//   ....[76]....
        /*06a4*/ 	.word	0x0500000f


	//   ....[77]....
        /*06a8*/ 	.word	0x0500000f


	//   ....[78]....
        /*06ac*/ 	.word	0x0500000f


	//   ....[79]....
        /*06b0*/ 	.word	0x0500000f


	//   ....[80]....
        /*06b4*/ 	.word	0x0500000f


	//   ....[81]....
        /*06b8*/ 	.word	0x0500000f


	//   ....[82]....
        /*06bc*/ 	.word	0x0500000f


	//   ....[83]....
        /*06c0*/ 	.word	0x0500000f


	//   ....[84]....
        /*06c4*/ 	.word	0x0500000f


	//   ....[85]....
        /*06c8*/ 	.word	0x0500000f


	//   ....[86]....
        /*06cc*/ 	.word	0x0500000f


	//   ....[87]....
        /*06d0*/ 	.word	0x0500000f


	//   ....[88]....
        /*06d4*/ 	.word	0x0500000f


	//   ....[89]....
        /*06d8*/ 	.word	0x0500000f


	//   ....[90]....
        /*06dc*/ 	.word	0x0500000f


	//   ....[91]....
        /*06e0*/ 	.word	0x0500000f


	//   ....[92]....
        /*06e4*/ 	.word	0x0500000f


	//   ....[93]....
        /*06e8*/ 	.word	0x0500000f


	//   ....[94]....
        /*06ec*/ 	.word	0x0500000f


	//   ....[95]....
        /*06f0*/ 	.word	0x0500000f


	//   ....[96]....
        /*06f4*/ 	.word	0x0500000f


	//   ....[97]....
        /*06f8*/ 	.word	0x0500000f


	//   ....[98]....
        /*06fc*/ 	.word	0x0500000f


	//   ....[99]....
        /*0700*/ 	.word	0x0500000f


	//   ....[100]....
        /*0704*/ 	.word	0x0500000f


	//   ....[101]....
        /*0708*/ 	.word	0x0500000f


	//   ....[102]....
        /*070c*/ 	.word	0x0500000f


	//   ....[103]....
        /*0710*/ 	.word	0x0500000f


	//   ....[104]....
        /*0714*/ 	.word	0x0500000f


	//   ....[105]....
        /*0718*/ 	.word	0x0500000f


	//   ....[106]....
        /*071c*/ 	.word	0x0500000f


	//   ....[107]....
        /*0720*/ 	.word	0x0500000f


	//   ....[108]....
        /*0724*/ 	.word	0x0500000f


	//   ....[109]....
        /*0728*/ 	.word	0x0500000f


	//   ....[110]....
        /*072c*/ 	.word	0x0500000f


	//   ....[111]....
        /*0730*/ 	.word	0x0500000f


	//   ....[112]....
        /*0734*/ 	.word	0x0500000f


	//   ....[113]....
        /*0738*/ 	.word	0x0500000f


	//   ....[114]....
        /*073c*/ 	.word	0x0500000f


	//   ....[115]....
        /*0740*/ 	.word	0x0500000f


	//   ....[116]....
        /*0744*/ 	.word	0x0500000f


	//   ....[117]....
        /*0748*/ 	.word	0x0500000f


	//   ....[118]....
        /*074c*/ 	.word	0x0500000f


	//   ....[119]....
        /*0750*/ 	.word	0x0500000f


	//   ....[120]....
        /*0754*/ 	.word	0x0500000f


	//   ....[121]....
        /*0758*/ 	.word	0x0500000f


	//   ....[122]....
        /*075c*/ 	.word	0x0500000f


	//   ....[123]....
        /*0760*/ 	.word	0x0500000f


	//   ....[124]....
        /*0764*/ 	.word	0x0500000f


	//   ....[125]....
        /*0768*/ 	.word	0x0500000f


	//   ....[126]....
        /*076c*/ 	.word	0x0500000f


	//   ....[127]....
        /*0770*/ 	.word	0x0500000f


	//   ....[128]....
        /*0774*/ 	.word	0x0500000f


	//   ....[129]....
        /*0778*/ 	.word	0x0500000f


	//   ....[130]....
        /*077c*/ 	.word	0x0500000f


	//   ....[131]....
        /*0780*/ 	.word	0x0500000f


	//   ....[132]....
        /*0784*/ 	.word	0x0500000f


	//   ....[133]....
        /*0788*/ 	.word	0x0500000f


	//   ....[134]....
        /*078c*/ 	.word	0x0500000f


	//   ....[135]....
        /*0790*/ 	.word	0x0500000f


	//   ....[136]....
        /*0794*/ 	.word	0x0500000f


	//   ....[137]....
        /*0798*/ 	.word	0x0500000f


	//   ....[138]....
        /*079c*/ 	.word	0x0500000f


	//   ....[139]....
        /*07a0*/ 	.word	0x0500000f


	//   ....[140]....
        /*07a4*/ 	.word	0x0500000f


	//   ....[141]....
        /*07a8*/ 	.word	0x0500000f


	//   ....[142]....
        /*07ac*/ 	.word	0x0500000f


	//   ....[143]....
        /*07b0*/ 	.word	0x0500000f


	//   ....[144]....
        /*07b4*/ 	.word	0x0500000f


	//   ....[145]....
        /*07b8*/ 	.word	0x0500000f


	//   ....[146]....
        /*07bc*/ 	.word	0x0500000f


	//   ....[147]....
        /*07c0*/ 	.word	0x0500000f


	//   ....[148]....
        /*07c4*/ 	.word	0x0500000f


	//   ....[149]....
        /*07c8*/ 	.word	0x0500000f


	//   ....[150]....
        /*07cc*/ 	.word	0x0500000f


	//   ....[151]....
        /*07d0*/ 	.word	0x0500000f


	//   ....[152]....
        /*07d4*/ 	.word	0x0500000f


	//   ....[153]....
        /*07d8*/ 	.word	0x0500000f


	//   ....[154]....
        /*07dc*/ 	.word	0x0500000f


	//----- nvinfo : EIATTR_COOP_GROUP_INSTR_OFFSETS
	.align		4
.L_312:
        /*07e0*/ 	.byte	0x04, 0x28
        /*07e2*/ 	.short	(.L_314 - .L_313)


	//   ....[0]....
.L_313:
        /*07e4*/ 	.word	0x00000070


	//   ....[1]....
        /*07e8*/ 	.word	0x00000140


	//   ....[2]....
        /*07ec*/ 	.word	0x00000190


	//   ....[3]....
        /*07f0*/ 	.word	0x000003c0


	//   ....[4]....
        /*07f4*/ 	.word	0x00000520


	//   ....[5]....
        /*07f8*/ 	.word	0x00000640


	//   ....[6]....
        /*07fc*/ 	.word	0x000007a0


	//   ....[7]....
        /*0800*/ 	.word	0x00003400


	//   ....[8]....
        /*0804*/ 	.word	0x00003410


	//   ....[9]....
        /*0808*/ 	.word	0x00003ac0


	//   ....[10]....
        /*080c*/ 	.word	0x00003ad0


	//   ....[11]....
        /*0810*/ 	.word	0x00004180


	//   ....[12]....
        /*0814*/ 	.word	0x00004190


	//   ....[13]....
        /*0818*/ 	.word	0x00004840


	//   ....[14]....
        /*081c*/ 	.word	0x00004850


	//   ....[15]....
        /*0820*/ 	.word	0x00005870


	//   ....[16]....
        /*0824*/ 	.word	0x00005880


	//   ....[17]....
        /*0828*/ 	.word	0x00006010


	//   ....[18]....
        /*082c*/ 	.word	0x00006020


	//   ....[19]....
        /*0830*/ 	.word	0x000067c0


	//   ....[20]....
        /*0834*/ 	.word	0x000067d0


	//   ....[21]....
        /*0838*/ 	.word	0x00006f90


	//   ....[22]....
        /*083c*/ 	.word	0x00006fa0


	//   ....[23]....
        /*0840*/ 	.word	0x00007950


	//   ....[24]....
        /*0844*/ 	.word	0x00007960


	//   ....[25]....
        /*0848*/ 	.word	0x00007a70


	//   ....[26]....
        /*084c*/ 	.word	0x00007a80


	//   ....[27]....
        /*0850*/ 	.word	0x00007ba0


	//   ....[28]....
        /*0854*/ 	.word	0x00007bb0


	//   ....[29]....
        /*0858*/ 	.word	0x00007cd0


	//   ....[30]....
        /*085c*/ 	.word	0x00007ce0


	//   ....[31]....
        /*0860*/ 	.word	0x00008060


	//   ....[32]....
        /*0864*/ 	.word	0x00008080


	//   ....[33]....
        /*0868*/ 	.word	0x00008160


	//   ....[34]....
        /*086c*/ 	.word	0x00008180


	//   ....[35]....
        /*0870*/ 	.word	0x00008260


	//   ....[36]....
        /*0874*/ 	.word	0x00008280


	//   ....[37]....
        /*0878*/ 	.word	0x00008360


	//   ....[38]....
        /*087c*/ 	.word	0x00008380


	//   ....[39]....
        /*0880*/ 	.word	0x00008bb0


	//   ....[40]....
        /*0884*/ 	.word	0x000092b0


	//   ....[41]....
        /*0888*/ 	.word	0x000092c0


	//   ....[42]....
        /*088c*/ 	.word	0x000092d0


	//   ....[43]....
        /*0890*/ 	.word	0x000092e0


	//   ....[44]....
        /*0894*/ 	.word	0x00009620


	//   ....[45]....
        /*0898*/ 	.word	0x00009630


	//   ....[46]....
        /*089c*/ 	.word	0x00009640


	//   ....[47]....
        /*08a0*/ 	.word	0x00009650


	//   ....[48]....
        /*08a4*/ 	.word	0x00009930


	//   ....[49]....
        /*08a8*/ 	.word	0x00009940


	//   ....[50]....
        /*08ac*/ 	.word	0x00009950


	//   ....[51]....
        /*08b0*/ 	.word	0x00009960


	//   ....[52]....
        /*08b4*/ 	.word	0x00009c60


	//   ....[53]....
        /*08b8*/ 	.word	0x00009c70


	//   ....[54]....
        /*08bc*/ 	.word	0x00009c80


	//   ....[55]....
        /*08c0*/ 	.word	0x00009c90


	//   ....[56]....
        /*08c4*/ 	.word	0x0000b990


	//   ....[57]....
        /*08c8*/ 	.word	0x0000b9b0


	//   ....[58]....
        /*08cc*/ 	.word	0x0000b9c0


	//   ....[59]....
        /*08d0*/ 	.word	0x0000b9d0


	//   ....[60]....
        /*08d4*/ 	.word	0x0000bae0


	//   ....[61]....
        /*08d8*/ 	.word	0x0000bb30


	//   ....[62]....
        /*08dc*/ 	.word	0x0000bb70


	//   ....[63]....
        /*08e0*/ 	.word	0x0000bba0


	//   ....[64]....
        /*08e4*/ 	.word	0x0000bec0


	//   ....[65]....
        /*08e8*/ 	.word	0x0000bee0


	//   ....[66]....
        /*08ec*/ 	.word	0x0000bf00


	//   ....[67]....
        /*08f0*/ 	.word	0x0000bf10


	//   ....[68]....
        /*08f4*/ 	.word	0x0000bfe0


	//   ....[69]....
        /*08f8*/ 	.word	0x0000c000


	//   ....[70]....
        /*08fc*/ 	.word	0x0000c010


	//   ....[71]....
        /*0900*/ 	.word	0x0000c0b0


	//   ....[72]....
        /*0904*/ 	.word	0x0000e7f0


	//   ....[73]....
        /*0908*/ 	.word	0x0000e830


	//   ....[74]....
        /*090c*/ 	.word	0x0000f270


	//   ....[75]....
        /*0910*/ 	.word	0x0000f2d0


	//   ....[76]....
        /*0914*/ 	.word	0x0000fd50


	//   ....[77]....
        /*0918*/ 	.word	0x0000fdc0


	//   ....[78]....
        /*091c*/ 	.word	0x00011710


	//   ....[79]....
        /*0920*/ 	.word	0x00012150


	//   ....[80]....
        /*0924*/ 	.word	0x000121c0


	//   ....[81]....
        /*0928*/ 	.word	0x000121e0


	//   ....[82]....
        /*092c*/ 	.word	0x00012be0


	//   ....[83]....
        /*0930*/ 	.word	0x00012c60


	//   ....[84]....
        /*0934*/ 	.word	0x00015420


	//   ....[85]....
        /*0938*/ 	.word	0x00015440


	//   ....[86]....
        /*093c*/ 	.word	0x00015470


	//   ....[87]....
        /*0940*/ 	.word	0x00015480


	//   ....[88]....
        /*0944*/ 	.word	0x00016cd0


	//   ....[89]....
        /*0948*/ 	.word	0x00016ce0


	//   ....[90]....
        /*094c*/ 	.word	0x00016d30


	//   ....[91]....
        /*0950*/ 	.word	0x00016d40


	//   ....[92]....
        /*0954*/ 	.word	0x00017e50


	//   ....[93]....
        /*0958*/ 	.word	0x00017e80


	//   ....[94]....
        /*095c*/ 	.word	0x00017ea0


	//   ....[95]....
        /*0960*/ 	.word	0x00017eb0


	//   ....[96]....
        /*0964*/ 	.word	0x00018570


	//   ....[97]....
        /*0968*/ 	.word	0x00018580


	//   ....[98]....
        /*096c*/ 	.word	0x00018680


	//   ....[99]....
        /*0970*/ 	.word	0x00018690


	//   ....[100]....
        /*0974*/ 	.word	0x000187a0


	//   ....[101]....
        /*0978*/ 	.word	0x000187b0


	//   ....[102]....
        /*097c*/ 	.word	0x000188c0


	//   ....[103]....
        /*0980*/ 	.word	0x000188d0


	//   ....[104]....
        /*0984*/ 	.word	0x00018da0


	//   ....[105]....
        /*0988*/ 	.word	0x00018db0


	//   ....[106]....
        /*098c*/ 	.word	0x00019230


	//   ....[107]....
        /*0990*/ 	.word	0x00019240


	//   ....[108]....
        /*0994*/ 	.word	0x00019e60


	//   ....[109]....
        /*0998*/ 	.word	0x00019e70


	//   ....[110]....
        /*099c*/ 	.word	0x00019f80


	//   ....[111]....
        /*09a0*/ 	.word	0x00019f90


	//   ....[112]....
        /*09a4*/ 	.word	0x0001a0a0


	//   ....[113]....
        /*09a8*/ 	.word	0x0001a0b0


	//   ....[114]....
        /*09ac*/ 	.word	0x0001a1c0


	//   ....[115]....
        /*09b0*/ 	.word	0x0001a1d0


	//   ....[116]....
        /*09b4*/ 	.word	0x0001a340


	//   ....[117]....
        /*09b8*/ 	.word	0x0001a530


	//   ....[118]....
        /*09bc*/ 	.word	0x0001a560


	//   ....[119]....
        /*09c0*/ 	.word	0x0001a590


	//   ....[120]....
        /*09c4*/ 	.word	0x0001a5c0


	//   ....[121]....
        /*09c8*/ 	.word	0x0001a5f0


	//   ....[122]....
        /*09cc*/ 	.word	0x0001a620


	//   ....[123]....
        /*09d0*/ 	.word	0x0001a7b0


	//   ....[124]....
        /*09d4*/ 	.word	0x0001a7e0


	//   ....[125]....
        /*09d8*/ 	.word	0x0001a810


	//   ....[126]....
        /*09dc*/ 	.word	0x0001a840


	//   ....[127]....
        /*09e0*/ 	.word	0x0001a870


	//   ....[128]....
        /*09e4*/ 	.word	0x0001a8a0


	//   ....[129]....
        /*09e8*/ 	.word	0x0001a930


	//   ....[130]....
        /*09ec*/ 	.word	0x0001a960


	//   ....[131]....
        /*09f0*/ 	.word	0x0001a970


	//   ....[132]....
        /*09f4*/ 	.word	0x0001a9b0


	//   ....[133]....
        /*09f8*/ 	.word	0x0001be50


	//   ....[134]....
        /*09fc*/ 	.word	0x0001dcd0


	//   ....[135]....
        /*0a00*/ 	.word	0x0001dcf0


	//   ....[136]....
        /*0a04*/ 	.word	0x0001dd90


	//   ....[137]....
        /*0a08*/ 	.word	0x0001ddb0


	//   ....[138]....
        /*0a0c*/ 	.word	0x0001de40


	//   ....[139]....
        /*0a10*/ 	.word	0x0001de60


	//   ....[140]....
        /*0a14*/ 	.word	0x0001def0


	//   ....[141]....
        /*0a18*/ 	.word	0x0001df10


	//   ....[142]....
        /*0a1c*/ 	.word	0x0001dfa0


	//   ....[143]....
        /*0a20*/ 	.word	0x0001dfc0


	//   ....[144]....
        /*0a24*/ 	.word	0x0001e050


	//   ....[145]....
        /*0a28*/ 	.word	0x0001e070


	//   ....[146]....
        /*0a2c*/ 	.word	0x0001e100


	//   ....[147]....
        /*0a30*/ 	.word	0x0001e120


	//   ....[148]....
        /*0a34*/ 	.word	0x0001e130


	//   ....[149]....
        /*0a38*/ 	.word	0x0001e1b0


	//   ....[150]....
        /*0a3c*/ 	.word	0x0001e900


	//   ....[151]....
        /*0a40*/ 	.word	0x0001e930


	//   ....[152]....
        /*0a44*/ 	.word	0x0001e990


	//   ....[153]....
        /*0a48*/ 	.word	0x0001e9e0


	//   ....[154]....
        /*0a4c*/ 	.word	0x0001ea20


	//   ....[155]....
        /*0a50*/ 	.word	0x0001ea80


	//   ....[156]....
        /*0a54*/ 	.word	0x0001eac0


	//   ....[157]....
        /*0a58*/ 	.word	0x0001eb20


	//   ....[158]....
        /*0a5c*/ 	.word	0x0001eb60


	//   ....[159]....
        /*0a60*/ 	.word	0x0001ebc0


	//   ....[160]....
        /*0a64*/ 	.word	0x0001ec00


	//   ....[161]....
        /*0a68*/ 	.word	0x0001ec60


	//   ....[162]....
        /*0a6c*/ 	.word	0x0001eca0


	//   ....[163]....
        /*0a70*/ 	.word	0x0001ecf0


	//   ....[164]....
        /*0a74*/ 	.word	0x0001ed10


	//   ....[165]....
        /*0a78*/ 	.word	0x0001ed40


	//   ....[166]....
        /*0a7c*/ 	.word	0x0001f490


	//   ....[167]....
        /*0a80*/ 	.word	0x0001f4c0


	//   ....[168]....
        /*0a84*/ 	.word	0x0001f520


	//   ....[169]....
        /*0a88*/ 	.word	0x0001f530


	//   ....[170]....
        /*0a8c*/ 	.word	0x0001f580


	//   ....[171]....
        /*0a90*/ 	.word	0x0001f590


	//   ....[172]....
        /*0a94*/ 	.word	0x0001f5e0


	//   ....[173]....
        /*0a98*/ 	.word	0x0001f5f0


	//   ....[174]....
        /*0a9c*/ 	.word	0x0001f640


	//   ....[175]....
        /*0aa0*/ 	.word	0x0001f650


	//   ....[176]....
        /*0aa4*/ 	.word	0x0001f6a0


	//   ....[177]....
        /*0aa8*/ 	.word	0x0001f6b0


	//   ....[178]....
        /*0aac*/ 	.word	0x0001f700


	//   ....[179]....
        /*0ab0*/ 	.word	0x0001f710


	//   ....[180]....
        /*0ab4*/ 	.word	0x0001f720


	//   ....[181]....
        /*0ab8*/ 	.word	0x0001f770


	//   ....[182]....
        /*0abc*/ 	.word	0x0001f9d0


	//   ....[183]....
        /*0ac0*/ 	.word	0x0001f9f0


	//   ....[184]....
        /*0ac4*/ 	.word	0x0001fa00


	//   ....[185]....
        /*0ac8*/ 	.word	0x0001fa70


	//   ....[186]....
        /*0acc*/ 	.word	0x0001fa80


	//   ....[187]....
        /*0ad0*/ 	.word	0x0001faf0


	//   ....[188]....
        /*0ad4*/ 	.word	0x0001fb00


	//   ....[189]....
        /*0ad8*/ 	.word	0x0001fb70


	//   ....[190]....
        /*0adc*/ 	.word	0x0001fb80


	//   ....[191]....
        /*0ae0*/ 	.word	0x0001fbf0


	//   ....[192]....
        /*0ae4*/ 	.word	0x0001fc00


	//   ....[193]....
        /*0ae8*/ 	.word	0x0001fc70


	//   ....[194]....
        /*0aec*/ 	.word	0x0001fc80


	//   ....[195]....
        /*0af0*/ 	.word	0x0001fcf0


	//   ....[196]....
        /*0af4*/ 	.word	0x0001fd00


	//   ....[197]....
        /*0af8*/ 	.word	0x0001fd10


	//   ....[198]....
        /*0afc*/ 	.word	0x000202a0


	//   ....[199]....
        /*0b00*/ 	.word	0x000202e0


	//   ....[200]....
        /*0b04*/ 	.word	0x00020310


	//   ....[201]....
        /*0b08*/ 	.word	0x00020340


	//   ....[202]....
        /*0b0c*/ 	.word	0x00020350


	//   ....[203]....
        /*0b10*/ 	.word	0x00020370


	//   ....[204]....
        /*0b14*/ 	.word	0x000203e0


	//   ....[205]....
        /*0b18*/ 	.word	0x00020400


	//   ....[206]....
        /*0b1c*/ 	.word	0x00020460


	//   ....[207]....
        /*0b20*/ 	.word	0x00020480


	//   ....[208]....
        /*0b24*/ 	.word	0x000204e0


	//   ....[209]....
        /*0b28*/ 	.word	0x00020500


	//   ....[210]....
        /*0b2c*/ 	.word	0x00020560


	//   ....[211]....
        /*0b30*/ 	.word	0x00020580


	//   ....[212]....
        /*0b34*/ 	.word	0x000205d0


	//   ....[213]....
        /*0b38*/ 	.word	0x000205f0


	//   ....[214]....
        /*0b3c*/ 	.word	0x00020a20


	//   ....[215]....
        /*0b40*/ 	.word	0x00020a50


	//   ....[216]....
        /*0b44*/ 	.word	0x00020ac0


	//   ....[217]....
        /*0b48*/ 	.word	0x00020af0


	//   ....[218]....
        /*0b4c*/ 	.word	0x00020b20


	//   ....[219]....
        /*0b50*/ 	.word	0x00020b50


	//   ....[220]....
        /*0b54*/ 	.word	0x00020b80


	//   ....[221]....
        /*0b58*/ 	.word	0x00020bb0


	//   ....[222]....
        /*0b5c*/ 	.word	0x00020d50


	//   ....[223]....
        /*0b60*/ 	.word	0x00020d80


	//   ....[224]....
        /*0b64*/ 	.word	0x00020db0


	//   ....[225]....
        /*0b68*/ 	.word	0x00020de0


	//   ....[226]....
        /*0b6c*/ 	.word	0x00020e10


	//   ....[227]....
        /*0b70*/ 	.word	0x00020e40


	//   ....[228]....
        /*0b74*/ 	.word	0x00020f00


	//   ....[229]....
        /*0b78*/ 	.word	0x00020f20


	//   ....[230]....
        /*0b7c*/ 	.word	0x00020f40


	//   ....[231]....
        /*0b80*/ 	.word	0x00020fa0


	//   ....[232]....
        /*0b84*/ 	.word	0x000219c0


	//   ....[233]....
        /*0b88*/ 	.word	0x00021ce0


	//   ....[234]....
        /*0b8c*/ 	.word	0x00021d70


	//   ....[235]....
        /*0b90*/ 	.word	0x00021e10


	//   ....[236]....
        /*0b94*/ 	.word	0x00021ea0


	//   ....[237]....
        /*0b98*/ 	.word	0x00021f40


	//   ....[238]....
        /*0b9c*/ 	.word	0x00021fd0


	//   ....[239]....
        /*0ba0*/ 	.word	0x00022070


	//   ....[240]....
        /*0ba4*/ 	.word	0x00022100


	//   ....[241]....
        /*0ba8*/ 	.word	0x000221f0


	//   ....[242]....
        /*0bac*/ 	.word	0x00022280


	//   ....[243]....
        /*0bb0*/ 	.word	0x00022320


	//   ....[244]....
        /*0bb4*/ 	.word	0x000223b0


	//   ....[245]....
        /*0bb8*/ 	.word	0x00022450


	//   ....[246]....
        /*0bbc*/ 	.word	0x000224e0


	//   ....[247]....
        /*0bc0*/ 	.word	0x00022580


	//   ....[248]....
        /*0bc4*/ 	.word	0x00022610


	//   ....[249]....
        /*0bc8*/ 	.word	0x00022700


	//   ....[250]....
        /*0bcc*/ 	.word	0x00022790


	//   ....[251]....
        /*0bd0*/ 	.word	0x00022820


	//   ....[252]....
        /*0bd4*/ 	.word	0x000228b0


	//   ....[253]....
        /*0bd8*/ 	.word	0x00022940


	//   ....[254]....
        /*0bdc*/ 	.word	0x000229d0


	//   ....[255]....
        /*0be0*/ 	.word	0x00022a60


	//   ....[0]....
        /*0be4*/ 	.word	0x00022af0


	//   ....[1]....
        /*0be8*/ 	.word	0x00022c20


	//   ....[2]....
        /*0bec*/ 	.word	0x00022cd0


	//   ....[3]....
        /*0bf0*/ 	.word	0x00022d60


	//   ....[4]....
        /*0bf4*/ 	.word	0x00022db0


	//   ....[5]....
        /*0bf8*/ 	.word	0x00022e00


	//   ....[6]....
        /*0bfc*/ 	.word	0x00022e90


	//   ....[7]....
        /*0c00*/ 	.word	0x00022f20


	//   ....[8]....
        /*0c04*/ 	.word	0x00022f70


	//   ....[9]....
        /*0c08*/ 	.word	0x00022fc0


	//   ....[10]....
        /*0c0c*/ 	.word	0x00023050


	//   ....[11]....
        /*0c10*/ 	.word	0x000230e0


	//   ....[12]....
        /*0c14*/ 	.word	0x00023130


	//   ....[13]....
        /*0c18*/ 	.word	0x00023180


	//   ....[14]....
        /*0c1c*/ 	.word	0x00023210


	//   ....[15]....
        /*0c20*/ 	.word	0x000232a0


	//   ....[16]....
        /*0c24*/ 	.word	0x000232f0


	//   ....[17]....
        /*0c28*/ 	.word	0x00023340


	//   ....[18]....
        /*0c2c*/ 	.word	0x00023430


	//   ....[19]....
        /*0c30*/ 	.word	0x000234e0


	//   ....[20]....
        /*0c34*/ 	.word	0x00023560


	//   ....[21]....
        /*0c38*/ 	.word	0x000235f0


	//   ....[22]....
        /*0c3c*/ 	.word	0x00023780


	//   ....[23]....
        /*0c40*/ 	.word	0x000238a0


	//   ....[24]....
        /*0c44*/ 	.word	0x000238f0


	//   ....[25]....
        /*0c48*/ 	.word	0x00023940


	//   ....[26]....
        /*0c4c*/ 	.word	0x000239d0


	//   ....[27]....
        /*0c50*/ 	.word	0x00023a70


	//   ....[28]....
        /*0c54*/ 	.word	0x00023af0


	//   ....[29]....
        /*0c58*/ 	.word	0x00023b60


	//   ....[30]....
        /*0c5c*/ 	.word	0x00023d00


	//   ....[31]....
        /*0c60*/ 	.word	0x00023de0


	//   ....[32]....
        /*0c64*/ 	.word	0x00023e30


	//   ....[33]....
        /*0c68*/ 	.word	0x00023e80


	//   ....[34]....
        /*0c6c*/ 	.word	0x00024160


	//   ....[35]....
        /*0c70*/ 	.word	0x000241b0


	//   ....[36]....
        /*0c74*/ 	.word	0x00024240


	//   ....[37]....
        /*0c78*/ 	.word	0x000242d0


	//   ....[38]....
        /*0c7c*/ 	.word	0x00024360


	//   ....[39]....
        /*0c80*/ 	.word	0x000243f0


	//   ....[40]....
        /*0c84*/ 	.word	0x00024480


	//   ....[41]....
        /*0c88*/ 	.word	0x00024510


	//   ....[42]....
        /*0c8c*/ 	.word	0x00024590


	//   ....[43]....
        /*0c90*/ 	.word	0x000245e0


	//   ....[44]....
        /*0c94*/ 	.word	0x00024670


	//   ....[45]....
        /*0c98*/ 	.word	0x00024700


	//   ....[46]....
        /*0c9c*/ 	.word	0x00024780


	//   ....[47]....
        /*0ca0*/ 	.word	0x000247d0


	//   ....[48]....
        /*0ca4*/ 	.word	0x00024860


	//   ....[49]....
        /*0ca8*/ 	.word	0x000248f0


	//   ....[50]....
        /*0cac*/ 	.word	0x00024980


	//   ....[51]....
        /*0cb0*/ 	.word	0x00024a10


	//   ....[52]....
        /*0cb4*/ 	.word	0x00024aa0


	//   ....[53]....
        /*0cb8*/ 	.word	0x00024b30


	//   ....[54]....
        /*0cbc*/ 	.word	0x00024bf0


	//   ....[55]....
        /*0cc0*/ 	.word	0x00024ed0


	//   ....[56]....
        /*0cc4*/ 	.word	0x00024fc0


	//   ....[57]....
        /*0cc8*/ 	.word	0x00025060


	//   ....[58]....
        /*0ccc*/ 	.word	0x000250c0


	//   ....[59]....
        /*0cd0*/ 	.word	0x000251c0


	//   ....[60]....
        /*0cd4*/ 	.word	0x00025230


	//   ....[61]....
        /*0cd8*/ 	.word	0x00025330


	//   ....[62]....
        /*0cdc*/ 	.word	0x000253a0


	//   ....[63]....
        /*0ce0*/ 	.word	0x000254a0


	//   ....[64]....
        /*0ce4*/ 	.word	0x00025510


	//   ....[65]....
        /*0ce8*/ 	.word	0x00025610


	//   ....[66]....
        /*0cec*/ 	.word	0x00025680


	//   ....[67]....
        /*0cf0*/ 	.word	0x00025780


	//   ....[68]....
        /*0cf4*/ 	.word	0x000257f0


	//   ....[69]....
        /*0cf8*/ 	.word	0x000258f0


	//   ....[70]....
        /*0cfc*/ 	.word	0x00025960


	//   ....[71]....
        /*0d00*/ 	.word	0x00025a00


	//   ....[72]....
        /*0d04*/ 	.word	0x00025b00


	//   ....[73]....
        /*0d08*/ 	.word	0x00025b70


	//   ....[74]....
        /*0d0c*/ 	.word	0x00025bf0


	//   ....[75]....
        /*0d10*/ 	.word	0x00025cb0


	//   ....[76]....
        /*0d14*/ 	.word	0x00025d30


	//   ....[77]....
        /*0d18*/ 	.word	0x00025e00


	//   ....[78]....
        /*0d1c*/ 	.word	0x00025e80


	//   ....[79]....
        /*0d20*/ 	.word	0x00025f50


	//   ....[80]....
        /*0d24*/ 	.word	0x00025fd0


	//   ....[81]....
        /*0d28*/ 	.word	0x000260a0


	//   ....[82]....
        /*0d2c*/ 	.word	0x00026120


	//   ....[83]....
        /*0d30*/ 	.word	0x000261f0


	//   ....[84]....
        /*0d34*/ 	.word	0x00026270


	//   ....[85]....
        /*0d38*/ 	.word	0x00026330


	//   ....[86]....
        /*0d3c*/ 	.word	0x000263b0


	//   ....[87]....
        /*0d40*/ 	.word	0x00026460


	//   ....[88]....
        /*0d44*/ 	.word	0x00026590


	//   ....[89]....
        /*0d48*/ 	.word	0x00026630


	//   ....[90]....
        /*0d4c*/ 	.word	0x000266a0


	//   ....[91]....
        /*0d50*/ 	.word	0x00026760


	//   ....[92]....
        /*0d54*/ 	.word	0x000267c0


	//   ....[93]....
        /*0d58*/ 	.word	0x00026880


	//   ....[94]....
        /*0d5c*/ 	.word	0x000268e0


	//   ....[95]....
        /*0d60*/ 	.word	0x000269a0


	//   ....[96]....
        /*0d64*/ 	.word	0x00026a00


	//   ....[97]....
        /*0d68*/ 	.word	0x00026ac0


	//   ....[98]....
        /*0d6c*/ 	.word	0x00026b20


	//   ....[99]....
        /*0d70*/ 	.word	0x00026be0


	//   ....[100]....
        /*0d74*/ 	.word	0x00026c40


	//   ....[101]....
        /*0d78*/ 	.word	0x00026d00


	//   ....[102]....
        /*0d7c*/ 	.word	0x00026d60


	//   ....[103]....
        /*0d80*/ 	.word	0x00026e20


	//   ....[104]....
        /*0d84*/ 	.word	0x00026f10


	//   ....[105]....
        /*0d88*/ 	.word	0x00026fb0


	//   ....[106]....
        /*0d8c*/ 	.word	0x00027010


	//   ....[107]....
        /*0d90*/ 	.word	0x000270f0


	//   ....[108]....
        /*0d94*/ 	.word	0x00027150


	//   ....[109]....
        /*0d98*/ 	.word	0x00027230


	//   ....[110]....
        /*0d9c*/ 	.word	0x00027290


	//   ....[111]....
        /*0da0*/ 	.word	0x00027370


	//   ....[112]....
        /*0da4*/ 	.word	0x000273d0


	//   ....[113]....
        /*0da8*/ 	.word	0x000274b0


	//   ....[114]....
        /*0dac*/ 	.word	0x00027510


	//   ....[115]....
        /*0db0*/ 	.word	0x000275f0


	//   ....[116]....
        /*0db4*/ 	.word	0x00027650


	//   ....[117]....
        /*0db8*/ 	.word	0x00027730


	//   ....[118]....
        /*0dbc*/ 	.word	0x00027790


	//   ....[119]....
        /*0dc0*/ 	.word	0x00027860


	//   ....[120]....
        /*0dc4*/ 	.word	0x00027980


	//   ....[121]....
        /*0dc8*/ 	.word	0x00027a30


	//   ....[122]....
        /*0dcc*/ 	.word	0x00027ae0


	//   ....[123]....
        /*0dd0*/ 	.word	0x00027bb0


	//   ....[124]....
        /*0dd4*/ 	.word	0x00027c10


	//   ....[125]....
        /*0dd8*/ 	.word	0x00027cf0


	//   ....[126]....
        /*0ddc*/ 	.word	0x00027d50


	//   ....[127]....
        /*0de0*/ 	.word	0x00027e20


	//   ....[128]....
        /*0de4*/ 	.word	0x00027e80


	//   ....[129]....
        /*0de8*/ 	.word	0x00027f50


	//   ....[130]....
        /*0dec*/ 	.word	0x00027fb0


	//   ....[131]....
        /*0df0*/ 	.word	0x00028090


	//   ....[132]....
        /*0df4*/ 	.word	0x000280f0


	//   ....[133]....
        /*0df8*/ 	.word	0x000281c0


	//   ....[134]....
        /*0dfc*/ 	.word	0x00028220


	//   ....[135]....
        /*0e00*/ 	.word	0x000282e0


	//   ....[136]....
        /*0e04*/ 	.word	0x00028370


	//   ....[137]....
        /*0e08*/ 	.word	0x00028410


	//   ....[138]....
        /*0e0c*/ 	.word	0x00028590


	//   ....[139]....
        /*0e10*/ 	.word	0x00028600


	//   ....[140]....
        /*0e14*/ 	.word	0x00028670


	//   ....[141]....
        /*0e18*/ 	.word	0x000286e0


	//   ....[142]....
        /*0e1c*/ 	.word	0x00028750


	//   ....[143]....
        /*0e20*/ 	.word	0x000287d0


	//   ....[144]....
        /*0e24*/ 	.word	0x00028850


	//   ....[145]....
        /*0e28*/ 	.word	0x000288e0


	//   ....[146]....
        /*0e2c*/ 	.word	0x00028950


	//   ....[147]....
        /*0e30*/ 	.word	0x000289c0


	//   ....[148]....
        /*0e34*/ 	.word	0x00028a30


	//   ....[149]....
        /*0e38*/ 	.word	0x00028ab0


	//   ....[150]....
        /*0e3c*/ 	.word	0x00028b20


	//   ....[151]....
        /*0e40*/ 	.word	0x00028bb0


	//   ....[152]....
        /*0e44*/ 	.word	0x00028c10


	//   ....[153]....
        /*0e48*/ 	.word	0x00028ca0


	//   ....[154]....
        /*0e4c*/ 	.word	0x00028dd0


	//----- nvinfo : EIATTR_REG_RECONFIG
	.align		4
.L_314:
        /*0e50*/ 	.byte	0x01, 0x54
	.zero		2


	//----- nvinfo : EIATTR_SYSCALL_OFFSETS
	.align		4
        /*0e54*/ 	.byte	0x04, 0x46
        /*0e56*/ 	.short	(.L_316 - .L_315)


	//   ....[0]....
.L_315:
        /*0e58*/ 	.word	0x00001cd0


	//   ....[1]....
        /*0e5c*/ 	.word	0x00001e20


	//   ....[2]....
        /*0e60*/ 	.word	0x00008d50


	//   ....[3]....
        /*0e64*/ 	.word	0x00009050


	//   ....[4]....
        /*0e68*/ 	.word	0x0001d3d0


	//   ....[5]....
        /*0e6c*/ 	.word	0x0001d520


	//   ....[6]....
        /*0e70*/ 	.word	0x0001d610


	//   ....[7]....
        /*0e74*/ 	.word	0x0001e580


	//----- nvinfo : EIATTR_MBARRIER_INSTR_OFFSETS
	.align		4
.L_316:
        /*0e78*/ 	.byte	0x04, 0x39
        /*0e7a*/ 	.short	(.L_318 - .L_317)


	//   ....[0]....
.L_317:
        /*0e7c*/ 	.word	0x00000270
        /*0e80*/ 	.word	0x000000ff
        /*0e84*/ 	.word	0x00028800
        /*0e88*/ 	.short	0x0100
        /*0e8a*/ 	.byte	0x08
	.zero		1


	//   ....[1]....
        /*0e8c*/ 	.word	0x00000280
        /*0e90*/ 	.word	0x000000ff
        /*0e94*/ 	.word	0x00028820
        /*0e98*/ 	.short	0x0100
        /*0e9a*/ 	.byte	0x08
	.zero		1


	//   ....[2]....
        /*0e9c*/ 	.word	0x00000370
        /*0ea0*/ 	.word	0x000000ff
        /*0ea4*/ 	.word	0x00028830
        /*0ea8*/ 	.short	0x0100
        /*0eaa*/ 	.byte	0x08
	.zero		1


	//   ....[3]....
        /*0eac*/ 	.word	0x00000380
        /*0eb0*/ 	.word	0x000000ff
        /*0eb4*/ 	.word	0x00028840
        /*0eb8*/ 	.short	0x0100
        /*0eba*/ 	.byte	0x08
	.zero		1


	//   ....[4]....
        /*0ebc*/ 	.word	0x00000390
        /*0ec0*/ 	.word	0x000000ff
        /*0ec4*/ 	.word	0x00028838
        /*0ec8*/ 	.short	0x0100
        /*0eca*/ 	.byte	0x08
	.zero		1


	//   ....[5]....
        /*0ecc*/ 	.word	0x000003a0
        /*0ed0*/ 	.word	0x000000ff
        /*0ed4*/ 	.word	0x00028848
        /*0ed8*/ 	.short	0x0100
        /*0eda*/ 	.byte	0x08
	.zero		1


	//   ....[6]....
        /*0edc*/ 	.word	0x000004d0
        /*0ee0*/ 	.word	0x000000ff
        /*0ee4*/ 	.word	0x00028850
        /*0ee8*/ 	.short	0x0100
        /*0eea*/ 	.byte	0x08
	.zero		1


	//   ....[7]....
        /*0eec*/ 	.word	0x000004e0
        /*0ef0*/ 	.word	0x000000ff
        /*0ef4*/ 	.word	0x00028860
        /*0ef8*/ 	.short	0x0100
        /*0efa*/ 	.byte	0x08
	.zero		1


	//   ....[8]....
        /*0efc*/ 	.word	0x000004f0
        /*0f00*/ 	.word	0x000000ff
        /*0f04*/ 	.word	0x00028858
        /*0f08*/ 	.short	0x0100
        /*0f0a*/ 	.byte	0x08
	.zero		1


	//   ....[9]....
        /*0f0c*/ 	.word	0x00000500
        /*0f10*/ 	.word	0x000000ff
        /*0f14*/ 	.word	0x00028868
        /*0f18*/ 	.short	0x0100
        /*0f1a*/ 	.byte	0x08
	.zero		1


	//   ....[10]....
        /*0f1c*/ 	.word	0x000005f0
        /*0f20*/ 	.word	0x000000ff
        /*0f24*/ 	.word	0x00028870
        /*0f28*/ 	.short	0x0100
        /*0f2a*/ 	.byte	0x06
	.zero		1


	//   ....[11]....
        /*0f2c*/ 	.word	0x00000600
        /*0f30*/ 	.word	0x000000ff
        /*0f34*/ 	.word	0x00028880
        /*0f38*/ 	.short	0x0100
        /*0f3a*/ 	.byte	0x06
	.zero		1


	//   ....[12]....
        /*0f3c*/ 	.word	0x00000610
        /*0f40*/ 	.word	0x000000ff
        /*0f44*/ 	.word	0x00028878
        /*0f48*/ 	.short	0x0100
        /*0f4a*/ 	.byte	0x06
	.zero		1


	//   ....[13]....
        /*0f4c*/ 	.word	0x00000620
        /*0f50*/ 	.word	0x000000ff
        /*0f54*/ 	.word	0x00028888
        /*0f58*/ 	.short	0x0100
        /*0f5a*/ 	.byte	0x06
	.zero		1


	//   ....[14]....
        /*0f5c*/ 	.word	0x00000750
        /*0f60*/ 	.word	0x000000ff
        /*0f64*/ 	.word	0x00028890
        /*0f68*/ 	.short	0x0100
        /*0f6a*/ 	.byte	0x08
	.zero		1


	//   ....[15]....
        /*0f6c*/ 	.word	0x00000760
        /*0f70*/ 	.word	0x000000ff
        /*0f74*/ 	.word	0x000288a0
        /*0f78*/ 	.short	0x0100
        /*0f7a*/ 	.byte	0x08
	.zero		1


	//   ....[16]....
        /*0f7c*/ 	.word	0x00000770
        /*0f80*/ 	.word	0x000000ff
        /*0f84*/ 	.word	0x00028898
        /*0f88*/ 	.short	0x0100
        /*0f8a*/ 	.byte	0x08
	.zero		1


	//   ....[17]....
        /*0f8c*/ 	.word	0x00000780
        /*0f90*/ 	.word	0x000000ff
        /*0f94*/ 	.word	0x000288a8
        /*0f98*/ 	.short	0x0100
        /*0f9a*/ 	.byte	0x08
	.zero		1


	//   ....[18]....
        /*0f9c*/ 	.word	0x000008b0
        /*0fa0*/ 	.word	0x000000ff
        /*0fa4*/ 	.word	0x000288b0
        /*0fa8*/ 	.short	0x0100
        /*0faa*/ 	.byte	0x08
	.zero		1


	//   ....[19]....
        /*0fac*/ 	.word	0x000008c0
        /*0fb0*/ 	.word	0x000000ff
        /*0fb4*/ 	.word	0x000288c0
        /*0fb8*/ 	.short	0x0100
        /*0fba*/ 	.byte	0x08
	.zero		1


	//   ....[20]....
        /*0fbc*/ 	.word	0x000008d0
        /*0fc0*/ 	.word	0x000000ff
        /*0fc4*/ 	.word	0x000288b8
        /*0fc8*/ 	.short	0x0100
        /*0fca*/ 	.byte	0x08
	.zero		1


	//   ....[21]....
        /*0fcc*/ 	.word	0x000008e0
        /*0fd0*/ 	.word	0x000000ff
        /*0fd4*/ 	.word	0x000288c8
        /*0fd8*/ 	.short	0x0100
        /*0fda*/ 	.byte	0x08
	.zero		1


	//   ....[22]....
        /*0fdc*/ 	.word	0x000033b0
        /*0fe0*/ 	.word	0x00000059
        /*0fe4*/ 	.word	0x00028890
        /*0fe8*/ 	.short	0x010a
        /*0fea*/ 	.byte	0x3f
	.zero		1


	//   ....[23]....
        /*0fec*/ 	.word	0x00005810
        /*0ff0*/ 	.word	0x00000059
        /*0ff4*/ 	.word	0x00028890
        /*0ff8*/ 	.short	0x010a
        /*0ffa*/ 	.byte	0x3f
	.zero		1


	//   ....[24]....
        /*0ffc*/ 	.word	0x000077b0
        /*1000*/ 	.word	0x00000059
        /*1004*/ 	.word	0x00028890
        /*1008*/ 	.short	0x010a
        /*100a*/ 	.byte	0x3f
	.zero		1


	//   ....[25]....
        /*100c*/ 	.word	0x00007eb0
        /*1010*/ 	.word	0x0000000b
        /*1014*/ 	.word	0x00000000
        /*1018*/ 	.short	0x0101
        /*101a*/ 	.byte	0x3f
	.zero		1


	//   ....[26]....
        /*101c*/ 	.word	0x00007ef0
        /*1020*/ 	.word	0x00000059
        /*1024*/ 	.word	0x000288b0
        /*1028*/ 	.short	0x010a
        /*102a*/ 	.byte	0x3f
	.zero		1


	//   ....[27]....
        /*102c*/ 	.word	0x00008500
        /*1030*/ 	.word	0x00000059
        /*1034*/ 	.word	0x00000000
        /*1038*/ 	.short	0x0101
        /*103a*/ 	.byte	0x3f
	.zero		1


	//   ....[28]....
        /*103c*/ 	.word	0x00008de0
        /*1040*/ 	.word	0x00000012
        /*1044*/ 	.word	0x00028800
        /*1048*/ 	.short	0x010a
        /*104a*/ 	.byte	0x3f
	.zero		1


	//   ....[29]....
        /*104c*/ 	.word	0x00008e30
        /*1050*/ 	.word	0x00000012
        /*1054*/ 	.word	0x00028800
        /*1058*/ 	.short	0x010a
        /*105a*/ 	.byte	0x3f
	.zero		1


	//   ....[30]....
        /*105c*/ 	.word	0x00009fb0
        /*1060*/ 	.word	0x00000012
        /*1064*/ 	.word	0x00028800
        /*1068*/ 	.short	0x010a
        /*106a*/ 	.byte	0x3f
	.zero		1


	//   ....[31]....
        /*106c*/ 	.word	0x0000c3f0
        /*1070*/ 	.word	0x00000012
        /*1074*/ 	.word	0x00028800
        /*1078*/ 	.short	0x010a
        /*107a*/ 	.byte	0x3f
	.zero		1


	//   ....[32]....
        /*107c*/ 	.word	0x0000ddf0
        /*1080*/ 	.word	0x00000000
        /*1084*/ 	.word	0x00028830
        /*1088*/ 	.short	0x010a
        /*108a*/ 	.byte	0x3f
	.zero		1


	//   ....[33]....
        /*108c*/ 	.word	0x0000de30
        /*1090*/ 	.word	0x00000000
        /*1094*/ 	.word	0x00028830
        /*1098*/ 	.short	0x010a
        /*109a*/ 	.byte	0x3f
	.zero		1


	//   ....[34]....
        /*109c*/ 	.word	0x0000ff70
        /*10a0*/ 	.word	0x00000000
        /*10a4*/ 	.word	0x00000000
        /*10a8*/ 	.short	0x0101
        /*10aa*/ 	.byte	0x3f
	.zero		1


	//   ....[35]....
        /*10ac*/ 	.word	0x00010b80
        /*10b0*/ 	.word	0x00000007
        /*10b4*/ 	.word	0x00028830
        /*10b8*/ 	.short	0x010a
        /*10ba*/ 	.byte	0x3f
	.zero		1


	//   ....[36]....
        /*10bc*/ 	.word	0x00010bd0
        /*10c0*/ 	.word	0x00000007
        /*10c4*/ 	.word	0x00028830
        /*10c8*/ 	.short	0x010a
        /*10ca*/ 	.byte	0x3f
	.zero		1


	//   ....[37]....
        /*10cc*/ 	.word	0x00011010
        /*10d0*/ 	.word	0x00000007
        /*10d4*/ 	.word	0x00028850
        /*10d8*/ 	.short	0x010a
        /*10da*/ 	.byte	0x3f
	.zero		1


	//   ....[38]....
        /*10dc*/ 	.word	0x00011050
        /*10e0*/ 	.word	0x00000007
        /*10e4*/ 	.word	0x00028850
        /*10e8*/ 	.short	0x010a
        /*10ea*/ 	.byte	0x3f
	.zero		1


	//   ....[39]....
        /*10ec*/ 	.word	0x000135a0
        /*10f0*/ 	.word	0x00000000
        /*10f4*/ 	.word	0x00000000
        /*10f8*/ 	.short	0x0101
        /*10fa*/ 	.byte	0x3f
	.zero		1


	//   ....[40]....
        /*10fc*/ 	.word	0x00013830
        /*1100*/ 	.word	0x0000000d
        /*1104*/ 	.word	0x00000000
        /*1108*/ 	.short	0x0101
        /*110a*/ 	.byte	0x3f
	.zero		1


	//   ....[41]....
        /*110c*/ 	.word	0x00013f30
        /*1110*/ 	.word	0x00000007
        /*1114*/ 	.word	0x00028830
        /*1118*/ 	.short	0x010a
        /*111a*/ 	.byte	0x3f
	.zero		1


	//   ....[42]....
        /*111c*/ 	.word	0x00013f80
        /*1120*/ 	.word	0x00000007
        /*1124*/ 	.word	0x00028830
        /*1128*/ 	.short	0x010a
        /*112a*/ 	.byte	0x3f
	.zero		1


	//   ....[43]....
        /*112c*/ 	.word	0x00014390
        /*1130*/ 	.word	0x00000007
        /*1134*/ 	.word	0x00028850
        /*1138*/ 	.short	0x010a
        /*113a*/ 	.byte	0x3f
	.zero		1


	//   ....[44]....
        /*113c*/ 	.word	0x000143d0
        /*1140*/ 	.word	0x00000007
        /*1144*/ 	.word	0x00028850
        /*1148*/ 	.short	0x010a
        /*114a*/ 	.byte	0x3f
	.zero		1


	//   ....[45]....
        /*114c*/ 	.word	0x00015a40
        /*1150*/ 	.word	0x0000002b
        /*1154*/ 	.word	0x00000000
        /*1158*/ 	.short	0x0101
        /*115a*/ 	.byte	0x3f
	.zero		1


	//   ....[46]....
        /*115c*/ 	.word	0x00016280
        /*1160*/ 	.word	0x0000000b
        /*1164*/ 	.word	0x00000000
        /*1168*/ 	.short	0x0101
        /*116a*/ 	.byte	0x3f
	.zero		1


	//   ....[47]....
        /*116c*/ 	.word	0x000168c0
        /*1170*/ 	.word	0x0000000b
        /*1174*/ 	.word	0x00028850
        /*1178*/ 	.short	0x010a
        /*117a*/ 	.byte	0x3f
	.zero		1


	//   ....[48]....
        /*117c*/ 	.word	0x00016940
        /*1180*/ 	.word	0x0000000b
        /*1184*/ 	.word	0x00028850
        /*1188*/ 	.short	0x010a
        /*118a*/ 	.byte	0x3f
	.zero		1


	//   ....[49]....
        /*118c*/ 	.word	0x00016f40
        /*1190*/ 	.word	0x00000004
        /*1194*/ 	.word	0x00000000
        /*1198*/ 	.short	0x0101
        /*119a*/ 	.byte	0x3f
	.zero		1


	//   ....[50]....
        /*119c*/ 	.word	0x00018470
        /*11a0*/ 	.word	0x00000000
        /*11a4*/ 	.word	0x00000000
        /*11a8*/ 	.short	0x0101
        /*11aa*/ 	.byte	0x3f
	.zero		1


	//   ....[51]....
        /*11ac*/ 	.word	0x00018c80
        /*11b0*/ 	.word	0x00000004
        /*11b4*/ 	.word	0x00000000
        /*11b8*/ 	.short	0x0101
        /*11ba*/ 	.byte	0x3f
	.zero		1


	//   ....[52]....
        /*11bc*/ 	.word	0x0001bf30
        /*11c0*/ 	.word	0x00000016
        /*11c4*/ 	.word	0x00028820
        /*11c8*/ 	.short	0x010a
        /*11ca*/ 	.byte	0x3f
	.zero		1


	//   ....[53]....
        /*11cc*/ 	.word	0x0001bfc0
        /*11d0*/ 	.word	0x00000008
        /*11d4*/ 	.word	0x000288a0
        /*11d8*/ 	.short	0x010a
        /*11da*/ 	.byte	0x3f
	.zero		1


	//   ....[54]....
        /*11dc*/ 	.word	0x0001c320
        /*11e0*/ 	.word	0x00000008
        /*11e4*/ 	.word	0x000288c0
        /*11e8*/ 	.short	0x010a
        /*11ea*/ 	.byte	0x3f
	.zero		1


	//   ....[55]....
        /*11ec*/ 	.word	0x0001c750
        /*11f0*/ 	.word	0x0000000b
        /*11f4*/ 	.word	0x000288a0
        /*11f8*/ 	.short	0x010a
        /*11fa*/ 	.byte	0x3f
	.zero		1


	//   ....[56]....
        /*11fc*/ 	.word	0x0001ca90
        /*1200*/ 	.word	0x0000000b
        /*1204*/ 	.word	0x000288c0
        /*1208*/ 	.short	0x010a
        /*120a*/ 	.byte	0x3f
	.zero		1


	//   ....[57]....
        /*120c*/ 	.word	0x0001db00
        /*1210*/ 	.word	0x00000007
        /*1214*/ 	.word	0x00028840
        /*1218*/ 	.short	0x010a
        /*121a*/ 	.byte	0x3f
	.zero		1


	//   ....[58]....
        /*121c*/ 	.word	0x0001e260
        /*1220*/ 	.word	0x00000007
        /*1224*/ 	.word	0x00028830
        /*1228*/ 	.short	0x0107
        /*122a*/ 	.byte	0x3f
	.zero		1


	//   ....[59]....
        /*122c*/ 	.word	0x0001e330
        /*1230*/ 	.word	0x00000007
        /*1234*/ 	.word	0x00028830
        /*1238*/ 	.short	0x0101
        /*123a*/ 	.byte	0x3f
	.zero		1


	//   ....[60]....
        /*123c*/ 	.word	0x0001ee40
        /*1240*/ 	.word	0x00000016
        /*1244*/ 	.word	0x00028800
        /*1248*/ 	.short	0x0107
        /*124a*/ 	.byte	0x3f
	.zero		1


	//   ....[61]....
        /*124c*/ 	.word	0x0001ef50
        /*1250*/ 	.word	0x00000016
        /*1254*/ 	.word	0x00028800
        /*1258*/ 	.short	0x0101
        /*125a*/ 	.byte	0x3f
	.zero		1


	//   ....[62]....
        /*125c*/ 	.word	0x0001ef70
        /*1260*/ 	.word	0x00000016
        /*1264*/ 	.word	0x00028820
        /*1268*/ 	.short	0x010a
        /*126a*/ 	.byte	0x3f
	.zero		1


	//   ....[63]....
        /*126c*/ 	.word	0x0001f300
        /*1270*/ 	.word	0x00000006
        /*1274*/ 	.word	0x00028840
        /*1278*/ 	.short	0x010a
        /*127a*/ 	.byte	0x3f
	.zero		1


	//   ....[64]....
        /*127c*/ 	.word	0x0001f800
        /*1280*/ 	.word	0x00000006
        /*1284*/ 	.word	0x00028830
        /*1288*/ 	.short	0x0107
        /*128a*/ 	.byte	0x3f
	.zero		1


	//   ....[65]....
        /*128c*/ 	.word	0x0001f8c0
        /*1290*/ 	.word	0x00000006
        /*1294*/ 	.word	0x00028830
        /*1298*/ 	.short	0x0101
        /*129a*/ 	.byte	0x3f
	.zero		1


	//   ....[66]....
        /*129c*/ 	.word	0x0001f920
        /*12a0*/ 	.word	0x00000006
        /*12a4*/ 	.word	0x00028860
        /*12a8*/ 	.short	0x010a
        /*12aa*/ 	.byte	0x3f
	.zero		1


	//   ....[67]....
        /*12ac*/ 	.word	0x0001fe50
        /*12b0*/ 	.word	0x00000006
        /*12b4*/ 	.word	0x00028850
        /*12b8*/ 	.short	0x0107
        /*12ba*/ 	.byte	0x3f
	.zero		1


	//   ....[68]....
        /*12bc*/ 	.word	0x0001fff0
        /*12c0*/ 	.word	0x00000006
        /*12c4*/ 	.word	0x00028850
        /*12c8*/ 	.short	0x0101
        /*12ca*/ 	.byte	0x3f
	.zero		1


	//   ....[69]....
        /*12cc*/ 	.word	0x00020200
        /*12d0*/ 	.word	0x00000000
        /*12d4*/ 	.word	0x00028860
        /*12d8*/ 	.short	0x010a
        /*12da*/ 	.byte	0x3f
	.zero		1


	//   ....[70]....
        /*12dc*/ 	.word	0x00020730
        /*12e0*/ 	.word	0x00000000
        /*12e4*/ 	.word	0x00028850
        /*12e8*/ 	.short	0x0107
        /*12ea*/ 	.byte	0x3f
	.zero		1


	//   ....[71]....
        /*12ec*/ 	.word	0x000207f0
        /*12f0*/ 	.word	0x00000000
        /*12f4*/ 	.word	0x00028850
        /*12f8*/ 	.short	0x0101
        /*12fa*/ 	.byte	0x3f
	.zero		1


	//   ....[72]....
        /*12fc*/ 	.word	0x00021940
        /*1300*/ 	.word	0x00000004
        /*1304*/ 	.word	0x00028820
        /*1308*/ 	.short	0x010a
        /*130a*/ 	.byte	0x3f
	.zero		1


	//   ....[73]....
        /*130c*/ 	.word	0x00021ab0
        /*1310*/ 	.word	0x00000005
        /*1314*/ 	.word	0x00028840
        /*1318*/ 	.short	0x010a
        /*131a*/ 	.byte	0x3f
	.zero		1


	//   ....[74]....
        /*131c*/ 	.word	0x00021b50
        /*1320*/ 	.word	0x00000019
        /*1324*/ 	.word	0x00028840
        /*1328*/ 	.short	0x010a
        /*132a*/ 	.byte	0x3f
	.zero		1


	//   ....[75]....
        /*132c*/ 	.word	0x00021b90
        /*1330*/ 	.word	0x00000005
        /*1334*/ 	.word	0x00028860
        /*1338*/ 	.short	0x010a
        /*133a*/ 	.byte	0x3f
	.zero		1


	//   ....[76]....
        /*133c*/ 	.word	0x00021bd0
        /*1340*/ 	.word	0x00000019
        /*1344*/ 	.word	0x00028860
        /*1348*/ 	.short	0x010a
        /*134a*/ 	.byte	0x3f
	.zero		1


	//   ....[77]....
        /*134c*/ 	.word	0x00021c30
        /*1350*/ 	.word	0x00000059
        /*1354*/ 	.word	0x00028890
        /*1358*/ 	.short	0x010a
        /*135a*/ 	.byte	0x3f
	.zero		1


	//   ....[78]....
        /*135c*/ 	.word	0x00022140
        /*1360*/ 	.word	0x00000059
        /*1364*/ 	.word	0x00028890
        /*1368*/ 	.short	0x010a
        /*136a*/ 	.byte	0x3f
	.zero		1


	//   ....[79]....
        /*136c*/ 	.word	0x00022650
        /*1370*/ 	.word	0x00000059
        /*1374*/ 	.word	0x00028890
        /*1378*/ 	.short	0x010a
        /*137a*/ 	.byte	0x3f
	.zero		1


	//   ....[80]....
        /*137c*/ 	.word	0x00022b20
        /*1380*/ 	.word	0x00000059
        /*1384*/ 	.word	0x000288b0
        /*1388*/ 	.short	0x010a
        /*138a*/ 	.byte	0x3f
	.zero		1


	//   ....[81]....
        /*138c*/ 	.word	0x00023370
        /*1390*/ 	.word	0x00000012
        /*1394*/ 	.word	0x00028800
        /*1398*/ 	.short	0x010a
        /*139a*/ 	.byte	0x3f
	.zero		1


	//   ....[82]....
        /*139c*/ 	.word	0x00023ee0
        /*13a0*/ 	.word	0x00000012
        /*13a4*/ 	.word	0x00028800
        /*13a8*/ 	.short	0x010a
        /*13aa*/ 	.byte	0x3f
	.zero		1


	//   ....[83]....
        /*13ac*/ 	.word	0x00023f30
        /*13b0*/ 	.word	0x00000000
        /*13b4*/ 	.word	0x00028830
        /*13b8*/ 	.short	0x010a
        /*13ba*/ 	.byte	0x3f
	.zero		1


	//   ....[84]....
        /*13bc*/ 	.word	0x00023f80
        /*13c0*/ 	.word	0x00000007
        /*13c4*/ 	.word	0x00028830
        /*13c8*/ 	.short	0x010a
        /*13ca*/ 	.byte	0x3f
	.zero		1


	//   ....[85]....
        /*13cc*/ 	.word	0x00023fd0
        /*13d0*/ 	.word	0x00000007
        /*13d4*/ 	.word	0x00028850
        /*13d8*/ 	.short	0x010a
        /*13da*/ 	.byte	0x3f
	.zero		1


	//   ....[86]....
        /*13dc*/ 	.word	0x00024020
        /*13e0*/ 	.word	0x00000007
        /*13e4*/ 	.word	0x00028830
        /*13e8*/ 	.short	0x010a
        /*13ea*/ 	.byte	0x3f
	.zero		1


	//   ....[87]....
        /*13ec*/ 	.word	0x00024070
        /*13f0*/ 	.word	0x00000007
        /*13f4*/ 	.word	0x00028850
        /*13f8*/ 	.short	0x010a
        /*13fa*/ 	.byte	0x3f
	.zero		1


	//   ....[88]....
        /*13fc*/ 	.word	0x000240c0
        /*1400*/ 	.word	0x0000000b
        /*1404*/ 	.word	0x00028850
        /*1408*/ 	.short	0x010a
        /*140a*/ 	.byte	0x3f
	.zero		1


	//   ....[89]....
        /*140c*/ 	.word	0x00024cb0
        /*1410*/ 	.word	0x00000016
        /*1414*/ 	.word	0x00028820
        /*1418*/ 	.short	0x010a
        /*141a*/ 	.byte	0x3f
	.zero		1


	//   ....[90]....
        /*141c*/ 	.word	0x00024d00
        /*1420*/ 	.word	0x00000008
        /*1424*/ 	.word	0x000288a0
        /*1428*/ 	.short	0x010a
        /*142a*/ 	.byte	0x3f
	.zero		1


	//   ....[91]....
        /*142c*/ 	.word	0x00024d50
        /*1430*/ 	.word	0x00000008
        /*1434*/ 	.word	0x000288c0
        /*1438*/ 	.short	0x010a
        /*143a*/ 	.byte	0x3f
	.zero		1


	//   ....[92]....
        /*143c*/ 	.word	0x00024da0
        /*1440*/ 	.word	0x0000000b
        /*1444*/ 	.word	0x000288a0
        /*1448*/ 	.short	0x010a
        /*144a*/ 	.byte	0x3f
	.zero		1


	//   ....[93]....
        /*144c*/ 	.word	0x00024df0
        /*1450*/ 	.word	0x0000000b
        /*1454*/ 	.word	0x000288c0
        /*1458*/ 	.short	0x010a
        /*145a*/ 	.byte	0x3f
	.zero		1


	//   ....[94]....
        /*145c*/ 	.word	0x00024f10
        /*1460*/ 	.word	0x00000007
        /*1464*/ 	.word	0x00028840
        /*1468*/ 	.short	0x010a
        /*146a*/ 	.byte	0x3f
	.zero		1


	//   ....[95]....
        /*146c*/ 	.word	0x00026490
        /*1470*/ 	.word	0x00000016
        /*1474*/ 	.word	0x00028820
        /*1478*/ 	.short	0x010a
        /*147a*/ 	.byte	0x3f
	.zero		1


	//   ....[96]....
        /*147c*/ 	.word	0x000264e0
        /*1480*/ 	.word	0x00000006
        /*1484*/ 	.word	0x00028840
        /*1488*/ 	.short	0x010a
        /*148a*/ 	.byte	0x3f
	.zero		1


	//   ....[97]....
        /*148c*/ 	.word	0x00026e60
        /*1490*/ 	.word	0x00000006
        /*1494*/ 	.word	0x00028860
        /*1498*/ 	.short	0x010a
        /*149a*/ 	.byte	0x3f
	.zero		1


	//   ....[98]....
        /*149c*/ 	.word	0x000278d0
        /*14a0*/ 	.word	0x00000000
        /*14a4*/ 	.word	0x00028860
        /*14a8*/ 	.short	0x010a
        /*14aa*/ 	.byte	0x3f
	.zero		1


	//   ....[99]....
        /*14ac*/ 	.word	0x00028cf0
        /*14b0*/ 	.word	0x00000004
        /*14b4*/ 	.word	0x00028820
        /*14b8*/ 	.short	0x010a
        /*14ba*/ 	.byte	0x3f
	.zero		1


	//   ....[100]....
        /*14bc*/ 	.word	0x00028e90
        /*14c0*/ 	.word	0x00000005
        /*14c4*/ 	.word	0x00028840
        /*14c8*/ 	.short	0x010a
        /*14ca*/ 	.byte	0x3f
	.zero		1


	//   ....[101]....
        /*14cc*/ 	.word	0x00028ee0
        /*14d0*/ 	.word	0x00000019
        /*14d4*/ 	.word	0x00028840
        /*14d8*/ 	.short	0x010a
        /*14da*/ 	.byte	0x3f
	.zero		1


	//   ....[102]....
        /*14dc*/ 	.word	0x00028f30
        /*14e0*/ 	.word	0x00000005
        /*14e4*/ 	.word	0x00028860
        /*14e8*/ 	.short	0x010a
        /*14ea*/ 	.byte	0x3f
	.zero		1


	//----- nvinfo : EIATTR_NUM_MBARRIERS
	.align		4
.L_318:
        /*14ec*/ 	.byte	0x03, 0x38
        /*14ee*/ 	.short	0x0016


	//----- nvinfo : EIATTR_EXIT_INSTR_OFFSETS
	.align		4
        /*14f0*/ 	.byte	0x04, 0x1c
        /*14f2*/ 	.short	(.L_320 - .L_319)


	//   ....[0]....
.L_319:
        /*14f4*/ 	.word	0x00021c20


	//----- nvinfo : EIATTR_MAX_THREADS
	.align		4
.L_320:
        /*14f8*/ 	.byte	0x04, 0x05
        /*14fa*/ 	.short	(.L_322 - .L_321)
.L_321:
        /*14fc*/ 	.word	0x00000180
        /*1500*/ 	.word	0x00000001
        /*1504*/ 	.word	0x00000001


	//----- nvinfo : EIATTR_CRS_STACK_SIZE
	.align		4
.L_322:
        /*1508*/ 	.byte	0x04, 0x1e
        /*150a*/ 	.short	(.L_324 - .L_323)
.L_323:
        /*150c*/ 	.word	0x00000000


	//----- nvinfo : EIATTR_CBANK_PARAM_SIZE
	.align		4
.L_324:
        /*1510*/ 	.byte	0x03, 0x19
        /*1512*/ 	.short	0x0af0


	//----- nvinfo : EIATTR_PARAM_CBANK
	.align		4
        /*1514*/ 	.byte	0x04, 0x0a
        /*1516*/ 	.short	(.L_326 - .L_325)
	.align		4
.L_325:
        /*1518*/ 	.word	index@(.nv.constant0._ZN7cutlass13device_kernelIN5flash11enable_sm90INS1_16FlashAttnFwdSm90INS1_25CollectiveMainloopFwdSm90ILi2EN4cute5tupleIJNS5_1CILi1EEES8_S8_EEENS6_IJNS7_ILi128EEESA_SA_EEELi128ENS_6half_tEfNS_4arch4Sm90ELb1ELb0ELb1ELb1ELb1ELb1ELb0ELb1ELb1ELb1ELb1ELb0EEENS1_21CollectiveEpilogueFwdISB_S9_SC_SE_Li256ELb1ELb1ELb1ELb0EEENS1_36VarlenDynamicPersistentTileSchedulerILi128ELi128ELi256ELi128ELb1ELb1ELb1ELb1ELb1ELb1EEEEEEEEEvNT_6ParamsE)
        /*151c*/ 	.short	0x0210
        /*151e*/ 	.short	0x0af0


	//----- nvinfo : EIATTR_SW_WAR
	.align		4
.L_326:
        /*1520*/ 	.byte	0x04, 0x36
        /*1522*/ 	.short	(.L_328 - .L_327)
.L_327:
        /*1524*/ 	.word	0x00000008
.L_328:


//--------------------- .nv.callgraph             --------------------------
	.section	.nv.callgraph,"",@"SHT_CUDA_CALLGRAPH"
	.align	4
	.sectionentsize	8
	.align		4
        /*0000*/ 	.word	0x00000000
	.align		4
        /*0004*/ 	.word	0xffffffff
	.align		4
        /*0008*/ 	.word	index@(_ZN7cutlass13device_kernelIN5flash11enable_sm90INS1_16FlashAttnFwdSm90INS1_25CollectiveMainloopFwdSm90ILi2EN4cute5tupleIJNS5_1CILi1EEES8_S8_EEENS6_IJNS7_ILi128EEESA_SA_EEELi128ENS_6half_tEfNS_4arch4Sm90ELb0ELb0ELb1ELb0ELb1ELb0ELb0ELb1ELb1ELb1ELb1ELb0EEENS1_21CollectiveEpilogueFwdISB_S9_SC_SE_Li256ELb0ELb1ELb1ELb0EEENS1_19SingleTileSchedulerILb0ELb1ELb1ELi128EEEEEEEEEvNT_6ParamsE)
	.align		4
        /*000c*/ 	.word	index@(__assertfail)
	.align		4
        /*0010*/ 	.word	index@(_ZN7cutlass13device_kernelIN5flash11enable_sm90INS1_16FlashAttnFwdSm90INS1_25CollectiveMainloopFwdSm90ILi2EN4cute5tupleIJNS5_1CILi1EEES8_S8_EEENS6_IJNS7_ILi128EEESA_SA_EEELi128ENS_6half_tEfNS_4arch4Sm90ELb0ELb0ELb1ELb1ELb1ELb0ELb0ELb1ELb1ELb1ELb1ELb0EEENS1_21CollectiveEpilogueFwdISB_S9_SC_SE_Li256ELb1ELb1ELb1ELb0EEENS1_36VarlenDynamicPersistentTileSchedulerILi128ELi128ELi256ELi128ELb1ELb1ELb1ELb0ELb1ELb1EEEEEEEEEvNT_6ParamsE)
	.align		4
        /*0014*/ 	.word	index@(__assertfail)
	.align		4
        /*0018*/ 	.word	index@(_ZN7cutlass13device_kernelIN5flash11enable_sm90INS1_16FlashAttnFwdSm90INS1_25CollectiveMainloopFwdSm90ILi2EN4cute5tupleIJNS5_1CILi1EEES8_S8_EEENS6_IJNS7_ILi128EEESA_SA_EEELi128ENS_6half_tEfNS_4arch4Sm90ELb0ELb0ELb1ELb1ELb1ELb1ELb0ELb1ELb1ELb1ELb1ELb0EEENS1_21CollectiveEpilogueFwdISB_S9_SC_SE_Li256ELb1ELb1ELb1ELb0EEENS1_36VarlenDynamicPersistentTileSchedulerILi128ELi128ELi256ELi128ELb1ELb1ELb1ELb0ELb1ELb1EEEEEEEEEvNT_6ParamsE)
	.align		4
        /*001c*/ 	.word	index@(__assertfail)
	.align		4
        /*0020*/ 	.word	index@(_ZN7cutlass13device_kernelIN5flash11enable_sm90INS1_16FlashAttnFwdSm90INS1_25CollectiveMainloopFwdSm90ILi2EN4cute5tupleIJNS5_1CILi1EEES8_S8_EEENS6_IJNS7_ILi128EEESA_SA_EEELi128ENS_6half_tEfNS_4arch4Sm90ELb0ELb1ELb1ELb0ELb1ELb0ELb0ELb1ELb1ELb1ELb1ELb0EEENS1_21CollectiveEpilogueFwdISB_S9_SC_SE_Li256ELb0ELb1ELb1ELb0EEENS1_19SingleTileSchedulerILb0ELb1ELb1ELi128EEEEEEEEEvNT_6ParamsE)
	.align		4
        /*0024*/ 	.word	index@(__assertfail)
	.align		4
        /*0028*/ 	.word	index@(_ZN7cutlass13device_kernelIN5flash11enable_sm90INS1_16FlashAttnFwdSm90INS1_25CollectiveMainloopFwdSm90ILi2EN4cute5tupleIJNS5_1CILi1EEES8_S8_EEENS6_IJNS7_ILi128EEESA_SA_EEELi128ENS_6half_tEfNS_4arch4Sm90ELb0ELb1ELb1ELb1ELb1ELb0ELb0ELb1ELb1ELb1ELb1ELb0EEENS1_21CollectiveEpilogueFwdISB_S9_SC_SE_Li256ELb1ELb1ELb1ELb0EEENS1_36VarlenDynamicPersistentTileSchedulerILi128ELi128ELi256ELi128ELb1ELb1ELb1ELb1ELb0ELb1EEEEEEEEEvNT_6ParamsE)
	.align		4
        /*002c*/ 	.word	index@(__assertfail)
	.align		4
        /*0030*/ 	.word	index@(_ZN7cutlass13device_kernelIN5flash11enable_sm90INS1_16FlashAttnFwdSm90INS1_25CollectiveMainloopFwdSm90ILi2EN4cute5tupleIJNS5_1CILi1EEES8_S8_EEENS6_IJNS7_ILi128EEESA_SA_EEELi128ENS_6half_tEfNS_4arch4Sm90ELb0ELb1ELb1ELb1ELb1ELb1ELb0ELb1ELb1ELb1ELb1ELb0EEENS1_21CollectiveEpilogueFwdISB_S9_SC_SE_Li256ELb1ELb1ELb1ELb0EEENS1_36VarlenDynamicPersistentTileSchedulerILi128ELi128ELi256ELi128ELb1ELb1ELb1ELb1ELb0ELb1EEEEEEEEEvNT_6ParamsE)
	.align		4
        /*0034*/ 	.word	index@(__assertfail)
	.align		4
        /*0038*/ 	.word	index@(_ZN7cutlass13device_kernelIN5flash11enable_sm90INS1_16FlashAttnFwdSm90INS1_25CollectiveMainloopFwdSm90ILi2EN4cute5tupleIJNS5_1CILi1EEES8_S8_EEENS6_IJNS7_ILi128EEESA_SA_EEELi128ENS_6half_tEfNS_4arch4Sm90ELb1ELb0ELb1ELb0ELb1ELb0ELb0ELb1ELb1ELb1ELb1ELb0EEENS1_21CollectiveEpilogueFwdISB_S9_SC_SE_Li256ELb0ELb1ELb1ELb0EEENS1_19SingleTileSchedulerILb0ELb1ELb1ELi128EEEEEEEEEvNT_6ParamsE)
	.align		4
        /*003c*/ 	.word	index@(__assertfail)
	.align		4
        /*0040*/ 	.word	index@(_ZN7cutlass13device_kernelIN5flash11enable_sm90INS1_16FlashAttnFwdSm90INS1_25CollectiveMainloopFwdSm90ILi2EN4cute5tupleIJNS5_1CILi1EEES8_S8_EEENS6_IJNS7_ILi128EEESA_SA_EEELi128ENS_6half_tEfNS_4arch4Sm90ELb1ELb0ELb1ELb1ELb1ELb0ELb0ELb1ELb1ELb1ELb1ELb0EEENS1_21CollectiveEpilogueFwdISB_S9_SC_SE_Li256ELb1ELb1ELb1ELb0EEENS1_36VarlenDynamicPersistentTileSchedulerILi128ELi128ELi256ELi128ELb1ELb1ELb1ELb1ELb1ELb1EEEEEEEEEvNT_6ParamsE)
	.align		4
        /*0044*/ 	.word	index@(__assertfail)
	.align		4
        /*0048*/ 	.word	index@(_ZN7cutlass13device_kernelIN5flash11enable_sm90INS1_16FlashAttnFwdSm90INS1_25CollectiveMainloopFwdSm90ILi2EN4cute5tupleIJNS5_1CILi1EEES8_S8_EEENS6_IJNS7_ILi128EEESA_SA_EEELi128ENS_6half_tEfNS_4arch4Sm90ELb1ELb0ELb1ELb1ELb1ELb1ELb0ELb1ELb1ELb1ELb1ELb0EEENS1_21CollectiveEpilogueFwdISB_S9_SC_SE_Li256ELb1ELb1ELb1ELb0EEENS1_36VarlenDynamicPersistentTileSchedulerILi128ELi128ELi256ELi128ELb1ELb1ELb1ELb1ELb1ELb1EEEEEEEEEvNT_6ParamsE)
	.align		4
        /*004c*/ 	.word	index@(__assertfail)
	.align		4
        /*0050*/ 	.word	0x00000000
	.align		4
        /*0054*/ 	.word	0xfffffffe
	.align		4
        /*0058*/ 	.word	0x00000000
	.align		4
        /*005c*/ 	.word	0xfffffffd
	.align		4
        /*0060*/ 	.word	0x00000000
	.align		4
        /*0064*/ 	.word	0xfffffffc


//--------------------- .nv.constant4             --------------------------
	.section	.nv.constant4,"a",@progbits
	.align	8
	.align		8
.nv.constant4:
        /*0000*/ 	.dword	__assertfail
	.align		8
        /*0008*/ 	.dword	__unnamed_1
	.align		8
        /*0010*/ 	.dword	__unnamed_2
	.align		8
        /*0018*/ 	.dword	__unnamed_3
	.align		8
        /*0020*/ 	.dword	__unnamed_4
	.align		8
        /*0028*/ 	.dword	_ZN86_INTERNAL_e91a5f01_50_flash_fwd_hdim128_fp16_paged_split_softcap_sm90_cu_61719c98_35084cuda3std3__45__cpo5beginE
	.align		8
        /*0030*/ 	.dword	_ZN86_INTERNAL_e91a5f01_50_flash_fwd_hdim128_fp16_paged_split_softcap_sm90_cu_61719c98_35084cuda3std3__45__cpo3endE
	.align		8
        /*0038*/ 	.dword	_ZN86_INTERNAL_e91a5f01_50_flash_fwd_hdim128_fp16_paged_split_softcap_sm90_cu_61719c98_35084cuda3std3__45__cpo6cbeginE
	.align		8
        /*0040*/ 	.dword	_ZN86_INTERNAL_e91a5f01_50_flash_fwd_hdim128_fp16_paged_split_softcap_sm90_cu_61719c98_35084cuda3std3__45__cpo4cendE
	.align		8
        /*0048*/ 	.dword	_ZN86_INTERNAL_e91a5f01_50_flash_fwd_hdim128_fp16_paged_split_softcap_sm90_cu_61719c98_35084cuda3std3__488_GLOBAL__N__e91a5f01_50_flash_fwd_hdim128_fp16_paged_split_softcap_sm90_cu_61719c98_35086ignoreE
	.align		8
        /*0050*/ 	.dword	_ZN86_INTERNAL_e91a5f01_50_flash_fwd_hdim128_fp16_paged_split_softcap_sm90_cu_61719c98_35084cuda3std3__419piecewise_constructE
	.align		8
        /*0058*/ 	.dword	_ZN86_INTERNAL_e91a5f01_50_flash_fwd_hdim128_fp16_paged_split_softcap_sm90_cu_61719c98_35084cuda3std3__48in_placeE
	.align		8
        /*0060*/ 	.dword	_ZN86_INTERNAL_e91a5f01_50_flash_fwd_hdim128_fp16_paged_split_softcap_sm90_cu_61719c98_35084cuda3std6ranges3__45__cpo4swapE
	.align		8
        /*0068*/ 	.dword	_ZN86_INTERNAL_e91a5f01_50_flash_fwd_hdim128_fp16_paged_split_softcap_sm90_cu_61719c98_35084cuda3std6ranges3__45__cpo9iter_moveE
	.align		8
        /*0070*/ 	.dword	_ZN86_INTERNAL_e91a5f01_50_flash_fwd_hdim128_fp16_paged_split_softcap_sm90_cu_61719c98_35084cute7productE
	.align		8
        /*0078*/ 	.dword	_ZN86_INTERNAL_e91a5f01_50_flash_fwd_hdim128_fp16_paged_split_softcap_sm90_cu_61719c98_35084cute1_E
	.align		8
        /*0080*/ 	.dword	$str$23
	.align		8
        /*0088*/ 	.dword	$str$24


//--------------------- .text._ZN7cutlass13device_kernelIN5flash11enable_sm90INS1_16FlashAttnFwdSm90INS1_25CollectiveMainloopFwdSm90ILi2EN4cute5tupleIJNS5_1CILi1EEES8_S8_EEENS6_IJNS7_ILi128EEESA_SA_EEELi128ENS_6half_tEfNS_4arch4Sm90ELb0ELb0ELb1ELb0ELb1ELb0ELb0ELb1ELb1ELb1ELb1ELb0EEENS1_21CollectiveEpilogueFwdISB_S9_SC_SE_Li256ELb0ELb1ELb1ELb0EEENS1_19SingleTileSchedulerILb0ELb1ELb1ELi128EEEEEEEEEvNT_6ParamsE --------------------------
	.section	.text._ZN7cutlass13device_kernelIN5flash11enable_sm90INS1_16FlashAttnFwdSm90INS1_25CollectiveMainloopFwdSm90ILi2EN4cute5tupleIJNS5_1CILi1EEES8_S8_EEENS6_IJNS7_ILi128EEESA_SA_EEELi128ENS_6half_tEfNS_4arch4Sm90ELb0ELb0ELb1ELb0ELb1ELb0ELb0ELb1ELb1ELb1ELb1ELb0EEENS1_21CollectiveEpilogueFwdISB_S9_SC_SE_Li256ELb0ELb1ELb1ELb0EEENS1_19SingleTileSchedulerILb0ELb1ELb1ELi128EEEEEEEEEvNT_6ParamsE,"ax",@progbits
	.align	128
.text._ZN7cutlass13device_kernelIN5flash11enable_sm90INS1_16FlashAttnFwdSm90INS1_25CollectiveMainloopFwdSm90ILi2EN4cute5tupleIJNS5_1CILi1EEES8_S8_EEENS6_IJNS7_ILi128EEESA_SA_EEELi128ENS_6half_tEfNS_4arch4Sm90ELb0ELb0ELb1ELb0ELb1ELb0ELb0ELb1ELb1ELb1ELb1ELb0EEENS1_21CollectiveEpilogueFwdISB_S9_SC_SE_Li256ELb0ELb1ELb1ELb0EEENS1_19SingleTileSchedulerILb0ELb1ELb1ELi128EEEEEEEEEvNT_6ParamsE:
        .type           _ZN7cutlass13device_kernelIN5flash11enable_sm90INS1_16FlashAttnFwdSm90INS1_25CollectiveMainloopFwdSm90ILi2EN4cute5tupleIJNS5_1CILi1EEES8_S8_EEENS6_IJNS7_ILi128EEESA_SA_EEELi128ENS_6half_tEfNS_4arch4Sm90ELb0ELb0ELb1ELb0ELb1ELb0ELb0ELb1ELb1ELb1ELb1ELb0EEENS1_21CollectiveEpilogueFwdISB_S9_SC_SE_Li256ELb0ELb1ELb1ELb0EEENS1_19SingleTileSchedulerILb0ELb1ELb1ELi128EEEEEEEEEvNT_6ParamsE,@function
        .size           _ZN7cutlass13device_kernelIN5flash11enable_sm90INS1_16FlashAttnFwdSm90INS1_25CollectiveMainloopFwdSm90ILi2EN4cute5tupleIJNS5_1CILi1EEES8_S8_EEENS6_IJNS7_ILi128EEESA_SA_EEELi128ENS_6half_tEfNS_4arch4Sm90ELb0ELb0ELb1ELb0ELb1ELb0ELb0ELb1ELb1ELb1ELb1ELb0EEENS1_21CollectiveEpilogueFwdISB_S9_SC_SE_Li256ELb0ELb1ELb1ELb0EEENS1_19SingleTileSchedulerILb0ELb1ELb1ELi128EEEEEEEEEvNT_6ParamsE,(.L_x_3542 - _ZN7cutlass13device_kernelIN5flash11enable_sm90INS1_16FlashAttnFwdSm90INS1_25CollectiveMainloopFwdSm90ILi2EN4cute5tupleIJNS5_1CILi1EEES8_S8_EEENS6_IJNS7_ILi128EEESA_SA_EEELi128ENS_6half_tEfNS_4arch4Sm90ELb0ELb0ELb1ELb0ELb1ELb0ELb0ELb1ELb1ELb1ELb1ELb0EEENS1_21CollectiveEpilogueFwdISB_S9_SC_SE_Li256ELb0ELb1ELb1ELb0EEENS1_19SingleTileSchedulerILb0ELb1ELb1ELi128EEEEEEEEEvNT_6ParamsE)
        .other          _ZN7cutlass13device_kernelIN5flash11enable_sm90INS1_16FlashAttnFwdSm90INS1_25CollectiveMainloopFwdSm90ILi2EN4cute5tupleIJNS5_1CILi1EEES8_S8_EEENS6_IJNS7_ILi128EEESA_SA_EEELi128ENS_6half_tEfNS_4arch4Sm90ELb0ELb0ELb1ELb0ELb1ELb0ELb0ELb1ELb1ELb1ELb1ELb0EEENS1_21CollectiveEpilogueFwdISB_S9_SC_SE_Li256ELb0ELb1ELb1ELb0EEENS1_19SingleTileSchedulerILb0ELb1ELb1ELi128EEEEEEEEEvNT_6ParamsE,@"STO_CUDA_ENTRY STV_DEFAULT"
_ZN7cutlass13device_kernelIN5flash11enable_sm90INS1_16FlashAttnFwdSm90INS1_25CollectiveMainloopFwdSm90ILi2EN4cute5tupleIJNS5_1CILi1EEES8_S8_EEENS6_IJNS7_ILi128EEESA_SA_EEELi128ENS_6half_tEfNS_4arch4Sm90ELb0ELb0ELb1ELb0ELb1ELb0ELb0ELb1ELb1ELb1ELb1ELb0EEENS1_21CollectiveEpilogueFwdISB_S9_SC_SE_Li256ELb0ELb1ELb1ELb0EEENS1_19SingleTileSchedulerILb0ELb1ELb1ELi128EEEEEEEEEvNT_6ParamsE:
[----:B------:R-:W0:Y:S01]  /*0000*/  LDC R1, c[0x0][0x28] ;  /* 0x00000a00ff017b82 */ /* 0x000e220000000800 */
[----:B------:R-:W1:Y:S01]  /*0010*/  S2R R18, SR_TID.X ;  /* 0x0000000000127919 */ /* 0x000e620000002100 */
[----:B------:R-:W-:Y:S01]  /*0020*/  ELECT P0, URZ, PT ;  /* 0x00000000003f782f */ /* 0x000fe20003800000 */
[----:B------:R-:W-:Y:S01]  /*0030*/  UMOV UR4, 0x80 ;  /* 0x0000008000047882 */ /* 0x000fe20000000000 */
[----:B------:R-:W-:Y:S01]  /*0040*/  UMOV UR7, 0x100 ;  /* 0x0000010000077882 */ /* 0x000fe20000000000 */
[--C-:B-1----:R-:W-:Y:S02]  /*0050*/  SHF.R.U32.HI R17, RZ, 0x5, R18.reuse ;  /* 0x00000005ff117819 */ /* 0x102fe40000011612 */
[----:B------:R-:W-:-:S03]  /*0060*/  SHF.R.U32.HI R2, RZ, 0x7, R18 ;  /* 0x00000007ff027819 */ /* 0x000fc60000011612 */
[----:B------:R-:W1:Y:S04]  /*0070*/  SHFL.IDX PT, R0, R17, RZ, 0x1f ;  /* 0x00001fff11007589 */ /* 0x000e6800000e0000 */
[----:B------:R2:W3:Y:S01]  /*0080*/  SHFL.IDX PT, R3, R2, RZ, 0x1f ;  /* 0x00001fff02037589 */ /* 0x0004e200000e0000 */
[C---:B-1----:R-:W-:Y:S02]  /*0090*/  ISETP.NE.OR P0, PT, R0.reuse, RZ, !P0 ;  /* 0x000000ff0000720c */ /* 0x042fe40004705670 */
[----:B------:R-:W-:-:S11]  /*00a0*/  ISETP.NE.AND P1, PT, R0, RZ, PT ;  /* 0x000000ff0000720c */ /* 0x000fd60003f25270 */
[----:B------:R-:W-:Y:S01]  /*00b0*/  VOTEU.ALL UP0, P0 ;  /* 0x00000000003f7886 */ /* 0x000fe20000000000 */
[----:B------:R-:W-:-:S04]  /*00c0*/  VOTEU.ALL UP1, P0 ;  /* 0x00000000003f7886 */ /* 0x000fc80000020000 */
[----:B------:R-:W1:Y:S01]  /*00d0*/  @!UP0 S2UR UR8, SR_CgaCtaId ;  /* 0x00000000000889c3 */ /* 0x000e620000008800 */
[----:B------:R-:W-:Y:S01]  /*00e0*/  @!UP0 UMOV UR6, 0x400 ;  /* 0x0000040000068882 */ /* 0x000fe20000000000 */
[----:B------:R-:W-:-:S04]  /*00f0*/  @!UP0 UIADD3 UR4, -UR4, 0x100000, URZ ;  /* 0x0010000004048890 */ /* 0x000fc8000fffe13f */
[----:B------:R-:W-:Y:S02]  /*0100*/  @!UP0 USHF.L.U32 UR5, UR4, 0xb, URZ ;  /* 0x0000000b04058899 */ /* 0x000fe4000800063f */
[----:B------:R-:W-:Y:S02]  /*0110*/  @!UP0 USHF.L.U32 UR4, UR4, 0x1, URZ ;  /* 0x0000000104048899 */ /* 0x000fe4000800063f */
[----:B-1----:R-:W-:Y:S02]  /*0120*/  @!UP0 ULEA UR8, UR8, UR6, 0x18 ;  /* 0x0000000608088291 */ /* 0x002fe4000f8ec03f */
[----:B------:R-:W-:-:S04]  /*0130*/  @!UP0 UIADD3 UR6, -UR7, 0x100000, URZ ;  /* 0x0010000007068890 */ /* 0x000fc8000fffe13f */
[----:B------:R-:W-:Y:S02]  /*0140*/  @!UP0 USHF.L.U32 UR7, UR6, 0xb, URZ ;  /* 0x0000000b06078899 */ /* 0x000fe4000800063f */
[----:B------:R-:W-:Y:S01]  /*0150*/  @!UP0 USHF.L.U32 UR6, UR6, 0x1, URZ ;  /* 0x0000000106068899 */ /* 0x000fe2000800063f */
[----:B------:R-:W-:-:S05]  /*0160*/  VOTEU.ALL UP0, P0 ;  /* 0x00000000003f7886 */ /* 0x000fca0000000000 */
[----:B------:R2:W1:Y:S06]  /*0170*/  @!UP0 SYNCS.EXCH.64 URZ, [UR8+0x28800], UR4 ;  /* 0x02880004083f85b2 */ /* 0x00046c0008000100 */
[----:B------:R2:W4:Y:S02]  /*0180*/  @!UP1 SYNCS.EXCH.64 URZ, [UR8+0x28820], UR6 ;  /* 0x02882006083f95b2 */ /* 0x0005240008000100 */
[----:B0-23--:R-:W-:Y:S05]  /*0190*/  @P1 BRA `(.L_x_0) ;  /* 0x0000000000481947 */ /* 0x00dfea0003800000 */
[----:B------:R-:W0:Y:S01]  /*01a0*/  S2UR UR5, SR_CgaCtaId ;  /* 0x00000000000579c3 */ /* 0x000e220000008800 */
[----:B------:R-:W-:Y:S01]  /*01b0*/  UMOV UR4, 0x400 ;  /* 0x0000040000047882 */ /* 0x000fe20000000000 */
[----:B------:R-:W-:Y:S01]  /*01c0*/  UMOV UR6, 0x80 ;  /* 0x0000008000067882 */ /* 0x000fe20000000000 */
[----:B------:R-:W-:Y:S01]  /*01d0*/  UMOV UR7, 0x100 ;  /* 0x0000010000077882 */ /* 0x000fe20000000000 */
[----:B------:R-:W-:Y:S01]  /*01e0*/  ELECT P0, URZ, PT ;  /* 0x00000000003f782f */ /* 0x000fe20003800000 */
[----:B0-----:R-:W-:Y:S02]  /*01f0*/  ULEA UR8, UR5, UR4, 0x18 ;  /* 0x0000000405087291 */ /* 0x001fe4000f8ec03f */
[----:B------:R-:W-:-:S04]  /*0200*/  UIADD3 UR4, -UR6, 0x100000, URZ ;  /* 0x0010000006047890 */ /* 0x000fc8000fffe13f */
[----:B------:R-:W-:Y:S02]  /*0210*/  USHF.L.U32 UR5, UR4, 0xb, URZ ;  /* 0x0000000b04057899 */ /* 0x000fe4000800063f */
[----:B------:R-:W-:Y:S02]  /*0220*/  USHF.L.U32 UR4, UR4, 0x1, URZ ;  /* 0x0000000104047899 */ /* 0x000fe4000800063f */
[----:B------:R-:W-:-:S04]  /*0230*/  UIADD3 UR6, -UR7, 0x100000, URZ ;  /* 0x0010000007067890 */ /* 0x000fc8000fffe13f */
[----:B------:R-:W-:Y:S02]  /*0240*/  USHF.L.U32 UR7, UR6, 0xb, URZ ;  /* 0x0000000b06077899 */ /* 0x000fe4000800063f */
[----:B------:R-:W-:Y:S01]  /*0250*/  USHF.L.U32 UR6, UR6, 0x1, URZ ;  /* 0x0000000106067899 */ /* 0x000fe2000800063f */
[----:B------:R-:W0:Y:S03]  /*0260*/  FENCE.VIEW.ASYNC.S ;  /* 0x00000000000073c6 */ /* 0x000e260000000000 */
[----:B0-----:R0:W2:Y:S08]  /*0270*/  SYNCS.EXCH.64 URZ, [UR8+0x28830], UR4 ;  /* 0x02883004083f75b2 */ /* 0x0010b00008000100 */
[----:B------:R0:W3:Y:S01]  /*0280*/  SYNCS.EXCH.64 URZ, [UR8+0x28840], UR6 ;  /* 0x02884006083f75b2 */ /* 0x0000e20008000100 */
[----:B------:R0:W0:Y:S01]  /*0290*/  SYNCS.EXCH.64 URZ, [UR8+0x28838], UR4 ;  /* 0x02883804083f75b2 */ /* 0x0000220008000100 */
[----:B------:R0:W0:Y:S01]  /*02a0*/  SYNCS.EXCH.64 URZ, [UR8+0x28848], UR6 ;  /* 0x02884806083f75b2 */ /* 0x0000220008000100 */
[----:B------:R-:W-:Y:S01]  /*02b0*/  NOP ;  /* 0x0000000000007918 */ /* 0x000fe20000000000 */
.L_x_0:
[----:B------:R-:W5:Y:S01]  /*02c0*/  SHFL.IDX PT, R0, R17, RZ, 0x1f ;  /* 0x00001fff11007589 */ /* 0x000f6200000e0000 */
[----:B------:R-:W-:Y:S01]  /*02d0*/  NOP ;  /* 0x0000000000007918 */ /* 0x000fe20000000000 */
[----:B-----5:R-:W-:-:S13]  /*02e0*/  ISETP.NE.AND P0, PT, R0, RZ, PT ;  /* 0x000000ff0000720c */ /* 0x020fda0003f05270 */
[----:B------:R-:W-:Y:S05]  /*02f0*/  @P0 BRA `(.L_x_1) ;  /* 0x0000000000480947 */ /* 0x000fea0003800000 */
[----:B0-----:R-:W0:Y:S01]  /*0300*/  S2UR UR5, SR_CgaCtaId ;  /* 0x00000000000579c3 */ /* 0x001e220000008800 */
        /* <DEDUP_REMOVED lines=12> */
[----:B0-----:R0:W0:Y:S08]  /*03d0*/  SYNCS.EXCH.64 URZ, [UR8+0x28850], UR4 ;  /* 0x02885004083f75b2 */ /* 0x0010300008000100 */
[----:B------:R0:W0:Y:S01]  /*03e0*/  SYNCS.EXCH.64 URZ, [UR8+0x28860], UR6 ;  /* 0x02886006083f75b2 */ /* 0x0000220008000100 */
[----:B------:R0:W0:Y:S01]  /*03f0*/  SYNCS.EXCH.64 URZ, [UR8+0x28858], UR4 ;  /* 0x02885804083f75b2 */ /* 0x0000220008000100 */
[----:B------:R0:W0:Y:S01]  /*0400*/  SYNCS.EXCH.64 URZ, [UR8+0x28868], UR6 ;  /* 0x02886806083f75b2 */ /* 0x0000220008000100 */
[----:B------:R-:W-:Y:S01]  /*0410*/  NOP ;  /* 0x0000000000007918 */ /* 0x000fe20000000000 */
.L_x_1:
[----:B------:R-:W5:Y:S01]  /*0420*/  SHFL.IDX PT, R0, R17, RZ, 0x1f ;  /* 0x00001fff11007589 */ /* 0x000f6200000e0000 */
[----:B------:R-:W-:Y:S01]  /*0430*/  NOP ;  /* 0x0000000000007918 */ /* 0x000fe20000000000 */
[----:B-----5:R-:W-:-:S13]  /*0440*/  ISETP.NE.AND P0, PT, R0, RZ, PT ;  /* 0x000000ff0000720c */ /* 0x020fda0003f05270 */
[----:B------:R-:W-:Y:S05]  /*0450*/  @P0 BRA `(.L_x_2) ;  /* 0x0000000000380947 */ /* 0x000fea0003800000 */
[----:B0-----:R-:W0:Y:S01]  /*0460*/  S2UR UR5, SR_CgaCtaId ;  /* 0x00000000000579c3 */ /* 0x001e220000008800 */
[----:B------:R-:W-:Y:S01]  /*0470*/  UMOV UR4, 0x400 ;  /* 0x0000040000047882 */ /* 0x000fe20000000000 */
[----:B------:R-:W-:Y:S01]  /*0480*/  UMOV UR7, 0x80 ;  /* 0x0000008000077882 */ /* 0x000fe20000000000 */
[----:B------:R-:W-:Y:S01]  /*0490*/  ELECT P0, URZ, PT ;  /* 0x00000000003f782f */ /* 0x000fe20003800000 */
[----:B0-----:R-:W-:Y:S02]  /*04a0*/  ULEA UR6, UR5, UR4, 0x18 ;  /* 0x0000000405067291 */ /* 0x001fe4000f8ec03f */
[----:B------:R-:W-:-:S04]  /*04b0*/  UIADD3 UR4, -UR7, 0x100000, URZ ;  /* 0x0010000007047890 */ /* 0x000fc8000fffe13f */
[----:B------:R-:W-:Y:S02]  /*04c0*/  USHF.L.U32 UR5, UR4, 0xb, URZ ;  /* 0x0000000b04057899 */ /* 0x000fe4000800063f */
[----:B------:R-:W-:Y:S01]  /*04d0*/  USHF.L.U32 UR4, UR4, 0x1, URZ ;  /* 0x0000000104047899 */ /* 0x000fe2000800063f */
[----:B------:R-:W0:Y:S11]  /*04e0*/  FENCE.VIEW.ASYNC.S ;  /* 0x00000000000073c6 */ /* 0x000e360000000000 */
[----:B0-----:R0:W0:Y:S01]  /*04f0*/  SYNCS.EXCH.64 URZ, [UR6+0x28870], UR4 ;  /* 0x02887004063f75b2 */ /* 0x0010220008000100 */
[----:B------:R0:W0:Y:S01]  /*0500*/  SYNCS.EXCH.64 URZ, [UR6+0x28880], UR4 ;  /* 0x02888004063f75b2 */ /* 0x0000220008000100 */
[----:B------:R0:W0:Y:S01]  /*0510*/  SYNCS.EXCH.64 URZ, [UR6+0x28878], UR4 ;  /* 0x02887804063f75b2 */ /* 0x0000220008000100 */
[----:B------:R0:W0:Y:S01]  /*0520*/  SYNCS.EXCH.64 URZ, [UR6+0x28888], UR4 ;  /* 0x02888804063f75b2 */ /* 0x0000220008000100 */
[----:B------:R-:W-:Y:S01]  /*0530*/  NOP ;  /* 0x0000000000007918 */ /* 0x000fe20000000000 */
.L_x_2:
        /* <DEDUP_REMOVED lines=22> */
.L_x_3:
[----:B------:R-:W5:Y:S01]  /*06a0*/  SHFL.IDX PT, R0, R17, RZ, 0x1f ;  /* 0x00001fff11007589 */ /* 0x000f6200000e0000 */
[----:B------:R-:W-:Y:S01]  /*06b0*/  R2UR UR9, R3 ;  /* 0x00000000030972ca */ /* 0x000fe200000e0000 */
        /* <DEDUP_REMOVED lines=21> */
.L_x_4:
[----:B------:R-:W-:Y:S01]  /*0810*/  UISETP.NE.AND UP0, UPT, UR9, URZ, UPT ;  /* 0x0000003f0900728c */ /* 0x000fe2000bf05270 */
[----:B------:R-:W-:Y:S01]  /*0820*/  NOP ;  /* 0x0000000000007918 */ /* 0x000fe20000000000 */
[----:B------:R-:W-:Y:S01]  /*0830*/  UMOV UR40, 0x1 ;  /* 0x0000000100287882 */ /* 0x000fe20000000000 */
[----:B------:R-:W-:Y:S01]  /*0840*/  ULDC.64 UR38, c[0x0][0x208] ;  /* 0x0000820000267ab9 */ /* 0x000fe20000000a00 */
[----:B------:R-:W-:Y:S01]  /*0850*/  USEL UR40, UR40, 0x2, !UP0 ;  /* 0x0000000228287887 */ /* 0x000fe2000c000000 */
[----:B------:R-:W-:Y:S01]  /*0860*/  BSSY B6, `(.L_x_5) ;  /* 0x0000bcf000067945 */ /* 0x000fe20003800000 */
[----:B01234-:R-:W-:Y:S01]  /*0870*/  BAR.SYNC.DEFER_BLOCKING 0x0 ;  /* 0x0000000000007b1d */ /* 0x01ffe20000010000 */
[----:B------:R-:W-:-:S13]  /*0880*/  PLOP3.LUT P0, PT, PT, PT, UP0, 0x80, 0x0 ;  /* 0x000000000000781c */ /* 0x000fda0003f0f008 */
[----:B------:R-:W-:Y:S05]  /*0890*/  @!P0 BRA `(.L_x_6) ;  /* 0x0000008000788947 */ /* 0x000fea0003800000 */
.L_x_7:
[----:B------:R-:W-:-:S08]  /*08a0*/  NOP ;  /* 0x0000000000007918 */ /* 0x000fd00000000000 */
[----:B------:R-:W0:Y:S02]  /*08b0*/  USETMAXREG.TRY_ALLOC.CTAPOOL UP0, 0xe8 ;  /* 0x000000e8000079c8 */ /* 0x000e240008000600 */
[----:B0-----:R-:W-:-:S13]  /*08c0*/  PLOP3.LUT P0, PT, PT, PT, UP0, 0x80, 0x0 ;  /* 0x000000000000781c */ /* 0x001fda0003f0f008 */
[----:B------:R-:W-:Y:S05]  /*08d0*/  @!P0 BRA `(.L_x_7) ;  /* 0xfffffffc00f08947 */ /* 0x000fea000383ffff */
[----:B------:R-:W0:Y:S01]  /*08e0*/  S2UR UR6, SR_CTAID.Y ;  /* 0x00000000000679c3 */ /* 0x000e220000002600 */
[----:B------:R-:W-:Y:S01]  /*08f0*/  LOP3.LUT R0, R18, 0xffffff80, RZ, 0xc0, !PT ;  /* 0xffffff8012007812 */ /* 0x000fe200078ec0ff */
[----:B------:R-:W-:Y:S02]  /*0900*/  ULDC UR7, c[0x0][0xc50] ;  /* 0x0003140000077ab9 */ /* 0x000fe40000000800 */
[----:B------:R-:W-:-:S04]  /*0910*/  UISETP.NE.AND UP0, UPT, UR7, 0x1, UPT ;  /* 0x000000010700788c */ /* 0x000fc8000bf05270 */
[----:B------:R-:W-:Y:S08]  /*0920*/  BAR.ARV 0x8, 0x180 ;  /* 0x0206000000007b1d */ /* 0x000ff00000002000 */
[----:B------:R-:W1:Y:S01]  /*0930*/  S2UR UR8, SR_CTAID.Z ;  /* 0x00000000000879c3 */ /* 0x000e620000002700 */
[----:B------:R-:W-:Y:S01]  /*0940*/  ISETP.NE.AND P0, PT, R0, 0x80, PT ;  /* 0x000000800000780c */ /* 0x000fe20003f05270 */
[----:B------:R-:W-:Y:S01]  /*0950*/  @UP0 ULDC UR4, c[0x0][0xc54] ;  /* 0x0003150000040ab9 */ /* 0x000fe20000000800 */
[----:B------:R-:W-:Y:S01]  /*0960*/  @UP0 ULDC UR9, c[0x0][0xc58] ;  /* 0x0003160000090ab9 */ /* 0x000fe20000000800 */
[----:B0-----:R-:W-:-:S10]  /*0970*/  UIMAD.WIDE.U32 UR4, UR6, UR4, URZ ;  /* 0x00000004060472a5 */ /* 0x001fd4000f8e003f */
[----:B------:R-:W-:Y:S06]  /*0980*/  @!P0 BAR.ARV 0x9, 0x100 ;  /* 0x0244000000008b1d */ /* 0x000fec0000002000 */
[----:B------:R-:W-:Y:S01]  /*0990*/  UMOV UR37, UR6 ;  /* 0x0000000600257c82 */ /* 0x000fe20008000000 */
[----:B------:R-:W-:Y:S01]  /*09a0*/  @UP0 USHF.R.U32.HI UR37, URZ, UR9, UR5 ;  /* 0x000000093f250299 */ /* 0x000fe20008011605 */
[----:B-1----:R-:W-:-:S03]  /*09b0*/  ISETP.LE.AND P0, PT, RZ, UR8, PT ;  /* 0x00000008ff007c0c */ /* 0x002fc6000bf03270 */
[----:B------:R-:W-:-:S04]  /*09c0*/  UIADD3 UR4, -UR37, URZ, URZ ;  /* 0x0000003f25047290 */ /* 0x000fc8000fffe13f */
[----:B------:R-:W-:-:S06]  /*09d0*/  UIMAD UR7, UR7, UR4, UR6 ;  /* 0x00000004070772a4 */ /* 0x000fcc000f8e0206 */
[----:B------:R-:W-:Y:S06]  /*09e0*/  @!P0 BRA `(.L_x_8) ;  /* 0x000000b800d88947 */ /* 0x000fec0003800000 */
[----:B------:R-:W-:Y:S01]  /*09f0*/  ULDC.64 UR4, c[0x0][0x418] ;  /* 0x0001060000047ab9 */ /* 0x000fe20000000a00 */
[----:B------:R-:W-:Y:S01]  /*0a00*/  ULDC UR43, c[0x0][0x424] ;  /* 0x00010900002b7ab9 */ /* 0x000fe20000000800 */
[----:B------:R-:W-:Y:S01]  /*0a10*/  UISETP.NE.U32.AND UP0, UPT, UR4, URZ, UPT ;  /* 0x0000003f0400728c */ /* 0x000fe2000bf05070 */
[----:B------:R-:W-:Y:S01]  /*0a20*/  IMAD.MOV.U32 R3, RZ, RZ, RZ ;  /* 0x000000ffff037224 */ /* 0x000fe200078e00ff */
[----:B------:R-:W-:Y:S02]  /*0a30*/  ULOP3.LUT UR8, UR7, 0xffff, URZ, 0xc0, !UPT ;  /* 0x0000ffff07087892 */ /* 0x000fe4000f8ec03f */
[----:B------:R-:W-:Y:S01]  /*0a40*/  UISETP.NE.AND.EX UP0, UPT, UR5, URZ, UPT, UP0 ;  /* 0x0000003f0500728c */ /* 0x000fe2000bf05300 */
[----:B------:R-:W-:-:S03]  /*0a50*/  ULDC UR4, c[0x0][0x2f0] ;  /* 0x0000bc0000047ab9 */ /* 0x000fc60000000800 */
[----:B------:R-:W-:-:S04]  /*0a60*/  USEL UR43, UR43, 0x1, UP0 ;  /* 0x000000012b2b7887 */ /* 0x000fc80008000000 */
[----:B------:R-:W-:-:S04]  /*0a70*/  UIMAD UR43, UR43, UR4, URZ ;  /* 0x000000042b2b72a4 */ /* 0x000fc8000f8e023f */
[----:B------:R-:W-:Y:S02]  /*0a80*/  UISETP.GE.AND UP0, UPT, UR43, 0x1, UPT ;  /* 0x000000012b00788c */ /* 0x000fe4000bf06270 */
[----:B------:R-:W-:-:S04]  /*0a90*/  UIADD3 UR4, UR43, 0x7f, URZ ;  /* 0x0000007f2b047890 */ /* 0x000fc8000fffe03f */
[----:B------:R-:W-:Y:S01]  /*0aa0*/  PLOP3.LUT P0, PT, PT, PT, UP0, 0x80, 0x0 ;  /* 0x000000000000781c */ /* 0x000fe20003f0f008 */
[----:B------:R-:W-:-:S04]  /*0ab0*/  USHF.R.S32.HI UR5, URZ, 0x1f, UR4 ;  /* 0x0000001f3f057899 */ /* 0x000fc80008011404 */
[----:B------:R-:W-:-:S04]  /*0ac0*/  ULEA.HI UR5, UR5, UR4, URZ, 0x7 ;  /* 0x0000000405057291 */ /* 0x000fc8000f8f383f */
[----:B------:R-:W-:-:S04]  /*0ad0*/  USHF.R.S32.HI UR5, URZ, 0x7, UR5 ;  /* 0x000000073f057899 */ /* 0x000fc80008011405 */
[----:B------:R-:W-:Y:S08]  /*0ae0*/  @!P0 BRA `(.L_x_9) ;  /* 0x0000000000808947 */ /* 0x000ff00003800000 */
[----:B------:R-:W-:-:S04]  /*0af0*/  USHF.R.U32.HI UR4, URZ, 0x10, UR7 ;  /* 0x000000103f047899 */ /* 0x000fc80008011607 */
[----:B------:R-:W-:-:S11]  /*0b00*/  UISETP.NE.AND UP0, UPT, UR4, URZ, UPT ;  /* 0x0000003f0400728c */ /* 0x000fd6000bf05270 */
[----:B------:R-:W-:Y:S02]  /*0b10*/  @!UP0 ULDC UR4, c[0x0][0x9f0] ;  /* 0x00027c0000048ab9 */ /* 0x000fe40000000800 */
[----:B------:R-:W-:Y:S01]  /*0b20*/  IMAD.U32 R6, RZ, RZ, UR4 ;  /* 0x00000004ff067e24 */ /* 0x000fe2000f8e00ff */
[----:B------:R-:W-:-:S04]  /*0b30*/  UIADD3 UR6, UR5, -0x1, UR4 ;  /* 0xffffffff05067890 */ /* 0x000fc8000fffe004 */
[-C--:B------:R-:W-:Y:S02]  /*0b40*/  IABS R3, R6.reuse ;  /* 0x0000000600037213 */ /* 0x080fe40000000000 */
[----:B------:R-:W-:Y:S01]  /*0b50*/  IMAD.U32 R8, RZ, RZ, UR6 ;  /* 0x00000006ff087e24 */ /* 0x000fe2000f8e00ff */
[----:B------:R-:W-:Y:S01]  /*0b60*/  IABS R6, R6 ;  /* 0x0000000600067213 */ /* 0x000fe20000000000 */
[----:B------:R-:W0:Y:S01]  /*0b70*/  I2F.RP R0, R3 ;  /* 0x0000000300007306 */ /* 0x000e220000209400 */
[----:B------:R-:W-:Y:S02]  /*0b80*/  ULOP3.LUT UR6, UR6, UR4, URZ, 0x3c, !UPT ;  /* 0x0000000406067292 */ /* 0x000fe4000f8e3c3f */
[----:B------:R-:W-:-:S04]  /*0b90*/  IADD3 R6, RZ, -R6, RZ ;  /* 0x80000006ff067210 */ /* 0x000fc80007ffe0ff */
[----:B------:R-:W-:Y:S01]  /*0ba0*/  ISETP.LE.AND P2, PT, RZ, UR6, PT ;  /* 0x00000006ff007c0c */ /* 0x000fe2000bf43270 */
[----:B0-----:R-:W0:Y:S02]  /*0bb0*/  MUFU.RCP R0, R0 ;  /* 0x0000000000007308 */ /* 0x001e240000001000 */
[----:B0-----:R-:W-:Y:S02]  /*0bc0*/  IADD3 R4, R0, 0xffffffe, RZ ;  /* 0x0ffffffe00047810 */ /* 0x001fe40007ffe0ff */
[----:B------:R-:W-:-:S04]  /*0bd0*/  IABS R0, R8 ;  /* 0x0000000800007213 */ /* 0x000fc80000000000 */
[----:B------:R0:W1:Y:S02]  /*0be0*/  F2I.FTZ.U32.TRUNC.NTZ R5, R4 ;  /* 0x0000000400057305 */ /* 0x000064000021f000 */
[----:B0-----:R-:W-:Y:S02]  /*0bf0*/  IMAD.MOV.U32 R4, RZ, RZ, RZ ;  /* 0x000000ffff047224 */ /* 0x001fe400078e00ff */
[----:B-1----:R-:W-:-:S04]  /*0c00*/  IMAD.MOV R10, RZ, RZ, -R5 ;  /* 0x000000ffff0a7224 */ /* 0x002fc800078e0a05 */
[----:B------:R-:W-:-:S04]  /*0c10*/  IMAD R7, R10, R3, RZ ;  /* 0x000000030a077224 */ /* 0x000fc800078e02ff */
[----:B------:R-:W-:-:S04]  /*0c20*/  IMAD.HI.U32 R5, R5, R7, R4 ;  /* 0x0000000705057227 */ /* 0x000fc800078e0004 */
[----:B------:R-:W-:Y:S02]  /*0c30*/  IMAD.MOV.U32 R4, RZ, RZ, R6 ;  /* 0x000000ffff047224 */ /* 0x000fe400078e0006 */
[----:B------:R-:W-:-:S04]  /*0c40*/  IMAD.HI.U32 R5, R5, R0, RZ ;  /* 0x0000000005057227 */ /* 0x000fc800078e00ff */
[----:B------:R-:W-:-:S05]  /*0c50*/  IMAD R0, R5, R4, R0 ;  /* 0x0000000405007224 */ /* 0x000fca00078e0200 */
[----:B------:R-:W-:-:S13]  /*0c60*/  ISETP.GT.U32.AND P1, PT, R3, R0, PT ;  /* 0x000000000300720c */ /* 0x000fda0003f24070 */
[-C--:B------:R-:W-:Y:S01]  /*0c70*/  @!P1 IADD3 R0, R0, -R3.reuse, RZ ;  /* 0x8000000300009210 */ /* 0x080fe20007ffe0ff */
[----:B------:R-:W-:Y:S01]  /*0c80*/  @!P1 VIADD R5, R5, 0x1 ;  /* 0x0000000105059836 */ /* 0x000fe20000000000 */
[----:B------:R-:W-:Y:S02]  /*0c90*/  ISETP.NE.AND P1, PT, RZ, UR4, PT ;  /* 0x00000004ff007c0c */ /* 0x000fe4000bf25270 */
[----:B------:R-:W-:-:S13]  /*0ca0*/  ISETP.GE.U32.AND P0, PT, R0, R3, PT ;  /* 0x000000030000720c */ /* 0x000fda0003f06070 */
[----:B------:R-:W-:-:S05]  /*0cb0*/  @P0 VIADD R5, R5, 0x1 ;  /* 0x0000000105050836 */ /* 0x000fca0000000000 */
[----:B------:R-:W-:-:S05]  /*0cc0*/  MOV R3, R5 ;  /* 0x0000000500037202 */ /* 0x000fca0000000f00 */
[----:B------:R-:W-:Y:S01]  /*0cd0*/  @!P2 IMAD.MOV R3, RZ, RZ, -R3 ;  /* 0x000000ffff03a224 */ /* 0x000fe200078e0a03 */
[----:B------:R-:W-:-:S07]  /*0ce0*/  @!P1 LOP3.LUT R3, RZ, UR4, RZ, 0x33, !PT ;  /* 0x00000004ff039c12 */ /* 0x000fce000f8e33ff */
.L_x_9:
[----:B------:R-:W-:Y:S01]  /*0cf0*/  IMAD R16, R3, UR8, RZ ;  /* 0x0000000803107c24 */ /* 0x000fe2000f8e02ff */
[----:B------:R-:W-:Y:S01]  /*0d00*/  PLOP3.LUT P0, PT, PT, PT, PT, 0x80, 0x0 ;  /* 0x000000000000781c */ /* 0x000fe20003f0f070 */
[----:B------:R-:W-:Y:S01]  /*0d10*/  VIADD R18, R18, 0xffffff80 ;  /* 0xffffff8012127836 */ /* 0x000fe20000000000 */
[----:B------:R-:W-:Y:S02]  /*0d20*/  MOV R0, RZ ;  /* 0x000000ff00007202 */ /* 0x000fe40000000f00 */
[----:B------:R-:W-:Y:S02]  /*0d30*/  CS2R R150, SRZ ;  /* 0x0000000000967805 */ /* 0x000fe4000001ff00 */
[----:B------:R-:W-:Y:S02]  /*0d40*/  VIADDMNMX R3, R16, R3, UR5, PT ;  /* 0x0000000510037e46 */ /* 0x000fe4000b800103 */
[----:B------:R-:W-:Y:S02]  /*0d50*/  CS2R R68, SRZ ;  /* 0x0000000000447805 */ /* 0x000fe4000001ff00 */
[----:B------:R-:W-:-:S02]  /*0d60*/  CS2R R66, SRZ ;  /* 0x0000000000427805 */ /* 0x000fc4000001ff00 */
[----:B------:R-:W-:Y:S02]  /*0d70*/  CS2R R36, SRZ ;  /* 0x0000000000247805 */ /* 0x000fe4000001ff00 */
[----:B------:R-:W-:Y:S01]  /*0d80*/  R2UR UR42, R3 ;  /* 0x00000000032a72ca */ /* 0x000fe200000e0000 */
[----:B------:R-:W-:Y:S01]  /*0d90*/  IMAD.MOV.U32 R3, RZ, RZ, RZ ;  /* 0x000000ffff037224 */ /* 0x000fe200078e00ff */
[----:B------:R-:W-:Y:S02]  /*0da0*/  CS2R R38, SRZ ;  /* 0x0000000000267805 */ /* 0x000fe4000001ff00 */
[----:B------:R-:W-:Y:S02]  /*0db0*/  CS2R R24, SRZ ;  /* 0x0000000000187805 */ /* 0x000fe4000001ff00 */
[----:B------:R-:W-:Y:S02]  /*0dc0*/  CS2R R26, SRZ ;  /* 0x00000000001a7805 */ /* 0x000fe4000001ff00 */
[----:B------:R-:W-:-:S02]  /*0dd0*/  CS2R R14, SRZ ;  /* 0x00000000000e7805 */ /* 0x000fc4000001ff00 */
[----:B------:R-:W-:Y:S02]  /*0de0*/  CS2R R20, SRZ ;  /* 0x0000000000147805 */ /* 0x000fe4000001ff00 */
[----:B------:R-:W-:Y:S02]  /*0df0*/  CS2R R8, SRZ ;  /* 0x0000000000087805 */ /* 0x000fe4000001ff00 */
[----:B------:R-:W-:Y:S02]  /*0e00*/  CS2R R10, SRZ ;  /* 0x00000000000a7805 */ /* 0x000fe4000001ff00 */
[----:B------:R-:W-:Y:S02]  /*0e10*/  CS2R R6, SRZ ;  /* 0x0000000000067805 */ /* 0x000fe4000001ff00 */
[----:B------:R-:W-:Y:S02]  /*0e20*/  CS2R R64, SRZ ;  /* 0x0000000000407805 */ /* 0x000fe4000001ff00 */
[----:B------:R-:W-:-:S02]  /*0e30*/  CS2R R4, SRZ ;  /* 0x0000000000047805 */ /* 0x000fc4000001ff00 */
[----:B------:R-:W-:Y:S02]  /*0e40*/  CS2R R40, SRZ ;  /* 0x0000000000287805 */ /* 0x000fe4000001ff00 */
[----:B------:R-:W-:Y:S02]  /*0e50*/  ISETP.LT.AND P1, PT, R16, UR42, PT ;  /* 0x0000002a10007c0c */ /* 0x000fe4000bf21270 */
        /* <DEDUP_REMOVED lines=16> */
[----:B------:R-:W-:Y:S01]  /*0f60*/  CS2R R50, SRZ ;  /* 0x0000000000327805 */ /* 0x000fe2000001ff00 */
[----:B------:R-:W-:Y:S06]  /*0f70*/  @!P1 BRA `(.L_x_10) ;  /* 0x0000006000809947 */ /* 0x000fec0003800000 */
[----:B------:R-:W-:Y:S01]  /*0f80*/  SHF.R.S32.HI R3, RZ, 0x1f, R18 ;  /* 0x0000001fff037819 */ /* 0x000fe20000011412 */
[----:B------:R-:W0:Y:S01]  /*0f90*/  S2UR UR5, SR_CgaCtaId ;  /* 0x00000000000579c3 */ /* 0x000e220000008800 */
[----:B------:R-:W-:Y:S02]  /*0fa0*/  UMOV UR36, 0x400 ;  /* 0x0000040000247882 */ /* 0x000fe40000000000 */
[----:B------:R-:W-:-:S04]  /*0fb0*/  LEA.HI R17, R3, R18, RZ, 0x7 ;  /* 0x0000001203117211 */ /* 0x000fc800078f38ff */
[----:B------:R-:W-:-:S06]  /*0fc0*/  SHF.R.S32.HI R0, RZ, 0x7, R17 ;  /* 0x00000007ff007819 */ /* 0x000fcc0000011411 */
[----:B------:R-:W1:Y:S01]  /*0fd0*/  SHFL.IDX PT, R0, R0, RZ, 0x1f ;  /* 0x00001fff00007589 */ /* 0x000e6200000e0000 */
[----:B0-----:R-:W-:-:S04]  /*0fe0*/  ULEA UR36, UR5, UR36, 0x18 ;  /* 0x0000002405247291 */ /* 0x001fc8000f8ec03f */
[----:B------:R-:W-:-:S04]  /*0ff0*/  UIADD3 UR5, UR36, 0x10400, URZ ;  /* 0x0001040024057890 */ /* 0x000fc8000fffe03f */
[----:B------:R-:W-:Y:S01]  /*1000*/  ULOP3.LUT UP0, URZ, UR5, 0x3ff, URZ, 0xc0, !UPT ;  /* 0x000003ff053f7892 */ /* 0x000fe2000f80c03f */
[----:B-1----:R-:W-:-:S05]  /*1010*/  R2UR UR41, R0 ;  /* 0x00000000002972ca */ /* 0x002fca00000e0000 */
[----:B------:R-:W-:-:S08]  /*1020*/  PLOP3.LUT P0, PT, PT, PT, UP0, 0x80, 0x0 ;  /* 0x000000000000781c */ /* 0x000fd00003f0f008 */
[----:B------:R-:W-:-:S04]  /*1030*/  ULEA.HI UR4, UR41, UR41, URZ, 0x1 ;  /* 0x0000002929047291 */ /* 0x000fc8000f8f083f */
[----:B------:R-:W-:-:S04]  /*1040*/  ULOP3.LUT UR4, UR4, 0x1e, URZ, 0xc0, !UPT ;  /* 0x0000001e04047892 */ /* 0x000fc8000f8ec03f */
[----:B------:R-:W-:-:S04]  /*1050*/  UIADD3 UR4, UR41, -UR4, URZ ;  /* 0x8000000429047290 */ /* 0x000fc8000fffe03f */
[----:B------:R-:W-:-:S04]  /*1060*/  ULEA UR4, UR4, UR5, 0xd ;  /* 0x0000000504047291 */ /* 0x000fc8000f8e683f */
[----:B------:R-:W-:-:S04]  /*1070*/  USHF.R.U32.HI UR4, URZ, 0x4, UR4 ;  /* 0x000000043f047899 */ /* 0x000fc80008011604 */
[----:B------:R-:W-:Y:S01]  /*1080*/  ULOP3.LUT UR44, UR4, 0x3fff, URZ, 0xc0, !UPT ;  /* 0x00003fff042c7892 */ /* 0x000fe2000f8ec03f */
[----:B------:R-:W-:Y:S11]  /*1090*/  @!P0 BRA `(.L_x_11) ;  /* 0x0000000000408947 */ /* 0x000ff60003800000 */
[----:B------:R-:W-:Y:S01]  /*10a0*/  MOV R0, 0x0 ;  /* 0x0000000000007802 */ /* 0x000fe20000000f00 */
[----:B------:R-:W-:Y:S01]  /*10b0*/  ULDC.64 UR4, c[0x4][0x80] ;  /* 0x0100200000047ab9 */ /* 0x000fe20000000a00 */
[----:B------:R-:W-:Y:S01]  /*10c0*/  ULDC.64 UR6, c[0x4][0x20] ;  /* 0x0100080000067ab9 */ /* 0x000fe20000000a00 */
[----:B------:R-:W-:Y:S01]  /*10d0*/  IMAD.U32 R4, RZ, RZ, UR4 ;  /* 0x00000004ff047e24 */ /* 0x000fe2000f8e00ff */
[----:B------:R0:W1:Y:S01]  /*10e0*/  LDC.64 R14, c[0x4][R0] ;  /* 0x01000000000e7b82 */ /* 0x0000620000000a00 */
[----:B------:R-:W-:Y:S01]  /*10f0*/  MOV R5, UR5 ;  /* 0x0000000500057c02 */ /* 0x000fe20008000f00 */
[----:B------:R-:W-:Y:S01]  /*1100*/  ULDC.64 UR4, c[0x4][0x88] ;  /* 0x0100220000047ab9 */ /* 0x000fe20000000a00 */
[----:B------:R-:W-:Y:S01]  /*1110*/  MOV R10, UR6 ;  /* 0x00000006000a7c02 */ /* 0x000fe20008000f00 */
[----:B------:R-:W-:Y:S01]  /*1120*/  IMAD.U32 R6, RZ, RZ, UR4 ;  /* 0x00000004ff067e24 */ /* 0x000fe2000f8e00ff */
[----:B------:R-:W-:Y:S01]  /*1130*/  MOV R12, 0x1 ;  /* 0x00000001000c7802 */ /* 0x000fe20000000f00 */
[----:B------:R-:W-:-:S02]  /*1140*/  IMAD.U32 R7, RZ, RZ, UR5 ;  /* 0x00000005ff077e24 */ /* 0x000fc4000f8e00ff */
[----:B------:R-:W-:Y:S02]  /*1150*/  IMAD.U32 R11, RZ, RZ, UR7 ;  /* 0x00000007ff0b7e24 */ /* 0x000fe4000f8e00ff */
[----:B------:R-:W-:Y:S02]  /*1160*/  IMAD.MOV.U32 R8, RZ, RZ, 0x70 ;  /* 0x00000070ff087424 */ /* 0x000fe400078e00ff */
[----:B0-----:R-:W-:-:S07]  /*1170*/  IMAD.MOV.U32 R13, RZ, RZ, RZ ;  /* 0x000000ffff0d7224 */ /* 0x001fce00078e00ff */
[----:B------:R-:W-:-:S07]  /*1180*/  LEPC R20, `(.L_x_11) ;  /* 0x000000001014794e */ /* 0x000fce0000000000 */
[----:B-1----:R-:W-:Y:S05]  /*1190*/  CALL.ABS.NOINC R14 ;  /* 0x000000000e007343 */ /* 0x002fea0003c00000 */
.L_x_11:
[----:B------:R-:W-:-:S04]  /*11a0*/  SHF.L.U32 R3, RZ, 0x1f, RZ ;  /* 0x0000001fff037819 */ /* 0x000fc800000006ff */
[----:B------:R-:W0:Y:S02]  /*11b0*/  SYNCS.PHASECHK.TRANS64.TRYWAIT P0, [UR36+0x28800], R3 ;  /* 0x02880003ff0075a7 */ /* 0x000e240008000164 */
[----:B0-----:R-:W-:Y:S05]  /*11c0*/  @!P0 BRA `(.L_x_12) ;  /* 0x000000b000e88947 */ /* 0x001fea0003800000 */
.L_x_85:
[----:B------:R-:W-:-:S06]  /*11d0*/  ULOP3.LUT UR4, UR40, 0x1, URZ, 0xfc, !UPT ;  /* 0x0000000128047892 */ /* 0x000fcc000f8efc3f */
[----:B0-----:R-:W-:-:S05]  /*11e0*/  IMAD.U32 R0, RZ, RZ, UR4 ;  /* 0x00000004ff007e24 */ /* 0x001fca000f8e00ff */
[----:B------:R-:W-:-:S13]  /*11f0*/  ISETP.NE.AND P0, PT, R0, 0x3, PT ;  /* 0x000000030000780c */ /* 0x000fda0003f05270 */
[----:B------:R-:W-:Y:S05]  /*1200*/  @!P0 BRA `(.L_x_13) ;  /* 0x0000000000048947 */ /* 0x000fea0003800000 */
[----:B------:R-:W-:Y:S01]  /*1210*/  BPT.TRAP 0x1 ;  /* 0x000000040000795c */ /* 0x000fe20000300000 */
.L_x_13:
[----:B------:R0:W1:Y:S01]  /*1220*/  SYNCS.PHASECHK.TRANS64.TRYWAIT P1, [UR36+0x28830], R3 ;  /* 0x02883003ff0075a7 */ /* 0x0000620008020164 */
[----:B------:R-:W-:Y:S05]  /*1230*/  @!P0 BRA `(.L_x_14) ;  /* 0x0000000000048947 */ /* 0x000fea0003800000 */
[----:B------:R-:W-:Y:S01]  /*1240*/  BPT.TRAP 0x1 ;  /* 0x000000040000795c */ /* 0x000fe20000300000 */
.L_x_14:
[----:B------:R-:W-:Y:S01]  /*1250*/  MOV R5, UR44 ;  /* 0x0000002c00057c02 */ /* 0x000fe20008000f00 */
[----:B------:R-:W-:Y:S01]  /*1260*/  IMAD.MOV.U32 R0, RZ, RZ, RZ ;  /* 0x000000ffff007224 */ /* 0x000fe200078e00ff */
[----:B-1----:R-:W-:Y:S06]  /*1270*/  @P1 BRA `(.L_x_15) ;  /* 0x0000000000081947 */ /* 0x002fec0003800000 */
[----:B------:R-:W1:Y:S02]  /*1280*/  SYNCS.PHASECHK.TRANS64.TRYWAIT P1, [UR36+0x28830], R3 ;  /* 0x02883003ff0075a7 */ /* 0x000e640008020164 */
[----:B-1----:R-:W-:Y:S05]  /*1290*/  @!P1 BRA `(.L_x_16) ;  /* 0x000000b000cc9947 */ /* 0x002fea0003800000 */
.L_x_15:
[----:B------:R-:W-:Y:S05]  /*12a0*/  WARPSYNC.ALL ;  /* 0x0000000000007948 */ /* 0x000fea0003800000 */
[----:B-1----:R-:W-:Y:S01]  /*12b0*/  LOP3.LUT R4, R5, 0x10000, RZ, 0xfc, !PT ;  /* 0x0001000005047812 */ /* 0x002fe200078efcff */
[----:B------:R-:W-:Y:S01]  /*12c0*/  IMAD.MOV.U32 R151, RZ, RZ, RZ ;  /* 0x000000ffff977224 */ /* 0x000fe200078e00ff */
[----:B------:R-:W-:Y:S01]  /*12d0*/  MOV R5, 0x40000040 ;  /* 0x4000004000057802 */ /* 0x000fe20000000f00 */
[----:B------:R-:W-:Y:S01]  /*12e0*/  UIADD3 UR4, UR36, 0x18400, URZ ;  /* 0x0001840024047890 */ /* 0x000fe2000fffe03f */
[C---:B------:R-:W-:Y:S01]  /*12f0*/  R2UR UR8, R4.reuse ;  /* 0x00000000040872ca */ /* 0x040fe200000e0000 */
[----:B------:R-:W-:Y:S01]  /*1300*/  WARPGROUP.ARRIVE ;  /* 0x00000000000079c5 */ /* 0x000fe20000000000 */
[----:B------:R-:W-:Y:S01]  /*1310*/  R2UR UR9, R5 ;  /* 0x00000000050972ca */ /* 0x000fe200000e0000 */
[----:B------:R-:W-:Y:S01]  /*1320*/  USHF.R.U32.HI UR4, URZ, 0x4, UR4 ;  /* 0x000000043f047899 */ /* 0x000fe20008011604 */
[----:B------:R-:W-:Y:S01]  /*1330*/  R2UR UR32, R4 ;  /* 0x00000000042072ca */ /* 0x000fe200000e0000 */
[----:B------:R-:W-:Y:S01]  /*1340*/  UMOV UR11, 0x40000040 ;  /* 0x40000040000b7882 */ /* 0x000fe20000000000 */
[----:B------:R-:W-:Y:S01]  /*1350*/  UMOV UR13, 0x40000040 ;  /* 0x40000040000d7882 */ /* 0x000fe20000000000 */
[----:B------:R-:W-:Y:S01]  /*1360*/  ULOP3.LUT UR4, UR4, 0x3fff, URZ, 0xc0, !UPT ;  /* 0x00003fff04047892 */ /* 0x000fe2000f8ec03f */
[----:B------:R-:W1:Y:S01]  /*1370*/  S2UR UR7, SR_CgaCtaId ;  /* 0x00000000000779c3 */ /* 0x000e620000008800 */
[----:B------:R-:W-:Y:S01]  /*1380*/  UMOV UR15, 0x40000040 ;  /* 0x40000040000f7882 */ /* 0x000fe20000000000 */
[----:B------:R-:W-:Y:S01]  /*1390*/  UMOV UR17, 0x40000040 ;  /* 0x4000004000117882 */ /* 0x000fe20000000000 */
[----:B------:R-:W-:Y:S01]  /*13a0*/  ULOP3.LUT UR48, UR4, 0x10000, URZ, 0xfc, !UPT ;  /* 0x0001000004307892 */ /* 0x000fe2000f8efc3f */
[----:B------:R-:W-:Y:S01]  /*13b0*/  UMOV UR19, 0x40000040 ;  /* 0x4000004000137882 */ /* 0x000fe20000000000 */
[----:B------:R-:W-:-:S02]  /*13c0*/  UMOV UR21, 0x40000040 ;  /* 0x4000004000157882 */ /* 0x000fc40000000000 */
[----:B------:R-:W-:Y:S02]  /*13d0*/  UIADD3 UR14, UR48, 0x4, URZ ;  /* 0x00000004300e7890 */ /* 0x000fe4000fffe03f */
[----:B------:R-:W-:Y:S01]  /*13e0*/  UIADD3 UR12, UR32, 0x4, URZ ;  /* 0x00000004200c7890 */ /* 0x000fe2000fffe03f */
[----:B------:R-:W-:Y:S01]  /*13f0*/  UMOV UR10, UR48 ;  /* 0x00000030000a7c82 */ /* 0x000fe20008000000 */
[----:B------:R-:W-:Y:S01]  /*1400*/  UIADD3 UR16, UR32, 0x6, URZ ;  /* 0x0000000620107890 */ /* 0x000fe2000fffe03f */
[----:B------:R-:W-:Y:S01]  /*1410*/  HGMMA.64x128x16.F32 R24, gdesc[UR8], RZ, !UPT, gsb0 ;  /* 0x01e00000081879f0 */ /* 0x000fe2000c0008ff */
[----:B------:R-:W-:Y:S02]  /*1420*/  UIADD3 UR8, UR32, 0x2, URZ ;  /* 0x0000000220087890 */ /* 0x000fe4000fffe03f */
[----:B------:R-:W-:Y:S01]  /*1430*/  UIADD3 UR10, UR48, 0x2, URZ ;  /* 0x00000002300a7890 */ /* 0x000fe2000fffe03f */
[----:B------:R-:W-:Y:S01]  /*1440*/  UMOV UR9, 0x40000040 ;  /* 0x4000004000097882 */ /* 0x000fe20000000000 */
[----:B------:R-:W-:Y:S01]  /*1450*/  UMOV UR11, 0x40000040 ;  /* 0x40000040000b7882 */ /* 0x000fe20000000000 */
[----:B------:R-:W-:-:S02]  /*1460*/  UIADD3 UR18, UR48, 0x6, URZ ;  /* 0x0000000630127890 */ /* 0x000fc4000fffe03f */
[----:B------:R-:W-:Y:S02]  /*1470*/  UIADD3 UR20, UR32, 0x400, URZ ;  /* 0x0000040020147890 */ /* 0x000fe4000fffe03f */
[----:B------:R-:W-:Y:S01]  /*1480*/  UIADD3 UR22, UR48, 0x400, URZ ;  /* 0x0000040030167890 */ /* 0x000fe2000fffe03f */
[----:B------:R-:W-:Y:S01]  /*1490*/  UMOV UR23, 0x40000040 ;  /* 0x4000004000177882 */ /* 0x000fe20000000000 */
[----:B------:R-:W-:Y:S02]  /*14a0*/  UIADD3 UR24, UR32, 0x402, URZ ;  /* 0x0000040220187890 */ /* 0x000fe4000fffe03f */
[----:B------:R-:W-:Y:S01]  /*14b0*/  UIADD3 UR26, UR48, 0x402, URZ ;  /* 0x00000402301a7890 */ /* 0x000fe2000fffe03f */
[----:B------:R-:W-:Y:S01]  /*14c0*/  UMOV UR25, 0x40000040 ;  /* 0x4000004000197882 */ /* 0x000fe20000000000 */
[----:B------:R-:W-:Y:S01]  /*14d0*/  UMOV UR27, 0x40000040 ;  /* 0x40000040001b7882 */ /* 0x000fe20000000000 */
[----:B------:R-:W-:Y:S02]  /*14e0*/  UIADD3 UR28, UR32, 0x404, URZ ;  /* 0x00000404201c7890 */ /* 0x000fe4000fffe03f */
[----:B------:R-:W-:Y:S01]  /*14f0*/  UIADD3 UR30, UR48, 0x404, URZ ;  /* 0x00000404301e7890 */ /* 0x000fe2000fffe03f */
[----:B------:R-:W-:Y:S01]  /*1500*/  UMOV UR29, 0x40000040 ;  /* 0x40000040001d7882 */ /* 0x000fe20000000000 */
[----:B------:R-:W-:Y:S01]  /*1510*/  UMOV UR31, 0x40000040 ;  /* 0x40000040001f7882 */ /* 0x000fe20000000000 */
[----:B------:R-:W-:-:S02]  /*1520*/  UIADD3 UR32, UR32, 0x406, URZ ;  /* 0x0000040620207890 */ /* 0x000fc4000fffe03f */
[----:B------:R-:W-:Y:S01]  /*1530*/  UIADD3 UR34, UR48, 0x406, URZ ;  /* 0x0000040630227890 */ /* 0x000fe2000fffe03f */
[----:B------:R-:W-:Y:S01]  /*1540*/  UMOV UR33, 0x40000040 ;  /* 0x4000004000217882 */ /* 0x000fe20000000000 */
[----:B------:R-:W-:Y:S01]  /*1550*/  UMOV UR35, 0x40000040 ;  /* 0x4000004000237882 */ /* 0x000fe20000000000 */
[----:B------:R-:W-:Y:S02]  /*1560*/  WARPGROUP.DEPBAR.LE gsb0, 0x0 ;  /* 0x00008000000079c5 */ /* 0x000fe40000010000 */
[----:B------:R-:W-:-:S06]  /*1570*/  WARPGROUP.ARRIVE ;  /* 0x00000000000079c5 */ /* 0x000fcc0000000000 */
[----:B------:R-:W-:Y:S03]  /*1580*/  HGMMA.64x128x16.F32 R24, gdesc[UR8], R24, gsb0 ;  /* 0x01e00000081879f0 */ /* 0x000fe60008000818 */
[----:B------:R-:W-:Y:S02]  /*1590*/  WARPGROUP.DEPBAR.LE gsb0, 0x0 ;  /* 0x00008000000079c5 */ /* 0x000fe40000010000 */
[----:B------:R-:W-:-:S07]  /*15a0*/  WARPGROUP.ARRIVE ;  /* 0x00000000000079c5 */ /* 0x000fce0000000000 */
        /* <DEDUP_REMOVED lines=17> */
[----:B-1----:R-:W-:Y:S05]  /*16c0*/  @!P0 BRA `(.L_x_17) ;  /* 0x0000000000048947 */ /* 0x002fea0003800000 */
[----:B------:R-:W-:Y:S01]  /*16d0*/  BPT.TRAP 0x1 ;  /* 0x000000040000795c */ /* 0x000fe20000300000 */
.L_x_17:
[----:B------:R-:W-:Y:S01]  /*16e0*/  LOP3.LUT R17, R17, 0xffffff80, RZ, 0xc0, !PT ;  /* 0xffffff8011117812 */ /* 0x000fe200078ec0ff */
[----:B------:R-:W-:Y:S01]  /*16f0*/  ULDC UR4, c[0x0][0x9d8] ;  /* 0x0002760000047ab9 */ /* 0x000fe20000000800 */
[----:B------:R-:W-:Y:S01]  /*1700*/  MOV R9, 0xfffffffe ;  /* 0xfffffffe00097802 */ /* 0x000fe20000000f00 */
[----:B------:R-:W-:Y:S01]  /*1710*/  FMUL.FTZ R26, R26, UR4 ;  /* 0x000000041a1a7c20 */ /* 0x000fe20008410000 */
[----:B------:R-:W-:Y:S01]  /*1720*/  FMUL.FTZ R27, R27, UR4 ;  /* 0x000000041b1b7c20 */ /* 0x000fe20008410000 */
[----:B------:R-:W-:Y:S02]  /*1730*/  IMAD.IADD R17, R18, 0x1, -R17 ;  /* 0x0000000112117824 */ /* 0x000fe400078e0a11 */
[----:B------:R-:W-:Y:S01]  /*1740*/  FMUL.FTZ R30, R30, UR4 ;  /* 0x000000041e1e7c20 */ /* 0x000fe20008410000 */
[----:B------:R-:W-:Y:S01]  /*1750*/  FMUL.FTZ R31, R31, UR4 ;  /* 0x000000041f1f7c20 */ /* 0x000fe20008410000 */
[----:B------:R-:W-:Y:S01]  /*1760*/  FMUL.FTZ R34, R34, UR4 ;  /* 0x0000000422227c20 */ /* 0x000fe20008410000 */
[----:B------:R-:W1:Y:S01]  /*1770*/  MUFU.TANH R26, R26 ;  /* 0x0000001a001a7308 */ /* 0x000e620000002400 */
[----:B------:R-:W-:Y:S01]  /*1780*/  SHF.R.S32.HI R10, RZ, 0x1f, R17 ;  /* 0x0000001fff0a7819 */ /* 0x000fe20000011411 */
[----:B------:R-:W-:Y:S01]  /*1790*/  FMUL.FTZ R35, R35, UR4 ;  /* 0x0000000423237c20 */ /* 0x000fe20008410000 */
[----:B------:R-:W-:Y:S01]  /*17a0*/  FMUL.FTZ R24, R24, UR4 ;  /* 0x0000000418187c20 */ /* 0x000fe20008410000 */
[----:B------:R-:W-:Y:S01]  /*17b0*/  FMUL.FTZ R38, R38, UR4 ;  /* 0x0000000426267c20 */ /* 0x000fe20008410000 */
[----:B------:R-:W-:Y:S01]  /*17c0*/  LEA.HI R10, R10, R17, RZ, 0x2 ;  /* 0x000000110a0a7211 */ /* 0x000fe200078f10ff */
[----:B------:R-:W-:Y:S01]  /*17d0*/  FMUL.FTZ R25, R25, UR4 ;  /* 0x0000000419197c20 */ /* 0x000fe20008410000 */
[----:B------:R-:W-:Y:S01]  /*17e0*/  FMUL.FTZ R39, R39, UR4 ;  /* 0x0000000427277c20 */ /* 0x000fe20008410000 */
[----:B------:R-:W2:Y:S01]  /*17f0*/  MUFU.TANH R27, R27 ;  /* 0x0000001b001b7308 */ /* 0x000ea20000002400 */
[----:B------:R-:W-:Y:S01]  /*1800*/  LOP3.LUT R10, R10, 0x7ffffffc, RZ, 0xc0, !PT ;  /* 0x7ffffffc0a0a7812 */ /* 0x000fe200078ec0ff */
[----:B------:R-:W-:Y:S01]  /*1810*/  FMUL.FTZ R28, R28, UR4 ;  /* 0x000000041c1c7c20 */ /* 0x000fe20008410000 */
[----:B------:R-:W-:Y:S01]  /*1820*/  FMUL.FTZ R42, R42, UR4 ;  /* 0x000000042a2a7c20 */ /* 0x000fe20008410000 */
[----:B------:R-:W-:Y:S01]  /*1830*/  FMUL.FTZ R29, R29, UR4 ;  /* 0x000000041d1d7c20 */ /* 0x000fe20008410000 */
[----:B------:R-:W-:Y:S01]  /*1840*/  FMUL.FTZ R32, R32, UR4 ;  /* 0x0000000420207c20 */ /* 0x000fe20008410000 */
[----:B------:R-:W-:-:S02]  /*1850*/  IMAD.IADD R10, R17, 0x1, -R10 ;  /* 0x00000001110a7824 */ /* 0x000fc400078e0a0a */
[----:B------:R-:W-:Y:S01]  /*1860*/  FMUL.FTZ R43, R43, UR4 ;  /* 0x000000042b2b7c20 */ /* 0x000fe20008410000 */
[----:B------:R-:W3:Y:S01]  /*1870*/  MUFU.TANH R30, R30 ;  /* 0x0000001e001e7308 */ /* 0x000ee20000002400 */
[----:B------:R-:W-:Y:S01]  /*1880*/  FMUL.FTZ R46, R46, UR4 ;  /* 0x000000042e2e7c20 */ /* 0x000fe20008410000 */
[----:B------:R-:W-:Y:S02]  /*1890*/  IMAD R10, R10, R9, 0x80 ;  /* 0x000000800a0a7424 */ /* 0x000fe400078e0209 */
[----:B------:R-:W-:Y:S01]  /*18a0*/  FMUL.FTZ R33, R33, UR4 ;  /* 0x0000000421217c20 */ /* 0x000fe20008410000 */
[----:B------:R-:W-:Y:S02]  /*18b0*/  IMAD.U32 R9, RZ, RZ, UR42 ;  /* 0x0000002aff097e24 */ /* 0x000fe4000f8e00ff */
[----:B------:R-:W-:Y:S01]  /*18c0*/  FMUL.FTZ R47, R47, UR4 ;  /* 0x000000042f2f7c20 */ /* 0x000fe20008410000 */
[----:B------:R-:W-:Y:S02]  /*18d0*/  VIADD R10, R10, UR43 ;  /* 0x0000002b0a0a7c36 */ /* 0x000fe40008000000 */
[----:B------:R-:W-:Y:S01]  /*18e0*/  FMUL.FTZ R36, R36, UR4 ;  /* 0x0000000424247c20 */ /* 0x000fe20008410000 */
[----:B------:R-:W4:Y:S01]  /*18f0*/  MUFU.TANH R31, R31 ;  /* 0x0000001f001f7308 */ /* 0x000f220000002400 */
[----:B------:R-:W-:Y:S01]  /*1900*/  FMUL.FTZ R50, R50, UR4 ;  /* 0x0000000432327c20 */ /* 0x000fe20008410000 */
[----:B------:R-:W-:-:S02]  /*1910*/  IMAD R10, R9, -0x80, R10 ;  /* 0xffffff80090a7824 */ /* 0x000fc400078e020a */
[----:B------:R-:W-:Y:S01]  /*1920*/  FMUL.FTZ R37, R37, UR4 ;  /* 0x0000000425257c20 */ /* 0x000fe20008410000 */
[----:B------:R-:W-:Y:S01]  /*1930*/  FMUL.FTZ R40, R40, UR4 ;  /* 0x0000000428287c20 */ /* 0x000fe20008410000 */
[----:B------:R-:W-:Y:S01]  /*1940*/  FMUL.FTZ R51, R51, UR4 ;  /* 0x0000000433337c20 */ /* 0x000fe20008410000 */
[----:B------:R-:W-:Y:S01]  /*1950*/  FMUL.FTZ R54, R54, UR4 ;  /* 0x0000000436367c20 */ /* 0x000fe20008410000 */
[C---:B------:R-:W-:Y:S01]  /*1960*/  ISETP.GT.AND P2, PT, R10.reuse, RZ, PT ;  /* 0x000000ff0a00720c */ /* 0x040fe20003f44270 */
[----:B------:R-:W5:Y:S01]  /*1970*/  MUFU.TANH R34, R34 ;  /* 0x0000002200227308 */ /* 0x000f620000002400 */
[C---:B------:R-:W-:Y:S01]  /*1980*/  ISETP.GT.AND P1, PT, R10.reuse, 0x1, PT ;  /* 0x000000010a00780c */ /* 0x040fe20003f24270 */
[----:B------:R-:W-:Y:S01]  /*1990*/  FMUL.FTZ R41, R41, UR4 ;  /* 0x0000000429297c20 */ /* 0x000fe20008410000 */
[----:B------:R-:W-:Y:S01]  /*19a0*/  ISETP.GT.AND P6, PT, R10, 0x8, PT ;  /* 0x000000080a00780c */ /* 0x000fe20003fc4270 */
[----:B------:R-:W-:Y:S01]  /*19b0*/  FMUL.FTZ R44, R44, UR4 ;  /* 0x000000042c2c7c20 */ /* 0x000fe20008410000 */
[----:B-1----:R-:W-:Y:S01]  /*19c0*/  FSEL R12, R26, -INF , P2 ;  /* 0xff8000001a0c7808 */ /* 0x002fe20001000000 */
[----:B------:R-:W-:Y:S01]  /*19d0*/  FMUL.FTZ R55, R55, UR4 ;  /* 0x0000000437377c20 */ /* 0x000fe20008410000 */
[----:B--2---:R-:W-:Y:S01]  /*19e0*/  FSEL R27, R27, -INF , P1 ;  /* 0xff8000001b1b7808 */ /* 0x004fe20000800000 */
[----:B------:R-:W1:Y:S01]  /*19f0*/  MUFU.TANH R6, R24 ;  /* 0x0000001800067308 */ /* 0x000e620000002400 */
[----:B------:R-:W-:Y:S01]  /*1a00*/  ISETP.GT.AND P5, PT, R10, 0x9, PT ;  /* 0x000000090a00780c */ /* 0x000fe20003fa4270 */
[----:B------:R-:W-:Y:S01]  /*1a10*/  FMUL.FTZ R45, R45, UR4 ;  /* 0x000000042d2d7c20 */ /* 0x000fe20008410000 */
[----:B---3--:R-:W-:Y:S01]  /*1a20*/  FSEL R88, R30, -INF , P6 ;  /* 0xff8000001e587808 */ /* 0x008fe20003000000 */
[----:B------:R-:W-:Y:S01]  /*1a30*/  FMUL.FTZ R58, R58, UR4 ;  /* 0x000000043a3a7c20 */ /* 0x000fe20008410000 */
[----:B------:R-:W-:Y:S01]  /*1a40*/  FMNMX.FTZ R9, R12, R27, !PT ;  /* 0x0000001b0c097209 */ /* 0x000fe20007810000 */
[----:B------:R-:W-:Y:S01]  /*1a50*/  FMUL.FTZ R48, R48, UR4 ;  /* 0x0000000430307c20 */ /* 0x000fe20008410000 */
[----:B------:R-:W-:Y:S01]  /*1a60*/  ISETP.GT.AND P4, PT, R10, 0x10, PT ;  /* 0x000000100a00780c */ /* 0x000fe20003f84270 */
[----:B------:R-:W2:Y:S01]  /*1a70*/  MUFU.TANH R35, R35 ;  /* 0x0000002300237308 */ /* 0x000ea20000002400 */
[----:B----4-:R-:W-:Y:S01]  /*1a80*/  FSEL R90, R31, -INF , P5 ;  /* 0xff8000001f5a7808 */ /* 0x010fe20002800000 */
[----:B------:R-:W-:Y:S01]  /*1a90*/  FMUL.FTZ R59, R59, UR4 ;  /* 0x000000043b3b7c20 */ /* 0x000fe20008410000 */
[----:B------:R-:W-:Y:S01]  /*1aa0*/  FMNMX.FTZ R9, R88, R9, !PT ;  /* 0x0000000958097209 */ /* 0x000fe20007810000 */
[----:B------:R-:W-:Y:S01]  /*1ab0*/  FMUL.FTZ R62, R62, UR4 ;  /* 0x000000043e3e7c20 */ /* 0x000fe20008410000 */
[----:B------:R-:W-:Y:S01]  /*1ac0*/  ISETP.GT.AND P3, PT, R10, 0x11, PT ;  /* 0x000000110a00780c */ /* 0x000fe20003f64270 */
[----:B------:R-:W-:Y:S01]  /*1ad0*/  FMUL.FTZ R49, R49, UR4 ;  /* 0x0000000431317c20 */ /* 0x000fe20008410000 */
[----:B-----5:R-:W-:Y:S01]  /*1ae0*/  FSEL R92, R34, -INF , P4 ;  /* 0xff800000225c7808 */ /* 0x020fe20002000000 */
[----:B0-----:R-:W0:Y:S01]  /*1af0*/  MUFU.TANH R3, R25 ;  /* 0x0000001900037308 */ /* 0x001e220000002400 */
[----:B------:R-:W-:Y:S01]  /*1b00*/  FMNMX.FTZ R9, R90, R9, !PT ;  /* 0x000000095a097209 */ /* 0x000fe20007810000 */
[----:B------:R-:W-:Y:S01]  /*1b10*/  FMUL.FTZ R52, R52, UR4 ;  /* 0x0000000434347c20 */ /* 0x000fe20008410000 */
[----:B-1----:R-:W-:Y:S01]  /*1b20*/  FSEL R6, R6, -INF , P2 ;  /* 0xff80000006067808 */ /* 0x002fe20001000000 */
[----:B------:R-:W-:Y:S01]  /*1b30*/  FMUL.FTZ R63, R63, UR4 ;  /* 0x000000043f3f7c20 */ /* 0x000fe20008410000 */
[----:B------:R-:W-:Y:S01]  /*1b40*/  ISETP.GT.AND P2, PT, R10, 0x18, PT ;  /* 0x000000180a00780c */ /* 0x000fe20003f44270 */
[----:B------:R-:W-:Y:S01]  /*1b50*/  FMUL.FTZ R53, R53, UR4 ;  /* 0x0000000435357c20 */ /* 0x000fe20008410000 */
[----:B------:R-:W-:Y:S01]  /*1b60*/  FMNMX.FTZ R9, R92, R9, !PT ;  /* 0x000000095c097209 */ /* 0x000fe20007810000 */
[----:B------:R-:W1:Y:S01]  /*1b70*/  MUFU.TANH R38, R38 ;  /* 0x0000002600267308 */ /* 0x000e620000002400 */
[----:B--2---:R-:W-:Y:S01]  /*1b80*/  FSEL R94, R35, -INF , P3 ;  /* 0xff800000235e7808 */ /* 0x004fe20001800000 */
[----:B------:R-:W-:Y:S01]  /*1b90*/  FMUL.FTZ R66, R66, UR4 ;  /* 0x0000000442427c20 */ /* 0x000fe20008410000 */
[----:B------:R-:W-:Y:S01]  /*1ba0*/  FMUL.FTZ R56, R56, UR4 ;  /* 0x0000000438387c20 */ /* 0x000fe20008410000 */
[----:B------:R-:W-:Y:S01]  /*1bb0*/  FMUL.FTZ R67, R67, UR4 ;  /* 0x0000000443437c20 */ /* 0x000fe20008410000 */
[----:B------:R-:W-:Y:S01]  /*1bc0*/  FMNMX.FTZ R9, R94, R9, !PT ;  /* 0x000000095e097209 */ /* 0x000fe20007810000 */
[----:B------:R-:W-:Y:S01]  /*1bd0*/  FMUL.FTZ R57, R57, UR4 ;  /* 0x0000000439397c20 */ /* 0x000fe20008410000 */
[----:B------:R-:W-:Y:S01]  /*1be0*/  FMUL.FTZ R70, R70, UR4 ;  /* 0x0000000446467c20 */ /* 0x000fe20008410000 */
[----:B------:R-:W2:Y:S01]  /*1bf0*/  MUFU.TANH R8, R28 ;  /* 0x0000001c00087308 */ /* 0x000ea20000002400 */
[----:B0-----:R-:W-:Y:S01]  /*1c00*/  FSEL R3, R3, -INF , P1 ;  /* 0xff80000003037808 */ /* 0x001fe20000800000 */
[----:B------:R-:W-:Y:S01]  /*1c10*/  FMUL.FTZ R60, R60, UR4 ;  /* 0x000000043c3c7c20 */ /* 0x000fe20008410000 */
[----:B------:R-:W-:Y:S01]  /*1c20*/  ISETP.GT.AND P1, PT, R10, 0x19, PT ;  /* 0x000000190a00780c */ /* 0x000fe20003f24270 */
[----:B------:R-:W-:Y:S01]  /*1c30*/  FMUL.FTZ R71, R71, UR4 ;  /* 0x0000000447477c20 */ /* 0x000fe20008410000 */
[----:B------:R-:W-:Y:S01]  /*1c40*/  FMUL.FTZ R61, R61, UR4 ;  /* 0x000000043d3d7c20 */ /* 0x000fe20008410000 */
[----:B------:R-:W-:Y:S01]  /*1c50*/  FMUL.FTZ R74, R74, UR4 ;  /* 0x000000044a4a7c20 */ /* 0x000fe20008410000 */
[----:B------:R-:W-:Y:S01]  /*1c60*/  FMUL.FTZ R64, R64, UR4 ;  /* 0x0000000440407c20 */ /* 0x000fe20008410000 */
[----:B------:R-:W0:Y:S01]  /*1c70*/  MUFU.TANH R39, R39 ;  /* 0x0000002700277308 */ /* 0x000e220000002400 */
[----:B-1----:R-:W-:Y:S01]  /*1c80*/  FSEL R96, R38, -INF , P2 ;  /* 0xff80000026607808 */ /* 0x002fe20001000000 */
[----:B------:R-:W-:Y:S01]  /*1c90*/  FMUL.FTZ R75, R75, UR4 ;  /* 0x000000044b4b7c20 */ /* 0x000fe20008410000 */
[----:B------:R-:W-:Y:S01]  /*1ca0*/  FMUL.FTZ R65, R65, UR4 ;  /* 0x0000000441417c20 */ /* 0x000fe20008410000 */
[----:B------:R-:W-:Y:S01]  /*1cb0*/  FMUL.FTZ R78, R78, UR4 ;  /* 0x000000044e4e7c20 */ /* 0x000fe20008410000 */
[----:B------:R-:W-:Y:S01]  /*1cc0*/  FMNMX.FTZ R9, R96, R9, !PT ;  /* 0x0000000960097209 */ /* 0x000fe20007810000 */
[----:B------:R-:W-:Y:S01]  /*1cd0*/  FMUL.FTZ R68, R68, UR4 ;  /* 0x0000000444447c20 */ /* 0x000fe20008410000 */
[----:B------:R-:W-:Y:S01]  /*1ce0*/  FMUL.FTZ R79, R79, UR4 ;  /* 0x000000044f4f7c20 */ /* 0x000fe20008410000 */
[----:B------:R-:W1:Y:S01]  /*1cf0*/  MUFU.TANH R14, R29 ;  /* 0x0000001d000e7308 */ /* 0x000e620000002400 */
[----:B--2---:R-:W-:Y:S01]  /*1d00*/  FSEL R8, R8, -INF , P6 ;  /* 0xff80000008087808 */ /* 0x004fe20003000000 */
[----:B------:R-:W-:Y:S01]  /*1d10*/  FMUL.FTZ R69, R69, UR4 ;  /* 0x0000000445457c20 */ /* 0x000fe20008410000 */
[----:B------:R-:W-:Y:S01]  /*1d20*/  ISETP.GT.AND P6, PT, R10, 0x20, PT ;  /* 0x000000200a00780c */ /* 0x000fe20003fc4270 */
[----:B------:R-:W-:Y:S01]  /*1d30*/  FMUL.FTZ R82, R82, UR4 ;  /* 0x0000000452527c20 */ /* 0x000fe20008410000 */
[----:B------:R-:W-:Y:S01]  /*1d40*/  FMUL.FTZ R72, R72, UR4 ;  /* 0x0000000448487c20 */ /* 0x000fe20008410000 */
[----:B------:R-:W-:Y:S01]  /*1d50*/  FMUL.FTZ R83, R83, UR4 ;  /* 0x0000000453537c20 */ /* 0x000fe20008410000 */
[----:B------:R-:W-:Y:S01]  /*1d60*/  FMUL.FTZ R73, R73, UR4 ;  /* 0x0000000449497c20 */ /* 0x000fe20008410000 */
[----:B------:R-:W2:Y:S01]  /*1d70*/  MUFU.TANH R42, R42 ;  /* 0x0000002a002a7308 */ /* 0x000ea20000002400 */
[----:B0-----:R-:W-:Y:S01]  /*1d80*/  FSEL R98, R39, -INF , P1 ;  /* 0xff80000027627808 */ /* 0x001fe20000800000 */
[----:B------:R-:W-:Y:S01]  /*1d90*/  FMUL.FTZ R86, R86, UR4 ;  /* 0x0000000456567c20 */ /* 0x000fe20008410000 */
[----:B------:R-:W-:Y:S01]  /*1da0*/  FMUL.FTZ R87, R87, UR4 ;  /* 0x0000000457577c20 */ /* 0x000fe20008410000 */
[----:B------:R-:W-:Y:S01]  /*1db0*/  ULDC UR5, c[0x0][0x988] ;  /* 0x0002620000057ab9 */ /* 0x000fe20000000800 */
[----:B------:R-:W-:Y:S01]  /*1dc0*/  FMNMX.FTZ R9, R98, R9, !PT ;  /* 0x0000000962097209 */ /* 0x000fe20007810000 */
[----:B------:R-:W-:Y:S01]  /*1dd0*/  FMUL.FTZ R76, R76, UR4 ;  /* 0x000000044c4c7c20 */ /* 0x000fe20008410000 */
[----:B------:R-:W-:Y:S01]  /*1de0*/  P2R R7, PR, RZ, 0x1 ;  /* 0x00000001ff077803 */ /* 0x000fe20000000000 */
[----:B------:R-:W0:Y:S01]  /*1df0*/  MUFU.TANH R32, R32 ;  /* 0x0000002000207308 */ /* 0x000e220000002400 */
[----:B-1----:R-:W-:Y:S01]  /*1e00*/  FSEL R14, R14, -INF , P5 ;  /* 0xff8000000e0e7808 */ /* 0x002fe20002800000 */
[----:B------:R-:W-:Y:S01]  /*1e10*/  FMUL.FTZ R77, R77, UR4 ;  /* 0x000000044d4d7c20 */ /* 0x000fe20008410000 */
[----:B------:R-:W-:Y:S01]  /*1e20*/  ISETP.GT.AND P5, PT, R10, 0x21, PT ;  /* 0x000000210a00780c */ /* 0x000fe20003fa4270 */
[----:B------:R-:W-:Y:S01]  /*1e30*/  FMUL.FTZ R80, R80, UR4 ;  /* 0x0000000450507c20 */ /* 0x000fe20008410000 */
[----:B------:R-:W-:Y:S01]  /*1e40*/  FMUL.FTZ R81, R81, UR4 ;  /* 0x0000000451517c20 */ /* 0x000fe20008410000 */
[----:B------:R-:W-:Y:S01]  /*1e50*/  FMUL.FTZ R84, R84, UR4 ;  /* 0x0000000454547c20 */ /* 0x000fe20008410000 */
[----:B------:R-:W-:Y:S01]  /*1e60*/  FMUL.FTZ R85, R85, UR4 ;  /* 0x0000000455557c20 */ /* 0x000fe20008410000 */
[----:B------:R-:W1:Y:S01]  /*1e70*/  MUFU.TANH R43, R43 ;  /* 0x0000002b002b7308 */ /* 0x000e620000002400 */
[----:B--2---:R-:W-:Y:S01]  /*1e80*/  FSEL R100, R42, -INF , P6 ;  /* 0xff8000002a647808 */ /* 0x004fe20003000000 */
[----:B------:R-:W-:Y:S01]  /*1e90*/  UIADD3 UR42, UR42, -0x2, URZ ;  /* 0xfffffffe2a2a7890 */ /* 0x000fe2000fffe03f */
[--C-:B------:R-:W-:Y:S01]  /*1ea0*/  IMAD.MOV.U32 R150, RZ, RZ, R151.reuse ;  /* 0x000000ffff967224 */ /* 0x100fe200078e0097 */
[----:B------:R-:W-:Y:S01]  /*1eb0*/  UIADD3 UR4, UR36, 0x28840, URZ ;  /* 0x0002884024047890 */ /* 0x000fe2000fffe03f */
[----:B------:R-:W-:Y:S01]  /*1ec0*/  FMNMX.FTZ R9, R100, R9, !PT ;  /* 0x0000000964097209 */ /* 0x000fe20007810000 */
[--C-:B------:R-:W-:Y:S01]  /*1ed0*/  IMAD.MOV.U32 R149, RZ, RZ, R151.reuse ;  /* 0x000000ffff957224 */ /* 0x100fe200078e0097 */
[-C--:B------:R-:W-:Y:S01]  /*1ee0*/  MOV R148, R151.reuse ;  /* 0x0000009700947202 */ /* 0x080fe20000000f00 */
[----:B------:R-:W2:Y:S01]  /*1ef0*/  MUFU.TANH R20, R33 ;  /* 0x0000002100147308 */ /* 0x000ea20000002400 */
[----:B0-----:R-:W-:Y:S01]  /*1f00*/  FSEL R18, R32, -INF , P4 ;  /* 0xff80000020127808 */ /* 0x001fe20002000000 */
[----:B------:R-:W-:Y:S01]  /*1f10*/  UPRMT UR4, UR7, 0x654, UR4 ;  /* 0x0000065407047896 */ /* 0x000fe20008000004 */
[----:B------:R-:W-:Y:S01]  /*1f20*/  ISETP.GT.AND P4, PT, R10, 0x28, PT ;  /* 0x000000280a00780c */ /* 0x000fe20003f84270 */
[--C-:B------:R-:W-:Y:S01]  /*1f30*/  IMAD.MOV.U32 R147, RZ, RZ, R151.reuse ;  /* 0x000000ffff937224 */ /* 0x100fe200078e0097 */
[-C--:B------:R-:W-:Y:S01]  /*1f40*/  MOV R145, R151.reuse ;  /* 0x0000009700917202 */ /* 0x080fe20000000f00 */
[--C-:B------:R-:W-:Y:S01]  /*1f50*/  IMAD.MOV.U32 R143, RZ, RZ, R151.reuse ;  /* 0x000000ffff8f7224 */ /* 0x100fe200078e0097 */
[----:B------:R-:W-:Y:S01]  /*1f60*/  MOV R139, R151 ;  /* 0x00000097008b7202 */ /* 0x000fe20000000f00 */
[----:B------:R-:W0:Y:S01]  /*1f70*/  MUFU.TANH R46, R46 ;  /* 0x0000002e002e7308 */ /* 0x000e220000002400 */
[----:B-1----:R-:W-:Y:S01]  /*1f80*/  FSEL R102, R43, -INF , P5 ;  /* 0xff8000002b667808 */ /* 0x002fe20002800000 */
[--C-:B------:R-:W-:Y:S01]  /*1f90*/  IMAD.MOV.U32 R141, RZ, RZ, R151.reuse ;  /* 0x000000ffff8d7224 */ /* 0x100fe200078e0097 */
[----:B------:R-:W-:Y:S01]  /*1fa0*/  SYNCS.ARRIVE.TRANS64.RED.A1T0 RZ, [UR4], RZ ;  /* 0x000000ffffff79a7 */ /* 0x000fe20008100404 */
[----:B------:R-:W-:Y:S01]  /*1fb0*/  UMOV UR4, URZ ;  /* 0x0000003f00047c82 */ /* 0x000fe20008000000 */
[----:B------:R-:W-:Y:S01]  /*1fc0*/  FMNMX.FTZ R9, R102, R9, !PT ;  /* 0x0000000966097209 */ /* 0x000fe20007810000 */
[--C-:B------:R-:W-:Y:S01]  /*1fd0*/  IMAD.MOV.U32 R137, RZ, RZ, R151.reuse ;  /* 0x000000ffff897224 */ /* 0x100fe200078e0097 */
[-C--:B------:R-:W-:Y:S01]  /*1fe0*/  MOV R133, R151.reuse ;  /* 0x0000009700857202 */ /* 0x080fe20000000f00 */
[----:B------:R-:W1:Y:S01]  /*1ff0*/  MUFU.TANH R22, R36 ;  /* 0x0000002400167308 */ /* 0x000e620000002400 */
[----:B--2---:R-:W-:Y:S01]  /*2000*/  FSEL R20, R20, -INF , P3 ;  /* 0xff80000014147808 */ /* 0x004fe20001800000 */
[--C-:B------:R-:W-:Y:S01]  /*2010*/  IMAD.MOV.U32 R135, RZ, RZ, R151.reuse ;  /* 0x000000ffff877224 */ /* 0x100fe200078e0097 */
[----:B------:R-:W-:Y:S01]  /*2020*/  ISETP.GT.AND P3, PT, R10, 0x29, PT ;  /* 0x000000290a00780c */ /* 0x000fe20003f64270 */
[--C-:B------:R-:W-:Y:S01]  /*2030*/  IMAD.MOV.U32 R131, RZ, RZ, R151.reuse ;  /* 0x000000ffff837224 */ /* 0x100fe200078e0097 */
[-C--:B------:R-:W-:Y:S01]  /*2040*/  MOV R127, R151.reuse ;  /* 0x00000097007f7202 */ /* 0x080fe20000000f00 */
[--C-:B------:R-:W-:Y:S01]  /*2050*/  IMAD.MOV.U32 R129, RZ, RZ, R151.reuse ;  /* 0x000000ffff817224 */ /* 0x100fe200078e0097 */
[-C--:B------:R-:W-:Y:S01]  /*2060*/  MOV R121, R151.reuse ;  /* 0x0000009700797202 */ /* 0x080fe20000000f00 */
[----:B------:R-:W2:Y:S01]  /*2070*/  MUFU.TANH R47, R47 ;  /* 0x0000002f002f7308 */ /* 0x000ea20000002400 */
[----:B0-----:R-:W-:Y:S01]  /*2080*/  FSEL R104, R46, -INF , P4 ;  /* 0xff8000002e687808 */ /* 0x001fe20002000000 */
[--C-:B------:R-:W-:Y:S01]  /*2090*/  IMAD.MOV.U32 R125, RZ, RZ, R151.reuse ;  /* 0x000000ffff7d7224 */ /* 0x100fe200078e0097 */
[----:B------:R-:W-:Y:S01]  /*20a0*/  MOV R115, R151 ;  /* 0x0000009700737202 */ /* 0x000fe20000000f00 */
[--C-:B------:R-:W-:Y:S01]  /*20b0*/  IMAD.MOV.U32 R123, RZ, RZ, R151.reuse ;  /* 0x000000ffff7b7224 */ /* 0x100fe200078e0097 */
[----:B------:R-:W-:Y:S01]  /*20c0*/  FMNMX.FTZ R9, R104, R9, !PT ;  /* 0x0000000968097209 */ /* 0x000fe20007810000 */
[--C-:B------:R-:W-:Y:S01]  /*20d0*/  IMAD.MOV.U32 R119, RZ, RZ, R151.reuse ;  /* 0x000000ffff777224 */ /* 0x100fe200078e0097 */
[-C--:B------:R-:W-:Y:S01]  /*20e0*/  MOV R109, R151.reuse ;  /* 0x00000097006d7202 */ /* 0x080fe20000000f00 */
[----:B------:R-:W0:Y:S01]  /*20f0*/  MUFU.TANH R24, R37 ;  /* 0x0000002500187308 */ /* 0x000e220000002400 */
[----:B-1----:R-:W-:Y:S01]  /*2100*/  FSEL R22, R22, -INF , P2 ;  /* 0xff80000016167808 */ /* 0x002fe20001000000 */
[--C-:B------:R-:W-:Y:S01]  /*2110*/  IMAD.MOV.U32 R117, RZ, RZ, R151.reuse ;  /* 0x000000ffff757224 */ /* 0x100fe200078e0097 */
[----:B------:R-:W-:Y:S01]  /*2120*/  ISETP.GT.AND P2, PT, R10, 0x30, PT ;  /* 0x000000300a00780c */ /* 0x000fe20003f44270 */
[--C-:B------:R-:W-:Y:S01]  /*2130*/  IMAD.MOV.U32 R113, RZ, RZ, R151.reuse ;  /* 0x000000ffff717224 */ /* 0x100fe200078e0097 */
[-C--:B------:R-:W-:Y:S01]  /*2140*/  MOV R103, R151.reuse ;  /* 0x0000009700677202 */ /* 0x080fe20000000f00 */
[--C-:B------:R-:W-:Y:S01]  /*2150*/  IMAD.MOV.U32 R111, RZ, RZ, R151.reuse ;  /* 0x000000ffff6f7224 */ /* 0x100fe200078e0097 */
[-C--:B------:R-:W-:Y:S01]  /*2160*/  MOV R97, R151.reuse ;  /* 0x0000009700617202 */ /* 0x080fe20000000f00 */
[----:B------:R-:W1:Y:S01]  /*2170*/  MUFU.TANH R50, R50 ;  /* 0x0000003200327308 */ /* 0x000e620000002400 */
[----:B--2---:R-:W-:Y:S01]  /*2180*/  FSEL R106, R47, -INF , P3 ;  /* 0xff8000002f6a7808 */ /* 0x004fe20001800000 */
[--C-:B------:R-:W-:Y:S01]  /*2190*/  IMAD.MOV.U32 R107, RZ, RZ, R151.reuse ;  /* 0x000000ffff6b7224 */ /* 0x100fe200078e0097 */
[----:B------:R-:W-:Y:S01]  /*21a0*/  MOV R91, R151 ;  /* 0x00000097005b7202 */ /* 0x000fe20000000f00 */
[--C-:B------:R-:W-:Y:S01]  /*21b0*/  IMAD.MOV.U32 R105, RZ, RZ, R151.reuse ;  /* 0x000000ffff697224 */ /* 0x100fe200078e0097 */
[----:B------:R-:W-:Y:S01]  /*21c0*/  FMNMX.FTZ R9, R106, R9, !PT ;  /* 0x000000096a097209 */ /* 0x000fe20007810000 */
[----:B------:R-:W-:-:S02]  /*21d0*/  IMAD.MOV.U32 R101, RZ, RZ, R151 ;  /* 0x000000ffff657224 */ /* 0x000fc400078e0097 */
[----:B------:R-:W2:Y:S01]  /*21e0*/  MUFU.TANH R40, R40 ;  /* 0x0000002800287308 */ /* 0x000ea20000002400 */
[----:B0-----:R-:W-:Y:S01]  /*21f0*/  FSEL R24, R24, -INF , P1 ;  /* 0xff80000018187808 */ /* 0x001fe20000800000 */
[--C-:B------:R-:W-:Y:S01]  /*2200*/  IMAD.MOV.U32 R99, RZ, RZ, R151.reuse ;  /* 0x000000ffff637224 */ /* 0x100fe200078e0097 */
[----:B------:R-:W-:Y:S01]  /*2210*/  ISETP.GT.AND P1, PT, R10, 0x31, PT ;  /* 0x000000310a00780c */ /* 0x000fe20003f24270 */
[--C-:B------:R-:W-:Y:S02]  /*2220*/  IMAD.MOV.U32 R95, RZ, RZ, R151.reuse ;  /* 0x000000ffff5f7224 */ /* 0x100fe400078e0097 */
[--C-:B------:R-:W-:Y:S02]  /*2230*/  IMAD.MOV.U32 R93, RZ, RZ, R151.reuse ;  /* 0x000000ffff5d7224 */ /* 0x100fe400078e0097 */
[----:B------:R-:W0:Y:S01]  /*2240*/  MUFU.TANH R51, R51 ;  /* 0x0000003300337308 */ /* 0x000e220000002400 */
[----:B-1----:R-:W-:Y:S01]  /*2250*/  FSEL R108, R50, -INF , P2 ;  /* 0xff800000326c7808 */ /* 0x002fe20001000000 */
[----:B------:R-:W-:-:S03]  /*2260*/  IMAD.MOV.U32 R89, RZ, RZ, R151 ;  /* 0x000000ffff597224 */ /* 0x000fc600078e0097 */
[----:B------:R-:W-:-:S03]  /*2270*/  FMNMX.FTZ R9, R108, R9, !PT ;  /* 0x000000096c097209 */ /* 0x000fc60007810000 */
[----:B------:R-:W1:Y:S01]  /*2280*/  MUFU.TANH R28, R41 ;  /* 0x00000029001c7308 */ /* 0x000e620000002400 */
[----:B--2---:R-:W-:Y:S02]  /*2290*/  FSEL R26, R40, -INF , P6 ;  /* 0xff800000281a7808 */ /* 0x004fe40003000000 */
[----:B------:R-:W-:-:S05]  /*22a0*/  ISETP.GT.AND P6, PT, R10, 0x38, PT ;  /* 0x000000380a00780c */ /* 0x000fca0003fc4270 */
[----:B------:R-:W2:Y:S01]  /*22b0*/  MUFU.TANH R54, R54 ;  /* 0x0000003600367308 */ /* 0x000ea20000002400 */
[----:B0-----:R-:W-:-:S04]  /*22c0*/  FSEL R110, R51, -INF , P1 ;  /* 0xff800000336e7808 */ /* 0x001fc80000800000 */
[----:B------:R-:W-:-:S03]  /*22d0*/  FMNMX.FTZ R9, R110, R9, !PT ;  /* 0x000000096e097209 */ /* 0x000fc60007810000 */
[----:B------:R-:W0:Y:S01]  /*22e0*/  MUFU.TANH R44, R44 ;  /* 0x0000002c002c7308 */ /* 0x000e220000002400 */
[----:B-1----:R-:W-:Y:S02]  /*22f0*/  FSEL R28, R28, -INF , P5 ;  /* 0xff8000001c1c7808 */ /* 0x002fe40002800000 */
[----:B------:R-:W-:-:S05]  /*2300*/  ISETP.GT.AND P5, PT, R10, 0x39, PT ;  /* 0x000000390a00780c */ /* 0x000fca0003fa4270 */
[----:B------:R-:W1:Y:S01]  /*2310*/  MUFU.TANH R55, R55 ;  /* 0x0000003700377308 */ /* 0x000e620000002400 */
[----:B--2---:R-:W-:-:S04]  /*2320*/  FSEL R112, R54, -INF , P6 ;  /* 0xff80000036707808 */ /* 0x004fc80003000000 */
[----:B------:R-:W-:-:S03]  /*2330*/  FMNMX.FTZ R9, R112, R9, !PT ;  /* 0x0000000970097209 */ /* 0x000fc60007810000 */
[----:B------:R-:W2:Y:S01]  /*2340*/  MUFU.TANH R45, R45 ;  /* 0x0000002d002d7308 */ /* 0x000ea20000002400 */
[----:B0-----:R-:W-:Y:S02]  /*2350*/  FSEL R30, R44, -INF , P4 ;  /* 0xff8000002c1e7808 */ /* 0x001fe40002000000 */
[----:B------:R-:W-:-:S05]  /*2360*/  ISETP.GT.AND P4, PT, R10, 0x40, PT ;  /* 0x000000400a00780c */ /* 0x000fca0003f84270 */
[----:B------:R-:W0:Y:S01]  /*2370*/  MUFU.TANH R58, R58 ;  /* 0x0000003a003a7308 */ /* 0x000e220000002400 */
[----:B-1----:R-:W-:-:S04]  /*2380*/  FSEL R114, R55, -INF , P5 ;  /* 0xff80000037727808 */ /* 0x002fc80002800000 */
        /* <DEDUP_REMOVED lines=92> */
[----:B--2---:R-:W-:-:S04]  /*2950*/  FSEL R146, R87, -INF , P1 ;  /* 0xff80000057927808 */ /* 0x004fc80000800000 */
[----:B------:R-:W-:Y:S02]  /*2960*/  FMNMX.FTZ R11, R146, R9, !PT ;  /* 0x00000009920b7209 */ /* 0x000fe40007810000 */
[----:B------:R-:W-:Y:S01]  /*2970*/  MOV R9, UR5 ;  /* 0x0000000500097c02 */ /* 0x000fe20008000f00 */
[----:B------:R-:W2:Y:S01]  /*2980*/  MUFU.TANH R80, R80 ;  /* 0x0000005000507308 */ /* 0x000ea20000002400 */
[----:B0-----:R-:W-:Y:S01]  /*2990*/  FSEL R78, R76, -INF , P6 ;  /* 0xff8000004c4e7808 */ /* 0x001fe20003000000 */
[----:B------:R-:W0:Y:S06]  /*29a0*/  SHFL.BFLY PT, R10, R11, 0x2, 0x1f ;  /* 0x0c401f000b0a7f89 */ /* 0x000e2c00000e0000 */
[----:B------:R-:W3:Y:S01]  /*29b0*/  MUFU.TANH R81, R81 ;  /* 0x0000005100517308 */ /* 0x000ee20000002400 */
[----:B-1----:R-:W-:-:S07]  /*29c0*/  FSEL R82, R77, -INF , P5 ;  /* 0xff8000004d527808 */ /* 0x002fce0002800000 */
[----:B------:R-:W1:Y:S01]  /*29d0*/  MUFU.TANH R84, R84 ;  /* 0x0000005400547308 */ /* 0x000e620000002400 */
[----:B--2---:R-:W-:-:S07]  /*29e0*/  FSEL R80, R80, -INF , P4 ;  /* 0xff80000050507808 */ /* 0x004fce0002000000 */
[----:B------:R-:W2:Y:S01]  /*29f0*/  MUFU.TANH R85, R85 ;  /* 0x0000005500557308 */ /* 0x000ea20000002400 */
[----:B---3--:R-:W-:Y:S02]  /*2a00*/  FSEL R86, R81, -INF , P3 ;  /* 0xff80000051567808 */ /* 0x008fe40001800000 */
[----:B0-----:R-:W-:-:S05]  /*2a10*/  FMNMX.FTZ R13, R11, R10, !PT ;  /* 0x0000000a0b0d7209 */ /* 0x001fca0007810000 */
[----:B------:R-:W0:Y:S01]  /*2a20*/  SHFL.BFLY PT, R10, R13, 0x1, 0x1f ;  /* 0x0c201f000d0a7f89 */ /* 0x000e2200000e0000 */
[----:B-1----:R-:W-:Y:S02]  /*2a30*/  FSEL R84, R84, -INF , P2 ;  /* 0xff80000054547808 */ /* 0x002fe40001000000 */
[----:B0-----:R-:W-:-:S04]  /*2a40*/  FMNMX.FTZ R10, R13, R10, !PT ;  /* 0x0000000a0d0a7209 */ /* 0x001fc80007810000 */
[C---:B------:R-:W-:Y:S01]  /*2a50*/  FSETP.NEU.FTZ.AND P0, PT, R10.reuse, -INF , PT ;  /* 0xff8000000a00780b */ /* 0x040fe20003f1d000 */
[----:B------:R-:W-:-:S05]  /*2a60*/  FMUL.FTZ R15, R10, R9 ;  /* 0x000000090a0f7220 */ /* 0x000fca0000410000 */
[----:B------:R-:W-:Y:S02]  /*2a70*/  FSEL R15, R15, RZ, P0 ;  /* 0x000000ff0f0f7208 */ /* 0x000fe40000000000 */
[----:B------:R-:W-:Y:S02]  /*2a80*/  ISETP.NE.AND P0, PT, R7, RZ, PT ;  /* 0x000000ff0700720c */ /* 0x000fe40003f05270 */
[----:B------:R-:W-:Y:S01]  /*2a90*/  FMNMX.FTZ R7, R6, R3, !PT ;  /* 0x0000000306077209 */ /* 0x000fe20007810000 */
[-CC-:B------:R-:W-:Y:S01]  /*2aa0*/  FFMA.FTZ R155, R88, R9.reuse, -R15.reuse ;  /* 0x00000009589b7223 */ /* 0x180fe2000001080f */
[----:B--2---:R-:W-:Y:S01]  /*2ab0*/  FSEL R88, R85, -INF , P1 ;  /* 0xff80000055587808 */ /* 0x004fe20000800000 */
[--C-:B------:R-:W-:Y:S01]  /*2ac0*/  FFMA.FTZ R153, R12, R9, -R15.reuse ;  /* 0x000000090c997223 */ /* 0x100fe2000001080f */
[----:B------:R-:W-:Y:S01]  /*2ad0*/  FMNMX.FTZ R7, R8, R7, !PT ;  /* 0x0000000708077209 */ /* 0x000fe20007810000 */
[-CC-:B------:R-:W-:Y:S01]  /*2ae0*/  FFMA.FTZ R62, R27, R9.reuse, -R15.reuse ;  /* 0x000000091b3e7223 */ /* 0x180fe2000001080f */
[--C-:B------:R-:W-:Y:S01]  /*2af0*/  FFMA.FTZ R64, R90, R9, -R15.reuse ;  /* 0x000000095a407223 */ /* 0x100fe2000001080f */
[----:B------:R-:W-:Y:S01]  /*2b00*/  MUFU.EX2 R155, R155 ;  /* 0x0000009b009b7308 */ /* 0x000fe20000000800 */
[----:B------:R-:W-:Y:S01]  /*2b10*/  FMNMX.FTZ R7, R14, R7, !PT ;  /* 0x000000070e077209 */ /* 0x000fe20007810000 */
[-CC-:B------:R-:W-:Y:S01]  /*2b20*/  FFMA.FTZ R157, R92, R9.reuse, -R15.reuse ;  /* 0x000000095c9d7223 */ /* 0x180fe2000001080f */
[-CC-:B------:R-:W-:Y:S01]  /*2b30*/  FFMA.FTZ R66, R94, R9.reuse, -R15.reuse ;  /* 0x000000095e427223 */ /* 0x180fe2000001080f */
        /* <DEDUP_REMOVED lines=12> */
[----:B------:R-:W0:Y:S01]  /*2c00*/  MUFU.EX2 R62, R62 ;  /* 0x0000003e003e7308 */ /* 0x000e220000000800 */
[----:B------:R-:W-:Y:S01]  /*2c10*/  FMNMX.FTZ R7, R24, R7, !PT ;  /* 0x0000000718077209 */ /* 0x000fe20007810000 */
[-CC-:B------:R-:W-:Y:S01]  /*2c20*/  FFMA.FTZ R167, R112, R9.reuse, -R15.reuse ;  /* 0x0000000970a77223 */ /* 0x180fe2000001080f */
[-CC-:B------:R-:W-:Y:S01]  /*2c30*/  FFMA.FTZ R76, R114, R9.reuse, -R15.reuse ;  /* 0x00000009724c7223 */ /* 0x180fe2000001080f */
[--C-:B------:R-:W-:Y:S01]  /*2c40*/  FFMA.FTZ R169, R116, R9, -R15.reuse ;  /* 0x0000000974a97223 */ /* 0x100fe2000001080f */
[----:B------:R-:W-:Y:S01]  /*2c50*/  FMNMX.FTZ R7, R26, R7, !PT ;  /* 0x000000071a077209 */ /* 0x000fe20007810000 */
[-CC-:B------:R-:W-:Y:S01]  /*2c60*/  FFMA.FTZ R118, R118, R9.reuse, -R15.reuse ;  /* 0x0000000976767223 */ /* 0x180fe2000001080f */
[--C-:B------:R-:W-:Y:S01]  /*2c70*/  FFMA.FTZ R120, R120, R9, -R15.reuse ;  /* 0x0000000978787223 */ /* 0x100fe2000001080f */
[----:B------:R-:W1:Y:S01]  /*2c80*/  MUFU.EX2 R64, R64 ;  /* 0x0000004000407308 */ /* 0x000e620000000800 */
[----:B------:R-:W-:Y:S01]  /*2c90*/  FMNMX.FTZ R7, R28, R7, !PT ;  /* 0x000000071c077209 */ /* 0x000fe20007810000 */
[-CC-:B------:R-:W-:Y:S01]  /*2ca0*/  FFMA.FTZ R122, R122, R9.reuse, -R15.reuse ;  /* 0x000000097a7a7223 */ /* 0x180fe2000001080f */
[-CC-:B------:R-:W-:Y:S01]  /*2cb0*/  FFMA.FTZ R124, R124, R9.reuse, -R15.reuse ;  /* 0x000000097c7c7223 */ /* 0x180fe2000001080f */
[--C-:B------:R-:W-:Y:S01]  /*2cc0*/  FFMA.FTZ R126, R126, R9, -R15.reuse ;  /* 0x000000097e7e7223 */ /* 0x100fe2000001080f */
[----:B------:R-:W-:Y:S01]  /*2cd0*/  FMNMX.FTZ R7, R30, R7, !PT ;  /* 0x000000071e077209 */ /* 0x000fe20007810000 */
[-CC-:B------:R-:W-:Y:S01]  /*2ce0*/  FFMA.FTZ R128, R128, R9.reuse, -R15.reuse ;  /* 0x0000000980807223 */ /* 0x180fe2000001080f */
[--C-:B------:R-:W-:Y:S01]  /*2cf0*/  FFMA.FTZ R130, R130, R9, -R15.reuse ;  /* 0x0000000982827223 */ /* 0x100fe2000001080f */
[----:B------:R-:W2:Y:S01]  /*2d00*/  MUFU.EX2 R157, R157 ;  /* 0x0000009d009d7308 */ /* 0x000ea20000000800 */
[----:B------:R-:W-:Y:S01]  /*2d10*/  FMNMX.FTZ R7, R32, R7, !PT ;  /* 0x0000000720077209 */ /* 0x000fe20007810000 */
[-CC-:B------:R-:W-:Y:S01]  /*2d20*/  FFMA.FTZ R132, R132, R9.reuse, -R15.reuse ;  /* 0x0000000984847223 */ /* 0x180fe2000001080f */
[-CC-:B------:R-:W-:Y:S01]  /*2d30*/  FFMA.FTZ R134, R134, R9.reuse, -R15.reuse ;  /* 0x0000000986867223 */ /* 0x180fe2000001080f */
[--C-:B------:R-:W-:Y:S01]  /*2d40*/  FFMA.FTZ R136, R136, R9, -R15.reuse ;  /* 0x0000000988887223 */ /* 0x100fe2000001080f */
[----:B------:R-:W-:Y:S01]  /*2d50*/  FMNMX.FTZ R7, R34, R7, !PT ;  /* 0x0000000722077209 */ /* 0x000fe20007810000 */
[-CC-:B------:R-:W-:Y:S01]  /*2d60*/  FFMA.FTZ R138, R138, R9.reuse, -R15.reuse ;  /* 0x000000098a8a7223 */ /* 0x180fe2000001080f */
[--C-:B------:R-:W-:Y:S01]  /*2d70*/  FFMA.FTZ R140, R140, R9, -R15.reuse ;  /* 0x000000098c8c7223 */ /* 0x100fe2000001080f */
[----:B------:R-:W3:Y:S01]  /*2d80*/  MUFU.EX2 R66, R66 ;  /* 0x0000004200427308 */ /* 0x000ee20000000800 */
[----:B------:R-:W-:Y:S01]  /*2d90*/  FMNMX.FTZ R7, R36, R7, !PT ;  /* 0x0000000724077209 */ /* 0x000fe20007810000 */
[-CC-:B------:R-:W-:Y:S01]  /*2da0*/  FFMA.FTZ R142, R142, R9.reuse, -R15.reuse ;  /* 0x000000098e8e7223 */ /* 0x180fe2000001080f */
[-CC-:B------:R-:W-:Y:S01]  /*2db0*/  FFMA.FTZ R144, R144, R9.reuse, -R15.reuse ;  /* 0x0000000990907223 */ /* 0x180fe2000001080f */
[----:B------:R-:W-:Y:S01]  /*2dc0*/  FFMA.FTZ R15, R146, R9, -R15 ;  /* 0x00000009920f7223 */ /* 0x000fe2000001080f */
[----:B------:R-:W-:Y:S01]  /*2dd0*/  FMNMX.FTZ R7, R38, R7, !PT ;  /* 0x0000000726077209 */ /* 0x000fe20007810000 */
[--C-:B------:R-:W-:Y:S01]  /*2de0*/  IMAD.MOV.U32 R146, RZ, RZ, R151.reuse ;  /* 0x000000ffff927224 */ /* 0x100fe200078e0097 */
[----:B------:R-:W-:Y:S01]  /*2df0*/  MOV R112, R151 ;  /* 0x0000009700707202 */ /* 0x000fe20000000f00 */
[----:B------:R-:W4:Y:S01]  /*2e00*/  MUFU.EX2 R159, R159 ;  /* 0x0000009f009f7308 */ /* 0x000f220000000800 */
[----:B------:R-:W-:Y:S01]  /*2e10*/  FMNMX.FTZ R7, R40, R7, !PT ;  /* 0x0000000728077209 */ /* 0x000fe20007810000 */
[--C-:B------:R-:W-:Y:S01]  /*2e20*/  IMAD.MOV.U32 R116, RZ, RZ, R151.reuse ;  /* 0x000000ffff747224 */ /* 0x100fe200078e0097 */
[----:B------:R-:W-:Y:S01]  /*2e30*/  MOV R106, R151 ;  /* 0x00000097006a7202 */ /* 0x000fe20000000f00 */
[--C-:B------:R-:W-:Y:S01]  /*2e40*/  IMAD.MOV.U32 R114, RZ, RZ, R151.reuse ;  /* 0x000000ffff727224 */ /* 0x100fe200078e0097 */
[----:B------:R-:W-:Y:S01]  /*2e50*/  FMNMX.FTZ R7, R42, R7, !PT ;  /* 0x000000072a077209 */ /* 0x000fe20007810000 */
[--C-:B------:R-:W-:Y:S01]  /*2e60*/  IMAD.MOV.U32 R110, RZ, RZ, R151.reuse ;  /* 0x000000ffff6e7224 */ /* 0x100fe200078e0097 */
[----:B------:R-:W-:Y:S01]  /*2e70*/  MOV R100, R151 ;  /* 0x0000009700647202 */ /* 0x000fe20000000f00 */
[----:B------:R-:W-:Y:S01]  /*2e80*/  MUFU.EX2 R68, R68 ;  /* 0x0000004400447308 */ /* 0x000fe20000000800 */
[----:B------:R-:W-:Y:S01]  /*2e90*/  FMNMX.FTZ R7, R44, R7, !PT ;  /* 0x000000072c077209 */ /* 0x000fe20007810000 */
[--C-:B------:R-:W-:Y:S01]  /*2ea0*/  IMAD.MOV.U32 R108, RZ, RZ, R151.reuse ;  /* 0x000000ffff6c7224 */ /* 0x100fe200078e0097 */
[----:B------:R-:W-:Y:S01]  /*2eb0*/  MOV R94, R151 ;  /* 0x00000097005e7202 */ /* 0x000fe20000000f00 */
[--C-:B------:R-:W-:Y:S01]  /*2ec0*/  IMAD.MOV.U32 R104, RZ, RZ, R151.reuse ;  /* 0x000000ffff687224 */ /* 0x100fe200078e0097 */
[----:B------:R-:W-:Y:S01]  /*2ed0*/  FMNMX.FTZ R7, R46, R7, !PT ;  /* 0x000000072e077209 */ /* 0x000fe20007810000 */
[----:B------:R-:W-:-:S02]  /*2ee0*/  IMAD.MOV.U32 R102, RZ, RZ, R151 ;  /* 0x000000ffff667224 */ /* 0x000fc400078e0097 */
[----:B------:R-:W-:Y:S01]  /*2ef0*/  MUFU.EX2 R161, R161 ;  /* 0x000000a100a17308 */ /* 0x000fe20000000800 */
[----:B------:R-:W-:Y:S01]  /*2f00*/  FMNMX.FTZ R7, R48, R7, !PT ;  /* 0x0000000730077209 */ /* 0x000fe20007810000 */
[--C-:B------:R-:W-:Y:S02]  /*2f10*/  IMAD.MOV.U32 R98, RZ, RZ, R151.reuse ;  /* 0x000000ffff627224 */ /* 0x100fe400078e0097 */
[--C-:B------:R-:W-:Y:S01]  /*2f20*/  IMAD.MOV.U32 R96, RZ, RZ, R151.reuse ;  /* 0x000000ffff607224 */ /* 0x100fe200078e0097 */
[----:B------:R-:W-:Y:S01]  /*2f30*/  FMNMX.FTZ R7, R50, R7, !PT ;  /* 0x0000000732077209 */ /* 0x000fe20007810000 */
[--C-:B------:R-:W-:Y:S02]  /*2f40*/  IMAD.MOV.U32 R92, RZ, RZ, R151.reuse ;  /* 0x000000ffff5c7224 */ /* 0x100fe400078e0097 */
[----:B------:R-:W-:Y:S01]  /*2f50*/  MUFU.EX2 R70, R70 ;  /* 0x0000004600467308 */ /* 0x000fe20000000800 */
[----:B------:R-:W-:Y:S01]  /*2f60*/  FMNMX.FTZ R7, R52, R7, !PT ;  /* 0x0000000734077209 */ /* 0x000fe20007810000 */
[----:B------:R-:W-:-:S03]  /*2f70*/  IMAD.MOV.U32 R90, RZ, RZ, R151 ;  /* 0x000000ffff5a7224 */ /* 0x000fc600078e0097 */
[----:B------:R-:W-:-:S03]  /*2f80*/  FMNMX.FTZ R7, R54, R7, !PT ;  /* 0x0000000736077209 */ /* 0x000fc60007810000 */
[----:B------:R-:W-:Y:S01]  /*2f90*/  MUFU.EX2 R163, R163 ;  /* 0x000000a300a37308 */ /* 0x000fe20000000800 */
[----:B------:R-:W-:-:S04]  /*2fa0*/  FMNMX.FTZ R7, R56, R7, !PT ;  /* 0x0000000738077209 */ /* 0x000fc80007810000 */
        /* <DEDUP_REMOVED lines=11> */
[----:B------:R-:W-:-:S05]  /*3060*/  FMNMX.FTZ R7, R88, R7, !PT ;  /* 0x0000000758077209 */ /* 0x000fca0007810000 */
[----:B------:R-:W5:Y:S02]  /*3070*/  SHFL.BFLY PT, R12, R7, 0x2, 0x1f ;  /* 0x0c401f00070c7f89 */ /* 0x000f6400000e0000 */
[----:B------:R-:W-:Y:S08]  /*3080*/  MUFU.EX2 R167, R167 ;  /* 0x000000a700a77308 */ /* 0x000ff00000000800 */
[----:B------:R-:W-:Y:S08]  /*3090*/  MUFU.EX2 R76, R76 ;  /* 0x0000004c004c7308 */ /* 0x000ff00000000800 */
[----:B------:R-:W-:Y:S01]  /*30a0*/  MUFU.EX2 R169, R169 ;  /* 0x000000a900a97308 */ /* 0x000fe20000000800 */
[----:B-----5:R-:W-:-:S07]  /*30b0*/  FMNMX.FTZ R11, R7, R12, !PT ;  /* 0x0000000c070b7209 */ /* 0x020fce0007810000 */
[----:B------:R-:W-:Y:S01]  /*30c0*/  MUFU.EX2 R118, R118 ;  /* 0x0000007600767308 */ /* 0x000fe20000000800 */
[----:B------:R-:W5:Y:S07]  /*30d0*/  SHFL.BFLY PT, R12, R11, 0x1, 0x1f ;  /* 0x0c201f000b0c7f89 */ /* 0x000f6e00000e0000 */
[----:B------:R-:W-:Y:S08]  /*30e0*/  MUFU.EX2 R120, R120 ;  /* 0x0000007800787308 */ /* 0x000ff00000000800 */
[----:B------:R0:W-:Y:S08]  /*30f0*/  MUFU.EX2 R171, R122 ;  /* 0x0000007a00ab7308 */ /* 0x0001f00000000800 */
[----:B------:R-:W-:Y:S01]  /*3100*/  MUFU.EX2 R124, R124 ;  /* 0x0000007c007c7308 */ /* 0x000fe20000000800 */
[----:B0-----:R-:W-:Y:S01]  /*3110*/  IMAD.MOV.U32 R122, RZ, RZ, R151 ;  /* 0x000000ffff7a7224 */ /* 0x001fe200078e0097 */
[----:B-----5:R-:W-:-:S04]  /*3120*/  FMNMX.FTZ R12, R11, R12, !PT ;  /* 0x0000000c0b0c7209 */ /* 0x020fc80007810000 */
[C---:B------:R-:W-:Y:S01]  /*3130*/  FSETP.NEU.FTZ.AND P1, PT, R12.reuse, -INF , PT ;  /* 0xff8000000c00780b */ /* 0x040fe20003f3d000 */
[-C--:B------:R-:W-:Y:S01]  /*3140*/  FMUL.FTZ R7, R12, R9.reuse ;  /* 0x000000090c077220 */ /* 0x080fe20000410000 */
[----:B------:R-:W-:Y:S04]  /*3150*/  MUFU.EX2 R173, R126 ;  /* 0x0000007e00ad7308 */ /* 0x000fe80000000800 */
[----:B------:R-:W-:Y:S02]  /*3160*/  FSEL R7, R7, RZ, P1 ;  /* 0x000000ff07077208 */ /* 0x000fe40000800000 */
[----:B------:R-:W-:Y:S02]  /*3170*/  ISETP.LE.AND P1, PT, R16, UR42, PT ;  /* 0x0000002a10007c0c */ /* 0x000fe4000bf23270 */
[----:B------:R-:W-:Y:S01]  /*3180*/  MUFU.EX2 R128, R128 ;  /* 0x0000008000807308 */ /* 0x000fe20000000800 */
[-CC-:B------:R-:W-:Y:S01]  /*3190*/  FFMA.FTZ R8, R8, R9.reuse, -R7.reuse ;  /* 0x0000000908087223 */ /* 0x180fe20000010807 */
[-CC-:B------:R-:W-:Y:S01]  /*31a0*/  FFMA.FTZ R6, R6, R9.reuse, -R7.reuse ;  /* 0x0000000906067223 */ /* 0x180fe20000010807 */
[-CC-:B------:R-:W-:Y:S01]  /*31b0*/  FFMA.FTZ R3, R3, R9.reuse, -R7.reuse ;  /* 0x0000000903037223 */ /* 0x180fe20000010807 */
[-CC-:B------:R-:W-:Y:S01]  /*31c0*/  FFMA.FTZ R14, R14, R9.reuse, -R7.reuse ;  /* 0x000000090e0e7223 */ /* 0x180fe20000010807 */
[-CC-:B------:R-:W-:Y:S01]  /*31d0*/  FFMA.FTZ R18, R18, R9.reuse, -R7.reuse ;  /* 0x0000000912127223 */ /* 0x180fe20000010807 */
[-CC-:B------:R-:W-:Y:S01]  /*31e0*/  FFMA.FTZ R20, R20, R9.reuse, -R7.reuse ;  /* 0x0000000914147223 */ /* 0x180fe20000010807 */
[-CC-:B------:R-:W-:Y:S01]  /*31f0*/  FFMA.FTZ R22, R22, R9.reuse, -R7.reuse ;  /* 0x0000000916167223 */ /* 0x180fe20000010807 */
[----:B------:R0:W-:Y:S01]  /*3200*/  MUFU.EX2 R154, R8 ;  /* 0x00000008009a7308 */ /* 0x0001e20000000800 */
[-CC-:B------:R-:W-:Y:S01]  /*3210*/  FFMA.FTZ R24, R24, R9.reuse, -R7.reuse ;  /* 0x0000000918187223 */ /* 0x180fe20000010807 */
[-CC-:B------:R-:W-:Y:S01]  /*3220*/  FFMA.FTZ R26, R26, R9.reuse, -R7.reuse ;  /* 0x000000091a1a7223 */ /* 0x180fe20000010807 */
[-CC-:B------:R-:W-:Y:S01]  /*3230*/  FFMA.FTZ R28, R28, R9.reuse, -R7.reuse ;  /* 0x000000091c1c7223 */ /* 0x180fe20000010807 */
[-CC-:B------:R-:W-:Y:S01]  /*3240*/  FFMA.FTZ R30, R30, R9.reuse, -R7.reuse ;  /* 0x000000091e1e7223 */ /* 0x180fe20000010807 */
[-CC-:B------:R-:W-:Y:S01]  /*3250*/  FFMA.FTZ R32, R32, R9.reuse, -R7.reuse ;  /* 0x0000000920207223 */ /* 0x180fe20000010807 */
[-CC-:B------:R-:W-:Y:S01]  /*3260*/  FFMA.FTZ R34, R34, R9.reuse, -R7.reuse ;  /* 0x0000000922227223 */ /* 0x180fe20000010807 */
[-CC-:B------:R-:W-:Y:S01]  /*3270*/  FFMA.FTZ R36, R36, R9.reuse, -R7.reuse ;  /* 0x0000000924247223 */ /* 0x180fe20000010807 */
[----:B------:R-:W-:Y:S01]  /*3280*/  MUFU.EX2 R6, R6 ;  /* 0x0000000600067308 */ /* 0x000fe20000000800 */
[----:B0-----:R-:W-:Y:S01]  /*3290*/  FADD.FTZ R8, R153, R62 ;  /* 0x0000003e99087221 */ /* 0x001fe20000010000 */
[-CC-:B------:R-:W-:Y:S01]  /*32a0*/  FFMA.FTZ R38, R38, R9.reuse, -R7.reuse ;  /* 0x0000000926267223 */ /* 0x180fe20000010807 */
[-CC-:B------:R-:W-:Y:S01]  /*32b0*/  FFMA.FTZ R40, R40, R9.reuse, -R7.reuse ;  /* 0x0000000928287223 */ /* 0x180fe20000010807 */
[-CC-:B------:R-:W-:Y:S01]  /*32c0*/  FFMA.FTZ R42, R42, R9.reuse, -R7.reuse ;  /* 0x000000092a2a7223 */ /* 0x180fe20000010807 */
[----:B------:R-:W-:Y:S01]  /*32d0*/  FADD.FTZ R25, R155, R8 ;  /* 0x000000089b197221 */ /* 0x000fe20000010000 */
[-CC-:B------:R-:W-:Y:S01]  /*32e0*/  FFMA.FTZ R44, R44, R9.reuse, -R7.reuse ;  /* 0x000000092c2c7223 */ /* 0x180fe20000010807 */
[-C--:B------:R-:W-:Y:S01]  /*32f0*/  FFMA.FTZ R46, R46, R9.reuse, -R7 ;  /* 0x000000092e2e7223 */ /* 0x080fe20000010807 */
[----:B------:R-:W0:Y:S01]  /*3300*/  MUFU.EX2 R3, R3 ;  /* 0x0000000300037308 */ /* 0x000e220000000800 */
[----:B-1----:R-:W-:Y:S01]  /*3310*/  FADD.FTZ R8, R64, R25 ;  /* 0x0000001940087221 */ /* 0x002fe20000010000 */
[-CC-:B------:R-:W-:Y:S01]  /*3320*/  FFMA.FTZ R48, R48, R9.reuse, -R7.reuse ;  /* 0x0000000930307223 */ /* 0x180fe20000010807 */
[-CC-:B------:R-:W-:Y:S01]  /*3330*/  FFMA.FTZ R50, R50, R9.reuse, -R7.reuse ;  /* 0x0000000932327223 */ /* 0x180fe20000010807 */
[-CC-:B------:R-:W-:Y:S01]  /*3340*/  FFMA.FTZ R52, R52, R9.reuse, -R7.reuse ;  /* 0x0000000934347223 */ /* 0x180fe20000010807 */
[----:B--2---:R-:W-:Y:S01]  /*3350*/  FADD.FTZ R27, R157, R8 ;  /* 0x000000089d1b7221 */ /* 0x004fe20000010000 */
[-CC-:B------:R-:W-:Y:S01]  /*3360*/  FFMA.FTZ R54, R54, R9.reuse, -R7.reuse ;  /* 0x0000000936367223 */ /* 0x180fe20000010807 */
[-C--:B------:R-:W-:Y:S01]  /*3370*/  FFMA.FTZ R56, R56, R9.reuse, -R7 ;  /* 0x0000000938387223 */ /* 0x080fe20000010807 */
[----:B------:R1:W2:Y:S01]  /*3380*/  MUFU.EX2 R11, R14 ;  /* 0x0000000e000b7308 */ /* 0x0002a20000000800 */
[----:B---3--:R-:W-:Y:S01]  /*3390*/  FADD.FTZ R8, R66, R27 ;  /* 0x0000001b42087221 */ /* 0x008fe20000010000 */
[-CC-:B------:R-:W-:Y:S01]  /*33a0*/  FFMA.FTZ R58, R58, R9.reuse, -R7.reuse ;  /* 0x000000093a3a7223 */ /* 0x180fe20000010807 */
[-CC-:B------:R-:W-:Y:S01]  /*33b0*/  FFMA.FTZ R60, R60, R9.reuse, -R7.reuse ;  /* 0x000000093c3c7223 */ /* 0x180fe20000010807 */
[-CC-:B------:R-:W-:Y:S01]  /*33c0*/  FFMA.FTZ R78, R78, R9.reuse, -R7.reuse ;  /* 0x000000094e4e7223 */ /* 0x180fe20000010807 */
[----:B----4-:R-:W-:Y:S01]  /*33d0*/  FADD.FTZ R29, R159, R8 ;  /* 0x000000089f1d7221 */ /* 0x010fe20000010000 */
[-CC-:B------:R-:W-:Y:S01]  /*33e0*/  FFMA.FTZ R82, R82, R9.reuse, -R7.reuse ;  /* 0x0000000952527223 */ /* 0x180fe20000010807 */
[-C--:B------:R-:W-:Y:S01]  /*33f0*/  FFMA.FTZ R80, R80, R9.reuse, -R7 ;  /* 0x0000000950507223 */ /* 0x080fe20000010807 */
[----:B------:R-:W3:Y:S01]  /*3400*/  MUFU.EX2 R18, R18 ;  /* 0x0000001200127308 */ /* 0x000ee20000000800 */
[----:B0-----:R-:W-:Y:S01]  /*3410*/  FADD.FTZ R27, R6, R3 ;  /* 0x00000003061b7221 */ /* 0x001fe20000010000 */
[----:B-1----:R-:W-:Y:S01]  /*3420*/  FADD.FTZ R14, R68, R29 ;  /* 0x0000001d440e7221 */ /* 0x002fe20000010000 */
[-CC-:B------:R-:W-:Y:S01]  /*3430*/  FFMA.FTZ R86, R86, R9.reuse, -R7.reuse ;  /* 0x0000000956567223 */ /* 0x180fe20000010807 */
[-C--:B------:R-:W-:Y:S01]  /*3440*/  FFMA.FTZ R84, R84, R9.reuse, -R7 ;  /* 0x0000000954547223 */ /* 0x080fe20000010807 */
[----:B------:R-:W-:Y:S01]  /*3450*/  FADD.FTZ R8, R154, R27 ;  /* 0x0000001b9a087221 */ /* 0x000fe20000010000 */
[----:B------:R-:W-:Y:S01]  /*3460*/  FADD.FTZ R31, R161, R14 ;  /* 0x0000000ea11f7221 */ /* 0x000fe20000010000 */
[----:B------:R-:W-:Y:S01]  /*3470*/  FFMA.FTZ R88, R88, R9, -R7 ;  /* 0x0000000958587223 */ /* 0x000fe20000010807 */
[----:B------:R-:W0:Y:S01]  /*3480*/  MUFU.EX2 R13, R20 ;  /* 0x00000014000d7308 */ /* 0x000e220000000800 */
[----:B--2---:R-:W-:Y:S01]  /*3490*/  FADD.FTZ R29, R11, R8 ;  /* 0x000000080b1d7221 */ /* 0x004fe20000010000 */
[----:B------:R-:W-:Y:S01]  /*34a0*/  FADD.FTZ R14, R70, R31 ;  /* 0x0000001f460e7221 */ /* 0x000fe20000010000 */
[----:B------:R-:W-:Y:S01]  /*34b0*/  F2FP.F16.F32.PACK_AB R152, R3, R6 ;  /* 0x000000060398723e */ /* 0x000fe200000000ff */
[----:B------:R-:W-:Y:S01]  /*34c0*/  IMAD.MOV.U32 R126, RZ, RZ, R151 ;  /* 0x000000ffff7e7224 */ /* 0x000fe200078e0097 */
[----:B------:R-:W-:Y:S01]  /*34d0*/  F2FP.F16.F32.PACK_AB R154, R11, R154 ;  /* 0x0000009a0b9a723e */ /* 0x000fe200000000ff */
[----:B------:R-:W-:Y:S01]  /*34e0*/  FADD.FTZ R31, R163, R14 ;  /* 0x0000000ea31f7221 */ /* 0x000fe20000010000 */
[----:B------:R-:W-:Y:S01]  /*34f0*/  F2FP.F16.F32.PACK_AB R153, R62, R153 ;  /* 0x000000993e99723e */ /* 0x000fe200000000ff */
[----:B------:R-:W1:Y:S01]  /*3500*/  MUFU.EX2 R22, R22 ;  /* 0x0000001600167308 */ /* 0x000e620000000800 */
[----:B---3--:R-:W-:Y:S01]  /*3510*/  FADD.FTZ R8, R18, R29 ;  /* 0x0000001d12087221 */ /* 0x008fe20000010000 */
[----:B------:R-:W-:Y:S01]  /*3520*/  FADD.FTZ R14, R72, R31 ;  /* 0x0000001f480e7221 */ /* 0x000fe20000010000 */
[----:B------:R-:W-:-:S02]  /*3530*/  F2FP.F16.F32.PACK_AB R155, R64, R155 ;  /* 0x0000009b409b723e */ /* 0x000fc400000000ff */
[----:B------:R-:W-:Y:S01]  /*3540*/  F2FP.F16.F32.PACK_AB R157, R66, R157 ;  /* 0x0000009d429d723e */ /* 0x000fe200000000ff */
[----:B------:R-:W-:Y:S01]  /*3550*/  FADD.FTZ R33, R165, R14 ;  /* 0x0000000ea5217221 */ /* 0x000fe20000010000 */
[----:B------:R-:W-:Y:S01]  /*3560*/  F2FP.F16.F32.PACK_AB R159, R68, R159 ;  /* 0x0000009f449f723e */ /* 0x000fe200000000ff */
[----:B------:R-:W2:Y:S01]  /*3570*/  MUFU.EX2 R15, R24 ;  /* 0x00000018000f7308 */ /* 0x000ea20000000800 */
[----:B0-----:R-:W-:Y:S01]  /*3580*/  FADD.FTZ R29, R13, R8 ;  /* 0x000000080d1d7221 */ /* 0x001fe20000010000 */
[----:B------:R-:W-:Y:S01]  /*3590*/  FADD.FTZ R14, R74, R33 ;  /* 0x000000214a0e7221 */ /* 0x000fe20000010000 */
[----:B------:R-:W-:Y:S02]  /*35a0*/  F2FP.F16.F32.PACK_AB R161, R70, R161 ;  /* 0x000000a146a1723e */ /* 0x000fe400000000ff */
[----:B------:R-:W-:Y:S01]  /*35b0*/  F2FP.F16.F32.PACK_AB R163, R72, R163 ;  /* 0x000000a348a3723e */ /* 0x000fe200000000ff */
[----:B------:R-:W-:Y:S01]  /*35c0*/  FADD.FTZ R33, R167, R14 ;  /* 0x0000000ea7217221 */ /* 0x000fe20000010000 */
[----:B------:R-:W-:Y:S01]  /*35d0*/  F2FP.F16.F32.PACK_AB R165, R74, R165 ;  /* 0x000000a54aa5723e */ /* 0x000fe200000000ff */
[----:B------:R-:W0:Y:S01]  /*35e0*/  MUFU.EX2 R26, R26 ;  /* 0x0000001a001a7308 */ /* 0x000e220000000800 */
[----:B-1----:R-:W-:Y:S01]  /*35f0*/  FADD.FTZ R8, R22, R29 ;  /* 0x0000001d16087221 */ /* 0x002fe20000010000 */
[C---:B------:R-:W-:Y:S01]  /*3600*/  FADD.FTZ R14, R76.reuse, R33 ;  /* 0x000000214c0e7221 */ /* 0x040fe20000010000 */
[----:B------:R-:W-:-:S02]  /*3610*/  F2FP.F16.F32.PACK_AB R167, R76, R167 ;  /* 0x000000a74ca7723e */ /* 0x000fc400000000ff */
[----:B------:R-:W-:Y:S01]  /*3620*/  F2FP.F16.F32.PACK_AB R156, R13, R18 ;  /* 0x000000120d9c723e */ /* 0x000fe200000000ff */
[----:B------:R-:W-:Y:S01]  /*3630*/  FADD.FTZ R35, R169, R14 ;  /* 0x0000000ea9237221 */ /* 0x000fe20000010000 */
[C---:B------:R-:W-:Y:S01]  /*3640*/  F2FP.F16.F32.PACK_AB R169, R118.reuse, R169 ;  /* 0x000000a976a9723e */ /* 0x040fe200000000ff */
[----:B------:R-:W1:Y:S01]  /*3650*/  MUFU.EX2 R17, R28 ;  /* 0x0000001c00117308 */ /* 0x000e620000000800 */
[C---:B--2---:R-:W-:Y:S01]  /*3660*/  FADD.FTZ R31, R15.reuse, R8 ;  /* 0x000000080f1f7221 */ /* 0x044fe20000010000 */
[----:B------:R-:W-:Y:S01]  /*3670*/  FADD.FTZ R35, R118, R35 ;  /* 0x0000002376237221 */ /* 0x000fe20000010000 */
[----:B------:R-:W-:Y:S02]  /*3680*/  F2FP.F16.F32.PACK_AB R158, R15, R22 ;  /* 0x000000160f9e723e */ /* 0x000fe400000000ff */
[----:B------:R-:W-:Y:S01]  /*3690*/  MOV R118, R151 ;  /* 0x0000009700767202 */ /* 0x000fe20000000f00 */
[----:B------:R-:W-:Y:S02]  /*36a0*/  FADD.FTZ R14, R120, R35 ;  /* 0x00000023780e7221 */ /* 0x000fe40000010000 */
[----:B------:R-:W2:Y:S01]  /*36b0*/  MUFU.EX2 R30, R30 ;  /* 0x0000001e001e7308 */ /* 0x000ea20000000800 */
[----:B0-----:R-:W-:Y:S01]  /*36c0*/  FADD.FTZ R8, R26, R31 ;  /* 0x0000001f1a087221 */ /* 0x001fe20000010000 */
[C---:B------:R-:W-:Y:S01]  /*36d0*/  FADD.FTZ R35, R171.reuse, R14 ;  /* 0x0000000eab237221 */ /* 0x040fe20000010000 */
[----:B------:R-:W-:Y:S01]  /*36e0*/  F2FP.F16.F32.PACK_AB R171, R171, R120 ;  /* 0x00000078abab723e */ /* 0x000fe200000000ff */
[----:B------:R-:W-:-:S02]  /*36f0*/  IMAD.MOV.U32 R120, RZ, RZ, R151 ;  /* 0x000000ffff787224 */ /* 0x000fc400078e0097 */
[----:B------:R-:W-:Y:S02]  /*3700*/  FADD.FTZ R14, R124, R35 ;  /* 0x000000237c0e7221 */ /* 0x000fe40000010000 */
[----:B------:R-:W0:Y:S01]  /*3710*/  MUFU.EX2 R19, R32 ;  /* 0x0000002000137308 */ /* 0x000e220000000800 */
[----:B-1----:R-:W-:Y:S01]  /*3720*/  FADD.FTZ R31, R17, R8 ;  /* 0x00000008111f7221 */ /* 0x002fe20000010000 */
[C---:B------:R-:W-:Y:S01]  /*3730*/  FADD.FTZ R35, R173.reuse, R14 ;  /* 0x0000000ead237221 */ /* 0x040fe20000010000 */
[----:B------:R-:W-:Y:S02]  /*3740*/  F2FP.F16.F32.PACK_AB R173, R173, R124 ;  /* 0x0000007cadad723e */ /* 0x000fe400000000ff */
[----:B------:R-:W-:Y:S01]  /*3750*/  F2FP.F16.F32.PACK_AB R160, R17, R26 ;  /* 0x0000001a11a0723e */ /* 0x000fe200000000ff */
[----:B------:R-:W-:Y:S01]  /*3760*/  FADD.FTZ R14, R128, R35 ;  /* 0x00000023800e7221 */ /* 0x000fe20000010000 */
[----:B------:R-:W-:Y:S01]  /*3770*/  MOV R124, R151 ;  /* 0x00000097007c7202 */ /* 0x000fe20000000f00 */
[----:B------:R-:W1:Y:S01]  /*3780*/  MUFU.EX2 R34, R34 ;  /* 0x0000002200227308 */ /* 0x000e620000000800 */
[----:B--2---:R-:W-:-:S07]  /*3790*/  FADD.FTZ R8, R30, R31 ;  /* 0x0000001f1e087221 */ /* 0x004fce0000010000 */
[----:B------:R-:W2:Y:S01]  /*37a0*/  MUFU.EX2 R21, R36 ;  /* 0x0000002400157308 */ /* 0x000ea20000000800 */
[C---:B0-----:R-:W-:Y:S01]  /*37b0*/  FADD.FTZ R33, R19.reuse, R8 ;  /* 0x0000000813217221 */ /* 0x041fe20000010000 */
[----:B------:R-:W-:-:S06]  /*37c0*/  F2FP.F16.F32.PACK_AB R162, R19, R30 ;  /* 0x0000001e13a2723e */ /* 0x000fcc00000000ff */
[----:B------:R-:W0:Y:S01]  /*37d0*/  MUFU.EX2 R38, R38 ;  /* 0x0000002600267308 */ /* 0x000e220000000800 */
[----:B-1----:R-:W-:-:S07]  /*37e0*/  FADD.FTZ R8, R34, R33 ;  /* 0x0000002122087221 */ /* 0x002fce0000010000 */
[----:B------:R-:W1:Y:S01]  /*37f0*/  MUFU.EX2 R23, R40 ;  /* 0x0000002800177308 */ /* 0x000e620000000800 */
[C---:B--2---:R-:W-:Y:S01]  /*3800*/  FADD.FTZ R33, R21.reuse, R8 ;  /* 0x0000000815217221 */ /* 0x044fe20000010000 */
[----:B------:R-:W-:-:S06]  /*3810*/  F2FP.F16.F32.PACK_AB R164, R21, R34 ;  /* 0x0000002215a4723e */ /* 0x000fcc00000000ff */
[----:B------:R-:W2:Y:S01]  /*3820*/  MUFU.EX2 R42, R42 ;  /* 0x0000002a002a7308 */ /* 0x000ea20000000800 */
[----:B0-----:R-:W-:-:S07]  /*3830*/  FADD.FTZ R8, R38, R33 ;  /* 0x0000002126087221 */ /* 0x001fce0000010000 */
[----:B------:R-:W0:Y:S01]  /*3840*/  MUFU.EX2 R25, R44 ;  /* 0x0000002c00197308 */ /* 0x000e220000000800 */
[C---:B-1----:R-:W-:Y:S01]  /*3850*/  FADD.FTZ R33, R23.reuse, R8 ;  /* 0x0000000817217221 */ /* 0x042fe20000010000 */
[----:B------:R-:W-:-:S06]  /*3860*/  F2FP.F16.F32.PACK_AB R166, R23, R38 ;  /* 0x0000002617a6723e */ /* 0x000fcc00000000ff */
[----:B------:R1:W3:Y:S01]  /*3870*/  MUFU.EX2 R175, R130 ;  /* 0x0000008200af7308 */ /* 0x0002e20000000800 */
[----:B--2---:R-:W-:-:S07]  /*3880*/  FADD.FTZ R8, R42, R33 ;  /* 0x000000212a087221 */ /* 0x004fce0000010000 */
[----:B------:R-:W2:Y:S01]  /*3890*/  MUFU.EX2 R46, R46 ;  /* 0x0000002e002e7308 */ /* 0x000ea20000000800 */
[C---:B0-----:R-:W-:Y:S01]  /*38a0*/  FADD.FTZ R33, R25.reuse, R8 ;  /* 0x0000000819217221 */ /* 0x041fe20000010000 */
[----:B------:R-:W-:Y:S02]  /*38b0*/  F2FP.F16.F32.PACK_AB R168, R25, R42 ;  /* 0x0000002a19a8723e */ /* 0x000fe400000000ff */
[----:B-1----:R-:W-:-:S04]  /*38c0*/  MOV R130, R151 ;  /* 0x0000009700827202 */ /* 0x002fc80000000f00 */
[----:B------:R-:W0:Y:S01]  /*38d0*/  MUFU.EX2 R132, R132 ;  /* 0x0000008400847308 */ /* 0x000e220000000800 */
[C---:B---3--:R-:W-:Y:S01]  /*38e0*/  FADD.FTZ R35, R175.reuse, R14 ;  /* 0x0000000eaf237221 */ /* 0x048fe20000010000 */
[----:B------:R-:W-:Y:S01]  /*38f0*/  F2FP.F16.F32.PACK_AB R175, R175, R128 ;  /* 0x00000080afaf723e */ /* 0x000fe200000000ff */
[----:B------:R-:W-:-:S05]  /*3900*/  IMAD.MOV.U32 R128, RZ, RZ, R151 ;  /* 0x000000ffff807224 */ /* 0x000fca00078e0097 */
[----:B------:R-:W1:Y:S01]  /*3910*/  MUFU.EX2 R27, R48 ;  /* 0x00000030001b7308 */ /* 0x000e620000000800 */
[----:B--2---:R-:W-:-:S07]  /*3920*/  FADD.FTZ R8, R46, R33 ;  /* 0x000000212e087221 */ /* 0x004fce0000010000 */
[----:B------:R2:W3:Y:S01]  /*3930*/  MUFU.EX2 R177, R134 ;  /* 0x0000008600b17308 */ /* 0x0004e20000000800 */
[----:B0-----:R-:W-:-:S07]  /*3940*/  FADD.FTZ R14, R132, R35 ;  /* 0x00000023840e7221 */ /* 0x001fce0000010000 */
[----:B------:R-:W0:Y:S01]  /*3950*/  MUFU.EX2 R50, R50 ;  /* 0x0000003200327308 */ /* 0x000e220000000800 */
[C---:B-1----:R-:W-:Y:S01]  /*3960*/  FADD.FTZ R35, R27.reuse, R8 ;  /* 0x000000081b237221 */ /* 0x042fe20000010000 */
[----:B------:R-:W-:Y:S01]  /*3970*/  F2FP.F16.F32.PACK_AB R170, R27, R46 ;  /* 0x0000002e1baa723e */ /* 0x000fe200000000ff */
[----:B--2---:R-:W-:-:S05]  /*3980*/  IMAD.MOV.U32 R134, RZ, RZ, R151 ;  /* 0x000000ffff867224 */ /* 0x004fca00078e0097 */
[----:B------:R-:W1:Y:S01]  /*3990*/  MUFU.EX2 R136, R136 ;  /* 0x0000008800887308 */ /* 0x000e620000000800 */
[C---:B---3--:R-:W-:Y:S01]  /*39a0*/  FADD.FTZ R37, R177.reuse, R14 ;  /* 0x0000000eb1257221 */ /* 0x048fe20000010000 */
[----:B------:R-:W-:Y:S01]  /*39b0*/  F2FP.F16.F32.PACK_AB R177, R177, R132 ;  /* 0x00000084b1b1723e */ /* 0x000fe200000000ff */
[----:B------:R-:W-:-:S05]  /*39c0*/  IMAD.MOV.U32 R132, RZ, RZ, R151 ;  /* 0x000000ffff847224 */ /* 0x000fca00078e0097 */
[----:B------:R-:W2:Y:S01]  /*39d0*/  MUFU.EX2 R29, R52 ;  /* 0x00000034001d7308 */ /* 0x000ea20000000800 */
[----:B0-----:R-:W-:-:S07]  /*39e0*/  FADD.FTZ R8, R50, R35 ;  /* 0x0000002332087221 */ /* 0x001fce0000010000 */
[----:B------:R0:W3:Y:S01]  /*39f0*/  MUFU.EX2 R179, R138 ;  /* 0x0000008a00b37308 */ /* 0x0000e20000000800 */
[----:B-1----:R-:W-:-:S07]  /*3a00*/  FADD.FTZ R14, R136, R37 ;  /* 0x00000025880e7221 */ /* 0x002fce0000010000 */
[----:B------:R-:W1:Y:S01]  /*3a10*/  MUFU.EX2 R54, R54 ;  /* 0x0000003600367308 */ /* 0x000e620000000800 */
[C---:B--2---:R-:W-:Y:S01]  /*3a20*/  FADD.FTZ R35, R29.reuse, R8 ;  /* 0x000000081d237221 */ /* 0x044fe20000010000 */
[----:B------:R-:W-:Y:S01]  /*3a30*/  F2FP.F16.F32.PACK_AB R172, R29, R50 ;  /* 0x000000321dac723e */ /* 0x000fe200000000ff */
[----:B0-----:R-:W-:-:S05]  /*3a40*/  IMAD.MOV.U32 R138, RZ, RZ, R151 ;  /* 0x000000ffff8a7224 */ /* 0x001fca00078e0097 */
[----:B------:R-:W0:Y:S01]  /*3a50*/  MUFU.EX2 R140, R140 ;  /* 0x0000008c008c7308 */ /* 0x000e220000000800 */
[C---:B---3--:R-:W-:Y:S01]  /*3a60*/  FADD.FTZ R37, R179.reuse, R14 ;  /* 0x0000000eb3257221 */ /* 0x048fe20000010000 */
[----:B------:R-:W-:Y:S02]  /*3a70*/  F2FP.F16.F32.PACK_AB R179, R179, R136 ;  /* 0x00000088b3b3723e */ /* 0x000fe400000000ff */
[----:B------:R-:W-:-:S04]  /*3a80*/  MOV R136, R151 ;  /* 0x0000009700887202 */ /* 0x000fc80000000f00 */
[----:B------:R-:W2:Y:S01]  /*3a90*/  MUFU.EX2 R31, R56 ;  /* 0x00000038001f7308 */ /* 0x000ea20000000800 */
[----:B-1----:R-:W-:-:S07]  /*3aa0*/  FADD.FTZ R8, R54, R35 ;  /* 0x0000002336087221 */ /* 0x002fce0000010000 */
[----:B------:R-:W1:Y:S01]  /*3ab0*/  MUFU.EX2 R58, R58 ;  /* 0x0000003a003a7308 */ /* 0x000e620000000800 */
[----:B0-----:R-:W-:-:S07]  /*3ac0*/  FADD.FTZ R14, R140, R37 ;  /* 0x000000258c0e7221 */ /* 0x001fce0000010000 */
[----:B------:R-:W0:Y:S01]  /*3ad0*/  MUFU.EX2 R7, R60 ;  /* 0x0000003c00077308 */ /* 0x000e220000000800 */
[C---:B--2---:R-:W-:Y:S01]  /*3ae0*/  FADD.FTZ R37, R31.reuse, R8 ;  /* 0x000000081f257221 */ /* 0x044fe20000010000 */
[----:B------:R-:W-:-:S06]  /*3af0*/  F2FP.F16.F32.PACK_AB R174, R31, R54 ;  /* 0x000000361fae723e */ /* 0x000fcc00000000ff */
[----:B------:R-:W2:Y:S01]  /*3b00*/  MUFU.EX2 R78, R78 ;  /* 0x0000004e004e7308 */ /* 0x000ea20000000800 */
[----:B-1----:R-:W-:-:S07]  /*3b10*/  FADD.FTZ R8, R58, R37 ;  /* 0x000000253a087221 */ /* 0x002fce0000010000 */
[----:B------:R-:W1:Y:S01]  /*3b20*/  MUFU.EX2 R33, R82 ;  /* 0x0000005200217308 */ /* 0x000e620000000800 */
[C---:B0-----:R-:W-:Y:S01]  /*3b30*/  FADD.FTZ R37, R7.reuse, R8 ;  /* 0x0000000807257221 */ /* 0x041fe20000010000 */
[----:B------:R-:W-:-:S06]  /*3b40*/  F2FP.F16.F32.PACK_AB R176, R7, R58 ;  /* 0x0000003a07b0723e */ /* 0x000fcc00000000ff */
[----:B------:R-:W0:Y:S01]  /*3b50*/  MUFU.EX2 R80, R80 ;  /* 0x0000005000507308 */ /* 0x000e220000000800 */
[----:B--2---:R-:W-:-:S07]  /*3b60*/  FADD.FTZ R6, R78, R37 ;  /* 0x000000254e067221 */ /* 0x004fce0000010000 */
[----:B------:R2:W3:Y:S01]  /*3b70*/  MUFU.EX2 R181, R142 ;  /* 0x0000008e00b57308 */ /* 0x0004e20000000800 */
[C---:B-1----:R-:W-:Y:S01]  /*3b80*/  FADD.FTZ R11, R33.reuse, R6 ;  /* 0x00000006210b7221 */ /* 0x042fe20000010000 */
[----:B------:R-:W-:-:S06]  /*3b90*/  F2FP.F16.F32.PACK_AB R178, R33, R78 ;  /* 0x0000004e21b2723e */ /* 0x000fcc00000000ff */
[----:B------:R-:W1:Y:S01]  /*3ba0*/  MUFU.EX2 R35, R86 ;  /* 0x0000005600237308 */ /* 0x000e620000000800 */
[----:B0-----:R-:W-:Y:S01]  /*3bb0*/  FADD.FTZ R6, R80, R11 ;  /* 0x0000000b50067221 */ /* 0x001fe20000010000 */
[----:B--2---:R-:W-:-:S06]  /*3bc0*/  MOV R142, R151 ;  /* 0x00000097008e7202 */ /* 0x004fcc0000000f00 */
[----:B------:R-:W0:Y:S01]  /*3bd0*/  MUFU.EX2 R144, R144 ;  /* 0x0000009000907308 */ /* 0x000e220000000800 */
[C---:B---3--:R-:W-:Y:S01]  /*3be0*/  FADD.FTZ R39, R181.reuse, R14 ;  /* 0x0000000eb5277221 */ /* 0x048fe20000010000 */
[----:B------:R-:W-:Y:S01]  /*3bf0*/  F2FP.F16.F32.PACK_AB R181, R181, R140 ;  /* 0x0000008cb5b5723e */ /* 0x000fe200000000ff */
[----:B------:R-:W-:-:S05]  /*3c00*/  IMAD.MOV.U32 R140, RZ, RZ, R151 ;  /* 0x000000ffff8c7224 */ /* 0x000fca00078e0097 */
[----:B------:R-:W2:Y:S01]  /*3c10*/  MUFU.EX2 R84, R84 ;  /* 0x0000005400547308 */ /* 0x000ea20000000800 */
[C---:B-1----:R-:W-:Y:S01]  /*3c20*/  FADD.FTZ R11, R35.reuse, R6 ;  /* 0x00000006230b7221 */ /* 0x042fe20000010000 */
[----:B------:R-:W-:-:S06]  /*3c30*/  F2FP.F16.F32.PACK_AB R180, R35, R80 ;  /* 0x0000005023b4723e */ /* 0x000fcc00000000ff */
[----:B------:R1:W3:Y:S01]  /*3c40*/  MUFU.EX2 R3, R88 ;  /* 0x0000005800037308 */ /* 0x0002e20000000800 */
[----:B0-----:R-:W-:-:S04]  /*3c50*/  FADD.FTZ R14, R144, R39 ;  /* 0x00000027900e7221 */ /* 0x001fc80000010000 */
[C---:B------:R-:W-:Y:S01]  /*3c60*/  FADD.FTZ R8, R183.reuse, R14 ;  /* 0x0000000eb7087221 */ /* 0x040fe20000010000 */
[----:B------:R-:W-:Y:S01]  /*3c70*/  F2FP.F16.F32.PACK_AB R183, R183, R144 ;  /* 0x00000090b7b7723e */ /* 0x000fe200000000ff */
[----:B------:R-:W-:Y:S02]  /*3c80*/  IMAD.MOV.U32 R144, RZ, RZ, R151 ;  /* 0x000000ffff907224 */ /* 0x000fe400078e0097 */
[----:B--2---:R-:W-:Y:S01]  /*3c90*/  FADD.FTZ R6, R84, R11 ;  /* 0x0000000b54067221 */ /* 0x004fe20000010000 */
[----:B-1----:R-:W-:-:S03]  /*3ca0*/  MOV R88, R151 ;  /* 0x0000009700587202 */ /* 0x002fc60000000f00 */
[C---:B---3--:R-:W-:Y:S01]  /*3cb0*/  FADD.FTZ R6, R3.reuse, R6 ;  /* 0x0000000603067221 */ /* 0x048fe20000010000 */
[----:B------:R-:W-:Y:S01]  /*3cc0*/  F2FP.F16.F32.PACK_AB R182, R3, R84 ;  /* 0x0000005403b6723e */ /* 0x000fe200000000ff */
[----:B------:R-:W-:Y:S06]  /*3cd0*/  @!P1 BRA `(.L_x_18) ;  /* 0x0000002800a89947 */ /* 0x000fec0003800000 */
[----:B------:R-:W-:Y:S01]  /*3ce0*/  IMAD.MOV.U32 R7, RZ, RZ, R10 ;  /* 0x000000ffff077224 */ /* 0x000fe200078e000a */
[----:B------:R-:W-:Y:S01]  /*3cf0*/  CS2R R150, SRZ ;  /* 0x0000000000967805 */ /* 0x000fe2000001ff00 */
[----:B------:R-:W-:Y:S01]  /*3d00*/  IMAD.MOV.U32 R3, RZ, RZ, R12 ;  /* 0x000000ffff037224 */ /* 0x000fe200078e000c */
        /* <DEDUP_REMOVED lines=30> */
[----:B------:R-:W-:Y:S01]  /*3ef0*/  CS2R R88, SRZ ;  /* 0x0000000000587805 */ /* 0x000fe2000001ff00 */
[----:B------:R-:W-:Y:S01]  /*3f00*/  UMOV UR6, URZ ;  /* 0x0000003f00067c82 */ /* 0x000fe20008000000 */
[----:B------:R-:W-:Y:S01]  /*3f10*/  UMOV UR5, URZ ;  /* 0x0000003f00057c82 */ /* 0x000fe20008000000 */
[----:B------:R-:W-:-:S05]  /*3f20*/  ULDC UR43, c[0x0][0x9d8] ;  /* 0x00027600002b7ab9 */ /* 0x000fca0000000800 */
.L_x_29:
[----:B------:R-:W-:Y:S01]  /*3f30*/  ISETP.NE.AND P2, PT, RZ, UR41, PT ;  /* 0x00000029ff007c0c */ /* 0x000fe2000bf45270 */
[----:B------:R-:W-:-:S04]  /*3f40*/  UISETP.NE.AND UP0, UPT, UR5, 0x1, UPT ;  /* 0x000000010500788c */ /* 0x000fc8000bf05270 */
[----:B------:R-:W-:-:S04]  /*3f50*/  USEL UR4, URZ, 0x1, UP0 ;  /* 0x000000013f047887 */ /* 0x000fc80008000000 */
[----:B------:R-:W-:-:S04]  /*3f60*/  ULOP3.LUT UR4, UR6, UR4, URZ, 0x3c, !UPT ;  /* 0x0000000406047292 */ /* 0x000fc8000f8e3c3f */
[----:B------:R-:W-:Y:S08]  /*3f70*/  @P2 BRA `(.L_x_19) ;  /* 0x0000000000382947 */ /* 0x000ff00003800000 */
[----:B------:R-:W-:Y:S05]  /*3f80*/  @!P0 BRA `(.L_x_20) ;  /* 0x0000000000048947 */ /* 0x000fea0003800000 */
[----:B------:R-:W-:Y:S01]  /*3f90*/  BPT.TRAP 0x1 ;  /* 0x000000040000795c */ /* 0x000fe20000300000 */
.L_x_20:
[----:B------:R-:W-:Y:S01]  /*3fa0*/  UIADD3 UR10, UR5, 0x1, URZ ;  /* 0x00000001050a7890 */ /* 0x000fe2000fffe03f */
[----:B------:R-:W-:-:S03]  /*3fb0*/  MOV R0, UR4 ;  /* 0x0000000400007c02 */ /* 0x000fc60008000f00 */
[----:B------:R-:W-:Y:S01]  /*3fc0*/  UISETP.NE.AND UP0, UPT, UR10, 0x2, UPT ;  /* 0x000000020a00788c */ /* 0x000fe2000bf05270 */
[----:B------:R-:W-:-:S03]  /*3fd0*/  SHF.L.U32 R0, R0, 0x1f, RZ ;  /* 0x0000001f00007819 */ /* 0x000fc600000006ff */
[----:B------:R-:W-:-:S04]  /*3fe0*/  USEL UR10, UR10, URZ, UP0 ;  /* 0x0000003f0a0a7287 */ /* 0x000fc80008000000 */
[----:B------:R-:W-:-:S09]  /*3ff0*/  ULEA UR10, UR10, UR36, 0x3 ;  /* 0x000000240a0a7291 */ /* 0x000fd2000f8e183f */
[----:B------:R0:W1:Y:S01]  /*4000*/  SYNCS.PHASECHK.TRANS64.TRYWAIT P1, [UR10+0x28830], R0 ;  /* 0x02883000ff0075a7 */ /* 0x000062000802014a */
[----:B------:R-:W-:Y:S05]  /*4010*/  @!P0 BRA `(.L_x_21) ;  /* 0x0000000000048947 */ /* 0x000fea0003800000 */
[----:B------:R-:W-:Y:S01]  /*4020*/  BPT.TRAP 0x1 ;  /* 0x000000040000795c */ /* 0x000fe20000300000 */
.L_x_21:
[----:B-1----:R-:W-:Y:S05]  /*4030*/  @P1 BRA `(.L_x_19) ;  /* 0x0000000000081947 */ /* 0x002fea0003800000 */
[----:B------:R-:W1:Y:S02]  /*4040*/  SYNCS.PHASECHK.TRANS64.TRYWAIT P1, [UR10+0x28830], R0 ;  /* 0x02883000ff0075a7 */ /* 0x000e64000802014a */
[----:B-1----:R-:W-:Y:S05]  /*4050*/  @!P1 BRA `(.L_x_22) ;  /* 0x0000008400749947 */ /* 0x002fea0003800000 */
.L_x_19:
[----:B01----:R-:W-:Y:S01]  /*4060*/  VIADD R0, R2, 0x8 ;  /* 0x0000000802007836 */ /* 0x003fe20000000000 */
[----:B------:R-:W-:Y:S01]  /*4070*/  UIADD3 UR10, UR5, 0x1, URZ ;  /* 0x00000001050a7890 */ /* 0x000fe2000fffe03f */
[----:B------:R-:W-:Y:S01]  /*4080*/  R2UR UR44, R4 ;  /* 0x00000000042c72ca */ /* 0x000fe200000e0000 */
[----:B------:R-:W-:Y:S01]  /*4090*/  UMOV UR47, 0x40000040 ;  /* 0x40000040002f7882 */ /* 0x000fe20000000000 */
[----:B------:R-:W-:Y:S01]  /*40a0*/  R2UR UR45, R5 ;  /* 0x00000000052d72ca */ /* 0x000fe200000e0000 */
[----:B------:R0:W-:Y:S01]  /*40b0*/  BAR.SYNC.DEFER_BLOCKING R0, 0x100 ;  /* 0x000400000000751d */ /* 0x0001e20000010000 */
[----:B------:R-:W-:-:S04]  /*40c0*/  UISETP.NE.AND UP0, UPT, UR10, 0x2, UPT ;  /* 0x000000020a00788c */ /* 0x000fc8000bf05270 */
[----:B------:R-:W-:Y:S01]  /*40d0*/  USEL UR49, UR10, URZ, UP0 ;  /* 0x0000003f0a317287 */ /* 0x000fe20008000000 */
[----:B------:R-:W-:Y:S01]  /*40e0*/  UMOV UR11, 0x40000040 ;  /* 0x40000040000b7882 */ /* 0x000fe20000000000 */
[----:B------:R-:W-:Y:S02]  /*40f0*/  UMOV UR15, 0x40000040 ;  /* 0x40000040000f7882 */ /* 0x000fe40000000000 */
[----:B------:R-:W-:Y:S01]  /*4100*/  ULEA UR46, UR49, UR48, 0xb ;  /* 0x00000030312e7291 */ /* 0x000fe2000f8e583f */
[----:B------:R-:W-:Y:S01]  /*4110*/  UMOV UR19, 0x40000040 ;  /* 0x4000004000137882 */ /* 0x000fe20000000000 */
[----:B------:R-:W-:Y:S02]  /*4120*/  UMOV UR23, 0x40000040 ;  /* 0x4000004000177882 */ /* 0x000fe40000000000 */
[----:B------:R-:W-:Y:S01]  /*4130*/  UIADD3 UR10, UR46, 0x2, URZ ;  /* 0x000000022e0a7890 */ /* 0x000fe2000fffe03f */
[----:B0-----:R-:W-:Y:S01]  /*4140*/  IMAD.U32 R0, RZ, RZ, UR49 ;  /* 0x00000031ff007e24 */ /* 0x001fe2000f8e00ff */
[----:B------:R-:W-:-:S02]  /*4150*/  UIADD3 UR14, UR46, 0x4, URZ ;  /* 0x000000042e0e7890 */ /* 0x000fc4000fffe03f */
[----:B------:R-:W-:Y:S02]  /*4160*/  UIADD3 UR18, UR46, 0x6, URZ ;  /* 0x000000062e127890 */ /* 0x000fe4000fffe03f */
[----:B------:R-:W-:Y:S02]  /*4170*/  UIADD3 UR22, UR46, 0x400, URZ ;  /* 0x000004002e167890 */ /* 0x000fe4000fffe03f */
[----:B------:R-:W-:Y:S01]  /*4180*/  UIADD3 UR26, UR46, 0x402, URZ ;  /* 0x000004022e1a7890 */ /* 0x000fe2000fffe03f */
[----:B------:R-:W-:Y:S01]  /*4190*/  UMOV UR27, 0x40000040 ;  /* 0x40000040001b7882 */ /* 0x000fe20000000000 */
[----:B------:R-:W-:Y:S01]  /*41a0*/  WARPGROUP.ARRIVE ;  /* 0x00000000000079c5 */ /* 0x000fe20000000000 */
[----:B------:R-:W-:Y:S01]  /*41b0*/  UIADD3 UR30, UR46, 0x404, URZ ;  /* 0x000004042e1e7890 */ /* 0x000fe2000fffe03f */
[----:B------:R-:W-:Y:S01]  /*41c0*/  UMOV UR31, 0x40000040 ;  /* 0x40000040001f7882 */ /* 0x000fe20000000000 */
[----:B------:R-:W-:-:S03]  /*41d0*/  UIADD3 UR34, UR46, 0x406, URZ ;  /* 0x000004062e227890 */ /* 0x000fc6000fffe03f */
[----:B------:R-:W-:Y:S01]  /*41e0*/  HGMMA.64x128x16.F32 R24, gdesc[UR44], RZ, !UPT, gsb0 ;  /* 0x01e000002c1879f0 */ /* 0x000fe2000c0008ff */
[----:B------:R-:W-:Y:S02]  /*41f0*/  UMOV UR35, 0x40000040 ;  /* 0x4000004000237882 */ /* 0x000fe40000000000 */
        /* <DEDUP_REMOVED lines=22> */
[----:B------:R-:W-:Y:S05]  /*4360*/  @P2 BRA `(.L_x_23) ;  /* 0x00000000002c2947 */ /* 0x000fea0003800000 */
[----:B------:R-:W-:Y:S05]  /*4370*/  @!P0 BRA `(.L_x_24) ;  /* 0x0000000000048947 */ /* 0x000fea0003800000 */
[----:B------:R-:W-:Y:S01]  /*4380*/  BPT.TRAP 0x1 ;  /* 0x000000040000795c */ /* 0x000fe20000300000 */
.L_x_24:
[----:B------:R-:W-:Y:S01]  /*4390*/  ULEA UR10, UR5, UR36, 0x3 ;  /* 0x00000024050a7291 */ /* 0x000fe2000f8e183f */
[----:B------:R-:W-:-:S04]  /*43a0*/  MOV R9, UR6 ;  /* 0x0000000600097c02 */ /* 0x000fc80008000f00 */
[----:B------:R-:W-:-:S04]  /*43b0*/  SHF.L.U32 R9, R9, 0x1f, RZ ;  /* 0x0000001f09097819 */ /* 0x000fc800000006ff */
[----:B------:R0:W1:Y:S01]  /*43c0*/  SYNCS.PHASECHK.TRANS64.TRYWAIT P1, [UR10+0x28850], R9 ;  /* 0x02885009ff0075a7 */ /* 0x000062000802014a */
[----:B------:R-:W-:Y:S05]  /*43d0*/  @!P0 BRA `(.L_x_25) ;  /* 0x0000000000048947 */ /* 0x000fea0003800000 */
[----:B------:R-:W-:Y:S01]  /*43e0*/  BPT.TRAP 0x1 ;  /* 0x000000040000795c */ /* 0x000fe20000300000 */
.L_x_25:
[----:B-1----:R-:W-:Y:S05]  /*43f0*/  @P1 BRA `(.L_x_23) ;  /* 0x0000000000081947 */ /* 0x002fea0003800000 */
[----:B------:R-:W1:Y:S02]  /*4400*/  SYNCS.PHASECHK.TRANS64.TRYWAIT P1, [UR10+0x28850], R9 ;  /* 0x02885009ff0075a7 */ /* 0x000e64000802014a */
[----:B-1----:R-:W-:Y:S05]  /*4410*/  @!P1 BRA `(.L_x_26) ;  /* 0x00000080009c9947 */ /* 0x002fea0003800000 */
.L_x_23:
[----:B------:R-:W-:Y:S01]  /*4420*/  UIADD3 UR6, UR36, 0x400, URZ ;  /* 0x0000040024067890 */ /* 0x000fe2000fffe03f */
[----:B------:R-:W-:Y:S01]  /*4430*/  WARPGROUP.ARRIVE ;  /* 0x00000000000079c5 */ /* 0x000fe20000000000 */
[----:B------:R-:W-:Y:S01]  /*4440*/  UMOV UR11, 0x40000040 ;  /* 0x40000040000b7882 */ /* 0x000fe20000000000 */
[----:B01----:R-:W-:Y:S01]  /*4450*/  IADD3 R9, -R2, 0xb, RZ ;  /* 0x0000000b02097810 */ /* 0x003fe20007ffe1ff */
[----:B------:R-:W-:-:S04]  /*4460*/  USHF.R.U32.HI UR6, URZ, 0x4, UR6 ;  /* 0x000000043f067899 */ /* 0x000fc80008011606 */
[----:B------:R-:W-:-:S04]  /*4470*/  ULOP3.LUT UR6, UR6, 0x3fff, URZ, 0xc0, !UPT ;  /* 0x00003fff06067892 */ /* 0x000fc8000f8ec03f */
[----:B------:R-:W-:-:S04]  /*4480*/  ULOP3.LUT UR6, UR6, 0x4000000, URZ, 0xfc, !UPT ;  /* 0x0400000006067892 */ /* 0x000fc8000f8efc3f */
[----:B------:R-:W-:-:S07]  /*4490*/  ULEA UR6, UR5, UR6, 0xb ;  /* 0x0000000605067291 */ /* 0x000fce000f8e583f */
[----:B------:R-:W-:Y:S02]  /*44a0*/  UMOV UR10, UR6 ;  /* 0x00000006000a7c82 */ /* 0x000fe40008000000 */
[----:B------:R-:W-:Y:S01]  /*44b0*/  HGMMA.64x128x16.F32 R88, R152, gdesc[UR8].tnspB, R88, gsb0 ;  /* 0x41e0000898587df0 */ /* 0x000fe20008000858 */
[----:B------:R-:W-:Y:S01]  /*44c0*/  UIADD3 UR10, UR6, 0x80, URZ ;  /* 0x00000080060a7890 */ /* 0x000fe2000fffe03f */
[----:B------:R-:W-:Y:S01]  /*44d0*/  UMOV UR11, 0x40000040 ;  /* 0x40000040000b7882 */ /* 0x000fe20000000000 */
[----:B------:R-:W-:Y:S02]  /*44e0*/  WARPGROUP.DEPBAR.LE gsb0, 0x0 ;  /* 0x00008000000079c5 */ /* 0x000fe40000010000 */
[----:B------:R-:W-:-:S07]  /*44f0*/  WARPGROUP.ARRIVE ;  /* 0x00000000000079c5 */ /* 0x000fce0000000000 */
        /* <DEDUP_REMOVED lines=23> */
[----:B------:R-:W-:Y:S01]  /*4670*/  UIADD3 UR6, UR6, 0x380, URZ ;  /* 0x0000038006067890 */ /* 0x000fe2000fffe03f */
[----:B------:R-:W-:Y:S02]  /*4680*/  WARPGROUP.DEPBAR.LE gsb0, 0x0 ;  /* 0x00008000000079c5 */ /* 0x000fe40000010000 */
[----:B------:R-:W-:-:S06]  /*4690*/  WARPGROUP.ARRIVE ;  /* 0x00000000000079c5 */ /* 0x000fcc0000000000 */
[----:B------:R-:W-:Y:S01]  /*46a0*/  HGMMA.64x128x16.F32 R88, R176, gdesc[UR8].tnspB, R88, gsb0 ;  /* 0x41e00008b0587df0 */ /* 0x000fe20008000858 */
[----:B------:R-:W-:Y:S01]  /*46b0*/  UMOV UR10, UR6 ;  /* 0x00000006000a7c82 */ /* 0x000fe20008000000 */
[----:B------:R-:W-:Y:S01]  /*46c0*/  UMOV UR11, 0x40000040 ;  /* 0x40000040000b7882 */ /* 0x000fe20000000000 */
[----:B------:R-:W-:Y:S02]  /*46d0*/  WARPGROUP.DEPBAR.LE gsb0, 0x0 ;  /* 0x00008000000079c5 */ /* 0x000fe40000010000 */
[----:B------:R-:W-:-:S07]  /*46e0*/  WARPGROUP.ARRIVE ;  /* 0x00000000000079c5 */ /* 0x000fce0000000000 */
[----:B------:R-:W-:Y:S03]  /*46f0*/  HGMMA.64x128x16.F32 R88, R180, gdesc[UR8].tnspB, R88, gsb0 ;  /* 0x41e00008b4587df0 */ /* 0x000fe60008000858 */
[----:B------:R-:W-:Y:S02]  /*4700*/  WARPGROUP.DEPBAR.LE gsb0, 0x0 ;  /* 0x00008000000079c5 */ /* 0x000fe40000010000 */
[----:B------:R0:W-:Y:S06]  /*4710*/  BAR.ARV R9, 0x100 ;  /* 0x000400090000751d */ /* 0x0001ec0000002000 */
[----:B------:R-:W-:Y:S05]  /*4720*/  @!P0 BRA `(.L_x_27) ;  /* 0x0000000000048947 */ /* 0x000fea0003800000 */
[----:B------:R-:W-:Y:S01]  /*4730*/  BPT.TRAP 0x1 ;  /* 0x000000040000795c */ /* 0x000fe20000300000 */
.L_x_27:
[----:B------:R-:W-:Y:S01]  /*4740*/  FMUL.FTZ R152, R24, UR43 ;  /* 0x0000002b18987c20 */ /* 0x000fe20008410000 */
[----:B------:R-:W-:Y:S01]  /*4750*/  FMUL.FTZ R154, R25, UR43 ;  /* 0x0000002b199a7c20 */ /* 0x000fe20008410000 */
[----:B------:R-:W-:Y:S01]  /*4760*/  FMUL.FTZ R14, R26, UR43 ;  /* 0x0000002b1a0e7c20 */ /* 0x000fe20008410000 */
[----:B------:R-:W-:Y:S01]  /*4770*/  FMUL.FTZ R18, R27, UR43 ;  /* 0x0000002b1b127c20 */ /* 0x000fe20008410000 */
[----:B------:R-:W-:Y:S01]  /*4780*/  FMUL.FTZ R156, R28, UR43 ;  /* 0x0000002b1c9c7c20 */ /* 0x000fe20008410000 */
[----:B------:R-:W-:Y:S01]  /*4790*/  FMUL.FTZ R158, R29, UR43 ;  /* 0x0000002b1d9e7c20 */ /* 0x000fe20008410000 */
[----:B------:R-:W0:Y:S01]  /*47a0*/  MUFU.TANH R152, R152 ;  /* 0x0000009800987308 */ /* 0x000e220000002400 */
[----:B------:R-:W-:Y:S01]  /*47b0*/  FMUL.FTZ R20, R30, UR43 ;  /* 0x0000002b1e147c20 */ /* 0x000fe20008410000 */
[----:B------:R-:W-:Y:S01]  /*47c0*/  FMUL.FTZ R22, R31, UR43 ;  /* 0x0000002b1f167c20 */ /* 0x000fe20008410000 */
[----:B------:R-:W-:Y:S01]  /*47d0*/  FMUL.FTZ R160, R32, UR43 ;  /* 0x0000002b20a07c20 */ /* 0x000fe20008410000 */
[----:B------:R-:W-:Y:S01]  /*47e0*/  FMUL.FTZ R162, R33, UR43 ;  /* 0x0000002b21a27c20 */ /* 0x000fe20008410000 */
[----:B------:R-:W-:Y:S01]  /*47f0*/  FMUL.FTZ R24, R34, UR43 ;  /* 0x0000002b22187c20 */ /* 0x000fe20008410000 */
[----:B------:R-:W-:Y:S01]  /*4800*/  FMUL.FTZ R26, R35, UR43 ;  /* 0x0000002b231a7c20 */ /* 0x000fe20008410000 */
[----:B------:R-:W-:Y:S01]  /*4810*/  FMUL.FTZ R164, R36, UR43 ;  /* 0x0000002b24a47c20 */ /* 0x000fe20008410000 */
[----:B------:R-:W1:Y:S01]  /*4820*/  MUFU.TANH R154, R154 ;  /* 0x0000009a009a7308 */ /* 0x000e620000002400 */
[----:B------:R-:W-:Y:S01]  /*4830*/  FMUL.FTZ R166, R37, UR43 ;  /* 0x0000002b25a67c20 */ /* 0x000fe20008410000 */
[----:B------:R-:W-:Y:S01]  /*4840*/  FMUL.FTZ R28, R38, UR43 ;  /* 0x0000002b261c7c20 */ /* 0x000fe20008410000 */
[----:B------:R-:W-:Y:S01]  /*4850*/  FMUL.FTZ R30, R39, UR43 ;  /* 0x0000002b271e7c20 */ /* 0x000fe20008410000 */
[----:B------:R-:W-:Y:S01]  /*4860*/  FMUL.FTZ R168, R40, UR43 ;  /* 0x0000002b28a87c20 */ /* 0x000fe20008410000 */
[----:B------:R-:W-:Y:S01]  /*4870*/  FMUL.FTZ R170, R41, UR43 ;  /* 0x0000002b29aa7c20 */ /* 0x000fe20008410000 */
[----:B------:R-:W-:Y:S01]  /*4880*/  FMUL.FTZ R32, R42, UR43 ;  /* 0x0000002b2a207c20 */ /* 0x000fe20008410000 */
[----:B------:R-:W-:Y:S01]  /*4890*/  FMUL.FTZ R34, R43, UR43 ;  /* 0x0000002b2b227c20 */ /* 0x000fe20008410000 */
[----:B------:R-:W2:Y:S01]  /*48a0*/  MUFU.TANH R14, R14 ;  /* 0x0000000e000e7308 */ /* 0x000ea20000002400 */
[----:B0-----:R-:W-:Y:S01]  /*48b0*/  FMNMX.FTZ R9, R152, R3, !PT ;  /* 0x0000000398097209 */ /* 0x001fe20007810000 */
[----:B------:R-:W-:Y:S01]  /*48c0*/  FMUL.FTZ R172, R44, UR43 ;  /* 0x0000002b2cac7c20 */ /* 0x000fe20008410000 */
[----:B------:R-:W-:Y:S01]  /*48d0*/  FMUL.FTZ R174, R45, UR43 ;  /* 0x0000002b2dae7c20 */ /* 0x000fe20008410000 */
[----:B------:R-:W-:Y:S01]  /*48e0*/  FMUL.FTZ R36, R46, UR43 ;  /* 0x0000002b2e247c20 */ /* 0x000fe20008410000 */
[----:B------:R-:W-:Y:S01]  /*48f0*/  FMUL.FTZ R38, R47, UR43 ;  /* 0x0000002b2f267c20 */ /* 0x000fe20008410000 */
[----:B------:R-:W-:Y:S01]  /*4900*/  FMUL.FTZ R176, R48, UR43 ;  /* 0x0000002b30b07c20 */ /* 0x000fe20008410000 */
[----:B------:R-:W-:Y:S01]  /*4910*/  FMUL.FTZ R178, R49, UR43 ;  /* 0x0000002b31b27c20 */ /* 0x000fe20008410000 */
[----:B------:R-:W0:Y:S01]  /*4920*/  MUFU.TANH R18, R18 ;  /* 0x0000001200127308 */ /* 0x000e220000002400 */
[----:B-1----:R-:W-:Y:S01]  /*4930*/  FMNMX.FTZ R9, R154, R9, !PT ;  /* 0x000000099a097209 */ /* 0x002fe20007810000 */
[----:B------:R-:W-:Y:S01]  /*4940*/  FMUL.FTZ R40, R50, UR43 ;  /* 0x0000002b32287c20 */ /* 0x000fe20008410000 */
[----:B------:R-:W-:Y:S01]  /*4950*/  FMUL.FTZ R42, R51, UR43 ;  /* 0x0000002b332a7c20 */ /* 0x000fe20008410000 */
[----:B------:R-:W-:Y:S01]  /*4960*/  FMUL.FTZ R180, R52, UR43 ;  /* 0x0000002b34b47c20 */ /* 0x000fe20008410000 */
[----:B------:R-:W-:Y:S01]  /*4970*/  FMUL.FTZ R182, R53, UR43 ;  /* 0x0000002b35b67c20 */ /* 0x000fe20008410000 */
[----:B------:R-:W-:Y:S01]  /*4980*/  FMUL.FTZ R44, R54, UR43 ;  /* 0x0000002b362c7c20 */ /* 0x000fe20008410000 */
[----:B------:R-:W-:Y:S01]  /*4990*/  FMUL.FTZ R46, R55, UR43 ;  /* 0x0000002b372e7c20 */ /* 0x000fe20008410000 */
[----:B------:R-:W1:Y:S01]  /*49a0*/  MUFU.TANH R156, R156 ;  /* 0x0000009c009c7308 */ /* 0x000e620000002400 */
[----:B--2---:R-:W-:Y:S01]  /*49b0*/  FMNMX.FTZ R11, R14, R7, !PT ;  /* 0x000000070e0b7209 */ /* 0x004fe20007810000 */
        /* <DEDUP_REMOVED lines=42> */
[----:B------:R-:W-:-:S04]  /*4c60*/  R2UR UR6, R0 ;  /* 0x00000000000672ca */ /* 0x000fc800000e0000 */
[----:B------:R-:W1:Y:S01]  /*4c70*/  MUFU.TANH R24, R24 ;  /* 0x0000001800187308 */ /* 0x000e620000002400 */
[----:B--2---:R-:W-:-:S07]  /*4c80*/  FMNMX.FTZ R9, R160, R9, !PT ;  /* 0x00000009a0097209 */ /* 0x004fce0007810000 */
[----:B------:R-:W2:Y:S01]  /*4c90*/  MUFU.TANH R26, R26 ;  /* 0x0000001a001a7308 */ /* 0x000ea20000002400 */
[----:B0-----:R-:W-:Y:S01]  /*4ca0*/  FMNMX.FTZ R9, R162, R9, !PT ;  /* 0x00000009a2097209 */ /* 0x001fe20007810000 */
[----:B------:R-:W-:-:S04]  /*4cb0*/  ULEA UR6, UR6, UR36, 0x3 ;  /* 0x0000002406067291 */ /* 0x000fc8000f8e183f */
[----:B------:R-:W-:Y:S02]  /*4cc0*/  UIADD3 UR6, UR6, 0x28840, URZ ;  /* 0x0002884006067890 */ /* 0x000fe4000fffe03f */
[----:B------:R-:W0:Y:S01]  /*4cd0*/  MUFU.TANH R164, R164 ;  /* 0x000000a400a47308 */ /* 0x000e220000002400 */
[----:B-1----:R-:W-:Y:S01]  /*4ce0*/  FMNMX.FTZ R11, R24, R11, !PT ;  /* 0x0000000b180b7209 */ /* 0x002fe20007810000 */
[----:B------:R-:W-:-:S06]  /*4cf0*/  UPRMT UR6, UR7, 0x654, UR6 ;  /* 0x0000065407067896 */ /* 0x000fcc0008000006 */
[----:B------:R-:W1:Y:S01]  /*4d00*/  MUFU.TANH R166, R166 ;  /* 0x000000a600a67308 */ /* 0x000e620000002400 */
[----:B--2---:R-:W-:Y:S02]  /*4d10*/  FMNMX.FTZ R11, R26, R11, !PT ;  /* 0x0000000b1a0b7209 */ /* 0x004fe40007810000 */
[----:B------:R-:W-:Y:S05]  /*4d20*/  SYNCS.ARRIVE.TRANS64.RED.A1T0 RZ, [UR6], RZ ;  /* 0x000000ffffff79a7 */ /* 0x000fea0008100406 */
[----:B------:R-:W2:Y:S01]  /*4d30*/  MUFU.TANH R28, R28 ;  /* 0x0000001c001c7308 */ /* 0x000ea20000002400 */
[----:B0-----:R-:W-:-:S07]  /*4d40*/  FMNMX.FTZ R9, R164, R9, !PT ;  /* 0x00000009a4097209 */ /* 0x001fce0007810000 */
[----:B------:R-:W0:Y:S01]  /*4d50*/  MUFU.TANH R30, R30 ;  /* 0x0000001e001e7308 */ /* 0x000e220000002400 */
[----:B-1----:R-:W-:-:S07]  /*4d60*/  FMNMX.FTZ R9, R166, R9, !PT ;  /* 0x00000009a6097209 */ /* 0x002fce0007810000 */
[----:B------:R-:W1:Y:S01]  /*4d70*/  MUFU.TANH R168, R168 ;  /* 0x000000a800a87308 */ /* 0x000e620000002400 */
[----:B--2---:R-:W-:-:S07]  /*4d80*/  FMNMX.FTZ R11, R28, R11, !PT ;  /* 0x0000000b1c0b7209 */ /* 0x004fce0007810000 */
        /* <DEDUP_REMOVED lines=93> */
[----:B-1----:R-:W-:Y:S02]  /*5360*/  FMNMX.FTZ R13, R208, R9, !PT ;  /* 0x00000009d00d7209 */ /* 0x002fe40007810000 */
[----:B------:R-:W1:Y:S03]  /*5370*/  LDC R9, c[0x0][0x988] ;  /* 0x00026200ff097b82 */ /* 0x000e660000000800 */
[----:B------:R-:W3:Y:S01]  /*5380*/  SHFL.BFLY PT, R10, R13, 0x2, 0x1f ;  /* 0x0c401f000d0a7f89 */ /* 0x000ee200000e0000 */
[----:B--2---:R-:W-:-:S04]  /*5390*/  FMNMX.FTZ R11, R82, R11, !PT ;  /* 0x0000000b520b7209 */ /* 0x004fc80007810000 */
[----:B0-----:R-:W-:-:S05]  /*53a0*/  FMNMX.FTZ R11, R84, R11, !PT ;  /* 0x0000000b540b7209 */ /* 0x001fca0007810000 */
[----:B------:R-:W0:Y:S01]  /*53b0*/  SHFL.BFLY PT, R12, R11, 0x2, 0x1f ;  /* 0x0c401f000b0c7f89 */ /* 0x000e2200000e0000 */
[----:B---3--:R-:W-:Y:S02]  /*53c0*/  FMNMX.FTZ R15, R13, R10, !PT ;  /* 0x0000000a0d0f7209 */ /* 0x008fe40007810000 */
[----:B0-----:R-:W-:-:S03]  /*53d0*/  FMNMX.FTZ R17, R11, R12, !PT ;  /* 0x0000000c0b117209 */ /* 0x001fc60007810000 */
[----:B------:R-:W0:Y:S04]  /*53e0*/  SHFL.BFLY PT, R12, R15, 0x1, 0x1f ;  /* 0x0c201f000f0c7f89 */ /* 0x000e2800000e0000 */
[----:B------:R-:W2:Y:S01]  /*53f0*/  SHFL.BFLY PT, R10, R17, 0x1, 0x1f ;  /* 0x0c201f00110a7f89 */ /* 0x000ea200000e0000 */
[----:B0-----:R-:W-:Y:S02]  /*5400*/  FMNMX.FTZ R12, R15, R12, !PT ;  /* 0x0000000c0f0c7209 */ /* 0x001fe40007810000 */
[----:B--2---:R-:W-:-:S03]  /*5410*/  FMNMX.FTZ R10, R17, R10, !PT ;  /* 0x0000000a110a7209 */ /* 0x004fc60007810000 */
[C---:B------:R-:W-:Y:S01]  /*5420*/  FADD.FTZ R86, -R12.reuse, R3 ;  /* 0x000000030c567221 */ /* 0x040fe20000010100 */
[----:B-1----:R-:W-:-:S03]  /*5430*/  FMUL.FTZ R41, R12, R9 ;  /* 0x000000090c297220 */ /* 0x002fc60000410000 */
[-C--:B------:R-:W-:Y:S01]  /*5440*/  FMUL.FTZ R3, R86, R9.reuse ;  /* 0x0000000956037220 */ /* 0x080fe20000410000 */
[C---:B------:R-:W-:Y:S01]  /*5450*/  FADD.FTZ R86, -R10.reuse, R7 ;  /* 0x000000070a567221 */ /* 0x040fe20000010100 */
[-C--:B------:R-:W-:Y:S01]  /*5460*/  FMUL.FTZ R43, R10, R9.reuse ;  /* 0x000000090a2b7220 */ /* 0x080fe20000410000 */
[-CC-:B------:R-:W-:Y:S01]  /*5470*/  FFMA.FTZ R152, R152, R9.reuse, -R41.reuse ;  /* 0x0000000998987223 */ /* 0x180fe20000010829 */
[-C--:B------:R-:W-:Y:S01]  /*5480*/  FFMA.FTZ R11, R154, R9.reuse, -R41 ;  /* 0x000000099a0b7223 */ /* 0x080fe20000010829 */
[-C--:B------:R-:W-:Y:S01]  /*5490*/  FMUL.FTZ R7, R86, R9.reuse ;  /* 0x0000000956077220 */ /* 0x080fe20000410000 */
[-CC-:B------:R-:W-:Y:S01]  /*54a0*/  FFMA.FTZ R14, R14, R9.reuse, -R43.reuse ;  /* 0x000000090e0e7223 */ /* 0x180fe2000001082b */
[-C--:B------:R-:W-:Y:S01]  /*54b0*/  FFMA.FTZ R153, R18, R9.reuse, -R43 ;  /* 0x0000000912997223 */ /* 0x080fe2000001082b */
[----:B------:R-:W-:Y:S01]  /*54c0*/  MUFU.EX2 R3, R3 ;  /* 0x0000000300037308 */ /* 0x000fe20000000800 */
[-C--:B------:R-:W-:Y:S01]  /*54d0*/  FFMA.FTZ R154, R156, R9.reuse, -R41 ;  /* 0x000000099c9a7223 */ /* 0x080fe20000010829 */
[-C--:B------:R-:W-:Y:S01]  /*54e0*/  FFMA.FTZ R155, R20, R9.reuse, -R43 ;  /* 0x00000009149b7223 */ /* 0x080fe2000001082b */
[-C--:B------:R-:W-:Y:S01]  /*54f0*/  FFMA.FTZ R13, R158, R9.reuse, -R41 ;  /* 0x000000099e0d7223 */ /* 0x080fe20000010829 */
[-C--:B------:R-:W-:Y:S01]  /*5500*/  FFMA.FTZ R18, R22, R9.reuse, -R43 ;  /* 0x0000000916127223 */ /* 0x080fe2000001082b */
[-C--:B------:R-:W-:Y:S01]  /*5510*/  FFMA.FTZ R156, R160, R9.reuse, -R41 ;  /* 0x00000009a09c7223 */ /* 0x080fe20000010829 */
[-C--:B------:R-:W-:Y:S01]  /*5520*/  FFMA.FTZ R157, R24, R9.reuse, -R43 ;  /* 0x00000009189d7223 */ /* 0x080fe2000001082b */
[-C--:B------:R-:W-:Y:S01]  /*5530*/  FFMA.FTZ R15, R162, R9.reuse, -R41 ;  /* 0x00000009a20f7223 */ /* 0x080fe20000010829 */
[----:B------:R-:W0:Y:S01]  /*5540*/  MUFU.EX2 R152, R152 ;  /* 0x0000009800987308 */ /* 0x000e220000000800 */
[-C--:B------:R-:W-:Y:S01]  /*5550*/  FFMA.FTZ R20, R26, R9.reuse, -R43 ;  /* 0x000000091a147223 */ /* 0x080fe2000001082b */
[-C--:B------:R-:W-:Y:S01]  /*5560*/  FFMA.FTZ R158, R164, R9.reuse, -R41 ;  /* 0x00000009a49e7223 */ /* 0x080fe20000010829 */
[-C--:B------:R-:W-:Y:S01]  /*5570*/  FFMA.FTZ R159, R28, R9.reuse, -R43 ;  /* 0x000000091c9f7223 */ /* 0x080fe2000001082b */
[-C--:B------:R-:W-:Y:S01]  /*5580*/  FFMA.FTZ R17, R166, R9.reuse, -R41 ;  /* 0x00000009a6117223 */ /* 0x080fe20000010829 */
[-C--:B------:R-:W-:Y:S01]  /*5590*/  FFMA.FTZ R22, R30, R9.reuse, -R43 ;  /* 0x000000091e167223 */ /* 0x080fe2000001082b */
[-C--:B------:R-:W-:Y:S01]  /*55a0*/  FFMA.FTZ R160, R168, R9.reuse, -R41 ;  /* 0x00000009a8a07223 */ /* 0x080fe20000010829 */
        /* <DEDUP_REMOVED lines=9> */
[----:B------:R-:W1:Y:S01]  /*5640*/  MUFU.EX2 R14, R14 ;  /* 0x0000000e000e7308 */ /* 0x000e620000000800 */
[----:B0-----:R-:W-:Y:S01]  /*5650*/  FFMA.FTZ R6, R3, R6, R152 ;  /* 0x0000000603067223 */ /* 0x001fe20000010098 */
        /* <DEDUP_REMOVED lines=14> */
[----:B------:R-:W2:Y:S01]  /*5740*/  MUFU.EX2 R153, R153 ;  /* 0x0000009900997308 */ /* 0x000ea20000000800 */
[----:B-1----:R-:W-:Y:S01]  /*5750*/  FFMA.FTZ R8, R7, R8, R14 ;  /* 0x0000000807087223 */ /* 0x002fe2000001000e */
[-C--:B------:R-:W-:Y:S01]  /*5760*/  FFMA.FTZ R29, R190, R9.reuse, -R41 ;  /* 0x00000009be1d7223 */ /* 0x080fe20000010829 */
[-C--:B------:R-:W-:Y:S01]  /*5770*/  FFMA.FTZ R34, R54, R9.reuse, -R43 ;  /* 0x0000000936227223 */ /* 0x080fe2000001082b */
[-C--:B------:R-:W-:Y:S01]  /*5780*/  FFMA.FTZ R172, R192, R9.reuse, -R41 ;  /* 0x00000009c0ac7223 */ /* 0x080fe20000010829 */
[-C--:B------:R-:W-:Y:S01]  /*5790*/  FFMA.FTZ R173, R56, R9.reuse, -R43 ;  /* 0x0000000938ad7223 */ /* 0x080fe2000001082b */
[-C--:B------:R-:W-:Y:S01]  /*57a0*/  FFMA.FTZ R31, R194, R9.reuse, -R41 ;  /* 0x00000009c21f7223 */ /* 0x080fe20000010829 */
[-C--:B------:R-:W-:Y:S01]  /*57b0*/  FFMA.FTZ R36, R58, R9.reuse, -R43 ;  /* 0x000000093a247223 */ /* 0x080fe2000001082b */
[----:B------:R-:W1:Y:S01]  /*57c0*/  MUFU.EX2 R154, R154 ;  /* 0x0000009a009a7308 */ /* 0x000e620000000800 */
[----:B0-----:R-:W-:Y:S01]  /*57d0*/  FADD.FTZ R45, R11, R6 ;  /* 0x000000060b2d7221 */ /* 0x001fe20000010000 */
[-C--:B------:R-:W-:Y:S01]  /*57e0*/  FFMA.FTZ R174, R68, R9.reuse, -R41 ;  /* 0x0000000944ae7223 */ /* 0x080fe20000010829 */
[-C--:B------:R-:W-:Y:S01]  /*57f0*/  FFMA.FTZ R60, R60, R9.reuse, -R43 ;  /* 0x000000093c3c7223 */ /* 0x080fe2000001082b */
[-C--:B------:R-:W-:Y:S01]  /*5800*/  FFMA.FTZ R33, R196, R9.reuse, -R41 ;  /* 0x00000009c4217223 */ /* 0x080fe20000010829 */
[-C--:B------:R-:W-:Y:S01]  /*5810*/  FFMA.FTZ R62, R62, R9.reuse, -R43 ;  /* 0x000000093e3e7223 */ /* 0x080fe2000001082b */
[-C--:B------:R-:W-:Y:S01]  /*5820*/  FFMA.FTZ R176, R72, R9.reuse, -R41 ;  /* 0x0000000948b07223 */ /* 0x080fe20000010829 */
[-C--:B------:R-:W-:Y:S01]  /*5830*/  FFMA.FTZ R64, R64, R9.reuse, -R43 ;  /* 0x0000000940407223 */ /* 0x080fe2000001082b */
[----:B------:R-:W0:Y:S01]  /*5840*/  MUFU.EX2 R155, R155 ;  /* 0x0000009b009b7308 */ /* 0x000e220000000800 */
[----:B--2---:R-:W-:Y:S01]  /*5850*/  FADD.FTZ R8, R153, R8 ;  /* 0x0000000899087221 */ /* 0x004fe20000010000 */
[-C--:B------:R-:W-:Y:S01]  /*5860*/  FFMA.FTZ R35, R198, R9.reuse, -R41 ;  /* 0x00000009c6237223 */ /* 0x080fe20000010829 */
[-C--:B------:R-:W-:Y:S01]  /*5870*/  FFMA.FTZ R66, R66, R9.reuse, -R43 ;  /* 0x0000000942427223 */ /* 0x080fe2000001082b */
[-C--:B------:R-:W-:Y:S01]  /*5880*/  FFMA.FTZ R178, R76, R9.reuse, -R41 ;  /* 0x000000094cb27223 */ /* 0x080fe20000010829 */
[-C--:B------:R-:W-:Y:S01]  /*5890*/  FFMA.FTZ R70, R70, R9.reuse, -R43 ;  /* 0x0000000946467223 */ /* 0x080fe2000001082b */
[-C--:B------:R-:W-:Y:S01]  /*58a0*/  FFMA.FTZ R37, R200, R9.reuse, -R41 ;  /* 0x00000009c8257223 */ /* 0x080fe20000010829 */
[-C--:B------:R-:W-:Y:S01]  /*58b0*/  FFMA.FTZ R74, R74, R9.reuse, -R43 ;  /* 0x000000094a4a7223 */ /* 0x080fe2000001082b */
[----:B------:R-:W2:Y:S01]  /*58c0*/  MUFU.EX2 R13, R13 ;  /* 0x0000000d000d7308 */ /* 0x000ea20000000800 */
[----:B-1----:R-:W-:Y:S01]  /*58d0*/  FADD.FTZ R6, R154, R45 ;  /* 0x0000002d9a067221 */ /* 0x002fe20000010000 */
        /* <DEDUP_REMOVED lines=9> */
[----:B------:R-:W-:-:S05]  /*5970*/  FFMA.FTZ R43, R84, R9, -R43 ;  /* 0x00000009542b7223 */ /* 0x000fca000001082b */
[----:B------:R-:W0:Y:S01]  /*5980*/  MUFU.EX2 R156, R156 ;  /* 0x0000009c009c7308 */ /* 0x000e220000000800 */
[----:B--2---:R-:W-:-:S07]  /*5990*/  FADD.FTZ R47, R13, R6 ;  /* 0x000000060d2f7221 */ /* 0x004fce0000010000 */
[----:B------:R-:W2:Y:S01]  /*59a0*/  MUFU.EX2 R157, R157 ;  /* 0x0000009d009d7308 */ /* 0x000ea20000000800 */
[----:B-1----:R-:W-:-:S07]  /*59b0*/  FADD.FTZ R6, R18, R45 ;  /* 0x0000002d12067221 */ /* 0x002fce0000010000 */
[----:B------:R-:W1:Y:S01]  /*59c0*/  MUFU.EX2 R15, R15 ;  /* 0x0000000f000f7308 */ /* 0x000e620000000800 */
[----:B0-----:R-:W-:-:S07]  /*59d0*/  FADD.FTZ R8, R156, R47 ;  /* 0x0000002f9c087221 */ /* 0x001fce0000010000 */
        /* <DEDUP_REMOVED lines=105> */
[----:B-1----:R-:W-:Y:S01]  /*6070*/  FADD.FTZ R45, R82, R45 ;  /* 0x0000002d522d7221 */ /* 0x002fe20000010000 */
[----:B0-----:R-:W-:-:S03]  /*6080*/  FADD.FTZ R6, R41, R6 ;  /* 0x0000000629067221 */ /* 0x001fc60000010000 */
[----:B--2---:R-:W-:Y:S01]  /*6090*/  FADD.FTZ R8, R43, R45 ;  /* 0x0000002d2b087221 */ /* 0x004fe20000010000 */
[----:B------:R-:W-:Y:S06]  /*60a0*/  @!P0 BRA `(.L_x_28) ;  /* 0x0000000000048947 */ /* 0x000fec0003800000 */
[----:B------:R-:W-:Y:S01]  /*60b0*/  BPT.TRAP 0x1 ;  /* 0x000000040000795c */ /* 0x000fe20000300000 */
.L_x_28:
[----:B------:R-:W-:Y:S01]  /*60c0*/  ULEA UR5, UR5, UR36, 0x3 ;  /* 0x0000002405057291 */ /* 0x000fe2000f8e183f */
[----:B------:R-:W-:Y:S01]  /*60d0*/  ISETP.LT.AND P1, PT, R16, UR42, PT ;  /* 0x0000002a10007c0c */ /* 0x000fe2000bf21270 */
[----:B------:R-:W-:Y:S01]  /*60e0*/  UIADD3 UR10, UR42, -0x1, URZ ;  /* 0xffffffff2a0a7890 */ /* 0x000fe2000fffe03f */
[-C--:B------:R-:W-:Y:S01]  /*60f0*/  FMUL.FTZ R88, R88, R3.reuse ;  /* 0x0000000358587220 */ /* 0x080fe20000410000 */
[----:B------:R-:W-:Y:S01]  /*6100*/  UIADD3 UR5, UR5, 0x28860, URZ ;  /* 0x0002886005057890 */ /* 0x000fe2000fffe03f */
[-C--:B------:R-:W-:Y:S01]  /*6110*/  FMUL.FTZ R89, R89, R3.reuse ;  /* 0x0000000359597220 */ /* 0x080fe20000410000 */
[----:B------:R-:W-:Y:S01]  /*6120*/  UMOV UR6, UR4 ;  /* 0x0000000400067c82 */ /* 0x000fe20008000000 */
[-C--:B------:R-:W-:Y:S01]  /*6130*/  FMUL.FTZ R92, R92, R3.reuse ;  /* 0x000000035c5c7220 */ /* 0x080fe20000410000 */
[----:B------:R-:W-:Y:S01]  /*6140*/  UPRMT UR5, UR7, 0x654, UR5 ;  /* 0x0000065407057896 */ /* 0x000fe20008000005 */
[-C--:B------:R-:W-:Y:S01]  /*6150*/  FMUL.FTZ R93, R93, R3.reuse ;  /* 0x000000035d5d7220 */ /* 0x080fe20000410000 */
[----:B------:R-:W-:Y:S01]  /*6160*/  UMOV UR42, UR10 ;  /* 0x0000000a002a7c82 */ /* 0x000fe20008000000 */
[-C--:B------:R-:W-:Y:S01]  /*6170*/  FMUL.FTZ R96, R96, R3.reuse ;  /* 0x0000000360607220 */ /* 0x080fe20000410000 */
[-C--:B------:R-:W-:Y:S01]  /*6180*/  FMUL.FTZ R97, R97, R3.reuse ;  /* 0x0000000361617220 */ /* 0x080fe20000410000 */
[-C--:B------:R-:W-:Y:S01]  /*6190*/  FMUL.FTZ R100, R100, R3.reuse ;  /* 0x0000000364647220 */ /* 0x080fe20000410000 */
[-C--:B------:R-:W-:Y:S01]  /*61a0*/  FMUL.FTZ R101, R101, R3.reuse ;  /* 0x0000000365657220 */ /* 0x080fe20000410000 */
[-C--:B------:R-:W-:Y:S01]  /*61b0*/  FMUL.FTZ R104, R104, R3.reuse ;  /* 0x0000000368687220 */ /* 0x080fe20000410000 */
[-C--:B------:R-:W-:Y:S01]  /*61c0*/  FMUL.FTZ R105, R105, R3.reuse ;  /* 0x0000000369697220 */ /* 0x080fe20000410000 */
[----:B------:R-:W-:Y:S01]  /*61d0*/  SYNCS.ARRIVE.TRANS64.RED.A1T0 RZ, [UR5], RZ ;  /* 0x000000ffffff79a7 */ /* 0x000fe20008100405 */
[----:B------:R-:W-:Y:S01]  /*61e0*/  R2UR UR5, R0 ;  /* 0x00000000000572ca */ /* 0x000fe200000e0000 */
[-C--:B------:R-:W-:Y:S01]  /*61f0*/  FMUL.FTZ R108, R108, R3.reuse ;  /* 0x000000036c6c7220 */ /* 0x080fe20000410000 */
        /* <DEDUP_REMOVED lines=20> */
[----:B------:R-:W-:Y:S01]  /*6340*/  FMUL.FTZ R149, R149, R3 ;  /* 0x0000000395957220 */ /* 0x000fe20000410000 */
        /* <DEDUP_REMOVED lines=32> */
[----:B------:R-:W-:Y:S01]  /*6550*/  F2FP.F16.F32.PACK_AB R152, R11, R152 ;  /* 0x000000980b98723e */ /* 0x000fe200000000ff */
[----:B------:R-:W-:Y:S01]  /*6560*/  IMAD.MOV.U32 R7, RZ, RZ, R10 ;  /* 0x000000ffff077224 */ /* 0x000fe200078e000a */
[----:B------:R-:W-:Y:S01]  /*6570*/  F2FP.F16.F32.PACK_AB R153, R153, R14 ;  /* 0x0000000e9999723e */ /* 0x000fe200000000ff */
[----:B------:R-:W-:Y:S01]  /*6580*/  IMAD.MOV.U32 R3, RZ, RZ, R12 ;  /* 0x000000ffff037224 */ /* 0x000fe200078e000c */
[----:B------:R-:W-:-:S02]  /*6590*/  F2FP.F16.F32.PACK_AB R154, R13, R154 ;  /* 0x0000009a0d9a723e */ /* 0x000fc400000000ff */
[----:B------:R-:W-:Y:S02]  /*65a0*/  F2FP.F16.F32.PACK_AB R155, R18, R155 ;  /* 0x0000009b129b723e */ /* 0x000fe400000000ff */
[----:B------:R-:W-:Y:S02]  /*65b0*/  F2FP.F16.F32.PACK_AB R156, R15, R156 ;  /* 0x0000009c0f9c723e */ /* 0x000fe400000000ff */
[----:B------:R-:W-:Y:S02]  /*65c0*/  F2FP.F16.F32.PACK_AB R157, R20, R157 ;  /* 0x0000009d149d723e */ /* 0x000fe400000000ff */
[----:B------:R-:W-:Y:S02]  /*65d0*/  F2FP.F16.F32.PACK_AB R158, R17, R158 ;  /* 0x0000009e119e723e */ /* 0x000fe400000000ff */
[----:B------:R-:W-:Y:S02]  /*65e0*/  F2FP.F16.F32.PACK_AB R159, R22, R159 ;  /* 0x0000009f169f723e */ /* 0x000fe400000000ff */
        /* <DEDUP_REMOVED lines=23> */
[----:B------:R-:W-:Y:S01]  /*6760*/  F2FP.F16.F32.PACK_AB R183, R43, R82 ;  /* 0x000000522bb7723e */ /* 0x000fe200000000ff */
[----:B------:R-:W-:Y:S06]  /*6770*/  @P1 BRA `(.L_x_29) ;  /* 0xffffffd400ec1947 */ /* 0x000fec000383ffff */
.L_x_18:
[----:B------:R-:W-:Y:S06]  /*6780*/  BAR.ARV 0x8, 0x180 ;  /* 0x0206000000007b1d */ /* 0x000fec0000002000 */
[----:B------:R-:W-:Y:S05]  /*6790*/  @!P0 BRA `(.L_x_30) ;  /* 0x0000000000048947 */ /* 0x000fea0003800000 */
[----:B------:R-:W-:Y:S01]  /*67a0*/  BPT.TRAP 0x1 ;  /* 0x000000040000795c */ /* 0x000fe20000300000 */
.L_x_30:
[----:B------:R-:W-:Y:S02]  /*67b0*/  R2UR UR5, R0 ;  /* 0x00000000000572ca */ /* 0x000fe400000e0000 */
[----:B------:R-:W-:-:S04]  /*67c0*/  MOV R2, UR4 ;  /* 0x0000000400027c02 */ /* 0x000fc80008000f00 */
[----:B------:R-:W-:-:S07]  /*67d0*/  SHF.L.U32 R2, R2, 0x1f, RZ ;  /* 0x0000001f02027819 */ /* 0x000fce00000006ff */
[----:B------:R-:W-:-:S09]  /*67e0*/  ULEA UR5, UR5, UR36, 0x3 ;  /* 0x0000002405057291 */ /* 0x000fd2000f8e183f */
[----:B------:R0:W1:Y:S01]  /*67f0*/  SYNCS.PHASECHK.TRANS64.TRYWAIT P1, [UR5+0x28850], R2 ;  /* 0x02885002ff0075a7 */ /* 0x0000620008020145 */
[----:B------:R-:W-:Y:S05]  /*6800*/  @!P0 BRA `(.L_x_31) ;  /* 0x0000000000048947 */ /* 0x000fea0003800000 */
[----:B------:R-:W-:Y:S01]  /*6810*/  BPT.TRAP 0x1 ;  /* 0x000000040000795c */ /* 0x000fe20000300000 */
.L_x_31:
[----:B-1----:R-:W-:Y:S05]  /*6820*/  @P1 BRA `(.L_x_32) ;  /* 0x0000000000081947 */ /* 0x002fea0003800000 */
[----:B------:R-:W1:Y:S02]  /*6830*/  SYNCS.PHASECHK.TRANS64.TRYWAIT P1, [UR5+0x28850], R2 ;  /* 0x02885002ff0075a7 */ /* 0x000e640008020145 */
[----:B-1----:R-:W-:Y:S05]  /*6840*/  @!P1 BRA `(.L_x_33) ;  /* 0x0000005c00a89947 */ /* 0x002fea0003800000 */
.L_x_32:
[----:B------:R-:W-:Y:S01]  /*6850*/  UIADD3 UR36, UR36, 0x400, URZ ;  /* 0x0000040024247890 */ /* 0x000fe2000fffe03f */
[----:B------:R-:W-:Y:S01]  /*6860*/  R2UR UR6, R0 ;  /* 0x00000000000672ca */ /* 0x000fe200000e0000 */
[----:B------:R-:W-:Y:S01]  /*6870*/  WARPGROUP.ARRIVE ;  /* 0x00000000000079c5 */ /* 0x000fe20000000000 */
[----:B------:R-:W-:Y:S01]  /*6880*/  UMOV UR11, 0x40000040 ;  /* 0x40000040000b7882 */ /* 0x000fe20000000000 */
[----:B------:R-:W-:Y:S01]  /*6890*/  USHF.R.U32.HI UR36, URZ, 0x4, UR36 ;  /* 0x000000043f247899 */ /* 0x000fe20008011624 */
[----:B-1----:R-:W1:Y:S01]  /*68a0*/  SHFL.BFLY PT, R3, R6, 0x2, 0x1f ;  /* 0x0c401f0006037f89 */ /* 0x002e6200000e0000 */
[----:B------:R-:W-:Y:S02]  /*68b0*/  IMAD.MOV.U32 R69, RZ, RZ, RZ ;  /* 0x000000ffff457224 */ /* 0x000fe400078e00ff */
[----:B------:R-:W-:Y:S01]  /*68c0*/  ULOP3.LUT UR36, UR36, 0x3fff, URZ, 0xc0, !UPT ;  /* 0x00003fff24247892 */ /* 0x000fe2000f8ec03f */
[----:B------:R-:W2:Y:S01]  /*68d0*/  SHFL.BFLY PT, R5, R8, 0x2, 0x1f ;  /* 0x0c401f0008057f89 */ /* 0x000ea200000e0000 */
[----:B------:R-:W-:-:S02]  /*68e0*/  IMAD.MOV.U32 R16, RZ, RZ, RZ ;  /* 0x000000ffff107224 */ /* 0x000fc400078e00ff */
[----:B------:R-:W-:-:S04]  /*68f0*/  ULOP3.LUT UR4, UR36, 0x4000000, URZ, 0xfc, !UPT ;  /* 0x0400000024047892 */ /* 0x000fc8000f8efc3f */
[----:B------:R-:W-:-:S04]  /*6900*/  ULEA UR4, UR6, UR4, 0xb ;  /* 0x0000000406047291 */ /* 0x000fc8000f8e583f */
[----:B------:R-:W-:-:S03]  /*6910*/  UIADD3 UR6, UR4, 0x80, URZ ;  /* 0x0000008004067890 */ /* 0x000fc6000fffe03f */
[----:B------:R-:W-:Y:S02]  /*6920*/  UMOV UR10, UR4 ;  /* 0x00000004000a7c82 */ /* 0x000fe40008000000 */
[----:B------:R-:W-:Y:S01]  /*6930*/  HGMMA.64x128x16.F32 R88, R152, gdesc[UR8].tnspB, R88, gsb0 ;  /* 0x41e0000898587df0 */ /* 0x000fe20008000858 */
[----:B------:R-:W-:Y:S01]  /*6940*/  UMOV UR11, 0x40000040 ;  /* 0x40000040000b7882 */ /* 0x000fe20000000000 */
[----:B------:R-:W-:Y:S01]  /*6950*/  UMOV UR10, UR6 ;  /* 0x00000006000a7c82 */ /* 0x000fe20008000000 */
[----:B------:R-:W-:Y:S01]  /*6960*/  UIADD3 UR6, UR4, 0x100, URZ ;  /* 0x0000010004067890 */ /* 0x000fe2000fffe03f */
[----:B-1----:R-:W-:Y:S01]  /*6970*/  FADD.FTZ R3, R3, R6 ;  /* 0x0000000603037221 */ /* 0x002fe20000010000 */
[----:B--2---:R-:W-:-:S04]  /*6980*/  FADD.FTZ R5, R5, R8 ;  /* 0x0000000805057221 */ /* 0x004fc80000010000 */
[----:B------:R-:W1:Y:S04]  /*6990*/  SHFL.BFLY PT, R0, R3, 0x1, 0x1f ;  /* 0x0c201f0003007f89 */ /* 0x000e6800000e0000 */
[----:B0-----:R-:W0:Y:S01]  /*69a0*/  SHFL.BFLY PT, R2, R5, 0x1, 0x1f ;  /* 0x0c201f0005027f89 */ /* 0x001e2200000e0000 */
[----:B-1----:R-:W-:Y:S01]  /*69b0*/  FADD.FTZ R11, R3, R0 ;  /* 0x00000000030b7221 */ /* 0x002fe20000010000 */
[----:B------:R-:W-:Y:S01]  /*69c0*/  MOV R3, 0xff800000 ;  /* 0xff80000000037802 */ /* 0x000fe20000000f00 */
[----:B------:R-:W-:Y:S02]  /*69d0*/  IMAD.MOV.U32 R0, RZ, RZ, -0x800000 ;  /* 0xff800000ff007424 */ /* 0x000fe400078e00ff */
[----:B0-----:R-:W-:Y:S01]  /*69e0*/  FADD.FTZ R13, R5, R2 ;  /* 0x00000002050d7221 */ /* 0x001fe20000010000 */
[----:B------:R-:W-:-:S04]  /*69f0*/  FSETP.NE.FTZ.AND P1, PT, R11, RZ, PT ;  /* 0x000000ff0b00720b */ /* 0x000fc80003f35000 */
[----:B------:R-:W-:-:S09]  /*6a00*/  FSETP.NE.FTZ.AND P2, PT, R13, RZ, PT ;  /* 0x000000ff0d00720b */ /* 0x000fd20003f55000 */
[----:B------:R-:W0:Y:S01]  /*6a10*/  @P1 MUFU.LG2 R2, R11 ;  /* 0x0000000b00021308 */ /* 0x000e220000000c00 */
[----:B------:R-:W-:-:S03]  /*6a20*/  @P1 FMUL.FTZ R5, R9, 0.69314718246459960938 ;  /* 0x3f31721809051820 */ /* 0x000fc60000410000 */
[----:B------:R-:W-:-:S04]  /*6a30*/  @P2 FMUL.FTZ R6, R9, 0.69314718246459960938 ;  /* 0x3f31721809062820 */ /* 0x000fc80000410000 */
[----:B------:R-:W1:Y:S08]  /*6a40*/  @P2 MUFU.LG2 R4, R13 ;  /* 0x0000000d00042308 */ /* 0x000e700000000c00 */
[----:B------:R2:W3:Y:S01]  /*6a50*/  @P1 MUFU.RCP R69, R11 ;  /* 0x0000000b00451308 */ /* 0x0004e20000001000 */
[----:B0-----:R-:W-:-:S04]  /*6a60*/  @P1 FMUL.FTZ R2, R2, 0.69314718246459960938 ;  /* 0x3f31721802021820 */ /* 0x001fc80000410000 */
[----:B------:R-:W-:-:S03]  /*6a70*/  @P1 FFMA.FTZ R3, R5, R12, R2 ;  /* 0x0000000c05031223 */ /* 0x000fc60000010002 */
[----:B------:R2:W0:Y:S01]  /*6a80*/  @P2 MUFU.RCP R16, R13 ;  /* 0x0000000d00102308 */ /* 0x0004220000001000 */
[----:B-1----:R-:W-:-:S04]  /*6a90*/  @P2 FMUL.FTZ R7, R4, 0.69314718246459960938 ;  /* 0x3f31721804072820 */ /* 0x002fc80000410000 */
[----:B------:R-:W-:Y:S01]  /*6aa0*/  @P2 FFMA.FTZ R0, R6, R10, R7 ;  /* 0x0000000a06002223 */ /* 0x000fe20000010007 */
[----:B------:R-:W-:Y:S02]  /*6ab0*/  WARPGROUP.DEPBAR.LE gsb0, 0x0 ;  /* 0x00008000000079c5 */ /* 0x000fe40000010000 */
[----:B------:R-:W-:-:S06]  /*6ac0*/  WARPGROUP.ARRIVE ;  /* 0x00000000000079c5 */ /* 0x000fcc0000000000 */
[----:B------:R-:W-:Y:S01]  /*6ad0*/  HGMMA.64x128x16.F32 R88, R156, gdesc[UR8].tnspB, R88, gsb0 ;  /* 0x41e000089c587df0 */ /* 0x000fe20008000858 */
[----:B------:R-:W-:Y:S01]  /*6ae0*/  UMOV UR10, UR6 ;  /* 0x00000006000a7c82 */ /* 0x000fe20008000000 */
[----:B------:R-:W-:Y:S01]  /*6af0*/  UMOV UR11, 0x40000040 ;  /* 0x40000040000b7882 */ /* 0x000fe20000000000 */
[----:B------:R-:W-:Y:S01]  /*6b00*/  UIADD3 UR6, UR4, 0x180, URZ ;  /* 0x0000018004067890 */ /* 0x000fe2000fffe03f */
        /* <DEDUP_REMOVED lines=17> */
[----:B------:R-:W-:Y:S02]  /*6c20*/  UIADD3 UR6, UR4, 0x300, URZ ;  /* 0x0000030004067890 */ /* 0x000fe4000fffe03f */
        /* <DEDUP_REMOVED lines=8> */
[----:B------:R-:W-:Y:S01]  /*6cb0*/  HGMMA.64x128x16.F32 R88, R176, gdesc[UR8].tnspB, R88, gsb0 ;  /* 0x41e00008b0587df0 */ /* 0x000fe20008000858 */
[----:B------:R-:W-:Y:S01]  /*6cc0*/  UMOV UR10, UR4 ;  /* 0x00000004000a7c82 */ /* 0x000fe20008000000 */
[----:B------:R-:W-:Y:S01]  /*6cd0*/  UMOV UR11, 0x40000040 ;  /* 0x40000040000b7882 */ /* 0x000fe20000000000 */
[----:B------:R-:W-:Y:S02]  /*6ce0*/  WARPGROUP.DEPBAR.LE gsb0, 0x0 ;  /* 0x00008000000079c5 */ /* 0x000fe40000010000 */
[----:B------:R-:W-:-:S07]  /*6cf0*/  WARPGROUP.ARRIVE ;  /* 0x00000000000079c5 */ /* 0x000fce0000000000 */
[----:B------:R-:W-:Y:S03]  /*6d00*/  HGMMA.64x128x16.F32 R88, R180, gdesc[UR8].tnspB, R88, gsb0 ;  /* 0x41e00008b4587df0 */ /* 0x000fe60008000858 */
[----:B------:R-:W-:Y:S02]  /*6d10*/  WARPGROUP.DEPBAR.LE gsb0, 0x0 ;  /* 0x00008000000079c5 */ /* 0x000fe40000010000 */
[----:B0-23--:R-:W-:Y:S05]  /*6d20*/  @!P0 BRA `(.L_x_34) ;  /* 0x0000000000048947 */ /* 0x00dfea0003800000 */
[----:B------:R-:W-:Y:S01]  /*6d30*/  BPT.TRAP 0x1 ;  /* 0x000000040000795c */ /* 0x000fe20000300000 */
.L_x_34:
[----:B------:R-:W-:Y:S01]  /*6d40*/  UIADD3 UR4, UR5, 0x28860, URZ ;  /* 0x0002886005047890 */ /* 0x000fe2000fffe03f */
[-C--:B------:R-:W-:Y:S01]  /*6d50*/  FMUL.FTZ R50, R88, R69.reuse ;  /* 0x0000004558327220 */ /* 0x080fe20000410000 */
[-C--:B------:R-:W-:Y:S01]  /*6d60*/  FMUL.FTZ R51, R89, R69.reuse ;  /* 0x0000004559337220 */ /* 0x080fe20000410000 */
[-C--:B------:R-:W-:Y:S01]  /*6d70*/  FMUL.FTZ R54, R92, R69.reuse ;  /* 0x000000455c367220 */ /* 0x080fe20000410000 */
[----:B------:R-:W-:Y:S01]  /*6d80*/  UPRMT UR4, UR7, 0x654, UR4 ;  /* 0x0000065407047896 */ /* 0x000fe20008000004 */
        /* <DEDUP_REMOVED lines=8> */
[----:B------:R-:W-:Y:S01]  /*6e10*/  SYNCS.ARRIVE.TRANS64.RED.A1T0 RZ, [UR4], RZ ;  /* 0x000000ffffff79a7 */ /* 0x000fe20008100404 */
        /* <DEDUP_REMOVED lines=21> */
[----:B------:R-:W-:Y:S01]  /*6f70*/  PLOP3.LUT P0, PT, PT, PT, PT, 0x8, 0x0 ;  /* 0x000000000000781c */ /* 0x000fe20003f0e170 */
        /* <DEDUP_REMOVED lines=31> */
[----:B------:R-:W-:-:S07]  /*7170*/  FMUL.FTZ R151, R151, R16 ;  /* 0x0000001097977220 */ /* 0x000fce0000410000 */
.L_x_10:
[----:B------:R-:W-:Y:S05]  /*7180*/  @P0 BRA `(.L_x_35) ;  /* 0x00000014004c0947 */ /* 0x000fea0003800000 */
[----:B------:R-:W0:Y:S01]  /*7190*/  S2R R2, SR_TID.X ;  /* 0x0000000000027919 */ /* 0x000e220000002100 */
[----:B------:R-:W1:Y:S01]  /*71a0*/  LDC R78, c[0x0][0xbe8] ;  /* 0x0002fa00ff4e7b82 */ /* 0x000e620000000800 */
[----:B------:R-:W-:Y:S02]  /*71b0*/  USHF.R.S32.HI UR7, URZ, 0x1f, UR37 ;  /* 0x0000001f3f077899 */ /* 0x000fe40008011425 */
[----:B------:R-:W-:Y:S01]  /*71c0*/  IADD3 R76, RZ, -UR37, RZ ;  /* 0x80000025ff4c7c10 */ /* 0x000fe2000fffe0ff */
[----:B------:R-:W2:Y:S01]  /*71d0*/  S2R R72, SR_CTAID.X ;  /* 0x0000000000487919 */ /* 0x000ea20000002500 */
[----:B------:R-:W-:Y:S01]  /*71e0*/  ULDC.64 UR8, c[0x0][0xbd0] ;  /* 0x0002f40000087ab9 */ /* 0x000fe20000000a00 */
[----:B------:R-:W-:Y:S01]  /*71f0*/  BSSY B0, `(.L_x_36) ;  /* 0x00000e8000007945 */ /* 0x000fe20003800000 */
[----:B------:R-:W-:Y:S01]  /*7200*/  UIMAD UR6, UR7, UR8, URZ ;  /* 0x00000008070672a4 */ /* 0x000fe2000f8e023f */
[----:B------:R-:W3:Y:S01]  /*7210*/  S2UR UR12, SR_CTAID.Z ;  /* 0x00000000000c79c3 */ /* 0x000ee20000002700 */
[----:B------:R-:W-:-:S02]  /*7220*/  UIMAD.WIDE.U32 UR4, UR37, UR8, URZ ;  /* 0x00000008250472a5 */ /* 0x000fc4000f8e003f */
[----:B------:R-:W-:-:S03]  /*7230*/  UIMAD UR6, UR37, UR9, UR6 ;  /* 0x00000009250672a4 */ /* 0x000fc6000f8e0206 */
[----:B------:R-:W-:Y:S01]  /*7240*/  ULDC.64 UR8, c[0x0][0xb38] ;  /* 0x0002ce0000087ab9 */ /* 0x000fe20000000a00 */
[----:B------:R-:W-:Y:S01]  /*7250*/  UIADD3 UR6, UR5, UR6, URZ ;  /* 0x0000000605067290 */ /* 0x000fe2000fffe03f */
[----:B------:R-:W4:Y:S01]  /*7260*/  LDC.64 R74, c[0x0][0xbd8] ;  /* 0x0002f600ff4a7b82 */ /* 0x000f220000000a00 */
[----:B------:R-:W-:-:S07]  /*7270*/  UIMAD UR7, UR7, UR8, URZ ;  /* 0x00000008070772a4 */ /* 0x000fce000f8e023f */
[----:B------:R-:W-:Y:S01]  /*7280*/  BAR.SYNC.DEFER_BLOCKING 0x1, 0x100 ;  /* 0x0044000000007b1d */ /* 0x000fe20000010000 */
[----:B-1----:R-:W-:-:S07]  /*7290*/  ISETP.NE.AND P0, PT, R78, 0x1, PT ;  /* 0x000000014e00780c */ /* 0x002fce0003f05270 */
[----:B------:R-:W1:Y:S01]  /*72a0*/  S2UR UR11, SR_CTAID.Y ;  /* 0x00000000000b79c3 */ /* 0x000e620000002600 */
[----:B0-----:R-:W-:Y:S01]  /*72b0*/  VIADD R19, R2, 0xffffff80 ;  /* 0xffffff8002137836 */ /* 0x001fe20000000000 */
[----:B---3--:R-:W-:-:S06]  /*72c0*/  USHF.R.S32.HI UR10, URZ, 0x1f, UR12 ;  /* 0x0000001f3f0a7899 */ /* 0x008fcc000801140c */
[----:B------:R-:W1:Y:S01]  /*72d0*/  LDC R79, c[0x0][0xc50] ;  /* 0x00031400ff4f7b82 */ /* 0x000e620000000800 */
[----:B------:R-:W-:-:S04]  /*72e0*/  SHF.R.S32.HI R18, RZ, 0x1f, R19 ;  /* 0x0000001fff127819 */ /* 0x000fc80000011413 */
[----:B------:R-:W-:-:S03]  /*72f0*/  LEA.HI R2, R18, R19, RZ, 0x7 ;  /* 0x0000001312027211 */ /* 0x000fc600078f38ff */
[----:B------:R-:W0:Y:S01]  /*7300*/  @P0 LDC R70, c[0x0][0xbec] ;  /* 0x0002fb00ff460b82 */ /* 0x000e220000000800 */
[----:B------:R-:W-:Y:S02]  /*7310*/  LEA.HI R18, R18, R19, RZ, 0x2 ;  /* 0x0000001312127211 */ /* 0x000fe400078f10ff */
[----:B------:R-:W-:Y:S02]  /*7320*/  LOP3.LUT R16, R2, 0xffffff80, RZ, 0xc0, !PT ;  /* 0xffffff8002107812 */ /* 0x000fe400078ec0ff */
[----:B------:R-:W-:Y:S02]  /*7330*/  LOP3.LUT R18, R18, 0xfffffffc, RZ, 0xc0, !PT ;  /* 0xfffffffc12127812 */ /* 0x000fe400078ec0ff */
[C---:B------:R-:W-:Y:S01]  /*7340*/  IADD3 R82, R19.reuse, -R16, RZ ;  /* 0x8000001013527210 */ /* 0x040fe20007ffe0ff */
[----:B------:R-:W3:Y:S01]  /*7350*/  LDC.64 R80, c[0x0][0xb40] ;  /* 0x0002d000ff507b82 */ /* 0x000ee20000000a00 */
[----:B------:R-:W-:Y:S01]  /*7360*/  SHF.R.S32.HI R71, RZ, 0x7, R2 ;  /* 0x00000007ff477819 */ /* 0x000fe20000011402 */
[----:B------:R-:W-:Y:S01]  /*7370*/  IMAD.IADD R18, R19, 0x1, -R18 ;  /* 0x0000000113127824 */ /* 0x000fe200078e0a12 */
[----:B------:R-:W-:-:S02]  /*7380*/  SHF.R.S32.HI R73, RZ, 0x1f, R82 ;  /* 0x0000001fff497819 */ /* 0x000fc40000011452 */
[----:B------:R-:W-:Y:S02]  /*7390*/  LEA.HI R2, R2, R71, RZ, 0x1 ;  /* 0x0000004702027211 */ /* 0x000fe400078f08ff */
[----:B------:R-:W-:Y:S01]  /*73a0*/  LEA.HI R84, R73, R82, RZ, 0x2 ;  /* 0x0000005249547211 */ /* 0x000fe200078f10ff */
[----:B------:R-:W5:Y:S01]  /*73b0*/  @P0 LDC R86, c[0x0][0xbec] ;  /* 0x0002fb00ff560b82 */ /* 0x000f620000000800 */
[----:B------:R-:W-:Y:S01]  /*73c0*/  LEA.HI R19, R18, R18, RZ, 0x1 ;  /* 0x0000001212137211 */ /* 0x000fe200078f08ff */
[----:B-1----:R-:W-:Y:S01]  /*73d0*/  IMAD R83, R79, R76, UR11 ;  /* 0x0000000b4f537e24 */ /* 0x002fe2000f8e024c */
[--C-:B------:R-:W-:Y:S02]  /*73e0*/  SHF.R.S32.HI R16, RZ, 0x2, R84.reuse ;  /* 0x00000002ff107819 */ /* 0x100fe40000011454 */
[----:B------:R-:W-:Y:S02]  /*73f0*/  SHF.R.S32.HI R17, RZ, 0x1f, R84 ;  /* 0x0000001fff117819 */ /* 0x000fe40000011454 */
[----:B------:R-:W-:Y:S01]  /*7400*/  LOP3.LUT R2, R2, 0x3fffffe, RZ, 0xc0, !PT ;  /* 0x03fffffe02027812 */ /* 0x000fe200078ec0ff */
[----:B------:R-:W1:Y:S01]  /*7410*/  @P0 LDC R77, c[0x0][0xbf0] ;  /* 0x0002fc00ff4d0b82 */ /* 0x000e620000000800 */
[----:B------:R-:W-:-:S02]  /*7420*/  LEA.HI R17, R17, R16, RZ, 0x3 ;  /* 0x0000001011117211 */ /* 0x000fc400078f18ff */
[----:B------:R-:W-:Y:S01]  /*7430*/  LOP3.LUT R19, R19, 0x1ffffffe, RZ, 0xc0, !PT ;  /* 0x1ffffffe13137812 */ /* 0x000fe200078ec0ff */
[----:B------:R-:W-:Y:S01]  /*7440*/  IMAD.IADD R2, R71, 0x1, -R2 ;  /* 0x0000000147027824 */ /* 0x000fe200078e0a02 */
[----:B------:R-:W-:Y:S02]  /*7450*/  LOP3.LUT R17, R17, 0xfffffff8, RZ, 0xc0, !PT ;  /* 0xfffffff811117812 */ /* 0x000fe400078ec0ff */
[----:B------:R-:W-:Y:S01]  /*7460*/  SHF.R.S32.HI R76, RZ, 0x1f, R83 ;  /* 0x0000001fff4c7819 */ /* 0x000fe20000011453 */
[----:B------:R-:W-:Y:S01]  /*7470*/  IMAD.IADD R71, R18, 0x1, -R19 ;  /* 0x0000000112477824 */ /* 0x000fe200078e0a13 */
[----:B------:R-:W-:Y:S01]  /*7480*/  IADD3 R17, R16, -R17, RZ ;  /* 0x8000001110117210 */ /* 0x000fe20007ffe0ff */
[----:B------:R-:W1:Y:S01]  /*7490*/  @P0 LDC R85, c[0x0][0xbf0] ;  /* 0x0002fc00ff550b82 */ /* 0x000e620000000800 */
[----:B------:R-:W-:Y:S01]  /*74a0*/  LEA.HI R16, R73, R82, RZ, 0x5 ;  /* 0x0000005249107211 */ /* 0x000fe200078f28ff */
[----:B----4-:R-:W-:-:S03]  /*74b0*/  IMAD R18, R74, UR10, RZ ;  /* 0x0000000a4a127c24 */ /* 0x010fc6000f8e02ff */
[----:B------:R-:W-:Y:S01]  /*74c0*/  SHF.R.S32.HI R16, RZ, 0x5, R16 ;  /* 0x00000005ff107819 */ /* 0x000fe20000011410 */
[----:B------:R-:W-:-:S04]  /*74d0*/  IMAD R75, R75, UR12, R18 ;  /* 0x0000000c4b4b7c24 */ /* 0x000fc8000f8e0212 */
[----:B------:R-:W-:Y:S01]  /*74e0*/  IMAD R19, R16, 0x10, R17 ;  /* 0x0000001010137824 */ /* 0x000fe200078e0211 */
[----:B------:R-:W-:Y:S01]  /*74f0*/  MOV R16, UR4 ;  /* 0x0000000400107c02 */ /* 0x000fe20008000f00 */
[----:B------:R-:W-:Y:S01]  /*7500*/  IMAD.U32 R17, RZ, RZ, UR5 ;  /* 0x00000005ff117e24 */ /* 0x000fe2000f8e00ff */
[----:B------:R-:W-:Y:S01]  /*7510*/  UIMAD.WIDE.U32 UR4, UR37, UR8, URZ ;  /* 0x00000008250472a5 */ /* 0x000fe2000f8e003f */
[----:B------:R-:W-:Y:S01]  /*7520*/  IMAD.U32 R17, RZ, RZ, UR6 ;  /* 0x00000006ff117e24 */ /* 0x000fe2000f8e00ff */
[----:B------:R-:W-:Y:S01]  /*7530*/  LEA R2, R2, R19, 0x6 ;  /* 0x0000001302027211 */ /* 0x000fe200078e30ff */
[----:B------:R-:W-:Y:S01]  /*7540*/  UIMAD UR6, UR37, UR9, UR7 ;  /* 0x00000009250672a4 */ /* 0x000fe2000f8e0207 */
[----:B------:R-:W-:Y:S02]  /*7550*/  IMAD.WIDE.U32 R16, R74, UR12, R16 ;  /* 0x0000000c4a107c25 */ /* 0x000fe4000f8e0010 */
[----:B------:R-:W-:Y:S01]  /*7560*/  MOV R18, UR4 ;  /* 0x0000000400127c02 */ /* 0x000fe20008000f00 */
[----:B------:R-:W-:Y:S01]  /*7570*/  UIADD3 UR6, UR5, UR6, URZ ;  /* 0x0000000605067290 */ /* 0x000fe2000fffe03f */
[----:B------:R-:W-:Y:S01]  /*7580*/  IMAD R71, R71, 0x8, R2 ;  /* 0x0000000847477824 */ /* 0x000fe200078e0202 */
[----:B------:R-:W-:Y:S01]  /*7590*/  ULDC.64 UR8, c[0x0][0xb28] ;  /* 0x0002ca0000087ab9 */ /* 0x000fe20000000a00 */
[----:B------:R-:W-:Y:S01]  /*75a0*/  IMAD.U32 R19, RZ, RZ, UR5 ;  /* 0x00000005ff137e24 */ /* 0x000fe2000f8e00ff */
[----:B------:R-:W-:Y:S01]  /*75b0*/  ULDC.64 UR4, c[0x0][0xbe0] ;  /* 0x0002f80000047ab9 */ /* 0x000fe20000000a00 */
[----:B--2---:R-:W-:-:S02]  /*75c0*/  IMAD R71, R72, 0x80, R71 ;  /* 0x0000008048477824 */ /* 0x004fc400078e0247 */
[----:B------:R-:W-:Y:S01]  /*75d0*/  IMAD.U32 R19, RZ, RZ, UR6 ;  /* 0x00000006ff137e24 */ /* 0x000fe2000f8e00ff */
[----:B------:R-:W-:Y:S01]  /*75e0*/  ULDC.64 UR6, c[0x0][0xb48] ;  /* 0x0002d20000067ab9 */ /* 0x000fe20000000a00 */
[----:B0-----:R-:W-:-:S04]  /*75f0*/  @P0 IMAD.HI.U32 R70, R71, R70, RZ ;  /* 0x0000004647460227 */ /* 0x001fc800078e00ff */
[----:B------:R-:W-:Y:S01]  /*7600*/  IMAD.IADD R17, R17, 0x1, R75 ;  /* 0x0000000111117824 */ /* 0x000fe200078e024b */
[----:B------:R-:W-:Y:S01]  /*7610*/  MOV R75, R71 ;  /* 0x00000047004b7202 */ /* 0x000fe20000000f00 */
[----:B---3--:R-:W-:Y:S02]  /*7620*/  IMAD R74, R80, UR10, RZ ;  /* 0x0000000a504a7c24 */ /* 0x008fe4000f8e02ff */
[----:B-----5:R-:W-:-:S04]  /*7630*/  @P0 IMAD.HI.U32 R86, R71, R86, RZ ;  /* 0x0000005647560227 */ /* 0x020fc800078e00ff */
[----:B------:R-:W-:Y:S01]  /*7640*/  IMAD.MOV.U32 R73, RZ, RZ, R71 ;  /* 0x000000ffff497224 */ /* 0x000fe200078e0047 */
[----:B-1----:R-:W-:Y:S01]  /*7650*/  @P0 SHF.R.U32.HI R73, RZ, R77, R70 ;  /* 0x0000004dff490219 */ /* 0x002fe20000011646 */
[----:B------:R-:W-:Y:S01]  /*7660*/  IMAD R77, R81, UR12, R74 ;  /* 0x0000000c514d7c24 */ /* 0x000fe2000f8e024a */
[----:B------:R-:W-:Y:S01]  /*7670*/  @P0 SHF.R.U32.HI R75, RZ, R85, R86 ;  /* 0x00000055ff4b0219 */ /* 0x000fe20000011656 */
[----:B------:R-:W-:-:S04]  /*7680*/  IMAD.WIDE.U32 R18, R80, UR12, R18 ;  /* 0x0000000c50127c25 */ /* 0x000fc8000f8e0012 */
[----:B------:R-:W-:Y:S02]  /*7690*/  IMAD R70, R76, UR4, RZ ;  /* 0x000000044c467c24 */ /* 0x000fe4000f8e02ff */
[----:B------:R-:W-:-:S04]  /*76a0*/  IMAD.WIDE.U32 R16, R83, UR4, R16 ;  /* 0x0000000453107c25 */ /* 0x000fc8000f8e0010 */
[----:B------:R-:W-:Y:S01]  /*76b0*/  IMAD.IADD R19, R19, 0x1, R77 ;  /* 0x0000000113137824 */ /* 0x000fe200078e024d */
[----:B------:R-:W-:Y:S01]  /*76c0*/  SHF.R.S32.HI R77, RZ, 0x1f, R73 ;  /* 0x0000001fff4d7819 */ /* 0x000fe20000011449 */
[----:B------:R-:W-:Y:S01]  /*76d0*/  IMAD R76, R76, UR6, RZ ;  /* 0x000000064c4c7c24 */ /* 0x000fe2000f8e02ff */
[----:B------:R-:W-:Y:S01]  /*76e0*/  IADD3 R16, P0, R73, R16, RZ ;  /* 0x0000001049107210 */ /* 0x000fe20007f1e0ff */
[C---:B------:R-:W-:Y:S01]  /*76f0*/  IMAD R74, R83.reuse, UR5, R70 ;  /* 0x00000005534a7c24 */ /* 0x040fe2000f8e0246 */
[----:B------:R-:W-:Y:S01]  /*7700*/  SHF.R.S32.HI R70, RZ, 0x1f, R75 ;  /* 0x0000001fff467819 */ /* 0x000fe2000001144b */
[----:B------:R-:W-:Y:S01]  /*7710*/  IMAD.MOV R73, RZ, RZ, -R73 ;  /* 0x000000ffff497224 */ /* 0x000fe200078e0a49 */
[----:B------:R-:W-:Y:S01]  /*7720*/  ULDC.64 UR4, c[0x0][0xb30] ;  /* 0x0002cc0000047ab9 */ /* 0x000fe20000000a00 */
[----:B------:R-:W-:Y:S01]  /*7730*/  IMAD R79, R83, UR7, R76 ;  /* 0x00000007534f7c24 */ /* 0x000fe2000f8e024c */
[----:B------:R-:W-:Y:S01]  /*7740*/  IADD3 R76, -R75, RZ, RZ ;  /* 0x000000ff4b4c7210 */ /* 0x000fe20007ffe1ff */
[----:B------:R-:W-:Y:S01]  /*7750*/  IMAD R70, R70, UR4, RZ ;  /* 0x0000000446467c24 */ /* 0x000fe2000f8e02ff */
[----:B------:R-:W-:Y:S01]  /*7760*/  IADD3.X R17, R77, R17, R74, P0, !PT ;  /* 0x000000114d117210 */ /* 0x000fe200007fe44a */
[----:B------:R-:W-:-:S02]  /*7770*/  IMAD R73, R78, R73, R71 ;  /* 0x000000494e497224 */ /* 0x000fc400078e0247 */
[----:B------:R-:W-:Y:S01]  /*7780*/  IMAD.WIDE.U32 R18, R83, UR6, R18 ;  /* 0x0000000653127c25 */ /* 0x000fe2000f8e0012 */
[----:B------:R-:W-:-:S03]  /*7790*/  ULDC.64 UR6, c[0x0][0xbc8] ;  /* 0x0002f20000067ab9 */ /* 0x000fc60000000a00 */
[----:B------:R-:W-:Y:S02]  /*77a0*/  IMAD R71, R78, R76, R71 ;  /* 0x0000004c4e477224 */ /* 0x000fe400078e0247 */
[----:B------:R-:W-:Y:S01]  /*77b0*/  IMAD R77, R75, UR5, R70 ;  /* 0x000000054b4d7c24 */ /* 0x000fe2000f8e0246 */
[----:B------:R-:W-:Y:S01]  /*77c0*/  SHF.R.S32.HI R70, RZ, 0x1f, R73 ;  /* 0x0000001fff467819 */ /* 0x000fe20000011449 */
[----:B------:R-:W-:Y:S01]  /*77d0*/  IMAD.IADD R19, R19, 0x1, R79 ;  /* 0x0000000113137824 */ /* 0x000fe200078e024f */
[----:B------:R-:W-:Y:S01]  /*77e0*/  SHF.R.S32.HI R74, RZ, 0x1f, R71 ;  /* 0x0000001fff4a7819 */ /* 0x000fe20000011447 */
[----:B------:R-:W0:Y:S01]  /*77f0*/  S2UR UR5, SR_CgaCtaId ;  /* 0x00000000000579c3 */ /* 0x000e220000008800 */
[----:B------:R-:W-:-:S04]  /*7800*/  IMAD.WIDE.U32 R16, R73, UR6, R16 ;  /* 0x0000000649107c25 */ /* 0x000fc8000f8e0010 */
[----:B------:R-:W-:Y:S01]  /*7810*/  IMAD.WIDE.U32 R18, R75, UR4, R18 ;  /* 0x000000044b127c25 */ /* 0x000fe2000f8e0012 */
[----:B------:R-:W-:-:S03]  /*7820*/  UMOV UR4, 0x400 ;  /* 0x0000040000047882 */ /* 0x000fc60000000000 */
[----:B------:R-:W-:Y:S02]  /*7830*/  IMAD R70, R70, UR6, RZ ;  /* 0x0000000646467c24 */ /* 0x000fe4000f8e02ff */
[----:B------:R-:W-:Y:S02]  /*7840*/  IMAD.IADD R19, R19, 0x1, R77 ;  /* 0x0000000113137824 */ /* 0x000fe400078e024d */
[----:B------:R-:W-:Y:S02]  /*7850*/  IMAD R74, R74, UR8, RZ ;  /* 0x000000084a4a7c24 */ /* 0x000fe4000f8e02ff */
[----:B------:R-:W-:Y:S01]  /*7860*/  IMAD R75, R73, UR7, R70 ;  /* 0x00000007494b7c24 */ /* 0x000fe2000f8e0246 */
[----:B------:R-:W-:Y:S01]  /*7870*/  ULDC.64 UR6, c[0x0][0xba8] ;  /* 0x0002ea0000067ab9 */ /* 0x000fe20000000a00 */
[C---:B------:R-:W-:Y:S01]  /*7880*/  IMAD R73, R71.reuse, UR9, R74 ;  /* 0x0000000947497c24 */ /* 0x040fe2000f8e024a */
[----:B------:R-:W-:Y:S01]  /*7890*/  LEA R74, P0, R16, UR6, 0x2 ;  /* 0x00000006104a7c11 */ /* 0x000fe2000f8010ff */
[----:B------:R-:W-:Y:S01]  /*78a0*/  IMAD.WIDE.U32 R18, R71, UR8, R18 ;  /* 0x0000000847127c25 */ /* 0x000fe2000f8e0012 */
[----:B------:R-:W-:Y:S01]  /*78b0*/  IADD3 R71, R17, R75, RZ ;  /* 0x0000004b11477210 */ /* 0x000fe20007ffe0ff */
[----:B------:R-:W-:Y:S01]  /*78c0*/  ULDC.64 UR8, c[0x0][0xb00] ;  /* 0x0002c00000087ab9 */ /* 0x000fe20000000a00 */
[----:B------:R-:W-:Y:S01]  /*78d0*/  ULDC UR6, c[0x0][0xa88] ;  /* 0x0002a20000067ab9 */ /* 0x000fe20000000800 */
[----:B------:R-:W-:Y:S01]  /*78e0*/  IMAD.IADD R17, R19, 0x1, R73 ;  /* 0x0000000113117824 */ /* 0x000fe200078e0249 */
[----:B------:R-:W-:Y:S01]  /*78f0*/  LEA R79, P1, R18, UR8, 0x2 ;  /* 0x00000008124f7c11 */ /* 0x000fe2000f8210ff */
[----:B------:R-:W-:Y:S01]  /*7900*/  IMAD R2, R72, 0x80, R2 ;  /* 0x0000008048027824 */ /* 0x000fe200078e0202 */
[----:B------:R-:W-:Y:S01]  /*7910*/  LEA.HI.X R75, R16, UR7, R71, 0x2, P0 ;  /* 0x00000007104b7c11 */ /* 0x000fe200080f1447 */
[----:B0-----:R-:W-:Y:S01]  /*7920*/  ULEA UR4, UR5, UR4, 0x18 ;  /* 0x0000000405047291 */ /* 0x001fe2000f8ec03f */
[----:B------:R-:W-:Y:S01]  /*7930*/  LEA.HI.X R80, R18, UR9, R17, 0x2, P1 ;  /* 0x0000000912507c11 */ /* 0x000fe200088f1411 */
[----:B------:R-:W-:Y:S01]  /*7940*/  SHFL.IDX PT, R16, R74, RZ, 0x1c1f ;  /* 0x001c1fff4a107589 */ /* 0x000fe200000e0000 */
[----:B------:R-:W-:Y:S01]  /*7950*/  IMAD R73, R78, UR6, RZ ;  /* 0x000000064e497c24 */ /* 0x000fe2000f8e02ff */
[----:B------:R-:W-:Y:S01]  /*7960*/  LOP3.LUT P0, RZ, R82, 0x3, RZ, 0xc0, !PT ;  /* 0x0000000352ff7812 */ /* 0x000fe2000780c0ff */
[----:B------:R-:W-:Y:S01]  /*7970*/  UIADD3 UR4, UR4, 0x28820, URZ ;  /* 0x0002882004047890 */ /* 0x000fe2000fffe03f */
[----:B------:R-:W0:Y:S01]  /*7980*/  SHFL.IDX PT, R17, R75, RZ, 0x1c1f ;  /* 0x001c1fff4b117589 */ /* 0x000e2200000e0000 */
[----:B------:R-:W-:-:S02]  /*7990*/  IADD3 R72, R2, 0x8, RZ ;  /* 0x0000000802487810 */ /* 0x000fc40007ffe0ff */
[-C--:B------:R-:W-:Y:S01]  /*79a0*/  ISETP.GE.OR P1, PT, R2, R73.reuse, P0 ;  /* 0x000000490200720c */ /* 0x080fe20000726670 */
[----:B------:R-:W-:Y:S01]  /*79b0*/  SHFL.IDX PT, R18, R74, 0x1, 0x1c1f ;  /* 0x003c1f004a127f89 */ /* 0x000fe200000e0000 */
[-C--:B------:R-:W-:Y:S01]  /*79c0*/  ISETP.GE.OR P0, PT, R72, R73.reuse, P0 ;  /* 0x000000494800720c */ /* 0x080fe20000706670 */
[----:B------:R-:W-:Y:S01]  /*79d0*/  UPRMT UR4, URZ, 0x654, UR4 ;  /* 0x000006543f047896 */ /* 0x000fe20008000004 */
[----:B------:R-:W-:Y:S01]  /*79e0*/  ISETP.GE.AND P2, PT, R2, R73, PT ;  /* 0x000000490200720c */ /* 0x000fe20003f46270 */
[----:B------:R1:W2:Y:S04]  /*79f0*/  SHFL.IDX PT, R19, R75, 0x1, 0x1c1f ;  /* 0x003c1f004b137f89 */ /* 0x0002a800000e0000 */
[----:B------:R3:W4:Y:S03]  /*7a00*/  SHFL.IDX PT, R70, R79, RZ, 0x1c1f ;  /* 0x001c1fff4f467589 */ /* 0x00072600000e0000 */
[----:B------:R-:W-:Y:S01]  /*7a10*/  SYNCS.ARRIVE.TRANS64.RED.A1T0 RZ, [UR4], RZ ;  /* 0x000000ffffff79a7 */ /* 0x000fe20008100404 */
[----:B-1----:R-:W-:Y:S01]  /*7a20*/  LOP3.LUT R75, R84, 0x7ffffffc, RZ, 0xc0, !PT ;  /* 0x7ffffffc544b7812 */ /* 0x002fe200078ec0ff */
[----:B------:R3:W1:Y:S04]  /*7a30*/  SHFL.IDX PT, R71, R80, RZ, 0x1c1f ;  /* 0x001c1fff50477589 */ /* 0x00066800000e0000 */
[----:B------:R-:W-:Y:S01]  /*7a40*/  IMAD.IADD R75, R82, 0x1, -R75 ;  /* 0x00000001524b7824 */ /* 0x000fe200078e0a4b */
[----:B0-----:R3:W-:Y:S03]  /*7a50*/  @!P1 ST.E desc[UR38][R16.64], R3 ;  /* 0x0000000310009985 */ /* 0x0017e6000c101926 */
[----:B------:R-:W-:Y:S01]  /*7a60*/  IMAD.SHL.U32 R75, R75, 0x2, RZ ;  /* 0x000000024b4b7824 */ /* 0x000fe200078e00ff */
[----:B--2---:R3:W-:Y:S01]  /*7a70*/  @!P0 ST.E desc[UR38][R18.64], R0 ;  /* 0x0000000012008985 */ /* 0x0047e2000c101926 */
[----:B------:R-:W-:Y:S05]  /*7a80*/  @P2 BRA `(.L_x_37) ;  /* 0x0000000400782947 */ /* 0x000fea0003800000 */
[C---:B---3--:R-:W-:Y:S01]  /*7a90*/  IADD3 R0, R75.reuse, 0x8, RZ ;  /* 0x000000084b007810 */ /* 0x048fe20007ffe0ff */
[----:B------:R-:W-:Y:S01]  /*7aa0*/  ULDC UR4, c[0x0][0xac8] ;  /* 0x0002b20000047ab9 */ /* 0x000fe20000000800 */
[C---:B------:R-:W-:Y:S01]  /*7ab0*/  VIADD R18, R75.reuse, 0x10 ;  /* 0x000000104b127836 */ /* 0x040fe20000000000 */
[C---:B------:R-:W-:Y:S01]  /*7ac0*/  ISETP.GE.AND P2, PT, R75.reuse, UR4, PT ;  /* 0x000000044b007c0c */ /* 0x040fe2000bf46270 */
[C---:B------:R-:W-:Y:S01]  /*7ad0*/  VIADD R19, R75.reuse, 0x18 ;  /* 0x000000184b137836 */ /* 0x040fe20000000000 */
[----:B------:R-:W-:Y:S01]  /*7ae0*/  ISETP.GE.AND P3, PT, R0, UR4, PT ;  /* 0x0000000400007c0c */ /* 0x000fe2000bf66270 */
[C---:B------:R-:W-:Y:S01]  /*7af0*/  VIADD R74, R75.reuse, 0x28 ;  /* 0x000000284b4a7836 */ /* 0x040fe20000000000 */
[----:B------:R-:W-:Y:S01]  /*7b00*/  ISETP.GE.AND P0, PT, R18, UR4, PT ;  /* 0x0000000412007c0c */ /* 0x000fe2000bf06270 */
[----:B------:R-:W-:Y:S01]  /*7b10*/  VIADD R76, R75, 0x30 ;  /* 0x000000304b4c7836 */ /* 0x000fe20000000000 */
[----:B------:R-:W-:Y:S01]  /*7b20*/  ISETP.GE.AND P1, PT, R19, UR4, PT ;  /* 0x0000000413007c0c */ /* 0x000fe2000bf26270 */
[C---:B------:R-:W-:Y:S01]  /*7b30*/  VIADD R78, R75.reuse, 0x40 ;  /* 0x000000404b4e7836 */ /* 0x040fe20000000000 */
[----:B------:R-:W-:-:S02]  /*7b40*/  IADD3 R77, R75, 0x38, RZ ;  /* 0x000000384b4d7810 */ /* 0x000fc40007ffe0ff */
[----:B------:R-:W-:Y:S02]  /*7b50*/  ISETP.GE.AND P4, PT, R76, UR4, PT ;  /* 0x000000044c007c0c */ /* 0x000fe4000bf86270 */
[----:B------:R-:W-:Y:S01]  /*7b60*/  ISETP.GE.AND P5, PT, R77, UR4, PT ;  /* 0x000000044d007c0c */ /* 0x000fe2000bfa6270 */
[----:B-1--4-:R-:W-:Y:S01]  /*7b70*/  @!P2 IMAD.WIDE R2, R75, 0x4, R70 ;  /* 0x000000044b02a825 */ /* 0x012fe200078e0246 */
[----:B------:R-:W-:Y:S02]  /*7b80*/  ISETP.GE.AND P6, PT, R78, UR4, PT ;  /* 0x000000044e007c0c */ /* 0x000fe4000bfc6270 */
[----:B------:R-:W-:Y:S02]  /*7b90*/  @!P3 LEA.HI R0, R0, R0, RZ, 0x1 ;  /* 0x000000000000b211 */ /* 0x000fe400078f08ff */
[----:B------:R0:W-:Y:S01]  /*7ba0*/  @!P2 ST.E.64 desc[UR38][R2.64], R50 ;  /* 0x000000320200a985 */ /* 0x0001e2000c101b26 */
[----:B------:R-:W-:Y:S02]  /*7bb0*/  @!P0 LEA.HI R18, R18, R18, RZ, 0x1 ;  /* 0x0000001212128211 */ /* 0x000fe400078f08ff */
[----:B------:R-:W-:-:S02]  /*7bc0*/  @!P3 LOP3.LUT R17, R0, 0xfffffffe, RZ, 0xc0, !PT ;  /* 0xfffffffe0011b812 */ /* 0x000fc400078ec0ff */
[----:B------:R-:W-:Y:S02]  /*7bd0*/  IADD3 R0, R75, 0x20, RZ ;  /* 0x000000204b007810 */ /* 0x000fe40007ffe0ff */
[----:B------:R-:W-:Y:S01]  /*7be0*/  @!P1 LEA.HI R19, R19, R19, RZ, 0x1 ;  /* 0x0000001313139211 */ /* 0x000fe200078f08ff */
[----:B------:R-:W-:Y:S01]  /*7bf0*/  @!P3 IMAD.WIDE R16, R17, 0x4, R70 ;  /* 0x000000041110b825 */ /* 0x000fe200078e0246 */
[----:B------:R-:W-:Y:S02]  /*7c00*/  ISETP.GE.AND P2, PT, R0, UR4, PT ;  /* 0x0000000400007c0c */ /* 0x000fe4000bf46270 */
[----:B------:R-:W-:Y:S02]  /*7c10*/  @!P4 LEA.HI R76, R76, R76, RZ, 0x1 ;  /* 0x0000004c4c4cc211 */ /* 0x000fe400078f08ff */
[----:B------:R1:W-:Y:S01]  /*7c20*/  @!P3 ST.E.64 desc[UR38][R16.64], R54 ;  /* 0x000000361000b985 */ /* 0x0003e2000c101b26 */
[----:B------:R-:W-:Y:S02]  /*7c30*/  ISETP.GE.AND P3, PT, R74, UR4, PT ;  /* 0x000000044a007c0c */ /* 0x000fe4000bf66270 */
[----:B0-----:R-:W-:-:S02]  /*7c40*/  @!P0 LOP3.LUT R3, R18, 0xfffffffe, RZ, 0xc0, !PT ;  /* 0xfffffffe12038812 */ /* 0x001fc400078ec0ff */
[----:B------:R-:W-:Y:S02]  /*7c50*/  @!P5 LEA.HI R77, R77, R77, RZ, 0x1 ;  /* 0x0000004d4d4dd211 */ /* 0x000fe400078f08ff */
[----:B------:R-:W-:Y:S01]  /*7c60*/  @!P6 LEA.HI R78, R78, R78, RZ, 0x1 ;  /* 0x0000004e4e4ee211 */ /* 0x000fe200078f08ff */
[----:B------:R-:W-:Y:S01]  /*7c70*/  @!P0 IMAD.WIDE R2, R3, 0x4, R70 ;  /* 0x0000000403028825 */ /* 0x000fe200078e0246 */
[----:B------:R-:W-:-:S04]  /*7c80*/  @!P2 LEA.HI R0, R0, R0, RZ, 0x1 ;  /* 0x000000000000a211 */ /* 0x000fc800078f08ff */
[----:B------:R0:W-:Y:S01]  /*7c90*/  @!P0 ST.E.64 desc[UR38][R2.64], R46 ;  /* 0x0000002e02008985 */ /* 0x0001e2000c101b26 */
[----:B------:R-:W-:Y:S02]  /*7ca0*/  @!P3 LEA.HI R74, R74, R74, RZ, 0x1 ;  /* 0x0000004a4a4ab211 */ /* 0x000fe400078f08ff */
[----:B-1----:R-:W-:Y:S02]  /*7cb0*/  @!P1 LOP3.LUT R17, R19, 0xfffffffe, RZ, 0xc0, !PT ;  /* 0xfffffffe13119812 */ /* 0x002fe400078ec0ff */
[----:B------:R-:W-:Y:S01]  /*7cc0*/  @!P2 LOP3.LUT R19, R0, 0xfffffffe, RZ, 0xc0, !PT ;  /* 0xfffffffe0013a812 */ /* 0x000fe200078ec0ff */
[----:B------:R-:W-:Y:S01]  /*7cd0*/  VIADD R0, R75, 0x48 ;  /* 0x000000484b007836 */ /* 0x000fe20000000000 */
[----:B------:R-:W-:Y:S01]  /*7ce0*/  @!P3 LOP3.LUT R51, R74, 0xfffffffe, RZ, 0xc0, !PT ;  /* 0xfffffffe4a33b812 */ /* 0x000fe200078ec0ff */
[--C-:B------:R-:W-:Y:S01]  /*7cf0*/  @!P1 IMAD.WIDE R16, R17, 0x4, R70.reuse ;  /* 0x0000000411109825 */ /* 0x100fe200078e0246 */
[----:B------:R-:W-:Y:S02]  /*7d00*/  @!P4 LOP3.LUT R55, R76, 0xfffffffe, RZ, 0xc0, !PT ;  /* 0xfffffffe4c37c812 */ /* 0x000fe400078ec0ff */
[----:B------:R-:W-:Y:S01]  /*7d10*/  IADD3 R54, R75, 0x50, RZ ;  /* 0x000000504b367810 */ /* 0x000fe20007ffe0ff */
[----:B------:R-:W-:Y:S01]  /*7d20*/  @!P2 IMAD.WIDE R18, R19, 0x4, R70 ;  /* 0x000000041312a825 */ /* 0x000fe200078e0246 */
[----:B------:R1:W-:Y:S01]  /*7d30*/  @!P1 ST.E.64 desc[UR38][R16.64], R58 ;  /* 0x0000003a10009985 */ /* 0x0003e2000c101b26 */
[----:B0-----:R-:W-:-:S02]  /*7d40*/  @!P5 LOP3.LUT R47, R77, 0xfffffffe, RZ, 0xc0, !PT ;  /* 0xfffffffe4d2fd812 */ /* 0x001fc400078ec0ff */
[--C-:B------:R-:W-:Y:S01]  /*7d50*/  @!P3 IMAD.WIDE R2, R51, 0x4, R70.reuse ;  /* 0x000000043302b825 */ /* 0x100fe200078e0246 */
[----:B------:R-:W-:Y:S01]  /*7d60*/  @!P6 LOP3.LUT R51, R78, 0xfffffffe, RZ, 0xc0, !PT ;  /* 0xfffffffe4e33e812 */ /* 0x000fe200078ec0ff */
[----:B------:R0:W-:Y:S01]  /*7d70*/  @!P2 ST.E.64 desc[UR38][R18.64], R34 ;  /* 0x000000221200a985 */ /* 0x0001e2000c101b26 */
[----:B------:R-:W-:Y:S01]  /*7d80*/  ISETP.GE.AND P0, PT, R0, UR4, PT ;  /* 0x0000000400007c0c */ /* 0x000fe2000bf06270 */
[--C-:B------:R-:W-:Y:S01]  /*7d90*/  @!P5 IMAD.WIDE R46, R47, 0x4, R70.reuse ;  /* 0x000000042f2ed825 */ /* 0x100fe200078e0246 */
[----:B------:R-:W-:Y:S01]  /*7da0*/  ISETP.GE.AND P1, PT, R54, UR4, PT ;  /* 0x0000000436007c0c */ /* 0x000fe2000bf26270 */
[----:B------:R2:W-:Y:S02]  /*7db0*/  @!P3 ST.E.64 desc[UR38][R2.64], R32 ;  /* 0x000000200200b985 */ /* 0x0005e4000c101b26 */
[----:B------:R-:W-:-:S04]  /*7dc0*/  @!P6 IMAD.WIDE R50, R51, 0x4, R70 ;  /* 0x000000043332e825 */ /* 0x000fc800078e0246 */
[----:B-1----:R-:W-:-:S04]  /*7dd0*/  @!P4 IMAD.WIDE R16, R55, 0x4, R70 ;  /* 0x000000043710c825 */ /* 0x002fc800078e0246 */
[C---:B------:R-:W-:Y:S01]  /*7de0*/  VIADD R55, R75.reuse, 0x58 ;  /* 0x000000584b377836 */ /* 0x040fe20000000000 */
[----:B------:R1:W-:Y:S01]  /*7df0*/  @!P4 ST.E.64 desc[UR38][R16.64], R28 ;  /* 0x0000001c1000c985 */ /* 0x0003e2000c101b26 */
[C---:B------:R-:W-:Y:S01]  /*7e00*/  VIADD R58, R75.reuse, 0x60 ;  /* 0x000000604b3a7836 */ /* 0x040fe20000000000 */
[C---:B0-----:R-:W-:Y:S01]  /*7e10*/  IADD3 R18, R75.reuse, 0x68, RZ ;  /* 0x000000684b127810 */ /* 0x041fe20007ffe0ff */
[C---:B--2---:R-:W-:Y:S01]  /*7e20*/  VIADD R3, R75.reuse, 0x78 ;  /* 0x000000784b037836 */ /* 0x044fe20000000000 */
[----:B------:R0:W-:Y:S01]  /*7e30*/  @!P5 ST.E.64 desc[UR38][R46.64], R42 ;  /* 0x0000002a2e00d985 */ /* 0x0001e2000c101b26 */
[----:B------:R-:W-:Y:S01]  /*7e40*/  VIADD R19, R75, 0x70 ;  /* 0x000000704b137836 */ /* 0x000fe20000000000 */
[----:B------:R-:W-:Y:S02]  /*7e50*/  ISETP.GE.AND P2, PT, R55, UR4, PT ;  /* 0x0000000437007c0c */ /* 0x000fe4000bf46270 */
[----:B------:R2:W-:Y:S01]  /*7e60*/  @!P6 ST.E.64 desc[UR38][R50.64], R62 ;  /* 0x0000003e3200e985 */ /* 0x0005e2000c101b26 */
[----:B------:R-:W-:-:S02]  /*7e70*/  ISETP.GE.AND P3, PT, R58, UR4, PT ;  /* 0x000000043a007c0c */ /* 0x000fc4000bf66270 */
[----:B------:R-:W-:Y:S02]  /*7e80*/  ISETP.GE.AND P6, PT, R3, UR4, PT ;  /* 0x0000000403007c0c */ /* 0x000fe4000bfc6270 */
[----:B------:R-:W-:Y:S02]  /*7e90*/  ISETP.GE.AND P4, PT, R18, UR4, PT ;  /* 0x0000000412007c0c */ /* 0x000fe4000bf86270 */
[----:B------:R-:W-:Y:S02]  /*7ea0*/  ISETP.GE.AND P5, PT, R19, UR4, PT ;  /* 0x0000000413007c0c */ /* 0x000fe4000bfa6270 */
[----:B------:R-:W-:Y:S02]  /*7eb0*/  @!P0 LEA.HI R0, R0, R0, RZ, 0x1 ;  /* 0x0000000000008211 */ /* 0x000fe400078f08ff */
[----:B------:R-:W-:Y:S02]  /*7ec0*/  @!P1 LEA.HI R54, R54, R54, RZ, 0x1 ;  /* 0x0000003636369211 */ /* 0x000fe400078f08ff */
[----:B------:R-:W-:-:S02]  /*7ed0*/  @!P2 LEA.HI R55, R55, R55, RZ, 0x1 ;  /* 0x000000373737a211 */ /* 0x000fc400078f08ff */
[----:B------:R-:W-:Y:S02]  /*7ee0*/  @!P3 LEA.HI R58, R58, R58, RZ, 0x1 ;  /* 0x0000003a3a3ab211 */ /* 0x000fe400078f08ff */
[----:B-1----:R-:W-:Y:S02]  /*7ef0*/  @!P6 LEA.HI R16, R3, R3, RZ, 0x1 ;  /* 0x000000030310e211 */ /* 0x002fe400078f08ff */
[----:B------:R-:W-:Y:S02]  /*7f00*/  @!P4 LEA.HI R18, R18, R18, RZ, 0x1 ;  /* 0x000000121212c211 */ /* 0x000fe400078f08ff */
[----:B------:R-:W-:Y:S02]  /*7f10*/  @!P5 LEA.HI R2, R19, R19, RZ, 0x1 ;  /* 0x000000131302d211 */ /* 0x000fe400078f08ff */
[----:B------:R-:W-:Y:S02]  /*7f20*/  @!P0 LOP3.LUT R3, R0, 0xfffffffe, RZ, 0xc0, !PT ;  /* 0xfffffffe00038812 */ /* 0x000fe400078ec0ff */
[----:B------:R-:W-:-:S02]  /*7f30*/  @!P1 LOP3.LUT R17, R54, 0xfffffffe, RZ, 0xc0, !PT ;  /* 0xfffffffe36119812 */ /* 0x000fc400078ec0ff */
[----:B------:R-:W-:Y:S02]  /*7f40*/  @!P2 LOP3.LUT R19, R55, 0xfffffffe, RZ, 0xc0, !PT ;  /* 0xfffffffe3713a812 */ /* 0x000fe400078ec0ff */
[----:B------:R-:W-:Y:S02]  /*7f50*/  @!P3 LOP3.LUT R29, R58, 0xfffffffe, RZ, 0xc0, !PT ;  /* 0xfffffffe3a1db812 */ /* 0x000fe400078ec0ff */
[----:B------:R-:W-:Y:S01]  /*7f60*/  @!P4 LOP3.LUT R33, R18, 0xfffffffe, RZ, 0xc0, !PT ;  /* 0xfffffffe1221c812 */ /* 0x000fe200078ec0ff */
[--C-:B------:R-:W-:Y:S01]  /*7f70*/  @!P2 IMAD.WIDE R18, R19, 0x4, R70.reuse ;  /* 0x000000041312a825 */ /* 0x100fe200078e0246 */
[----:B------:R-:W-:Y:S02]  /*7f80*/  @!P5 LOP3.LUT R35, R2, 0xfffffffe, RZ, 0xc0, !PT ;  /* 0xfffffffe0223d812 */ /* 0x000fe400078ec0ff */
[----:B0-----:R-:W-:Y:S01]  /*7f90*/  @!P6 LOP3.LUT R43, R16, 0xfffffffe, RZ, 0xc0, !PT ;  /* 0xfffffffe102be812 */ /* 0x001fe200078ec0ff */
[----:B------:R-:W-:-:S04]  /*7fa0*/  @!P0 IMAD.WIDE R2, R3, 0x4, R70 ;  /* 0x0000000403028825 */ /* 0x000fc800078e0246 */
[--C-:B------:R-:W-:Y:S01]  /*7fb0*/  @!P1 IMAD.WIDE R16, R17, 0x4, R70.reuse ;  /* 0x0000000411109825 */ /* 0x100fe200078e0246 */
[----:B------:R2:W-:Y:S03]  /*7fc0*/  @!P0 ST.E.64 desc[UR38][R2.64], R4 ;  /* 0x0000000402008985 */ /* 0x0005e6000c101b26 */
[--C-:B------:R-:W-:Y:S01]  /*7fd0*/  @!P3 IMAD.WIDE R28, R29, 0x4, R70.reuse ;  /* 0x000000041d1cb825 */ /* 0x100fe200078e0246 */
[----:B------:R2:W-:Y:S03]  /*7fe0*/  @!P1 ST.E.64 desc[UR38][R16.64], R6 ;  /* 0x0000000610009985 */ /* 0x0005e6000c101b26 */
[--C-:B------:R-:W-:Y:S01]  /*7ff0*/  @!P4 IMAD.WIDE R32, R33, 0x4, R70.reuse ;  /* 0x000000042120c825 */ /* 0x100fe200078e0246 */
[----:B------:R2:W-:Y:S03]  /*8000*/  @!P2 ST.E.64 desc[UR38][R18.64], R8 ;  /* 0x000000081200a985 */ /* 0x0005e6000c101b26 */
[--C-:B------:R-:W-:Y:S01]  /*8010*/  @!P5 IMAD.WIDE R34, R35, 0x4, R70.reuse ;  /* 0x000000042322d825 */ /* 0x100fe200078e0246 */
[----:B------:R2:W-:Y:S03]  /*8020*/  @!P3 ST.E.64 desc[UR38][R28.64], R14 ;  /* 0x0000000e1c00b985 */ /* 0x0005e6000c101b26 */
[----:B------:R-:W-:Y:S01]  /*8030*/  @!P6 IMAD.WIDE R42, R43, 0x4, R70 ;  /* 0x000000042b2ae825 */ /* 0x000fe200078e0246 */
[----:B------:R2:W-:Y:S04]  /*8040*/  @!P4 ST.E.64 desc[UR38][R32.64], R24 ;  /* 0x000000182000c985 */ /* 0x0005e8000c101b26 */
[----:B------:R2:W-:Y:S04]  /*8050*/  @!P5 ST.E.64 desc[UR38][R34.64], R36 ;  /* 0x000000242200d985 */ /* 0x0005e8000c101b26 */
[----:B------:R2:W-:Y:S02]  /*8060*/  @!P6 ST.E.64 desc[UR38][R42.64], R68 ;  /* 0x000000442a00e985 */ /* 0x0005e4000c101b26 */
.L_x_37:
[----:B------:R-:W-:Y:S05]  /*8070*/  BSYNC B0 ;  /* 0x0000000000007941 */ /* 0x000fea0003800000 */
.L_x_36:
[----:B------:R-:W-:Y:S01]  /*8080*/  ISETP.GE.AND P0, PT, R72, R73, PT ;  /* 0x000000494800720c */ /* 0x000fe20003f06270 */
[----:B--23--:R2:W3:Y:S04]  /*8090*/  SHFL.IDX PT, R17, R80, 0x1, 0x1c1f ;  /* 0x003c1f0050117f89 */ /* 0x00c4e800000e0000 */
[----:B------:R2:W0:Y:S08]  /*80a0*/  SHFL.IDX PT, R16, R79, 0x1, 0x1c1f ;  /* 0x003c1f004f107f89 */ /* 0x00043000000e0000 */
[----:B--2---:R-:W-:Y:S05]  /*80b0*/  @P0 BRA `(.L_x_8) ;  /* 0x0000004400240947 */ /* 0x004fea0003800000 */
[----:B------:R-:W-:Y:S01]  /*80c0*/  ULDC UR4, c[0x0][0xac8] ;  /* 0x0002b20000047ab9 */ /* 0x000fe20000000800 */
[C---:B------:R-:W-:Y:S01]  /*80d0*/  IADD3 R0, R75.reuse, 0x8, RZ ;  /* 0x000000084b007810 */ /* 0x040fe20007ffe0ff */
[C---:B------:R-:W-:Y:S01]  /*80e0*/  VIADD R4, R75.reuse, 0x10 ;  /* 0x000000104b047836 */ /* 0x040fe20000000000 */
[C---:B------:R-:W-:Y:S01]  /*80f0*/  ISETP.GE.AND P0, PT, R75.reuse, UR4, PT ;  /* 0x000000044b007c0c */ /* 0x040fe2000bf06270 */
[C---:B------:R-:W-:Y:S01]  /*8100*/  VIADD R6, R75.reuse, 0x18 ;  /* 0x000000184b067836 */ /* 0x040fe20000000000 */
[----:B------:R-:W-:Y:S01]  /*8110*/  ISETP.GE.AND P5, PT, R0, UR4, PT ;  /* 0x0000000400007c0c */ /* 0x000fe2000bfa6270 */
[C---:B------:R-:W-:Y:S01]  /*8120*/  VIADD R9, R75.reuse, 0x28 ;  /* 0x000000284b097836 */ /* 0x040fe20000000000 */
[----:B------:R-:W-:Y:S01]  /*8130*/  ISETP.GE.AND P6, PT, R4, UR4, PT ;  /* 0x0000000404007c0c */ /* 0x000fe2000bfc6270 */
[C---:B------:R-:W-:Y:S01]  /*8140*/  VIADD R14, R75.reuse, 0x30 ;  /* 0x000000304b0e7836 */ /* 0x040fe20000000000 */
[C---:B------:R-:W-:Y:S01]  /*8150*/  IADD3 R8, R75.reuse, 0x20, RZ ;  /* 0x000000204b087810 */ /* 0x040fe20007ffe0ff */
[C---:B------:R-:W-:Y:S01]  /*8160*/  VIADD R24, R75.reuse, 0x40 ;  /* 0x000000404b187836 */ /* 0x040fe20000000000 */
[C---:B------:R-:W-:Y:S01]  /*8170*/  IADD3 R15, R75.reuse, 0x38, RZ ;  /* 0x000000384b0f7810 */ /* 0x040fe20007ffe0ff */
[C---:B------:R-:W-:Y:S01]  /*8180*/  VIADD R28, R75.reuse, 0x48 ;  /* 0x000000484b1c7836 */ /* 0x040fe20000000000 */
[----:B------:R-:W-:Y:S01]  /*8190*/  ISETP.GE.AND P4, PT, R8, UR4, PT ;  /* 0x0000000408007c0c */ /* 0x000fe2000bf86270 */
[----:B------:R-:W-:Y:S01]  /*81a0*/  VIADD R29, R75, 0x70 ;  /* 0x000000704b1d7836 */ /* 0x000fe20000000000 */
[----:B------:R-:W-:Y:S01]  /*81b0*/  ISETP.GE.AND P3, PT, R9, UR4, PT ;  /* 0x0000000409007c0c */ /* 0x000fe2000bf66270 */
[----:B0--3--:R-:W-:Y:S01]  /*81c0*/  @!P0 IMAD.WIDE R2, R75, 0x4, R16 ;  /* 0x000000044b028825 */ /* 0x009fe200078e0210 */
[----:B------:R-:W-:-:S02]  /*81d0*/  ISETP.GE.AND P2, PT, R14, UR4, PT ;  /* 0x000000040e007c0c */ /* 0x000fc4000bf46270 */
[----:B------:R-:W-:Y:S02]  /*81e0*/  ISETP.GE.AND P1, PT, R15, UR4, PT ;  /* 0x000000040f007c0c */ /* 0x000fe4000bf26270 */
[----:B------:R0:W-:Y:S01]  /*81f0*/  @!P0 ST.E.64 desc[UR38][R2.64], R52 ;  /* 0x0000003402008985 */ /* 0x0001e2000c101b26 */
[----:B------:R-:W-:Y:S02]  /*8200*/  ISETP.GE.AND P0, PT, R6, UR4, PT ;  /* 0x0000000406007c0c */ /* 0x000fe4000bf06270 */
[----:B------:R-:W-:Y:S02]  /*8210*/  @!P5 LEA.HI R0, R0, R0, RZ, 0x1 ;  /* 0x000000000000d211 */ /* 0x000fe400078f08ff */
[----:B------:R-:W-:Y:S02]  /*8220*/  @!P6 LEA.HI R4, R4, R4, RZ, 0x1 ;  /* 0x000000040404e211 */ /* 0x000fe400078f08ff */
[----:B------:R-:W-:Y:S02]  /*8230*/  @!P5 LOP3.LUT R5, R0, 0xfffffffe, RZ, 0xc0, !PT ;  /* 0xfffffffe0005d812 */ /* 0x000fe400078ec0ff */
[----:B------:R-:W-:-:S02]  /*8240*/  @!P6 LOP3.LUT R7, R4, 0xfffffffe, RZ, 0xc0, !PT ;  /* 0xfffffffe0407e812 */ /* 0x000fc400078ec0ff */
[----:B------:R-:W-:Y:S02]  /*8250*/  @!P4 LEA.HI R8, R8, R8, RZ, 0x1 ;  /* 0x000000080808c211 */ /* 0x000fe400078f08ff */
[----:B------:R-:W-:Y:S01]  /*8260*/  @!P3 LEA.HI R0, R9, R9, RZ, 0x1 ;  /* 0x000000090900b211 */ /* 0x000fe200078f08ff */
[--C-:B0-----:R-:W-:Y:S01]  /*8270*/  @!P5 IMAD.WIDE R2, R5, 0x4, R16.reuse ;  /* 0x000000040502d825 */ /* 0x101fe200078e0210 */
[----:B------:R-:W-:Y:S02]  /*8280*/  @!P0 LEA.HI R6, R6, R6, RZ, 0x1 ;  /* 0x0000000606068211 */ /* 0x000fe400078f08ff */
[----:B------:R-:W-:Y:S01]  /*8290*/  @!P2 LEA.HI R14, R14, R14, RZ, 0x1 ;  /* 0x0000000e0e0ea211 */ /* 0x000fe200078f08ff */
[----:B------:R-:W-:Y:S01]  /*82a0*/  @!P6 IMAD.WIDE R4, R7, 0x4, R16 ;  /* 0x000000040704e825 */ /* 0x000fe200078e0210 */
[----:B------:R-:W-:Y:S01]  /*82b0*/  @!P1 LEA.HI R18, R15, R15, RZ, 0x1 ;  /* 0x0000000f0f129211 */ /* 0x000fe200078f08ff */
[----:B------:R0:W-:Y:S01]  /*82c0*/  @!P5 ST.E.64 desc[UR38][R2.64], R48 ;  /* 0x000000300200d985 */ /* 0x0001e2000c101b26 */
[----:B------:R-:W-:-:S02]  /*82d0*/  @!P0 LOP3.LUT R7, R6, 0xfffffffe, RZ, 0xc0, !PT ;  /* 0xfffffffe06078812 */ /* 0x000fc400078ec0ff */
[----:B------:R-:W-:Y:S01]  /*82e0*/  @!P4 LOP3.LUT R9, R8, 0xfffffffe, RZ, 0xc0, !PT ;  /* 0xfffffffe0809c812 */ /* 0x000fe200078ec0ff */
[----:B------:R2:W-:Y:S01]  /*82f0*/  @!P6 ST.E.64 desc[UR38][R4.64], R56 ;  /* 0x000000380400e985 */ /* 0x0005e2000c101b26 */
[----:B------:R-:W-:Y:S02]  /*8300*/  @!P3 LOP3.LUT R15, R0, 0xfffffffe, RZ, 0xc0, !PT ;  /* 0xfffffffe000fb812 */ /* 0x000fe400078ec0ff */
[----:B------:R-:W-:Y:S02]  /*8310*/  @!P2 LOP3.LUT R19, R14, 0xfffffffe, RZ, 0xc0, !PT ;  /* 0xfffffffe0e13a812 */ /* 0x000fe400078ec0ff */
[----:B------:R-:W-:Y:S01]  /*8320*/  @!P1 LOP3.LUT R25, R18, 0xfffffffe, RZ, 0xc0, !PT ;  /* 0xfffffffe12199812 */ /* 0x000fe200078ec0ff */
[----:B------:R-:W-:Y:S01]  /*8330*/  VIADD R18, R75, 0x58 ;  /* 0x000000584b127836 */ /* 0x000fe20000000000 */
[----:B------:R-:W-:Y:S02]  /*8340*/  ISETP.GE.AND P5, PT, R24, UR4, PT ;  /* 0x0000000418007c0c */ /* 0x000fe4000bfa6270 */
[----:B------:R-:W-:Y:S01]  /*8350*/  ISETP.GE.AND P6, PT, R28, UR4, PT ;  /* 0x000000041c007c0c */ /* 0x000fe2000bfc6270 */
[----:B0-----:R-:W-:Y:S01]  /*8360*/  @!P0 IMAD.WIDE R2, R7, 0x4, R16 ;  /* 0x0000000407028825 */ /* 0x001fe200078e0210 */
[----:B------:R-:W-:-:S03]  /*8370*/  IADD3 R0, R75, 0x50, RZ ;  /* 0x000000504b007810 */ /* 0x000fc60007ffe0ff */
[--C-:B--2---:R-:W-:Y:S01]  /*8380*/  @!P4 IMAD.WIDE R4, R9, 0x4, R16.reuse ;  /* 0x000000040904c825 */ /* 0x104fe200078e0210 */
[----:B------:R0:W-:Y:S01]  /*8390*/  @!P0 ST.E.64 desc[UR38][R2.64], R12 ;  /* 0x0000000c02008985 */ /* 0x0001e2000c101b26 */
[----:B------:R-:W-:Y:S02]  /*83a0*/  ISETP.GE.AND P0, PT, R0, UR4, PT ;  /* 0x0000000400007c0c */ /* 0x000fe4000bf06270 */
[--C-:B------:R-:W-:Y:S01]  /*83b0*/  @!P3 IMAD.WIDE R6, R15, 0x4, R16.reuse ;  /* 0x000000040f06b825 */ /* 0x100fe200078e0210 */
[----:B------:R2:W-:Y:S01]  /*83c0*/  @!P4 ST.E.64 desc[UR38][R4.64], R22 ;  /* 0x000000160400c985 */ /* 0x0005e2000c101b26 */
[----:B------:R-:W-:Y:S02]  /*83d0*/  ISETP.GE.AND P4, PT, R29, UR4, PT ;  /* 0x000000041d007c0c */ /* 0x000fe4000bf86270 */
[----:B------:R-:W-:Y:S01]  /*83e0*/  @!P2 IMAD.WIDE R8, R19, 0x4, R16 ;  /* 0x000000041308a825 */ /* 0x000fe200078e0210 */
[----:B------:R3:W-:Y:S01]  /*83f0*/  @!P3 ST.E.64 desc[UR38][R6.64], R30 ;  /* 0x0000001e0600b985 */ /* 0x0007e2000c101b26 */
[----:B------:R-:W-:-:S02]  /*8400*/  @!P5 LEA.HI R24, R24, R24, RZ, 0x1 ;  /* 0x000000181818d211 */ /* 0x000fc400078f08ff */
[----:B------:R-:W-:Y:S01]  /*8410*/  @!P1 IMAD.WIDE R14, R25, 0x4, R16 ;  /* 0x00000004190e9825 */ /* 0x000fe200078e0210 */
[----:B------:R5:W-:Y:S01]  /*8420*/  @!P2 ST.E.64 desc[UR38][R8.64], R44 ;  /* 0x0000002c0800a985 */ /* 0x000be2000c101b26 */
[C---:B------:R-:W-:Y:S02]  /*8430*/  IADD3 R25, R75.reuse, 0x68, RZ ;  /* 0x000000684b197810 */ /* 0x040fe40007ffe0ff */
[C---:B------:R-:W-:Y:S01]  /*8440*/  VIADD R19, R75.reuse, 0x60 ;  /* 0x000000604b137836 */ /* 0x040fe20000000000 */
[----:B------:R-:W-:Y:S01]  /*8450*/  @!P1 ST.E.64 desc[UR38][R14.64], R60 ;  /* 0x0000003c0e009985 */ /* 0x000fe2000c101b26 */
[----:B------:R-:W-:Y:S01]  /*8460*/  ISETP.GE.AND P1, PT, R18, UR4, PT ;  /* 0x0000000412007c0c */ /* 0x000fe2000bf26270 */
[----:B------:R-:W-:Y:S01]  /*8470*/  VIADD R75, R75, 0x78 ;  /* 0x000000784b4b7836 */ /* 0x000fe20000000000 */
[----:B------:R-:W-:Y:S02]  /*8480*/  ISETP.GE.AND P3, PT, R25, UR4, PT ;  /* 0x0000000419007c0c */ /* 0x000fe4000bf66270 */
[----:B------:R-:W-:-:S02]  /*8490*/  ISETP.GE.AND P2, PT, R19, UR4, PT ;  /* 0x0000000413007c0c */ /* 0x000fc4000bf46270 */
[----:B------:R-:W-:Y:S02]  /*84a0*/  @!P6 LEA.HI R28, R28, R28, RZ, 0x1 ;  /* 0x0000001c1c1ce211 */ /* 0x000fe400078f08ff */
[----:B0-----:R-:W-:Y:S02]  /*84b0*/  @!P5 LOP3.LUT R3, R24, 0xfffffffe, RZ, 0xc0, !PT ;  /* 0xfffffffe1803d812 */ /* 0x001fe400078ec0ff */
[----:B--2---:R-:W-:Y:S02]  /*84c0*/  @!P6 LOP3.LUT R5, R28, 0xfffffffe, RZ, 0xc0, !PT ;  /* 0xfffffffe1c05e812 */ /* 0x004fe400078ec0ff */
[----:B------:R-:W-:Y:S01]  /*84d0*/  @!P0 LEA.HI R0, R0, R0, RZ, 0x1 ;  /* 0x0000000000008211 */ /* 0x000fe200078f08ff */
[--C-:B------:R-:W-:Y:S01]  /*84e0*/  @!P5 IMAD.WIDE R2, R3, 0x4, R16.reuse ;  /* 0x000000040302d825 */ /* 0x100fe200078e0210 */
[----:B------:R-:W-:Y:S02]  /*84f0*/  @!P1 LEA.HI R18, R18, R18, RZ, 0x1 ;  /* 0x0000001212129211 */ /* 0x000fe400078f08ff */
[----:B------:R-:W-:Y:S01]  /*8500*/  @!P3 LEA.HI R25, R25, R25, RZ, 0x1 ;  /* 0x000000191919b211 */ /* 0x000fe200078f08ff */
[----:B------:R-:W-:Y:S01]  /*8510*/  @!P6 IMAD.WIDE R4, R5, 0x4, R16 ;  /* 0x000000040504e825 */ /* 0x000fe200078e0210 */
[----:B------:R-:W-:Y:S01]  /*8520*/  @!P2 LEA.HI R19, R19, R19, RZ, 0x1 ;  /* 0x000000131313a211 */ /* 0x000fe200078f08ff */
[----:B------:R0:W-:Y:S01]  /*8530*/  @!P5 ST.E.64 desc[UR38][R2.64], R40 ;  /* 0x000000280200d985 */ /* 0x0001e2000c101b26 */
[----:B------:R-:W-:-:S02]  /*8540*/  @!P4 LEA.HI R29, R29, R29, RZ, 0x1 ;  /* 0x0000001d1d1dc211 */ /* 0x000fc400078f08ff */
[----:B---3--:R-:W-:Y:S01]  /*8550*/  @!P0 LOP3.LUT R7, R0, 0xfffffffe, RZ, 0xc0, !PT ;  /* 0xfffffffe00078812 */ /* 0x008fe200078ec0ff */
[----:B------:R2:W-:Y:S01]  /*8560*/  @!P6 ST.E.64 desc[UR38][R4.64], R64 ;  /* 0x000000400400e985 */ /* 0x0005e2000c101b26 */
[----:B-----5:R-:W-:Y:S02]  /*8570*/  @!P1 LOP3.LUT R9, R18, 0xfffffffe, RZ, 0xc0, !PT ;  /* 0xfffffffe12099812 */ /* 0x020fe400078ec0ff */
[----:B------:R-:W-:Y:S02]  /*8580*/  @!P2 LOP3.LUT R19, R19, 0xfffffffe, RZ, 0xc0, !PT ;  /* 0xfffffffe1313a812 */ /* 0x000fe400078ec0ff */
[----:B------:R-:W-:Y:S02]  /*8590*/  @!P3 LOP3.LUT R25, R25, 0xfffffffe, RZ, 0xc0, !PT ;  /* 0xfffffffe1919b812 */ /* 0x000fe400078ec0ff */
[----:B------:R-:W-:Y:S01]  /*85a0*/  @!P4 LOP3.LUT R13, R29, 0xfffffffe, RZ, 0xc0, !PT ;  /* 0xfffffffe1d0dc812 */ /* 0x000fe200078ec0ff */
[----:B0-----:R-:W-:-:S04]  /*85b0*/  @!P0 IMAD.WIDE R2, R7, 0x4, R16 ;  /* 0x0000000407028825 */ /* 0x001fc800078e0210 */
[--C-:B--2---:R-:W-:Y:S01]  /*85c0*/  @!P1 IMAD.WIDE R4, R9, 0x4, R16.reuse ;  /* 0x0000000409049825 */ /* 0x104fe200078e0210 */
[----:B------:R2:W-:Y:S01]  /*85d0*/  @!P0 ST.E.64 desc[UR38][R2.64], R10 ;  /* 0x0000000a02008985 */ /* 0x0005e2000c101b26 */
[----:B------:R-:W-:Y:S02]  /*85e0*/  ISETP.GE.AND P0, PT, R75, UR4, PT ;  /* 0x000000044b007c0c */ /* 0x000fe4000bf06270 */
[--C-:B------:R-:W-:Y:S01]  /*85f0*/  @!P2 IMAD.WIDE R6, R19, 0x4, R16.reuse ;  /* 0x000000041306a825 */ /* 0x100fe200078e0210 */
[----:B------:R2:W-:Y:S03]  /*8600*/  @!P1 ST.E.64 desc[UR38][R4.64], R20 ;  /* 0x0000001404009985 */ /* 0x0005e6000c101b26 */
[--C-:B------:R-:W-:Y:S01]  /*8610*/  @!P3 IMAD.WIDE R8, R25, 0x4, R16.reuse ;  /* 0x000000041908b825 */ /* 0x100fe200078e0210 */
[----:B------:R2:W-:Y:S03]  /*8620*/  @!P2 ST.E.64 desc[UR38][R6.64], R26 ;  /* 0x0000001a0600a985 */ /* 0x0005e6000c101b26 */
[----:B------:R-:W-:Y:S01]  /*8630*/  @!P4 IMAD.WIDE R12, R13, 0x4, R16 ;  /* 0x000000040d0cc825 */ /* 0x000fe200078e0210 */
[----:B------:R2:W-:Y:S04]  /*8640*/  @!P3 ST.E.64 desc[UR38][R8.64], R38 ;  /* 0x000000260800b985 */ /* 0x0005e8000c101b26 */
[----:B------:R2:W-:Y:S01]  /*8650*/  @!P4 ST.E.64 desc[UR38][R12.64], R66 ;  /* 0x000000420c00c985 */ /* 0x0005e2000c101b26 */
[----:B------:R-:W-:Y:S05]  /*8660*/  @P0 BRA `(.L_x_8) ;  /* 0x0000003c00b80947 */ /* 0x000fea0003800000 */
[----:B------:R-:W-:-:S04]  /*8670*/  LEA.HI R75, R75, R75, RZ, 0x1 ;  /* 0x0000004b4b4b7211 */ /* 0x000fc800078f08ff */
[----:B--2---:R-:W-:-:S05]  /*8680*/  LOP3.LUT R3, R75, 0xfffffffe, RZ, 0xc0, !PT ;  /* 0xfffffffe4b037812 */ /* 0x004fca00078ec0ff */
[----:B------:R-:W-:-:S05]  /*8690*/  IMAD.WIDE R2, R3, 0x4, R16 ;  /* 0x0000000403027825 */ /* 0x000fca00078e0210 */
[----:B------:R0:W-:Y:S01]  /*86a0*/  ST.E.64 desc[UR38][R2.64], R150 ;  /* 0x0000009602007985 */ /* 0x0001e2000c101b26 */
[----:B------:R-:W-:Y:S05]  /*86b0*/  BRA `(.L_x_8) ;  /* 0x0000003c00a47947 */ /* 0x000fea0003800000 */
.L_x_35:
[----:B------:R-:W0:Y:S02]  /*86c0*/  S2R R0, SR_TID.X ;  /* 0x0000000000007919 */ /* 0x000e240000002100 */
[----:B0-----:R-:W-:-:S04]  /*86d0*/  IADD3 R2, R0, -0x80, RZ ;  /* 0xffffff8000027810 */ /* 0x001fc80007ffe0ff */
[----:B------:R-:W-:-:S13]  /*86e0*/  ISETP.GT.AND P0, PT, R2, 0x7f, PT ;  /* 0x0000007f0200780c */ /* 0x000fda0003f04270 */
[----:B------:R-:W-:Y:S05]  /*86f0*/  @P0 BRA `(.L_x_8) ;  /* 0x0000003c00940947 */ /* 0x000fea0003800000 */
[----:B------:R-:W0:Y:S01]  /*8700*/  S2R R3, SR_CTAID.X ;  /* 0x0000000000037919 */ /* 0x000e220000002500 */
[----:B------:R-:W1:Y:S01]  /*8710*/  LDC R6, c[0x0][0xbe8] ;  /* 0x0002fa00ff067b82 */ /* 0x000e620000000800 */
[----:B------:R-:W-:Y:S01]  /*8720*/  ULDC UR4, c[0x0][0xa88] ;  /* 0x0002a20000047ab9 */ /* 0x000fe20000000800 */
[----:B0-----:R-:W-:Y:S02]  /*8730*/  IMAD R0, R3, 0x80, R0 ;  /* 0x0000008003007824 */ /* 0x001fe400078e0200 */
[----:B-1----:R-:W-:Y:S02]  /*8740*/  IMAD R3, R6, UR4, RZ ;  /* 0x0000000406037c24 */ /* 0x002fe4000f8e02ff */
[----:B------:R-:W-:-:S05]  /*8750*/  VIADD R0, R0, 0xffffff80 ;  /* 0xffffff8000007836 */ /* 0x000fca0000000000 */
[----:B------:R-:W-:-:S13]  /*8760*/  ISETP.GE.AND P0, PT, R0, R3, PT ;  /* 0x000000030000720c */ /* 0x000fda0003f06270 */
[----:B------:R-:W-:Y:S05]  /*8770*/  @P0 BRA `(.L_x_8) ;  /* 0x0000003c00740947 */ /* 0x000fea0003800000 */
[----:B------:R-:W-:Y:S01]  /*8780*/  ISETP.NE.AND P0, PT, R6, 0x1, PT ;  /* 0x000000010600780c */ /* 0x000fe20003f05270 */
[----:B------:R-:W0:Y:S01]  /*8790*/  S2UR UR7, SR_CTAID.Z ;  /* 0x00000000000779c3 */ /* 0x000e220000002700 */
[----:B------:R-:W-:Y:S01]  /*87a0*/  USHF.R.S32.HI UR6, URZ, 0x1f, UR37 ;  /* 0x0000001f3f067899 */ /* 0x000fe20008011425 */
[----:B------:R-:W-:Y:S01]  /*87b0*/  MOV R5, R0 ;  /* 0x0000000000057202 */ /* 0x000fe20000000f00 */
[----:B------:R-:W-:Y:S02]  /*87c0*/  ULDC.64 UR8, c[0x0][0xbd0] ;  /* 0x0002f40000087ab9 */ /* 0x000fe40000000a00 */
[----:B------:R-:W-:Y:S02]  /*87d0*/  UIMAD UR6, UR6, UR8, URZ ;  /* 0x00000008060672a4 */ /* 0x000fe4000f8e023f */
[----:B------:R-:W-:Y:S01]  /*87e0*/  UIMAD.WIDE.U32 UR4, UR37, UR8, URZ ;  /* 0x00000008250472a5 */ /* 0x000fe2000f8e003f */
[----:B------:R-:W1:Y:S01]  /*87f0*/  LDC.64 R10, c[0x0][0xbd8] ;  /* 0x0002f600ff0a7b82 */ /* 0x000e620000000a00 */
[----:B------:R-:W-:-:S04]  /*8800*/  UIMAD UR6, UR37, UR9, UR6 ;  /* 0x00000009250672a4 */ /* 0x000fc8000f8e0206 */
[----:B------:R-:W-:Y:S02]  /*8810*/  UIADD3 UR6, UR5, UR6, URZ ;  /* 0x0000000605067290 */ /* 0x000fe4000fffe03f */
[----:B------:R-:W-:Y:S01]  /*8820*/  IMAD.U32 R3, RZ, RZ, UR5 ;  /* 0x00000005ff037e24 */ /* 0x000fe2000f8e00ff */
[----:B------:R-:W2:Y:S01]  /*8830*/  @P0 LDC R7, c[0x0][0xbec] ;  /* 0x0002fb00ff070b82 */ /* 0x000ea20000000800 */
[----:B------:R-:W-:Y:S01]  /*8840*/  IMAD.U32 R2, RZ, RZ, UR4 ;  /* 0x00000004ff027e24 */ /* 0x000fe2000f8e00ff */
[----:B------:R-:W-:Y:S01]  /*8850*/  ULDC.64 UR4, c[0x0][0xbe0] ;  /* 0x0002f80000047ab9 */ /* 0x000fe20000000a00 */
[----:B------:R-:W-:-:S05]  /*8860*/  MOV R3, UR6 ;  /* 0x0000000600037c02 */ /* 0x000fca0008000f00 */
[----:B------:R-:W3:Y:S01]  /*8870*/  @P0 LDC R9, c[0x0][0xbf0] ;  /* 0x0002fc00ff090b82 */ /* 0x000ee20000000800 */
[----:B0-----:R-:W-:-:S07]  /*8880*/  USHF.R.S32.HI UR8, URZ, 0x1f, UR7 ;  /* 0x0000001f3f087899 */ /* 0x001fce0008011407 */
[----:B------:R-:W0:Y:S01]  /*8890*/  S2UR UR10, SR_CTAID.Y ;  /* 0x00000000000a79c3 */ /* 0x000e220000002600 */
[C---:B-1----:R-:W-:Y:S02]  /*88a0*/  IMAD R12, R10.reuse, UR8, RZ ;  /* 0x000000080a0c7c24 */ /* 0x042fe4000f8e02ff */
[----:B------:R-:W-:-:S04]  /*88b0*/  IMAD.WIDE.U32 R2, R10, UR7, R2 ;  /* 0x000000070a027c25 */ /* 0x000fc8000f8e0002 */
[----:B------:R-:W-:Y:S01]  /*88c0*/  IMAD R11, R11, UR7, R12 ;  /* 0x000000070b0b7c24 */ /* 0x000fe2000f8e020c */
[----:B------:R-:W0:Y:S01]  /*88d0*/  LDC R8, c[0x0][0xc50] ;  /* 0x00031400ff087b82 */ /* 0x000e220000000800 */
[----:B--2---:R-:W-:-:S03]  /*88e0*/  @P0 IMAD.HI.U32 R4, R0, R7, RZ ;  /* 0x0000000700040227 */ /* 0x004fc600078e00ff */
[----:B------:R-:W-:Y:S01]  /*88f0*/  IADD3 R3, R11, R3, RZ ;  /* 0x000000030b037210 */ /* 0x000fe20007ffe0ff */
[----:B------:R-:W-:Y:S01]  /*8900*/  IMAD R7, RZ, RZ, -UR37 ;  /* 0x80000025ff077e24 */ /* 0x000fe2000f8e02ff */
[----:B---3--:R-:W-:-:S03]  /*8910*/  @P0 SHF.R.U32.HI R5, RZ, R9, R4 ;  /* 0x00000009ff050219 */ /* 0x008fc60000011604 */
[----:B0-----:R-:W-:Y:S02]  /*8920*/  IMAD R9, R8, R7, UR10 ;  /* 0x0000000a08097e24 */ /* 0x001fe4000f8e0207 */
[----:B------:R-:W-:Y:S02]  /*8930*/  IMAD.MOV R7, RZ, RZ, -R5 ;  /* 0x000000ffff077224 */ /* 0x000fe400078e0a05 */
[----:B------:R-:W-:Y:S01]  /*8940*/  IMAD.WIDE.U32 R2, R9, UR4, R2 ;  /* 0x0000000409027c25 */ /* 0x000fe2000f8e0002 */
[----:B------:R-:W-:-:S03]  /*8950*/  SHF.R.S32.HI R4, RZ, 0x1f, R9 ;  /* 0x0000001fff047819 */ /* 0x000fc60000011409 */
[----:B------:R-:W-:Y:S01]  /*8960*/  IMAD R7, R6, R7, R0 ;  /* 0x0000000706077224 */ /* 0x000fe200078e0200 */
[----:B------:R-:W-:Y:S01]  /*8970*/  IADD3 R2, P0, R5, R2, RZ ;  /* 0x0000000205027210 */ /* 0x000fe20007f1e0ff */
[----:B------:R-:W-:-:S03]  /*8980*/  IMAD R4, R4, UR4, RZ ;  /* 0x0000000404047c24 */ /* 0x000fc6000f8e02ff */
[----:B------:R-:W-:Y:S01]  /*8990*/  SHF.R.S32.HI R0, RZ, 0x1f, R7 ;  /* 0x0000001fff007819 */ /* 0x000fe20000011407 */
[----:B------:R-:W-:Y:S01]  /*89a0*/  IMAD R4, R9, UR5, R4 ;  /* 0x0000000509047c24 */ /* 0x000fe2000f8e0204 */
[----:B------:R-:W-:Y:S01]  /*89b0*/  SHF.R.S32.HI R9, RZ, 0x1f, R5 ;  /* 0x0000001fff097819 */ /* 0x000fe20000011405 */
[----:B------:R-:W-:Y:S02]  /*89c0*/  ULDC.64 UR4, c[0x0][0xbc8] ;  /* 0x0002f20000047ab9 */ /* 0x000fe40000000a00 */
[----:B------:R-:W-:Y:S01]  /*89d0*/  IMAD R0, R0, UR4, RZ ;  /* 0x0000000400007c24 */ /* 0x000fe2000f8e02ff */
[----:B------:R-:W-:-:S03]  /*89e0*/  IADD3.X R3, R9, R3, R4, P0, !PT ;  /* 0x0000000309037210 */ /* 0x000fc600007fe404 */
[C---:B------:R-:W-:Y:S02]  /*89f0*/  IMAD R5, R7.reuse, UR5, R0 ;  /* 0x0000000507057c24 */ /* 0x040fe4000f8e0200 */
[----:B------:R-:W-:Y:S01]  /*8a00*/  IMAD.WIDE.U32 R2, R7, UR4, R2 ;  /* 0x0000000407027c25 */ /* 0x000fe2000f8e0002 */
[----:B------:R-:W-:-:S03]  /*8a10*/  ULDC.64 UR4, c[0x0][0xba8] ;  /* 0x0002ea0000047ab9 */ /* 0x000fc60000000a00 */
[----:B------:R-:W-:Y:S01]  /*8a20*/  IMAD.IADD R3, R3, 0x1, R5 ;  /* 0x0000000103037824 */ /* 0x000fe200078e0205 */
[----:B------:R-:W-:-:S04]  /*8a30*/  LEA R4, P0, R2, UR4, 0x2 ;  /* 0x0000000402047c11 */ /* 0x000fc8000f8010ff */
[----:B------:R-:W-:Y:S01]  /*8a40*/  LEA.HI.X R5, R2, UR5, R3, 0x2, P0 ;  /* 0x0000000502057c11 */ /* 0x000fe200080f1403 */
[----:B------:R-:W-:-:S05]  /*8a50*/  IMAD.MOV.U32 R3, RZ, RZ, -0x800000 ;  /* 0xff800000ff037424 */ /* 0x000fca00078e00ff */
[----:B------:R0:W-:Y:S01]  /*8a60*/  STG.E desc[UR38][R4.64], R3 ;  /* 0x0000000304007986 */ /* 0x0001e2000c101926 */
[----:B------:R-:W-:Y:S05]  /*8a70*/  BRA `(.L_x_8) ;  /* 0x0000003800b47947 */ /* 0x000fea0003800000 */
.L_x_6:
[----:B------:R-:W-:-:S08]  /*8a80*/  NOP ;  /* 0x0000000000007918 */ /* 0x000fd00000000000 */
[----:B------:R-:W0:-:S00]  /*8a90*/  USETMAXREG.DEALLOC.CTAPOOL 0x28 ;  /* 0x00000028000079c8 */ /* 0x000e0000080e0500 */
[----:B0-----:R-:W-:Y:S01]  /*8aa0*/  LOP3.LUT R17, R17, 0x3, RZ, 0xc0, !PT ;  /* 0x0000000311117812 */ /* 0x001fe200078ec0ff */
[----:B------:R-:W0:Y:S05]  /*8ab0*/  S2R R35, SR_CTAID.Z ;  /* 0x0000000000237919 */ /* 0x000e2a0000002700 */
[----:B------:R-:W1:Y:S01]  /*8ac0*/  S2UR UR6, SR_CTAID.Y ;  /* 0x00000000000679c3 */ /* 0x000e620000002600 */
[----:B------:R-:W2:Y:S02]  /*8ad0*/  SHFL.IDX PT, R0, R17, RZ, 0x1f ;  /* 0x00001fff11007589 */ /* 0x000ea400000e0000 */
[----:B--2---:R-:W-:-:S13]  /*8ae0*/  ISETP.NE.AND P0, PT, R0, RZ, PT ;  /* 0x000000ff0000720c */ /* 0x004fda0003f05270 */
[----:B01----:R-:W-:Y:S05]  /*8af0*/  @!P0 BRA `(.L_x_38) ;  /* 0x0000000000288947 */ /* 0x003fea0003800000 */
[----:B------:R-:W-:Y:S01]  /*8b00*/  ULDC UR7, c[0x0][0xc50] ;  /* 0x0003140000077ab9 */ /* 0x000fe20000000800 */
[----:B------:R-:W-:Y:S01]  /*8b10*/  UMOV UR42, UR6 ;  /* 0x00000006002a7c82 */ /* 0x000fe20008000000 */
[----:B------:R-:W-:-:S06]  /*8b20*/  UISETP.NE.AND UP0, UPT, UR7, 0x1, UPT ;  /* 0x000000010700788c */ /* 0x000fcc000bf05270 */
[----:B------:R-:W-:-:S13]  /*8b30*/  PLOP3.LUT P0, PT, PT, PT, UP0, 0x80, 0x0 ;  /* 0x000000000000781c */ /* 0x000fda0003f0f008 */
[----:B------:R-:W-:Y:S05]  /*8b40*/  @!P0 BRA `(.L_x_39) ;  /* 0x0000000000308947 */ /* 0x000fea0003800000 */
[----:B------:R-:W-:Y:S01]  /*8b50*/  ULDC UR4, c[0x0][0xc54] ;  /* 0x0003150000047ab9 */ /* 0x000fe20000000800 */
[----:B------:R-:W-:Y:S01]  /*8b60*/  ULDC UR42, c[0x0][0xc58] ;  /* 0x00031600002a7ab9 */ /* 0x000fe20000000800 */
[----:B------:R-:W-:-:S04]  /*8b70*/  UIMAD.WIDE.U32 UR4, UR6, UR4, URZ ;  /* 0x00000004060472a5 */ /* 0x000fc8000f8e003f */
[----:B------:R-:W-:Y:S01]  /*8b80*/  USHF.R.U32.HI UR42, URZ, UR42, UR5 ;  /* 0x0000002a3f2a7299 */ /* 0x000fe20008011605 */
[----:B------:R-:W-:Y:S11]  /*8b90*/  BRA `(.L_x_39) ;  /* 0x00000000001c7947 */ /* 0x000ff60003800000 */
.L_x_38:
[----:B------:R-:W-:Y:S01]  /*8ba0*/  ULDC UR7, c[0x0][0xc50] ;  /* 0x0003140000077ab9 */ /* 0x000fe20000000800 */
[----:B------:R-:W-:Y:S01]  /*8bb0*/  UMOV UR42, UR6 ;  /* 0x00000006002a7c82 */ /* 0x000fe20008000000 */
[----:B------:R-:W-:-:S11]  /*8bc0*/  UISETP.NE.AND UP0, UPT, UR7, 0x1, UPT ;  /* 0x000000010700788c */ /* 0x000fd6000bf05270 */
[----:B------:R-:W-:Y:S01]  /*8bd0*/  @UP0 ULDC UR4, c[0x0][0xc54] ;  /* 0x0003150000040ab9 */ /* 0x000fe20000000800 */
[----:B------:R-:W-:Y:S01]  /*8be0*/  @UP0 ULDC UR8, c[0x0][0xc58] ;  /* 0x0003160000080ab9 */ /* 0x000fe20000000800 */
[----:B------:R-:W-:-:S04]  /*8bf0*/  UIMAD.WIDE.U32 UR4, UR6, UR4, URZ ;  /* 0x00000004060472a5 */ /* 0x000fc8000f8e003f */
[----:B------:R-:W-:-:S12]  /*8c00*/  @UP0 USHF.R.U32.HI UR42, URZ, UR8, UR5 ;  /* 0x000000083f2a0299 */ /* 0x000fd80008011605 */
.L_x_39:
[----:B------:R-:W-:Y:S01]  /*8c10*/  ISETP.GE.AND P0, PT, R35, RZ, PT ;  /* 0x000000ff2300720c */ /* 0x000fe20003f06270 */
[----:B------:R-:W-:Y:S01]  /*8c20*/  UIADD3 UR4, -UR42, URZ, URZ ;  /* 0x0000003f2a047290 */ /* 0x000fe2000fffe13f */
[----:B------:R-:W-:Y:S01]  /*8c30*/  MOV R8, 0x1 ;  /* 0x0000000100087802 */ /* 0x000fe20000000f00 */
[----:B------:R-:W-:Y:S02]  /*8c40*/  IMAD.MOV.U32 R0, RZ, RZ, RZ ;  /* 0x000000ffff007224 */ /* 0x000fe400078e00ff */
[----:B------:R-:W-:Y:S01]  /*8c50*/  UIMAD UR4, UR7, UR4, UR6 ;  /* 0x00000004070472a4 */ /* 0x000fe2000f8e0206 */
[----:B------:R-:W-:-:S07]  /*8c60*/  IMAD.MOV.U32 R10, RZ, RZ, 0x1 ;  /* 0x00000001ff0a7424 */ /* 0x000fce00078e00ff */
[----:B------:R-:W-:Y:S05]  /*8c70*/  @!P0 BRA `(.L_x_40) ;  /* 0x0000003400808947 */ /* 0x000fea0003800000 */
[----:B------:R-:W0:Y:S01]  /*8c80*/  LDC.64 R2, c[0x0][0xa28] ;  /* 0x00028a00ff027b82 */ /* 0x000e220000000a00 */
[----:B------:R-:W-:Y:S01]  /*8c90*/  ULDC.64 UR6, c[0x0][0x418] ;  /* 0x0001060000067ab9 */ /* 0x000fe20000000a00 */
[----:B------:R-:W-:Y:S01]  /*8ca0*/  ULDC UR5, c[0x0][0x424] ;  /* 0x0001090000057ab9 */ /* 0x000fe20000000800 */
[----:B------:R-:W-:Y:S01]  /*8cb0*/  ULDC UR43, c[0x0][0x2f0] ;  /* 0x0000bc00002b7ab9 */ /* 0x000fe20000000800 */
[----:B------:R-:W-:Y:S02]  /*8cc0*/  MOV R33, RZ ;  /* 0x000000ff00217202 */ /* 0x000fe40000000f00 */
[----:B0-----:R-:W-:-:S04]  /*8cd0*/  ISETP.NE.U32.AND P0, PT, R2, RZ, PT ;  /* 0x000000ff0200720c */ /* 0x001fc80003f05070 */
[----:B------:R-:W-:Y:S01]  /*8ce0*/  ISETP.NE.AND.EX P0, PT, R3, RZ, PT, P0 ;  /* 0x000000ff0300720c */ /* 0x000fe20003f05300 */
[----:B------:R-:W-:-:S12]  /*8cf0*/  UISETP.NE.U32.AND UP0, UPT, UR6, URZ, UPT ;  /* 0x0000003f0600728c */ /* 0x000fd8000bf05070 */
[----:B------:R-:W0:Y:S01]  /*8d00*/  @P0 LDC.64 R2, c[0x0][0xa28] ;  /* 0x00028a00ff020b82 */ /* 0x000e220000000a00 */
[----:B------:R-:W-:-:S04]  /*8d10*/  UISETP.NE.AND.EX UP0, UPT, UR7, URZ, UPT, UP0 ;  /* 0x0000003f0700728c */ /* 0x000fc8000bf05300 */
[----:B------:R-:W-:-:S04]  /*8d20*/  USEL UR5, UR5, 0x1, UP0 ;  /* 0x0000000105057887 */ /* 0x000fc80008000000 */
[----:B------:R-:W-:Y:S01]  /*8d30*/  UIMAD UR43, UR5, UR43, URZ ;  /* 0x0000002b052b72a4 */ /* 0x000fe2000f8e023f */
[----:B------:R-:W1:Y:S03]  /*8d40*/  S2R R34, SR_CTAID.X ;  /* 0x0000000000227919 */ /* 0x000e660000002500 */
[----:B------:R-:W-:Y:S02]  /*8d50*/  UISETP.GE.AND UP0, UPT, UR43, 0x1, UPT ;  /* 0x000000012b00788c */ /* 0x000fe4000bf06270 */
[----:B------:R-:W-:Y:S01]  /*8d60*/  UIADD3 UR5, UR43, 0x7f, URZ ;  /* 0x0000007f2b057890 */ /* 0x000fe2000fffe03f */
[----:B0-----:R-:W-:-:S05]  /*8d70*/  @P0 IMAD.WIDE R2, R35, 0x4, R2 ;  /* 0x0000000423020825 */ /* 0x001fca00078e0202 */
[----:B------:R0:W5:Y:S01]  /*8d80*/  @P0 LDG.E R33, desc[UR38][R2.64] ;  /* 0x0000002602210981 */ /* 0x000162000c1e1900 */
[----:B------:R-:W-:Y:S01]  /*8d90*/  PLOP3.LUT P0, PT, PT, PT, UP0, 0x80, 0x0 ;  /* 0x000000000000781c */ /* 0x000fe20003f0f008 */
[----:B------:R-:W-:Y:S02]  /*8da0*/  USHF.R.S32.HI UR6, URZ, 0x1f, UR5 ;  /* 0x0000001f3f067899 */ /* 0x000fe40008011405 */
[----:B------:R-:W-:Y:S02]  /*8db0*/  ULOP3.LUT UR47, UR4, 0xffff, URZ, 0xc0, !UPT ;  /* 0x0000ffff042f7892 */ /* 0x000fe4000f8ec03f */
[----:B------:R-:W-:Y:S01]  /*8dc0*/  ULEA.HI UR6, UR6, UR5, URZ, 0x7 ;  /* 0x0000000506067291 */ /* 0x000fe2000f8f383f */
[----:B------:R-:W-:-:S03]  /*8dd0*/  UMOV UR41, URZ ;  /* 0x0000003f00297c82 */ /* 0x000fc60008000000 */
[----:B------:R-:W-:-:S04]  /*8de0*/  USHF.R.S32.HI UR44, URZ, 0x7, UR6 ;  /* 0x000000073f2c7899 */ /* 0x000fc80008011406 */
[----:B01----:R-:W-:Y:S08]  /*8df0*/  @!P0 BRA `(.L_x_41) ;  /* 0x0000000000848947 */ /* 0x003ff00003800000 */
[----:B------:R-:W-:-:S03]  /*8e00*/  USHF.R.U32.HI UR6, URZ, 0x10, UR4 ;  /* 0x000000103f067899 */ /* 0x000fc60008011604 */
[----:B------:R-:W-:Y:S01]  /*8e10*/  UMOV UR4, URZ ;  /* 0x0000003f00047c82 */ /* 0x000fe20008000000 */
[----:B------:R-:W-:-:S11]  /*8e20*/  UISETP.NE.AND UP0, UPT, UR6, URZ, UPT ;  /* 0x0000003f0600728c */ /* 0x000fd6000bf05270 */
[----:B------:R-:W-:Y:S02]  /*8e30*/  @!UP0 ULDC UR6, c[0x0][0x9f0] ;  /* 0x00027c0000068ab9 */ /* 0x000fe40000000800 */
[----:B------:R-:W-:Y:S01]  /*8e40*/  IABS R0, UR6 ;  /* 0x0000000600007c13 */ /* 0x000fe20008000000 */
[----:B------:R-:W-:Y:S02]  /*8e50*/  UIADD3 UR7, UR44, -0x1, UR6 ;  /* 0xffffffff2c077890 */ /* 0x000fe4000fffe006 */
[----:B------:R-:W-:Y:S02]  /*8e60*/  IABS R4, UR6 ;  /* 0x0000000600047c13 */ /* 0x000fe40008000000 */
[----:B------:R-:W-:Y:S02]  /*8e70*/  R2UR UR10, R0 ;  /* 0x00000000000a72ca */ /* 0x000fe400000e0000 */
[----:B------:R-:W-:Y:S01]  /*8e80*/  IABS R3, UR7 ;  /* 0x0000000700037c13 */ /* 0x000fe20008000000 */
[----:B------:R-:W-:-:S03]  /*8e90*/  ULOP3.LUT UR7, UR7, UR6, URZ, 0x3c, !UPT ;  /* 0x0000000607077292 */ /* 0x000fc6000f8e3c3f */
[----:B------:R-:W-:-:S07]  /*8ea0*/  R2UR UR9, R3 ;  /* 0x00000000030972ca */ /* 0x000fce00000e0000 */
[----:B------:R-:W0:Y:S08]  /*8eb0*/  I2F.RP R0, UR10 ;  /* 0x0000000a00007d06 */ /* 0x000e300008209400 */
[----:B0-----:R-:W0:Y:S02]  /*8ec0*/  MUFU.RCP R0, R0 ;  /* 0x0000000000007308 */ /* 0x001e240000001000 */
[----:B0-----:R-:W-:-:S02]  /*8ed0*/  VIADD R2, R0, 0xffffffe ;  /* 0x0ffffffe00027836 */ /* 0x001fc40000000000 */
[----:B------:R-:W-:-:S04]  /*8ee0*/  IMAD.MOV R0, RZ, RZ, -R4 ;  /* 0x000000ffff007224 */ /* 0x000fc800078e0a04 */
[----:B------:R-:W0:Y:S02]  /*8ef0*/  F2I.FTZ.U32.TRUNC.NTZ R2, R2 ;  /* 0x0000000200027305 */ /* 0x000e24000021f000 */
[----:B0-----:R-:W-:-:S13]  /*8f00*/  R2UR UR5, R2 ;  /* 0x00000000020572ca */ /* 0x001fda00000e0000 */
[----:B------:R-:W-:-:S04]  /*8f10*/  UIADD3 UR8, URZ, -UR5, URZ ;  /* 0x800000053f087290 */ /* 0x000fc8000fffe03f */
[----:B------:R-:W-:-:S04]  /*8f20*/  UIMAD UR8, UR8, UR10, URZ ;  /* 0x0000000a080872a4 */ /* 0x000fc8000f8e023f */
[----:B------:R-:W-:-:S03]  /*8f30*/  UIMAD.WIDE.U32 UR4, UR5, UR8, UR4 ;  /* 0x00000008050472a5 */ /* 0x000fc6000f8e0004 */
[----:B------:R-:W-:Y:S01]  /*8f40*/  R2UR UR8, R0 ;  /* 0x00000000000872ca */ /* 0x000fe200000e0000 */
[----:B------:R-:W-:-:S12]  /*8f50*/  UIMAD.WIDE.U32 UR4, UR5, UR9, URZ ;  /* 0x00000009050472a5 */ /* 0x000fd8000f8e003f */
[----:B------:R-:W-:-:S04]  /*8f60*/  UIMAD UR4, UR5, UR8, UR9 ;  /* 0x00000008050472a4 */ /* 0x000fc8000f8e0209 */
[----:B------:R-:W-:-:S11]  /*8f70*/  UISETP.GT.U32.AND UP0, UPT, UR10, UR4, UPT ;  /* 0x000000040a00728c */ /* 0x000fd6000bf04070 */
[----:B------:R-:W-:Y:S02]  /*8f80*/  @!UP0 UIADD3 UR4, UR4, -UR10, URZ ;  /* 0x8000000a04048290 */ /* 0x000fe4000fffe03f */
[----:B------:R-:W-:Y:S02]  /*8f90*/  @!UP0 UIADD3 UR5, UR5, 0x1, URZ ;  /* 0x0000000105058890 */ /* 0x000fe4000fffe03f */
[----:B------:R-:W-:Y:S02]  /*8fa0*/  UISETP.GE.U32.AND UP1, UPT, UR4, UR10, UPT ;  /* 0x0000000a0400728c */ /* 0x000fe4000bf26070 */
[----:B------:R-:W-:-:S09]  /*8fb0*/  UISETP.GE.AND UP0, UPT, UR7, URZ, UPT ;  /* 0x0000003f0700728c */ /* 0x000fd2000bf06270 */
[----:B------:R-:W-:Y:S02]  /*8fc0*/  @UP1 UIADD3 UR5, UR5, 0x1, URZ ;  /* 0x0000000105051890 */ /* 0x000fe4000fffe03f */
[----:B------:R-:W-:Y:S02]  /*8fd0*/  UISETP.NE.AND UP1, UPT, UR6, URZ, UPT ;  /* 0x0000003f0600728c */ /* 0x000fe4000bf25270 */
[----:B------:R-:W-:-:S09]  /*8fe0*/  @!UP0 UIADD3 UR5, -UR5, URZ, URZ ;  /* 0x0000003f05058290 */ /* 0x000fd2000fffe13f */
[----:B------:R-:W-:-:S07]  /*8ff0*/  @!UP1 ULOP3.LUT UR5, URZ, UR6, URZ, 0x33, !UPT ;  /* 0x000000063f059292 */ /* 0x000fce000f8e333f */
[----:B------:R-:W-:-:S05]  /*9000*/  UMOV UR41, UR5 ;  /* 0x0000000500297c82 */ /* 0x000fca0008000000 */
.L_x_41:
[----:B------:R-:W-:Y:S02]  /*9010*/  UIMAD UR48, UR47, UR41, URZ ;  /* 0x000000292f3072a4 */ /* 0x000fe4000f8e023f */
[----:B------:R-:W-:Y:S01]  /*9020*/  MOV R3, UR41 ;  /* 0x0000002900037c02 */ /* 0x000fe20008000f00 */
[----:B------:R-:W-:Y:S01]  /*9030*/  IMAD.MOV.U32 R0, RZ, RZ, RZ ;  /* 0x000000ffff007224 */ /* 0x000fe200078e00ff */
[----:B------:R-:W-:Y:S02]  /*9040*/  MOV R10, 0x1 ;  /* 0x00000001000a7802 */ /* 0x000fe40000000f00 */
[----:B------:R-:W-:-:S05]  /*9050*/  IMAD.U32 R32, RZ, RZ, UR48 ;  /* 0x00000030ff207e24 */ /* 0x000fca000f8e00ff */
[----:B------:R-:W-:-:S04]  /*9060*/  VIADDMNMX R32, R32, R3, UR44, PT ;  /* 0x0000002c20207e46 */ /* 0x000fc8000b800103 */
[----:B------:R-:W-:-:S13]  /*9070*/  ISETP.GT.AND P0, PT, R32, UR48, PT ;  /* 0x0000003020007c0c */ /* 0x000fda000bf04270 */
[----:B------:R-:W-:Y:S05]  /*9080*/  @!P0 BRA `(.L_x_40) ;  /* 0x00000030007c8947 */ /* 0x000fea0003800000 */
[----:B------:R-:W0:Y:S01]  /*9090*/  S2UR UR4, SR_CgaCtaId ;  /* 0x00000000000479c3 */ /* 0x000e220000008800 */
[----:B------:R-:W-:Y:S02]  /*90a0*/  UMOV UR45, 0x400 ;  /* 0x00000400002d7882 */ /* 0x000fe40000000000 */
[----:B0-----:R-:W-:-:S04]  /*90b0*/  ULEA UR45, UR4, UR45, 0x18 ;  /* 0x0000002d042d7291 */ /* 0x001fc8000f8ec03f */
[----:B------:R-:W-:-:S04]  /*90c0*/  UIADD3 UR4, UR45, 0x18400, URZ ;  /* 0x000184002d047890 */ /* 0x000fc8000fffe03f */
[----:B------:R-:W-:-:S06]  /*90d0*/  ULOP3.LUT UP0, URZ, UR4, 0x3ff, URZ, 0xc0, !UPT ;  /* 0x000003ff043f7892 */ /* 0x000fcc000f80c03f */
[----:B------:R-:W-:-:S13]  /*90e0*/  PLOP3.LUT P0, PT, PT, PT, UP0, 0x80, 0x0 ;  /* 0x000000000000781c */ /* 0x000fda0003f0f008 */
[----:B------:R-:W-:Y:S05]  /*90f0*/  @!P0 BRA `(.L_x_42) ;  /* 0x0000000000408947 */ /* 0x000fea0003800000 */
[----:B------:R-:W-:Y:S01]  /*9100*/  MOV R2, 0x0 ;  /* 0x0000000000027802 */ /* 0x000fe20000000f00 */
[----:B------:R-:W-:Y:S01]  /*9110*/  ULDC.64 UR4, c[0x4][0x80] ;  /* 0x0100200000047ab9 */ /* 0x000fe20000000a00 */
[----:B------:R-:W-:Y:S01]  /*9120*/  ULDC.64 UR6, c[0x4][0x88] ;  /* 0x0100220000067ab9 */ /* 0x000fe20000000a00 */
[----:B------:R-:W-:Y:S01]  /*9130*/  IMAD.U32 R4, RZ, RZ, UR4 ;  /* 0x00000004ff047e24 */ /* 0x000fe2000f8e00ff */
[----:B------:R-:W-:Y:S01]  /*9140*/  MOV R6, UR6 ;  /* 0x0000000600067c02 */ /* 0x000fe20008000f00 */
[----:B------:R-:W-:Y:S01]  /*9150*/  IMAD.U32 R5, RZ, RZ, UR5 ;  /* 0x00000005ff057e24 */ /* 0x000fe2000f8e00ff */
[----:B------:R-:W0:Y:S01]  /*9160*/  LDC.64 R2, c[0x4][R2] ;  /* 0x0100000002027b82 */ /* 0x000e220000000a00 */
[----:B------:R-:W-:Y:S01]  /*9170*/  ULDC.64 UR4, c[0x4][0x8] ;  /* 0x0100020000047ab9 */ /* 0x000fe20000000a00 */
[----:B------:R-:W-:Y:S01]  /*9180*/  IMAD.U32 R7, RZ, RZ, UR7 ;  /* 0x00000007ff077e24 */ /* 0x000fe2000f8e00ff */
[----:B------:R-:W-:Y:S01]  /*9190*/  MOV R11, UR5 ;  /* 0x00000005000b7c02 */ /* 0x000fe20008000f00 */
[----:B------:R-:W-:Y:S01]  /*91a0*/  IMAD.U32 R10, RZ, RZ, UR4 ;  /* 0x00000004ff0a7e24 */ /* 0x000fe2000f8e00ff */
[----:B------:R-:W-:Y:S01]  /*91b0*/  MOV R13, RZ ;  /* 0x000000ff000d7202 */ /* 0x000fe20000000f00 */
[----:B------:R-:W-:-:S02]  /*91c0*/  IMAD.MOV.U32 R8, RZ, RZ, 0x70 ;  /* 0x00000070ff087424 */ /* 0x000fc400078e00ff */
[----:B------:R-:W-:-:S07]  /*91d0*/  IMAD.MOV.U32 R12, RZ, RZ, 0x1 ;  /* 0x00000001ff0c7424 */ /* 0x000fce00078e00ff */
[----:B------:R-:W-:-:S07]  /*91e0*/  LEPC R20, `(.L_x_42) ;  /* 0x000000001014794e */ /* 0x000fce0000000000 */
[----:B0----5:R-:W-:Y:S05]  /*91f0*/  CALL.ABS.NOINC R2 ;  /* 0x0000000002007343 */ /* 0x021fea0003c00000 */
.L_x_42:
        /* <DEDUP_REMOVED lines=8> */
[----:B------:R0:W1:Y:S01]  /*9280*/  LDC.64 R2, c[0x4][R16] ;  /* 0x0100000010027b82 */ /* 0x0000620000000a00 */
[----:B------:R-:W-:Y:S01]  /*9290*/  IMAD.U32 R5, RZ, RZ, UR5 ;  /* 0x00000005ff057e24 */ /* 0x000fe2000f8e00ff */
[----:B------:R-:W-:Y:S01]  /*92a0*/  ULDC.64 UR4, c[0x4][0x10] ;  /* 0x0100040000047ab9 */ /* 0x000fe20000000a00 */
[----:B------:R-:W-:Y:S01]  /*92b0*/  MOV R6, UR6 ;  /* 0x0000000600067c02 */ /* 0x000fe20008000f00 */
[----:B------:R-:W-:Y:S01]  /*92c0*/  IMAD.U32 R7, RZ, RZ, UR7 ;  /* 0x00000007ff077e24 */ /* 0x000fe2000f8e00ff */
[----:B------:R-:W-:Y:S01]  /*92d0*/  MOV R11, UR5 ;  /* 0x00000005000b7c02 */ /* 0x000fe20008000f00 */
[----:B------:R-:W-:Y:S01]  /*92e0*/  IMAD.U32 R10, RZ, RZ, UR4 ;  /* 0x00000004ff0a7e24 */ /* 0x000fe2000f8e00ff */
[----:B------:R-:W-:Y:S01]  /*92f0*/  MOV R13, RZ ;  /* 0x000000ff000d7202 */ /* 0x000fe20000000f00 */
[----:B------:R-:W-:-:S02]  /*9300*/  IMAD.MOV.U32 R8, RZ, RZ, 0x70 ;  /* 0x00000070ff087424 */ /* 0x000fc400078e00ff */
[----:B0-----:R-:W-:-:S07]  /*9310*/  IMAD.MOV.U32 R12, RZ, RZ, 0x1 ;  /* 0x00000001ff0c7424 */ /* 0x001fce00078e00ff */
[----:B------:R-:W-:-:S07]  /*9320*/  LEPC R20, `(.L_x_44) ;  /* 0x000000001014794e */ /* 0x000fce0000000000 */
[----:B-1---5:R-:W-:Y:S05]  /*9330*/  CALL.ABS.NOINC R2 ;  /* 0x0000000002007343 */ /* 0x022fea0003c00000 */
.L_x_44:
[----:B------:R0:W1:Y:S01]  /*9340*/  LDC.64 R2, c[0x4][R16] ;  /* 0x0100000010027b82 */ /* 0x0000620000000a00 */
[----:B------:R-:W-:Y:S01]  /*9350*/  ULDC.64 UR4, c[0x4][0x80] ;  /* 0x0100200000047ab9 */ /* 0x000fe20000000a00 */
[----:B------:R-:W-:Y:S01]  /*9360*/  ULDC.64 UR6, c[0x4][0x88] ;  /* 0x0100220000067ab9 */ /* 0x000fe20000000a00 */
[----:B------:R-:W-:Y:S01]  /*9370*/  IMAD.U32 R4, RZ, RZ, UR4 ;  /* 0x00000004ff047e24 */ /* 0x000fe2000f8e00ff */
[----:B------:R-:W-:Y:S01]  /*9380*/  MOV R6, UR6 ;  /* 0x0000000600067c02 */ /* 0x000fe20008000f00 */
[----:B------:R-:W-:Y:S01]  /*9390*/  IMAD.U32 R5, RZ, RZ, UR5 ;  /* 0x00000005ff057e24 */ /* 0x000fe2000f8e00ff */
[----:B------:R-:W-:Y:S01]  /*93a0*/  ULDC.64 UR4, c[0x4][0x18] ;  /* 0x0100060000047ab9 */ /* 0x000fe20000000a00 */
[----:B------:R-:W-:Y:S01]  /*93b0*/  IMAD.U32 R7, RZ, RZ, UR7 ;  /* 0x00000007ff077e24 */ /* 0x000fe2000f8e00ff */
[----:B------:R-:W-:Y:S01]  /*93c0*/  MOV R11, UR5 ;  /* 0x00000005000b7c02 */ /* 0x000fe20008000f00 */
[----:B------:R-:W-:Y:S01]  /*93d0*/  IMAD.U32 R10, RZ, RZ, UR4 ;  /* 0x00000004ff0a7e24 */ /* 0x000fe2000f8e00ff */
[----:B------:R-:W-:Y:S01]  /*93e0*/  MOV R13, RZ ;  /* 0x000000ff000d7202 */ /* 0x000fe20000000f00 */
[----:B------:R-:W-:-:S02]  /*93f0*/  IMAD.MOV.U32 R8, RZ, RZ, 0x70 ;  /* 0x00000070ff087424 */ /* 0x000fc400078e00ff */
[----:B0-----:R-:W-:-:S07]  /*9400*/  IMAD.MOV.U32 R12, RZ, RZ, 0x1 ;  /* 0x00000001ff0c7424 */ /* 0x001fce00078e00ff */
[----:B------:R-:W-:-:S07]  /*9410*/  LEPC R20, `(.L_x_43) ;  /* 0x000000001014794e */ /* 0x000fce0000000000 */
[----:B-1----:R-:W-:Y:S05]  /*9420*/  CALL.ABS.NOINC R2 ;  /* 0x0000000002007343 */ /* 0x002fea0003c00000 */
.L_x_43:
[----:B------:R-:W0:Y:S01]  /*9430*/  LDC.64 R2, c[0x0][0x9f8] ;  /* 0x00027e00ff027b82 */ /* 0x000e220000000a00 */
[----:B------:R-:W-:-:S07]  /*9440*/  IMAD.MOV.U32 R31, RZ, RZ, R35 ;  /* 0x000000ffff1f7224 */ /* 0x000fce00078e0023 */
[----:B------:R-:W1:Y:S01]  /*9450*/  LDC R30, c[0x0][0x430] ;  /* 0x00010c00ff1e7b82 */ /* 0x000e620000000800 */
[C---:B------:R-:W-:Y:S01]  /*9460*/  LOP3.LUT R7, R18.reuse, 0x7f, RZ, 0xc0, !PT ;  /* 0x0000007f12077812 */ /* 0x040fe200078ec0ff */
[----:B------:R-:W-:Y:S01]  /*9470*/  IMAD.SHL.U32 R28, R18, 0x10, RZ ;  /* 0x00000010121c7824 */ /* 0x000fe200078e00ff */
[----:B------:R-:W-:Y:S01]  /*9480*/  IADD3 R22, R32, -0x1, RZ ;  /* 0xffffffff20167810 */ /* 0x000fe20007ffe0ff */
[----:B------:R-:W-:Y:S01]  /*9490*/  ULDC UR4, c[0x0][0x2f4] ;  /* 0x0000bd0000047ab9 */ /* 0x000fe20000000800 */
[----:B0-----:R-:W-:-:S04]  /*94a0*/  ISETP.NE.U32.AND P0, PT, R2, RZ, PT ;  /* 0x000000ff0200720c */ /* 0x001fc80003f05070 */
[----:B------:R-:W-:-:S13]  /*94b0*/  ISETP.NE.AND.EX P0, PT, R3, RZ, PT, P0 ;  /* 0x000000ff0300720c */ /* 0x000fda0003f05300 */
[----:B------:R-:W0:Y:S02]  /*94c0*/  @P0 LDC.64 R2, c[0x0][0x9f8] ;  /* 0x00027e00ff020b82 */ /* 0x000e240000000a00 */
[----:B0-----:R-:W-:-:S05]  /*94d0*/  @P0 IMAD.WIDE R2, R35, 0x4, R2 ;  /* 0x0000000423020825 */ /* 0x001fca00078e0202 */
[----:B------:R0:W2:Y:S01]  /*94e0*/  @P0 LDG.E R31, desc[UR38][R2.64] ;  /* 0x00000026021f0981 */ /* 0x0000a2000c1e1900 */
[----:B------:R-:W-:Y:S02]  /*94f0*/  SHF.R.U32.HI R29, RZ, 0x3, R7 ;  /* 0x00000003ff1d7819 */ /* 0x000fe40000011607 */
[----:B------:R-:W-:Y:S02]  /*9500*/  LOP3.LUT R28, R28, 0x70, RZ, 0xc0, !PT ;  /* 0x000000701c1c7812 */ /* 0x000fe400078ec0ff */
[----:B-1----:R-:W-:Y:S01]  /*9510*/  ISETP.NE.AND P1, PT, R30, 0x1, PT ;  /* 0x000000011e00780c */ /* 0x002fe20003f25270 */
[----:B------:R-:W-:Y:S01]  /*9520*/  IMAD R5, R22, 0x80, R29 ;  /* 0x0000008016057824 */ /* 0x000fe200078e021d */
[----:B------:R-:W-:-:S03]  /*9530*/  LOP3.LUT R23, R23, 0xfffffff7, RZ, 0xc0, !PT ;  /* 0xfffffff717177812 */ /* 0x000fc600078ec0ff */
[----:B------:R-:W-:-:S05]  /*9540*/  IMAD.IADD R6, R28, 0x1, R5 ;  /* 0x000000011c067824 */ /* 0x000fca00078e0205 */
[C---:B------:R-:W-:Y:S02]  /*9550*/  ISETP.GE.AND P0, PT, R6.reuse, UR43, PT ;  /* 0x0000002b06007c0c */ /* 0x040fe4000bf06270 */
[----:B-----5:R-:W-:Y:S01]  /*9560*/  IADD3 R21, R6, R33, RZ ;  /* 0x0000002106157210 */ /* 0x020fe20007ffe0ff */
[----:B------:R-:W1:Y:S01]  /*9570*/  @P1 LDC R0, c[0x0][0x434] ;  /* 0x00010d00ff001b82 */ /* 0x000e620000000800 */
[----:B------:R-:W-:-:S03]  /*9580*/  @P1 LOP3.LUT R23, R23, 0x8, RZ, 0xfc, !PT ;  /* 0x0000000817171812 */ /* 0x000fc600078efcff */
[----:B------:R-:W-:-:S04]  /*9590*/  IMAD.MOV.U32 R37, RZ, RZ, R21 ;  /* 0x000000ffff257224 */ /* 0x000fc800078e0015 */
[----:B0-----:R-:W0:Y:S08]  /*95a0*/  @P1 LDC R3, c[0x0][0x438] ;  /* 0x00010e00ff031b82 */ /* 0x001e300000000800 */
[----:B------:R-:W3:Y:S08]  /*95b0*/  @!P0 LDC.64 R4, c[0x0][0x428] ;  /* 0x00010a00ff048b82 */ /* 0x000ef00000000a00 */
[----:B------:R-:W4:Y:S01]  /*95c0*/  @!P0 LDC.64 R8, c[0x0][0x418] ;  /* 0x00010600ff088b82 */ /* 0x000f220000000a00 */
[----:B-1----:R-:W-:-:S05]  /*95d0*/  @P1 IMAD.HI.U32 R0, R21, R0, RZ ;  /* 0x0000000015001227 */ /* 0x002fca00078e00ff */
[----:B0-----:R-:W-:-:S04]  /*95e0*/  @P1 SHF.R.U32.HI R37, RZ, R3, R0 ;  /* 0x00000003ff251219 */ /* 0x001fc80000011600 */
[--C-:B------:R-:W-:Y:S01]  /*95f0*/  @!P0 SHF.R.S32.HI R3, RZ, 0x1f, R37.reuse ;  /* 0x0000001fff038819 */ /* 0x100fe20000011425 */
[----:B------:R-:W-:Y:S02]  /*9600*/  @!P0 IMAD.MOV.U32 R2, RZ, RZ, R37 ;  /* 0x000000ffff028224 */ /* 0x000fe400078e0025 */
[----:B------:R-:W-:-:S05]  /*9610*/  IMAD.SHL.U32 R6, R18, 0x8, RZ ;  /* 0x0000000812067824 */ /* 0x000fca00078e00ff */
[----:B------:R-:W-:-:S04]  /*9620*/  LOP3.LUT R26, R6, 0x38, RZ, 0xc0, !PT ;  /* 0x00000038061a7812 */ /* 0x000fc800078ec0ff */
[----:B------:R-:W-:Y:S02]  /*9630*/  LOP3.LUT R25, R26, 0x40, RZ, 0xfc, !PT ;  /* 0x000000401a197812 */ /* 0x000fe400078efcff */
[----:B------:R-:W-:Y:S01]  /*9640*/  LOP3.LUT R23, R23, 0xfffffffe, RZ, 0xc0, !PT ;  /* 0xfffffffe17177812 */ /* 0x000fe200078ec0ff */
[----:B------:R-:W-:-:S03]  /*9650*/  UMOV UR5, 0xffffffff ;  /* 0xffffffff00057882 */ /* 0x000fc60000000000 */
[----:B------:R-:W-:Y:S02]  /*9660*/  LOP3.LUT R23, R23, 0xfffffffd, RZ, 0xc0, !PT ;  /* 0xfffffffd17177812 */ /* 0x000fe400078ec0ff */
[----:B--2---:R-:W-:-:S05]  /*9670*/  SHF.R.S32.HI R27, RZ, 0x1f, R31 ;  /* 0x0000001fff1b7819 */ /* 0x004fca000001141f */
[----:B---3--:R-:W-:-:S04]  /*9680*/  @!P0 IMAD R0, R27, R4, RZ ;  /* 0x000000041b008224 */ /* 0x008fc800078e02ff */
[C---:B------:R-:W-:Y:S02]  /*9690*/  @!P0 IMAD R11, R31.reuse, R5, R0 ;  /* 0x000000051f0b8224 */ /* 0x040fe400078e0200 */
[----:B------:R-:W-:-:S05]  /*96a0*/  @!P0 IMAD.WIDE.U32 R4, R31, R4, R2 ;  /* 0x000000041f048225 */ /* 0x000fca00078e0002 */
[----:B------:R-:W-:Y:S02]  /*96b0*/  @!P0 IADD3 R0, R5, R11, RZ ;  /* 0x0000000b05008210 */ /* 0x000fe40007ffe0ff */
[----:B----4-:R-:W-:-:S04]  /*96c0*/  @!P0 LEA R2, P1, R4, R8, 0x2 ;  /* 0x0000000804028211 */ /* 0x010fc800078210ff */
[----:B------:R-:W-:Y:S01]  /*96d0*/  @!P0 LEA.HI.X R3, R4, R9, R0, 0x2, P1 ;  /* 0x0000000904038211 */ /* 0x000fe200008f1400 */
[----:B------:R-:W-:Y:S01]  /*96e0*/  IMAD.MOV.U32 R9, RZ, RZ, RZ ;  /* 0x000000ffff097224 */ /* 0x000fe200078e00ff */
[----:B------:R-:W-:-:S05]  /*96f0*/  ISETP.GE.AND P1, PT, R26, UR4, PT ;  /* 0x000000041a007c0c */ /* 0x000fca000bf26270 */
[----:B------:R0:W5:Y:S01]  /*9700*/  @!P0 LDG.E R9, desc[UR38][R2.64] ;  /* 0x0000002602098981 */ /* 0x000162000c1e1900 */
[----:B------:R-:W-:-:S07]  /*9710*/  ISETP.GE.AND P0, PT, R25, UR4, PT ;  /* 0x0000000419007c0c */ /* 0x000fce000bf06270 */
[----:B------:R-:W-:-:S06]  /*9720*/  @P1 LOP3.LUT R23, R23, 0x2, RZ, 0xfc, !PT ;  /* 0x0000000217171812 */ /* 0x000fcc00078efcff */
[----:B------:R-:W-:Y:S01]  /*9730*/  @P0 LOP3.LUT R23, R23, 0x1, RZ, 0xfc, !PT ;  /* 0x0000000117170812 */ /* 0x000fe200078efcff */
[----:B0-----:R-:W-:Y:S06]  /*9740*/  BRA.DIV UR5, `(.L_x_45) ;  /* 0x0000003205007947 */ /* 0x001fec000b800000 */
.L_x_87:
[----:B------:R-:W-:Y:S01]  /*9750*/  ULOP3.LUT UR4, UR40, 0x2, URZ, 0xfc, !UPT ;  /* 0x0000000228047892 */ /* 0x000fe2000f8efc3f */
[----:B------:R-:W-:Y:S01]  /*9760*/  IMAD.U32 R24, RZ, RZ, UR42 ;  /* 0x0000002aff187e24 */ /* 0x000fe2000f8e00ff */
[----:B------:R-:W-:Y:S01]  /*9770*/  LOP3.LUT R23, R23, 0xfffffffb, RZ, 0xc0, !PT ;  /* 0xfffffffb17177812 */ /* 0x000fe200078ec0ff */
[----:B------:R-:W-:-:S03]  /*9780*/  IMAD.MOV R4, RZ, RZ, -R37 ;  /* 0x000000ffff047224 */ /* 0x000fc600078e0a25 */
[----:B------:R-:W-:Y:S01]  /*9790*/  MOV R19, UR4 ;  /* 0x0000000400137c02 */ /* 0x000fe20008000f00 */
[----:B------:R-:W-:Y:S01]  /*97a0*/  IMAD R4, R30, R4, R21 ;  /* 0x000000041e047224 */ /* 0x000fe200078e0215 */
[----:B------:R-:W-:Y:S02]  /*97b0*/  SHF.R.S32.HI R24, RZ, 0x1f, R24 ;  /* 0x0000001fff187819 */ /* 0x000fe40000011418 */
[----:B------:R-:W-:-:S13]  /*97c0*/  ISETP.NE.AND P0, PT, R19, 0x3, PT ;  /* 0x000000031300780c */ /* 0x000fda0003f05270 */
[----:B------:R-:W-:Y:S01]  /*97d0*/  @P0 LOP3.LUT R23, R23, 0x4, RZ, 0xfc, !PT ;  /* 0x0000000417170812 */ /* 0x000fe200078efcff */
[----:B------:R-:W-:Y:S06]  /*97e0*/  @!P0 BRA `(.L_x_46) ;  /* 0x0000000000048947 */ /* 0x000fec0003800000 */
[----:B------:R-:W-:Y:S01]  /*97f0*/  BPT.TRAP 0x1 ;  /* 0x000000040000795c */ /* 0x000fe20000300000 */
.L_x_46:
[----:B------:R-:W-:Y:S01]  /*9800*/  IMAD.MOV.U32 R8, RZ, RZ, 0x1 ;  /* 0x00000001ff087424 */ /* 0x000fe200078e00ff */
[----:B------:R-:W-:Y:S01]  /*9810*/  SHF.R.S32.HI R5, RZ, 0x1f, R4 ;  /* 0x0000001fff057819 */ /* 0x000fe20000011404 */
[----:B------:R-:W-:Y:S01]  /*9820*/  ULDC.64 UR4, c[0x0][0x328] ;  /* 0x0000ca0000047ab9 */ /* 0x000fe20000000a00 */
[----:B-----5:R-:W-:Y:S02]  /*9830*/  SHF.R.S32.HI R0, RZ, 0x1f, R9 ;  /* 0x0000001fff007819 */ /* 0x020fe40000011409 */
[----:B------:R-:W-:Y:S01]  /*9840*/  SHF.L.U32 R8, R8, 0x1f, RZ ;  /* 0x0000001f08087819 */ /* 0x000fe200000006ff */
[----:B------:R-:W-:Y:S01]  /*9850*/  IMAD R3, R5, UR4, RZ ;  /* 0x0000000405037c24 */ /* 0x000fe2000f8e02ff */
[----:B------:R-:W-:Y:S02]  /*9860*/  R2UR UR6, R24 ;  /* 0x00000000180672ca */ /* 0x000fe400000e0000 */
[----:B------:R-:W0:Y:S01]  /*9870*/  SYNCS.PHASECHK.TRANS64.TRYWAIT P0, [UR45+0x28840], R8 ;  /* 0x02884008ff0075a7 */ /* 0x000e22000800016d */
[----:B------:R-:W-:-:S02]  /*9880*/  IMAD R11, R4, UR5, R3 ;  /* 0x00000005040b7c24 */ /* 0x000fc4000f8e0203 */
[----:B------:R-:W-:Y:S01]  /*9890*/  IMAD.WIDE.U32 R2, R4, UR4, RZ ;  /* 0x0000000404027c25 */ /* 0x000fe2000f8e00ff */
[----:B------:R-:W-:-:S03]  /*98a0*/  ULDC.64 UR4, c[0x0][0x338] ;  /* 0x0000ce0000047ab9 */ /* 0x000fc60000000a00 */
[----:B------:R-:W-:Y:S01]  /*98b0*/  IMAD R10, R0, UR4, RZ ;  /* 0x00000004000a7c24 */ /* 0x000fe2000f8e02ff */
[----:B------:R-:W-:-:S03]  /*98c0*/  IADD3 R3, R3, R11, RZ ;  /* 0x0000000b03037210 */ /* 0x000fc60007ffe0ff */
[C---:B------:R-:W-:Y:S02]  /*98d0*/  IMAD R11, R9.reuse, UR5, R10 ;  /* 0x00000005090b7c24 */ /* 0x040fe4000f8e020a */
[----:B------:R-:W-:Y:S01]  /*98e0*/  IMAD.WIDE.U32 R2, R9, UR4, R2 ;  /* 0x0000000409027c25 */ /* 0x000fe2000f8e0002 */
[----:B------:R-:W-:-:S03]  /*98f0*/  ULDC.64 UR4, c[0x0][0x330] ;  /* 0x0000cc0000047ab9 */ /* 0x000fc60000000a00 */
[----:B------:R-:W-:Y:S01]  /*9900*/  IMAD.IADD R3, R3, 0x1, R11 ;  /* 0x0000000103037824 */ /* 0x000fe200078e020b */
[----:B------:R-:W-:Y:S01]  /*9910*/  MOV R11, UR4 ;  /* 0x00000004000b7c02 */ /* 0x000fe20008000f00 */
[----:B------:R-:W-:-:S03]  /*9920*/  UIMAD UR4, UR6, UR4, URZ ;  /* 0x00000004060472a4 */ /* 0x000fc6000f8e023f */
[----:B------:R-:W-:Y:S01]  /*9930*/  ULDC.64 UR6, c[0x0][0x318] ;  /* 0x0000c60000067ab9 */ /* 0x000fe20000000a00 */
[----:B------:R-:W-:Y:S02]  /*9940*/  UIMAD UR4, UR42, UR5, UR4 ;  /* 0x000000052a0472a4 */ /* 0x000fe4000f8e0204 */
[----:B------:R-:W-:-:S04]  /*9950*/  IMAD.WIDE.U32 R2, R11, UR42, R2 ;  /* 0x0000002a0b027c25 */ /* 0x000fc8000f8e0002 */
[----:B------:R-:W-:Y:S01]  /*9960*/  VIADD R3, R3, UR4 ;  /* 0x0000000403037c36 */ /* 0x000fe20008000000 */
[----:B------:R-:W-:-:S04]  /*9970*/  LEA R16, P1, R2, UR6, 0x1 ;  /* 0x0000000602107c11 */ /* 0x000fc8000f8208ff */
[----:B------:R-:W-:Y:S01]  /*9980*/  LEA.HI.X R2, R2, UR7, R3, 0x1, P1 ;  /* 0x0000000702027c11 */ /* 0x000fe200088f0c03 */
[----:B0-----:R-:W-:Y:S08]  /*9990*/  @!P0 BRA `(.L_x_47) ;  /* 0x0000002c008c8947 */ /* 0x001ff00003800000 */
.L_x_88:
[----:B------:R-:W-:Y:S01]  /*99a0*/  ULDC.64 UR4, c[0x0][0x300] ;  /* 0x0000c00000047ab9 */ /* 0x000fe20000000a00 */
[----:B------:R-:W-:Y:S01]  /*99b0*/  R2UR UR6, R24 ;  /* 0x00000000180672ca */ /* 0x000fe200000e0000 */
[----:B------:R-:W-:Y:S01]  /*99c0*/  IMAD R5, R5, UR4, RZ ;  /* 0x0000000405057c24 */ /* 0x000fe2000f8e02ff */
[----:B------:R-:W-:Y:S01]  /*99d0*/  LOP3.LUT P3, RZ, R23, 0x2, RZ, 0xc0, !PT ;  /* 0x0000000217ff7812 */ /* 0x000fe2000786c0ff */
[----:B------:R-:W-:Y:S01]  /*99e0*/  IMAD.SHL.U32 R36, R7, 0x8, RZ ;  /* 0x0000000807247824 */ /* 0x000fe200078e00ff */
[----:B------:R-:W-:Y:S01]  /*99f0*/  LOP3.LUT P2, RZ, R23, 0x1, RZ, 0xc0, !PT ;  /* 0x0000000117ff7812 */ /* 0x000fe2000784c0ff */
[C---:B0-----:R-:W-:Y:S02]  /*9a00*/  IMAD R3, R4.reuse, UR5, R5 ;  /* 0x0000000504037c24 */ /* 0x041fe4000f8e0205 */
[----:B------:R-:W-:Y:S01]  /*9a10*/  IMAD.WIDE.U32 R4, R4, UR4, RZ ;  /* 0x0000000404047c25 */ /* 0x000fe2000f8e00ff */
[----:B------:R-:W-:-:S03]  /*9a20*/  ULDC.64 UR4, c[0x0][0x310] ;  /* 0x0000c40000047ab9 */ /* 0x000fc60000000a00 */
[----:B------:R-:W-:Y:S02]  /*9a30*/  IMAD.IADD R5, R5, 0x1, R3 ;  /* 0x0000000105057824 */ /* 0x000fe400078e0203 */
[----:B------:R-:W-:Y:S02]  /*9a40*/  IMAD R0, R0, UR4, RZ ;  /* 0x0000000400007c24 */ /* 0x000fe4000f8e02ff */
[----:B------:R-:W-:-:S04]  /*9a50*/  IMAD.WIDE.U32 R4, R9, UR4, R4 ;  /* 0x0000000409047c25 */ /* 0x000fc8000f8e0004 */
[----:B------:R-:W-:Y:S01]  /*9a60*/  IMAD R3, R9, UR5, R0 ;  /* 0x0000000509037c24 */ /* 0x000fe2000f8e0200 */
[----:B------:R-:W-:-:S04]  /*9a70*/  ULDC.64 UR4, c[0x0][0x308] ;  /* 0x0000c20000047ab9 */ /* 0x000fc80000000a00 */
[----:B------:R-:W-:Y:S01]  /*9a80*/  IADD3 R5, R5, R3, RZ ;  /* 0x0000000305057210 */ /* 0x000fe20007ffe0ff */
[----:B------:R-:W-:Y:S01]  /*9a90*/  IMAD.U32 R3, RZ, RZ, UR4 ;  /* 0x00000004ff037e24 */ /* 0x000fe2000f8e00ff */
[----:B------:R-:W-:-:S03]  /*9aa0*/  UIMAD UR4, UR6, UR4, URZ ;  /* 0x00000004060472a4 */ /* 0x000fc6000f8e023f */
[----:B------:R-:W-:Y:S01]  /*9ab0*/  IMAD.WIDE.U32 R4, R3, UR42, R4 ;  /* 0x0000002a03047c25 */ /* 0x000fe2000f8e0004 */
[----:B------:R-:W-:Y:S01]  /*9ac0*/  UIMAD UR4, UR42, UR5, UR4 ;  /* 0x000000052a0472a4 */ /* 0x000fe2000f8e0204 */
[----:B------:R-:W-:Y:S02]  /*9ad0*/  ULDC.64 UR6, c[0x0][0x2e8] ;  /* 0x0000ba0000067ab9 */ /* 0x000fe40000000a00 */
[----:B------:R-:W-:-:S03]  /*9ae0*/  LEA R0, P0, R4, UR6, 0x1 ;  /* 0x0000000604007c11 */ /* 0x000fc6000f8008ff */
[----:B------:R-:W-:Y:S01]  /*9af0*/  VIADD R3, R5, UR4 ;  /* 0x0000000405037c36 */ /* 0x000fe20008000000 */
[----:B------:R-:W-:Y:S01]  /*9b00*/  MOV R5, 0xffffff80 ;  /* 0xffffff8000057802 */ /* 0x000fe20000000f00 */
[----:B------:R-:W-:-:S03]  /*9b10*/  UMOV UR4, 0xffffffff ;  /* 0xffffffff00047882 */ /* 0x000fc60000000000 */
[----:B------:R-:W-:Y:S01]  /*9b20*/  LEA.HI.X R3, R4, UR7, R3, 0x1, P0 ;  /* 0x0000000704037c11 */ /* 0x000fe200080f0c03 */
[----:B------:R-:W-:Y:S01]  /*9b30*/  IMAD R4, R22, R5, UR43 ;  /* 0x0000002b16047e24 */ /* 0x000fe2000f8e0205 */
[----:B------:R-:W-:-:S04]  /*9b40*/  LOP3.LUT R5, R6, 0x1c0, RZ, 0xc0, !PT ;  /* 0x000001c006057812 */ /* 0x000fc800078ec0ff */
[----:B------:R-:W-:Y:S01]  /*9b50*/  LOP3.LUT R5, R5, 0x38, R6, 0xf8, !PT ;  /* 0x0000003805057812 */ /* 0x000fe200078ef806 */
[----:B------:R-:W-:-:S03]  /*9b60*/  IMAD.IADD R6, R4, 0x1, -R29 ;  /* 0x0000000104067824 */ /* 0x000fc600078e0a1d */
[----:B------:R-:W-:Y:S02]  /*9b70*/  LOP3.LUT R5, R5, 0x38, R18, 0x78, !PT ;  /* 0x0000003805057812 */ /* 0x000fe400078e7812 */
[----:B------:R-:W-:Y:S02]  /*9b80*/  ISETP.GE.AND P0, PT, R6, 0x1, PT ;  /* 0x000000010600780c */ /* 0x000fe40003f06270 */
[----:B------:R-:W-:Y:S01]  /*9b90*/  LOP3.LUT R36, R5, 0x200, R36, 0xf8, !PT ;  /* 0x0000020005247812 */ /* 0x000fe200078ef824 */
[----:B------:R-:W-:Y:S10]  /*9ba0*/  BRA.DIV UR4, `(.L_x_48) ;  /* 0x0000002e04207947 */ /* 0x000ff4000b800000 */
[----:B------:R-:W-:Y:S01]  /*9bb0*/  SHFL.IDX PT, R5, R3, RZ, 0x181f ;  /* 0x00181fff03057589 */ /* 0x000fe200000e0000 */
[----:B------:R-:W-:Y:S02]  /*9bc0*/  @P0 LEA R9, R36, UR45, 0x1 ;  /* 0x0000002d24090c11 */ /* 0x000fe4000f8e08ff */
[----:B------:R-:W-:Y:S01]  /*9bd0*/  ISETP.GE.AND P1, PT, R6, 0x21, PT ;  /* 0x000000210600780c */ /* 0x000fe20003f26270 */
[----:B------:R-:W0:Y:S04]  /*9be0*/  SHFL.IDX PT, R4, R0, RZ, 0x181f ;  /* 0x00181fff00047589 */ /* 0x000e2800000e0000 */
[----:B------:R-:W1:Y:S04]  /*9bf0*/  SHFL.IDX PT, R21, R0, 0x1, 0x181f ;  /* 0x00381f0000157f89 */ /* 0x000e6800000e0000 */
[----:B------:R-:W2:Y:S04]  /*9c00*/  SHFL.IDX PT, R10, R3, 0x1, 0x181f ;  /* 0x00381f00030a7f89 */ /* 0x000ea800000e0000 */
[----:B------:R-:W3:Y:S04]  /*9c10*/  SHFL.IDX PT, R8, R3, 0x2, 0x181f ;  /* 0x00581f0003087f89 */ /* 0x000ee800000e0000 */
[----:B------:R-:W4:Y:S04]  /*9c20*/  SHFL.IDX PT, R37, R0, 0x2, 0x181f ;  /* 0x00581f0000257f89 */ /* 0x000f2800000e0000 */
[----:B------:R-:W-:Y:S01]  /*9c30*/  SHFL.IDX PT, R7, R3, 0x3, 0x181f ;  /* 0x00781f0003077f89 */ /* 0x000fe200000e0000 */
[----:B0-----:R-:W-:-:S03]  /*9c40*/  @P0 IMAD.WIDE.U32 R4, R26, 0x2, R4 ;  /* 0x000000021a040825 */ /* 0x001fc600078e0004 */
[----:B------:R-:W0:Y:S04]  /*9c50*/  SHFL.IDX PT, R14, R0, 0x3, 0x181f ;  /* 0x00781f00000e7f89 */ /* 0x000e2800000e0000 */
[----:B------:R-:W-:Y:S04]  /*9c60*/  @P0 LDGSTS.E.BYPASS.LTC128B.128 [R9+0x18400], desc[UR38][R4.64], !P3 ;  /* 0x1840000004090fae */ /* 0x000fe8000d901d66 */
[----:B------:R1:W-:Y:S01]  /*9c70*/  @P0 LDGSTS.E.BYPASS.LTC128B.128 [R9+0x1c400], desc[UR38][R4.64+0x80], !P2 ;  /* 0x1c40008004090fae */ /* 0x0003e2000d101d66 */
[----:B------:R-:W-:Y:S02]  /*9c80*/  ISETP.GE.AND P0, PT, R6, 0x11, PT ;  /* 0x000000110600780c */ /* 0x000fe40003f06270 */
[----:B-1----:R-:W-:Y:S01]  /*9c90*/  MOV R4, R21 ;  /* 0x0000001500047202 */ /* 0x002fe20000000f00 */
[----:B--2---:R-:W-:-:S10]  /*9ca0*/  IMAD.MOV.U32 R5, RZ, RZ, R10 ;  /* 0x000000ffff057224 */ /* 0x004fd400078e000a */
[----:B------:R-:W-:Y:S01]  /*9cb0*/  @P0 LEA R18, R36, UR45, 0x1 ;  /* 0x0000002d24120c11 */ /* 0x000fe2000f8e08ff */
[----:B------:R-:W-:Y:S01]  /*9cc0*/  SHFL.IDX PT, R10, R3, 0x4, 0x181f ;  /* 0x00981f00030a7f89 */ /* 0x000fe200000e0000 */
[----:B------:R-:W-:Y:S01]  /*9cd0*/  @P0 IMAD.WIDE.U32 R20, R26, 0x2, R4 ;  /* 0x000000021a140825 */ /* 0x000fe200078e0004 */
[----:B---3--:R-:W-:-:S03]  /*9ce0*/  MOV R5, R8 ;  /* 0x0000000800057202 */ /* 0x008fc60000000f00 */
[----:B----4-:R-:W-:Y:S01]  /*9cf0*/  IMAD.MOV.U32 R4, RZ, RZ, R37 ;  /* 0x000000ffff047224 */ /* 0x010fe200078e0025 */
[----:B------:R-:W-:Y:S03]  /*9d00*/  @P0 LDGSTS.E.BYPASS.LTC128B.128 [R18+0x18c00], desc[UR38][R20.64], !P3 ;  /* 0x18c0000014120fae */ /* 0x000fe6000d901d66 */
[----:B------:R-:W-:Y:S01]  /*9d10*/  @P1 IMAD.WIDE.U32 R8, R26, 0x2, R4 ;  /* 0x000000021a081825 */ /* 0x000fe200078e0004 */
[----:B------:R1:W-:Y:S01]  /*9d20*/  @P0 LDGSTS.E.BYPASS.LTC128B.128 [R18+0x1cc00], desc[UR38][R20.64+0x80], !P2 ;  /* 0x1cc0008014120fae */ /* 0x0003e2000d101d66 */
[----:B------:R-:W-:Y:S02]  /*9d30*/  ISETP.GE.AND P0, PT, R6, 0x31, PT ;  /* 0x000000310600780c */ /* 0x000fe40003f06270 */
[----:B------:R-:W-:Y:S01]  /*9d40*/  @P1 LEA R5, R36, UR45, 0x1 ;  /* 0x0000002d24051c11 */ /* 0x000fe2000f8e08ff */
[----:B------:R-:W2:Y:S01]  /*9d50*/  SHFL.IDX PT, R37, R0, 0x4, 0x181f ;  /* 0x00981f0000257f89 */ /* 0x000ea200000e0000 */
[----:B0-----:R-:W-:-:S03]  /*9d60*/  IMAD.MOV.U32 R4, RZ, RZ, R14 ;  /* 0x000000ffff047224 */ /* 0x001fc600078e000e */
[----:B------:R-:W-:Y:S04]  /*9d70*/  @P1 LDGSTS.E.BYPASS.LTC128B.128 [R5+0x19400], desc[UR38][R8.64], !P3 ;  /* 0x1940000008051fae */ /* 0x000fe8000d901d66 */
[----:B------:R0:W-:Y:S01]  /*9d80*/  @P1 LDGSTS.E.BYPASS.LTC128B.128 [R5+0x1d400], desc[UR38][R8.64+0x80], !P2 ;  /* 0x1d40008008051fae */ /* 0x0001e2000d101d66 */
[----:B------:R-:W-:-:S03]  /*9d90*/  ISETP.GE.AND P1, PT, R6, 0x51, PT ;  /* 0x000000510600780c */ /* 0x000fc60003f26270 */
[----:B-1----:R-:W1:Y:S04]  /*9da0*/  SHFL.IDX PT, R18, R3, 0x5, 0x181f ;  /* 0x00b81f0003127f89 */ /* 0x002e6800000e0000 */
[----:B------:R-:W-:Y:S01]  /*9db0*/  SHFL.IDX PT, R14, R0, 0x6, 0x181f ;  /* 0x00d81f00000e7f89 */ /* 0x000fe200000e0000 */
[----:B0-----:R-:W-:Y:S01]  /*9dc0*/  IMAD.MOV.U32 R5, RZ, RZ, R7 ;  /* 0x000000ffff057224 */ /* 0x001fe200078e0007 */
[----:B------:R-:W-:Y:S02]  /*9dd0*/  @P0 LEA R7, R36, UR45, 0x1 ;  /* 0x0000002d24070c11 */ /* 0x000fe4000f8e08ff */
[----:B------:R-:W0:Y:S01]  /*9de0*/  SHFL.IDX PT, R9, R0, 0x5, 0x181f ;  /* 0x00b81f0000097f89 */ /* 0x000e2200000e0000 */
[----:B------:R-:W-:-:S05]  /*9df0*/  @P0 IMAD.WIDE.U32 R4, R26, 0x2, R4 ;  /* 0x000000021a040825 */ /* 0x000fca00078e0004 */
[----:B------:R-:W-:Y:S04]  /*9e00*/  @P0 LDGSTS.E.BYPASS.LTC128B.128 [R7+0x19c00], desc[UR38][R4.64], !P3 ;  /* 0x19c0000004070fae */ /* 0x000fe8000d901d66 */
[----:B------:R3:W-:Y:S01]  /*9e10*/  @P0 LDGSTS.E.BYPASS.LTC128B.128 [R7+0x1dc00], desc[UR38][R4.64+0x80], !P2 ;  /* 0x1dc0008004070fae */ /* 0x0007e2000d101d66 */
[----:B------:R-:W-:-:S03]  /*9e20*/  ISETP.GE.AND P0, PT, R6, 0x41, PT ;  /* 0x000000410600780c */ /* 0x000fc60003f06270 */
[----:B---3--:R-:W3:Y:S01]  /*9e30*/  SHFL.IDX PT, R7, R3, 0x6, 0x181f ;  /* 0x00d81f0003077f89 */ /* 0x008ee200000e0000 */
[----:B--2---:R-:W-:Y:S01]  /*9e40*/  MOV R4, R37 ;  /* 0x0000002500047202 */ /* 0x004fe20000000f00 */
[----:B------:R-:W-:-:S08]  /*9e50*/  IMAD.MOV.U32 R5, RZ, RZ, R10 ;  /* 0x000000ffff057224 */ /* 0x000fd000078e000a */
[C---:B------:R-:W-:Y:S01]  /*9e60*/  @P0 LEA R37, R36.reuse, UR45, 0x1 ;  /* 0x0000002d24250c11 */ /* 0x040fe2000f8e08ff */
[----:B------:R-:W2:Y:S01]  /*9e70*/  SHFL.IDX PT, R3, R3, 0x7, 0x181f ;  /* 0x00f81f0003037f89 */ /* 0x000ea200000e0000 */
[----:B------:R-:W-:Y:S01]  /*9e80*/  @P1 LEA R10, R36, UR45, 0x1 ;  /* 0x0000002d240a1c11 */ /* 0x000fe2000f8e08ff */
[----:B------:R-:W-:Y:S01]  /*9e90*/  @P0 IMAD.WIDE.U32 R20, R26, 0x2, R4 ;  /* 0x000000021a140825 */ /* 0x000fe200078e0004 */
[----:B-1----:R-:W-:-:S03]  /*9ea0*/  MOV R5, R18 ;  /* 0x0000001200057202 */ /* 0x002fc60000000f00 */
[----:B0-----:R-:W-:Y:S01]  /*9eb0*/  IMAD.MOV.U32 R4, RZ, RZ, R9 ;  /* 0x000000ffff047224 */ /* 0x001fe200078e0009 */
[----:B------:R0:W-:Y:S03]  /*9ec0*/  @P0 LDGSTS.E.BYPASS.LTC128B.128 [R37+0x1a400], desc[UR38][R20.64], !P3 ;  /* 0x1a40000014250fae */ /* 0x0001e6000d901d66 */
[----:B------:R-:W-:Y:S01]  /*9ed0*/  @P1 IMAD.WIDE.U32 R8, R26, 0x2, R4 ;  /* 0x000000021a081825 */ /* 0x000fe200078e0004 */
[----:B------:R0:W-:Y:S01]  /*9ee0*/  @P0 LDGSTS.E.BYPASS.LTC128B.128 [R37+0x1e400], desc[UR38][R20.64+0x80], !P2 ;  /* 0x1e40008014250fae */ /* 0x0001e2000d101d66 */
[----:B------:R-:W-:Y:S02]  /*9ef0*/  ISETP.GE.AND P0, PT, R6, 0x61, PT ;  /* 0x000000610600780c */ /* 0x000fe40003f06270 */
[----:B------:R-:W-:Y:S01]  /*9f00*/  IMAD.MOV.U32 R4, RZ, RZ, R14 ;  /* 0x000000ffff047224 */ /* 0x000fe200078e000e */
[----:B------:R0:W-:Y:S04]  /*9f10*/  @P1 LDGSTS.E.BYPASS.LTC128B.128 [R10+0x1ac00], desc[UR38][R8.64], !P3 ;  /* 0x1ac00000080a1fae */ /* 0x0001e8000d901d66 */
[----:B------:R0:W-:Y:S01]  /*9f20*/  @P1 LDGSTS.E.BYPASS.LTC128B.128 [R10+0x1ec00], desc[UR38][R8.64+0x80], !P2 ;  /* 0x1ec00080080a1fae */ /* 0x0001e2000d101d66 */
[----:B---3--:R-:W-:-:S03]  /*9f30*/  IMAD.MOV.U32 R5, RZ, RZ, R7 ;  /* 0x000000ffff057224 */ /* 0x008fc600078e0007 */
[----:B------:R0:W1:Y:S02]  /*9f40*/  SHFL.IDX PT, R14, R0, 0x7, 0x181f ;  /* 0x00f81f00000e7f89 */ /* 0x00006400000e0000 */
[----:B------:R-:W-:Y:S01]  /*9f50*/  @P0 IMAD.WIDE.U32 R4, R26, 0x2, R4 ;  /* 0x000000021a040825 */ /* 0x000fe200078e0004 */
[----:B------:R-:W-:-:S05]  /*9f60*/  @P0 LEA R7, R36, UR45, 0x1 ;  /* 0x0000002d24070c11 */ /* 0x000fca000f8e08ff */
[----:B------:R0:W-:Y:S04]  /*9f70*/  @P0 LDGSTS.E.BYPASS.LTC128B.128 [R7+0x1b400], desc[UR38][R4.64], !P3 ;  /* 0x1b40000004070fae */ /* 0x0001e8000d901d66 */
[----:B--2---:R0:W-:Y:S02]  /*9f80*/  @P0 LDGSTS.E.BYPASS.LTC128B.128 [R7+0x1f400], desc[UR38][R4.64+0x80], !P2 ;  /* 0x1f40008004070fae */ /* 0x0041e4000d101d66 */
.L_x_106:
[----:B------:R-:W-:Y:S01]  /*9f90*/  ISETP.GE.AND P0, PT, R6, 0x71, PT ;  /* 0x000000710600780c */ /* 0x000fe20003f06270 */
[----:B0-----:R-:W-:Y:S01]  /*9fa0*/  IMAD.MOV.U32 R5, RZ, RZ, R3 ;  /* 0x000000ffff057224 */ /* 0x001fe200078e0003 */
[----:B-1----:R-:W-:-:S11]  /*9fb0*/  MOV R4, R14 ;  /* 0x0000000e00047202 */ /* 0x002fd60000000f00 */
[----:B------:R-:W-:Y:S01]  /*9fc0*/  @P0 IMAD.WIDE.U32 R4, R26, 0x2, R4 ;  /* 0x000000021a040825 */ /* 0x000fe200078e0004 */
[----:B------:R-:W-:-:S05]  /*9fd0*/  @P0 LEA R3, R36, UR45, 0x1 ;  /* 0x0000002d24030c11 */ /* 0x000fca000f8e08ff */
[----:B------:R-:W-:Y:S01]  /*9fe0*/  @!PT LDS RZ, [RZ] ;  /* 0x00000000fffff984 */ /* 0x000fe20000000800 */
[----:B------:R-:W-:Y:S01]  /*9ff0*/  @!PT LDS RZ, [RZ] ;  /* 0x00000000fffff984 */ /* 0x000fe20000000800 */
[----:B------:R-:W-:Y:S01]  /*a000*/  @!PT LDS RZ, [RZ] ;  /* 0x00000000fffff984 */ /* 0x000fe20000000800 */
[----:B------:R0:W-:Y:S04]  /*a010*/  @P0 LDGSTS.E.BYPASS.LTC128B.128 [R3+0x1bc00], desc[UR38][R4.64], !P3 ;  /* 0x1bc0000004030fae */ /* 0x0001e8000d901d66 */
[----:B------:R0:W-:Y:S01]  /*a020*/  @P0 LDGSTS.E.BYPASS.LTC128B.128 [R3+0x1fc00], desc[UR38][R4.64+0x80], !P2 ;  /* 0x1fc0008004030fae */ /* 0x0001e2000d101d66 */
[----:B------:R-:W-:Y:S01]  /*a030*/  NOP ;  /* 0x0000000000007918 */ /* 0x000fe20000000000 */
[----:B------:R-:W-:Y:S02]  /*a040*/  SYNCS.ARRIVE.TRANS64.RED.A0T1 RZ, [UR45+0x28830], RZ ;  /* 0x028830ffffff79a7 */ /* 0x000fe4000820042d */
[----:B------:R-:W-:Y:S01]  /*a050*/  ARRIVES.LDGSTSBAR.64.TRANSCNT [UR45+0x28830] ;  /* 0x02883000ff0079b0 */ /* 0x000fe20008000aad */
[----:B------:R-:W-:Y:S01]  /*a060*/  NOP ;  /* 0x0000000000007918 */ /* 0x000fe20000000000 */
[----:B------:R-:W-:-:S13]  /*a070*/  ISETP.NE.AND P1, PT, R19, 0x3, PT ;  /* 0x000000031300780c */ /* 0x000fda0003f25270 */
[----:B0-----:R-:W-:Y:S05]  /*a080*/  @!P1 BRA `(.L_x_49) ;  /* 0x0000000000049947 */ /* 0x001fea0003800000 */
[----:B------:R-:W-:Y:S01]  /*a090*/  BPT.TRAP 0x1 ;  /* 0x000000040000795c */ /* 0x000fe20000300000 */
.L_x_49:
[----:B------:R-:W-:Y:S01]  /*a0a0*/  SYNCS.ARRIVE.TRANS64.A1T0 RZ, [UR45+0x28830], RZ ;  /* 0x028830ffffff79a7 */ /* 0x000fe2000810002d */
[----:B------:R-:W-:Y:S05]  /*a0b0*/  WARPSYNC.ALL ;  /* 0x0000000000007948 */ /* 0x000fea0003800000 */
[----:B------:R-:W-:Y:S01]  /*a0c0*/  UIADD3 UR5, UR45, 0x10400, URZ ;  /* 0x000104002d057890 */ /* 0x000fe2000fffe03f */
[----:B------:R-:W-:Y:S01]  /*a0d0*/  R2UR UR4, R24 ;  /* 0x00000000180472ca */ /* 0x000fe200000e0000 */
[----:B------:R-:W-:Y:S01]  /*a0e0*/  ULDC.64 UR6, c[0x0][0x2d8] ;  /* 0x0000b60000067ab9 */ /* 0x000fe20000000a00 */
[----:B------:R-:W-:Y:S01]  /*a0f0*/  SHF.R.S32.HI R18, RZ, 0x1f, R35 ;  /* 0x0000001fff127819 */ /* 0x000fe20000011423 */
[----:B------:R-:W-:Y:S02]  /*a100*/  ULOP3.LUT UP0, URZ, UR5, 0x3ff, URZ, 0xc0, !UPT ;  /* 0x000003ff053f7892 */ /* 0x000fe4000f80c03f */
[----:B------:R-:W-:Y:S01]  /*a110*/  UIMAD.WIDE.U32 UR36, UR42, UR6, URZ ;  /* 0x000000062a2472a5 */ /* 0x000fe2000f8e003f */
[----:B------:R-:W-:Y:S03]  /*a120*/  BAR.SYNC.DEFER_BLOCKING 0x8, 0x180 ;  /* 0x0206000000007b1d */ /* 0x000fe60000010000 */
[----:B------:R-:W-:-:S04]  /*a130*/  PLOP3.LUT P0, PT, PT, PT, UP0, 0x80, 0x0 ;  /* 0x000000000000781c */ /* 0x000fc80003f0f008 */
[----:B------:R-:W-:-:S04]  /*a140*/  UIMAD UR4, UR4, UR6, URZ ;  /* 0x00000006040472a4 */ /* 0x000fc8000f8e023f */
[----:B------:R-:W-:-:S04]  /*a150*/  UIMAD UR4, UR42, UR7, UR4 ;  /* 0x000000072a0472a4 */ /* 0x000fc8000f8e0204 */
[----:B------:R-:W-:Y:S01]  /*a160*/  UIADD3 UR46, UR37, UR4, URZ ;  /* 0x00000004252e7290 */ /* 0x000fe2000fffe03f */
[----:B------:R-:W-:Y:S11]  /*a170*/  @!P0 BRA `(.L_x_50) ;  /* 0x0000000000408947 */ /* 0x000ff60003800000 */
[----:B------:R-:W-:Y:S01]  /*a180*/  MOV R14, 0x0 ;  /* 0x00000000000e7802 */ /* 0x000fe20000000f00 */
[----:B------:R-:W-:Y:S01]  /*a190*/  ULDC.64 UR4, c[0x4][0x80] ;  /* 0x0100200000047ab9 */ /* 0x000fe20000000a00 */
[----:B------:R-:W-:Y:S01]  /*a1a0*/  ULDC.64 UR6, c[0x4][0x88] ;  /* 0x0100220000067ab9 */ /* 0x000fe20000000a00 */
[----:B------:R-:W-:Y:S01]  /*a1b0*/  ULDC.64 UR8, c[0x4][0x20] ;  /* 0x0100080000087ab9 */ /* 0x000fe20000000a00 */
[----:B------:R-:W-:Y:S01]  /*a1c0*/  IMAD.U32 R4, RZ, RZ, UR4 ;  /* 0x00000004ff047e24 */ /* 0x000fe2000f8e00ff */
[----:B------:R-:W-:Y:S01]  /*a1d0*/  MOV R5, UR5 ;  /* 0x0000000500057c02 */ /* 0x000fe20008000f00 */
[----:B------:R-:W0:Y:S01]  /*a1e0*/  LDC.64 R14, c[0x4][R14] ;  /* 0x010000000e0e7b82 */ /* 0x000e220000000a00 */
[----:B------:R-:W-:Y:S01]  /*a1f0*/  IMAD.U32 R6, RZ, RZ, UR6 ;  /* 0x00000006ff067e24 */ /* 0x000fe2000f8e00ff */
[----:B------:R-:W-:Y:S01]  /*a200*/  MOV R10, UR8 ;  /* 0x00000008000a7c02 */ /* 0x000fe20008000f00 */
[----:B------:R-:W-:Y:S01]  /*a210*/  IMAD.U32 R7, RZ, RZ, UR7 ;  /* 0x00000007ff077e24 */ /* 0x000fe2000f8e00ff */
[----:B------:R-:W-:Y:S01]  /*a220*/  MOV R12, 0x1 ;  /* 0x00000001000c7802 */ /* 0x000fe20000000f00 */
[----:B------:R-:W-:-:S02]  /*a230*/  IMAD.U32 R11, RZ, RZ, UR9 ;  /* 0x00000009ff0b7e24 */ /* 0x000fc4000f8e00ff */
[----:B------:R-:W-:Y:S02]  /*a240*/  IMAD.MOV.U32 R8, RZ, RZ, 0x70 ;  /* 0x00000070ff087424 */ /* 0x000fe400078e00ff */
[----:B------:R-:W-:-:S07]  /*a250*/  IMAD.MOV.U32 R13, RZ, RZ, RZ ;  /* 0x000000ffff0d7224 */ /* 0x000fce00078e00ff */
[----:B------:R-:W-:-:S07]  /*a260*/  LEPC R20, `(.L_x_50) ;  /* 0x000000001014794e */ /* 0x000fce0000000000 */
[----:B0-----:R-:W-:Y:S05]  /*a270*/  CALL.ABS.NOINC R14 ;  /* 0x000000000e007343 */ /* 0x001fea0003c00000 */
.L_x_50:
[----:B------:R-:W0:Y:S01]  /*a280*/  LDC R0, c[0x0][0x448] ;  /* 0x00011200ff007b82 */ /* 0x000e220000000800 */
[----:B------:R-:W-:Y:S01]  /*a290*/  IMAD.IADD R3, R28, 0x1, R29 ;  /* 0x000000011c037824 */ /* 0x000fe200078e021d */
[----:B------:R-:W-:Y:S01]  /*a2a0*/  ULDC.64 UR4, c[0x0][0x2e0] ;  /* 0x0000b80000047ab9 */ /* 0x000fe20000000a00 */
[----:B------:R-:W-:Y:S01]  /*a2b0*/  IMAD.U32 R4, RZ, RZ, UR36 ;  /* 0x00000024ff047e24 */ /* 0x000fe2000f8e00ff */
[----:B------:R-:W-:Y:S01]  /*a2c0*/  MOV R5, UR37 ;  /* 0x0000002500057c02 */ /* 0x000fe20008000f00 */
[----:B------:R-:W-:Y:S01]  /*a2d0*/  IMAD R18, R18, UR4, RZ ;  /* 0x0000000412127c24 */ /* 0x000fe2000f8e02ff */
[----:B------:R-:W-:Y:S01]  /*a2e0*/  LEA R3, R34, R3, 0x7 ;  /* 0x0000000322037211 */ /* 0x000fe200078e38ff */
[----:B------:R-:W-:Y:S01]  /*a2f0*/  IMAD.MOV.U32 R6, RZ, RZ, R4 ;  /* 0x000000ffff067224 */ /* 0x000fe200078e0004 */
[----:B------:R-:W-:Y:S01]  /*a300*/  ULDC.64 UR6, c[0x0][0x280] ;  /* 0x0000a00000067ab9 */ /* 0x000fe20000000a00 */
[----:B------:R-:W-:Y:S02]  /*a310*/  IMAD.U32 R7, RZ, RZ, UR46 ;  /* 0x0000002eff077e24 */ /* 0x000fe4000f8e00ff */
[----:B------:R-:W-:-:S02]  /*a320*/  IMAD.MOV.U32 R9, RZ, RZ, R3 ;  /* 0x000000ffff097224 */ /* 0x000fc400078e0003 */
[----:B------:R-:W-:-:S04]  /*a330*/  IMAD.WIDE.U32 R6, R35, UR4, R6 ;  /* 0x0000000423067c25 */ /* 0x000fc8000f8e0006 */
[----:B------:R-:W-:Y:S01]  /*a340*/  IMAD R5, R35, UR5, R18 ;  /* 0x0000000523057c24 */ /* 0x000fe2000f8e0212 */
[----:B------:R-:W-:-:S04]  /*a350*/  ULDC.64 UR4, c[0x0][0x2d0] ;  /* 0x0000b40000047ab9 */ /* 0x000fc80000000a00 */
[----:B------:R-:W-:Y:S02]  /*a360*/  IADD3 R7, R7, R5, RZ ;  /* 0x0000000507077210 */ /* 0x000fe40007ffe0ff */
[----:B0-----:R-:W-:-:S13]  /*a370*/  ISETP.NE.AND P0, PT, R0, 0x1, PT ;  /* 0x000000010000780c */ /* 0x001fda0003f05270 */
[----:B------:R-:W0:Y:S08]  /*a380*/  @P0 LDC R8, c[0x0][0x44c] ;  /* 0x00011300ff080b82 */ /* 0x000e300000000800 */
[----:B------:R-:W1:Y:S01]  /*a390*/  @P0 LDC R11, c[0x0][0x450] ;  /* 0x00011400ff0b0b82 */ /* 0x000e620000000800 */
[----:B0-----:R-:W-:-:S05]  /*a3a0*/  @P0 IMAD.HI.U32 R4, R3, R8, RZ ;  /* 0x0000000803040227 */ /* 0x001fca00078e00ff */
[----:B-1----:R-:W-:-:S05]  /*a3b0*/  @P0 SHF.R.U32.HI R9, RZ, R11, R4 ;  /* 0x0000000bff090219 */ /* 0x002fca0000011604 */
[----:B------:R-:W-:-:S04]  /*a3c0*/  IMAD.MOV R4, RZ, RZ, -R9 ;  /* 0x000000ffff047224 */ /* 0x000fc800078e0a09 */
[----:B------:R-:W-:Y:S01]  /*a3d0*/  IMAD R3, R0, R4, R3 ;  /* 0x0000000400037224 */ /* 0x000fe200078e0203 */
[----:B------:R-:W-:-:S05]  /*a3e0*/  SHF.R.S32.HI R4, RZ, 0x1f, R9 ;  /* 0x0000001fff047819 */ /* 0x000fca0000011409 */
[----:B------:R-:W-:Y:S02]  /*a3f0*/  IMAD R8, R4, UR4, RZ ;  /* 0x0000000404087c24 */ /* 0x000fe4000f8e02ff */
[----:B------:R-:W-:Y:S01]  /*a400*/  IMAD.WIDE.U32 R4, R9, UR4, R6 ;  /* 0x0000000409047c25 */ /* 0x000fe2000f8e0006 */
[----:B------:R-:W-:-:S03]  /*a410*/  SHF.R.S32.HI R6, RZ, 0x1f, R3 ;  /* 0x0000001fff067819 */ /* 0x000fc60000011403 */
[----:B------:R-:W-:Y:S01]  /*a420*/  IMAD R9, R9, UR5, R8 ;  /* 0x0000000509097c24 */ /* 0x000fe2000f8e0208 */
[----:B------:R-:W-:Y:S02]  /*a430*/  ULDC.64 UR4, c[0x0][0x2c8] ;  /* 0x0000b20000047ab9 */ /* 0x000fe40000000a00 */
[----:B------:R-:W-:Y:S02]  /*a440*/  IMAD R6, R6, UR4, RZ ;  /* 0x0000000406067c24 */ /* 0x000fe4000f8e02ff */
[----:B------:R-:W-:Y:S02]  /*a450*/  IMAD.IADD R5, R5, 0x1, R9 ;  /* 0x0000000105057824 */ /* 0x000fe400078e0209 */
[C---:B------:R-:W-:Y:S02]  /*a460*/  IMAD R7, R3.reuse, UR5, R6 ;  /* 0x0000000503077c24 */ /* 0x040fe4000f8e0206 */
[----:B------:R-:W-:Y:S01]  /*a470*/  IMAD.WIDE.U32 R4, R3, UR4, R4 ;  /* 0x0000000403047c25 */ /* 0x000fe2000f8e0004 */
[----:B------:R-:W-:-:S02]  /*a480*/  ULDC UR4, c[0x0][0x2b8] ;  /* 0x0000ae0000047ab9 */ /* 0x000fc40000000800 */
[----:B------:R-:W-:Y:S02]  /*a490*/  ISETP.GE.AND P0, PT, R26, UR4, PT ;  /* 0x000000041a007c0c */ /* 0x000fe4000bf06270 */
[C---:B------:R-:W-:Y:S02]  /*a4a0*/  LEA R6, P2, R4.reuse, UR6, 0x1 ;  /* 0x0000000604067c11 */ /* 0x040fe4000f8408ff */
[----:B------:R-:W-:Y:S02]  /*a4b0*/  IADD3 R7, R5, R7, RZ ;  /* 0x0000000705077210 */ /* 0x000fe40007ffe0ff */
[----:B------:R-:W-:Y:S01]  /*a4c0*/  ISETP.GE.AND P1, PT, R25, UR4, PT ;  /* 0x0000000419007c0c */ /* 0x000fe2000bf26270 */
[----:B------:R-:W-:Y:S01]  /*a4d0*/  UMOV UR4, 0xffffffff ;  /* 0xffffffff00047882 */ /* 0x000fe20000000000 */
[----:B------:R-:W-:Y:S02]  /*a4e0*/  LEA.HI.X R7, R4, UR7, R7, 0x1, P2 ;  /* 0x0000000704077c11 */ /* 0x000fe400090f0c07 */
[----:B------:R-:W-:Y:S09]  /*a4f0*/  BRA.DIV UR4, `(.L_x_51) ;  /* 0x0000002e044c7947 */ /* 0x000ff2000b800000 */
[----:B------:R-:W-:Y:S01]  /*a500*/  SHFL.IDX PT, R5, R7, RZ, 0x181f ;  /* 0x00181fff07057589 */ /* 0x000fe200000e0000 */
[----:B------:R-:W-:Y:S01]  /*a510*/  ULDC UR4, c[0x0][0x288] ;  /* 0x0000a20000047ab9 */ /* 0x000fe20000000800 */
[----:B------:R-:W-:Y:S02]  /*a520*/  IMAD R3, R34, 0x80, R29 ;  /* 0x0000008022037824 */ /* 0x000fe400078e021d */
[----:B------:R-:W0:Y:S01]  /*a530*/  SHFL.IDX PT, R4, R6, RZ, 0x181f ;  /* 0x00181fff06047589 */ /* 0x000e2200000e0000 */
[----:B------:R-:W-:Y:S02]  /*a540*/  IMAD R0, R0, UR4, RZ ;  /* 0x0000000400007c24 */ /* 0x000fe4000f8e02ff */
[C---:B------:R-:W-:Y:S01]  /*a550*/  VIADD R9, R3.reuse, 0x10 ;  /* 0x0000001003097836 */ /* 0x040fe20000000000 */
[----:B------:R-:W-:Y:S01]  /*a560*/  SHFL.IDX PT, R8, R7, 0x1, 0x181f ;  /* 0x00381f0007087f89 */ /* 0x000fe200000e0000 */
[C---:B------:R-:W-:Y:S01]  /*a570*/  VIADD R11, R3.reuse, 0x20 ;  /* 0x00000020030b7836 */ /* 0x040fe20000000000 */
[----:B------:R-:W-:-:S02]  /*a580*/  ISETP.GE.AND P2, PT, R3, R0, PT ;  /* 0x000000000300720c */ /* 0x000fc40003f46270 */
[----:B------:R-:W1:Y:S04]  /*a590*/  SHFL.IDX PT, R14, R6, 0x1, 0x181f ;  /* 0x00381f00060e7f89 */ /* 0x000e6800000e0000 */
[----:B------:R-:W-:Y:S07]  /*a5a0*/  SHFL.IDX PT, R10, R7, 0x3, 0x181f ;  /* 0x00781f00070a7f89 */ /* 0x000fee00000e0000 */
[----:B------:R-:W-:Y:S01]  /*a5b0*/  @!P2 LEA R21, R36, UR45, 0x1 ;  /* 0x0000002d2415ac11 */ /* 0x000fe2000f8e08ff */
[----:B0-----:R-:W-:-:S05]  /*a5c0*/  @!P2 IMAD.WIDE.U32 R4, R26, 0x2, R4 ;  /* 0x000000021a04a825 */ /* 0x001fca00078e0004 */
[----:B------:R-:W-:Y:S04]  /*a5d0*/  @!P2 LDGSTS.E.BYPASS.LTC128B.128 [R21+0x10400], desc[UR38][R4.64], !P0 ;  /* 0x104000000415afae */ /* 0x000fe8000c101d66 */
[----:B------:R1:W-:Y:S01]  /*a5e0*/  @!P2 LDGSTS.E.BYPASS.LTC128B.128 [R21+0x14400], desc[UR38][R4.64+0x80], !P1 ;  /* 0x144000800415afae */ /* 0x0003e2000c901d66 */
[----:B------:R-:W-:Y:S02]  /*a5f0*/  ISETP.GE.AND P2, PT, R9, R0, PT ;  /* 0x000000000900720c */ /* 0x000fe40003f46270 */
[----:B-1----:R-:W-:Y:S01]  /*a600*/  MOV R4, R14 ;  /* 0x0000000e00047202 */ /* 0x002fe20000000f00 */
[----:B------:R-:W-:-:S10]  /*a610*/  IMAD.MOV.U32 R5, RZ, RZ, R8 ;  /* 0x000000ffff057224 */ /* 0x000fd400078e0008 */
[----:B------:R-:W-:Y:S01]  /*a620*/  @!P2 LEA R35, R36, UR45, 0x1 ;  /* 0x0000002d2423ac11 */ /* 0x000fe2000f8e08ff */
[----:B------:R-:W-:Y:S01]  /*a630*/  SHFL.IDX PT, R14, R6, 0x3, 0x181f ;  /* 0x00781f00060e7f89 */ /* 0x000fe200000e0000 */
[----:B------:R-:W-:-:S03]  /*a640*/  @!P2 IMAD.WIDE.U32 R8, R26, 0x2, R4 ;  /* 0x000000021a08a825 */ /* 0x000fc600078e0004 */
[----:B------:R-:W-:Y:S04]  /*a650*/  SHFL.IDX PT, R5, R7, 0x2, 0x181f ;  /* 0x00581f0007057f89 */ /* 0x000fe800000e0000 */
[----:B------:R-:W0:Y:S04]  /*a660*/  SHFL.IDX PT, R4, R6, 0x2, 0x181f ;  /* 0x00581f0006047f89 */ /* 0x000e2800000e0000 */
[----:B------:R-:W-:Y:S04]  /*a670*/  @!P2 LDGSTS.E.BYPASS.LTC128B.128 [R35+0x10c00], desc[UR38][R8.64], !P0 ;  /* 0x10c000000823afae */ /* 0x000fe8000c101d66 */
[----:B------:R1:W-:Y:S01]  /*a680*/  @!P2 LDGSTS.E.BYPASS.LTC128B.128 [R35+0x14c00], desc[UR38][R8.64+0x80], !P1 ;  /* 0x14c000800823afae */ /* 0x0003e2000c901d66 */
[----:B------:R-:W-:-:S02]  /*a690*/  ISETP.GE.AND P2, PT, R11, R0, PT ;  /* 0x000000000b00720c */ /* 0x000fc40003f46270 */
[C---:B------:R-:W-:Y:S02]  /*a6a0*/  IADD3 R11, R3.reuse, 0x40, RZ ;  /* 0x00000040030b7810 */ /* 0x040fe40007ffe0ff */
[----:B-1----:R-:W-:-:S09]  /*a6b0*/  IADD3 R9, R3, 0x30, RZ ;  /* 0x0000003003097810 */ /* 0x002fd20007ffe0ff */
[----:B------:R-:W-:Y:S01]  /*a6c0*/  @!P2 LEA R21, R36, UR45, 0x1 ;  /* 0x0000002d2415ac11 */ /* 0x000fe2000f8e08ff */
[----:B0-----:R-:W-:-:S05]  /*a6d0*/  @!P2 IMAD.WIDE.U32 R4, R26, 0x2, R4 ;  /* 0x000000021a04a825 */ /* 0x001fca00078e0004 */
[----:B------:R-:W-:Y:S04]  /*a6e0*/  @!P2 LDGSTS.E.BYPASS.LTC128B.128 [R21+0x11400], desc[UR38][R4.64], !P0 ;  /* 0x114000000415afae */ /* 0x000fe8000c101d66 */
[----:B------:R0:W-:Y:S01]  /*a6f0*/  @!P2 LDGSTS.E.BYPASS.LTC128B.128 [R21+0x15400], desc[UR38][R4.64+0x80], !P1 ;  /* 0x154000800415afae */ /* 0x0001e2000c901d66 */
[----:B------:R-:W-:Y:S01]  /*a700*/  ISETP.GE.AND P2, PT, R9, R0, PT ;  /* 0x000000000900720c */ /* 0x000fe20003f46270 */
[----:B0-----:R-:W-:Y:S02]  /*a710*/  IMAD.MOV.U32 R4, RZ, RZ, R14 ;  /* 0x000000ffff047224 */ /* 0x001fe400078e000e */
        /* <DEDUP_REMOVED lines=8> */
[----:B------:R-:W-:Y:S01]  /*a7a0*/  ISETP.GE.AND P2, PT, R11, R0, PT ;  /* 0x000000000b00720c */ /* 0x000fe20003f46270 */
[----:B------:R-:W-:-:S02]  /*a7b0*/  VIADD R11, R3, 0x60 ;  /* 0x00000060030b7836 */ /* 0x000fc40000000000 */
[----:B------:R-:W2:Y:S01]  /*a7c0*/  SHFL.IDX PT, R14, R6, 0x5, 0x181f ;  /* 0x00b81f00060e7f89 */ /* 0x000ea200000e0000 */
[----:B-1----:R-:W-:-:S09]  /*a7d0*/  VIADD R9, R3, 0x50 ;  /* 0x0000005003097836 */ /* 0x002fd20000000000 */
[----:B------:R-:W-:Y:S01]  /*a7e0*/  @!P2 LEA R21, R36, UR45, 0x1 ;  /* 0x0000002d2415ac11 */ /* 0x000fe2000f8e08ff */
[----:B0-----:R-:W-:-:S05]  /*a7f0*/  @!P2 IMAD.WIDE.U32 R4, R26, 0x2, R4 ;  /* 0x000000021a04a825 */ /* 0x001fca00078e0004 */
[----:B------:R-:W-:Y:S04]  /*a800*/  @!P2 LDGSTS.E.BYPASS.LTC128B.128 [R21+0x12400], desc[UR38][R4.64], !P0 ;  /* 0x124000000415afae */ /* 0x000fe8000c101d66 */
[----:B------:R2:W-:Y:S01]  /*a810*/  @!P2 LDGSTS.E.BYPASS.LTC128B.128 [R21+0x16400], desc[UR38][R4.64+0x80], !P1 ;  /* 0x164000800415afae */ /* 0x0005e2000c901d66 */
[----:B------:R-:W-:Y:S01]  /*a820*/  ISETP.GE.AND P2, PT, R9, R0, PT ;  /* 0x000000000900720c */ /* 0x000fe20003f46270 */
[----:B--2---:R-:W-:Y:S01]  /*a830*/  IMAD.MOV.U32 R4, RZ, RZ, R14 ;  /* 0x000000ffff047224 */ /* 0x004fe200078e000e */
[----:B------:R-:W-:Y:S01]  /*a840*/  MOV R5, R10 ;  /* 0x0000000a00057202 */ /* 0x000fe20000000f00 */
[----:B------:R-:W-:Y:S10]  /*a850*/  SHFL.IDX PT, R14, R6, 0x7, 0x181f ;  /* 0x00f81f00060e7f89 */ /* 0x000ff400000e0000 */
[----:B------:R-:W-:Y:S01]  /*a860*/  @!P2 LEA R35, R36, UR45, 0x1 ;  /* 0x0000002d2423ac11 */ /* 0x000fe2000f8e08ff */
[----:B------:R-:W-:Y:S01]  /*a870*/  @!P2 IMAD.WIDE.U32 R8, R26, 0x2, R4 ;  /* 0x000000021a08a825 */ /* 0x000fe200078e0004 */
[----:B------:R-:W-:Y:S04]  /*a880*/  SHFL.IDX PT, R10, R7, 0x7, 0x181f ;  /* 0x00f81f00070a7f89 */ /* 0x000fe800000e0000 */
[----:B------:R-:W-:Y:S04]  /*a890*/  SHFL.IDX PT, R5, R7, 0x6, 0x181f ;  /* 0x00d81f0007057f89 */ /* 0x000fe800000e0000 */
[----:B------:R-:W0:Y:S04]  /*a8a0*/  SHFL.IDX PT, R4, R6, 0x6, 0x181f ;  /* 0x00d81f0006047f89 */ /* 0x000e2800000e0000 */
[----:B------:R1:W-:Y:S04]  /*a8b0*/  @!P2 LDGSTS.E.BYPASS.LTC128B.128 [R35+0x12c00], desc[UR38][R8.64], !P0 ;  /* 0x12c000000823afae */ /* 0x0003e8000c101d66 */
[----:B------:R1:W-:Y:S01]  /*a8c0*/  @!P2 LDGSTS.E.BYPASS.LTC128B.128 [R35+0x16c00], desc[UR38][R8.64+0x80], !P1 ;  /* 0x16c000800823afae */ /* 0x0003e2000c901d66 */
[----:B------:R-:W-:-:S13]  /*a8d0*/  ISETP.GE.AND P2, PT, R11, R0, PT ;  /* 0x000000000b00720c */ /* 0x000fda0003f46270 */
[----:B------:R-:W-:Y:S01]  /*a8e0*/  @!P2 LEA R21, R36, UR45, 0x1 ;  /* 0x0000002d2415ac11 */ /* 0x000fe2000f8e08ff */
[----:B0-----:R-:W-:-:S05]  /*a8f0*/  @!P2 IMAD.WIDE.U32 R4, R26, 0x2, R4 ;  /* 0x000000021a04a825 */ /* 0x001fca00078e0004 */
[----:B------:R1:W-:Y:S04]  /*a900*/  @!P2 LDGSTS.E.BYPASS.LTC128B.128 [R21+0x13400], desc[UR38][R4.64], !P0 ;  /* 0x134000000415afae */ /* 0x0003e8000c101d66 */
[----:B------:R1:W-:Y:S02]  /*a910*/  @!P2 LDGSTS.E.BYPASS.LTC128B.128 [R21+0x17400], desc[UR38][R4.64+0x80], !P1 ;  /* 0x174000800415afae */ /* 0x0003e4000c901d66 */
.L_x_123:
[----:B------:R-:W-:Y:S01]  /*a920*/  VIADD R3, R3, 0x70 ;  /* 0x0000007003037836 */ /* 0x000fe20000000000 */
[----:B------:R-:W-:Y:S01]  /*a930*/  BSSY B0, `(.L_x_52) ;  /* 0x000000e000007945 */ /* 0x000fe20003800000 */
[----:B-1----:R-:W-:Y:S02]  /*a940*/  IMAD.MOV.U32 R4, RZ, RZ, R14 ;  /* 0x000000ffff047224 */ /* 0x002fe400078e000e */
[----:B------:R-:W-:Y:S01]  /*a950*/  IMAD.MOV.U32 R5, RZ, RZ, R10 ;  /* 0x000000ffff057224 */ /* 0x000fe200078e000a */
[----:B------:R-:W-:Y:S02]  /*a960*/  ISETP.GE.AND P2, PT, R3, R0, PT ;  /* 0x000000000300720c */ /* 0x000fe40003f46270 */
[----:B------:R-:W-:-:S04]  /*a970*/  MOV R0, 0x1 ;  /* 0x0000000100007802 */ /* 0x000fc80000000f00 */
[----:B------:R-:W-:-:S07]  /*a980*/  SHF.L.U32 R0, R0, 0x1f, RZ ;  /* 0x0000001f00007819 */ /* 0x000fce00000006ff */
[----:B------:R-:W-:Y:S05]  /*a990*/  @P2 BRA `(.L_x_53) ;  /* 0x00000000001c2947 */ /* 0x000fea0003800000 */
[----:B------:R-:W-:Y:S01]  /*a9a0*/  IMAD.WIDE.U32 R4, R26, 0x2, R4 ;  /* 0x000000021a047825 */ /* 0x000fe200078e0004 */
[----:B------:R-:W-:-:S05]  /*a9b0*/  LEA R3, R36, UR45, 0x1 ;  /* 0x0000002d24037c11 */ /* 0x000fca000f8e08ff */
[----:B------:R-:W-:Y:S01]  /*a9c0*/  @!PT LDS RZ, [RZ] ;  /* 0x00000000fffff984 */ /* 0x000fe20000000800 */
[----:B------:R-:W-:Y:S01]  /*a9d0*/  @!PT LDS RZ, [RZ] ;  /* 0x00000000fffff984 */ /* 0x000fe20000000800 */
[----:B------:R-:W-:Y:S01]  /*a9e0*/  @!PT LDS RZ, [RZ] ;  /* 0x00000000fffff984 */ /* 0x000fe20000000800 */
[----:B------:R0:W-:Y:S04]  /*a9f0*/  LDGSTS.E.BYPASS.LTC128B.128 [R3+0x13c00], desc[UR38][R4.64], !P0 ;  /* 0x13c0000004037fae */ /* 0x0001e8000c101d66 */
[----:B------:R0:W-:Y:S02]  /*aa00*/  LDGSTS.E.BYPASS.LTC128B.128 [R3+0x17c00], desc[UR38][R4.64+0x80], !P1 ;  /* 0x17c0008004037fae */ /* 0x0001e4000c901d66 */
.L_x_53:
[----:B------:R-:W-:Y:S05]  /*aa10*/  BSYNC B0 ;  /* 0x0000000000007941 */ /* 0x000fea0003800000 */
.L_x_52:
[----:B------:R-:W-:Y:S01]  /*aa20*/  NOP ;  /* 0x0000000000007918 */ /* 0x000fe20000000000 */
[----:B------:R-:W-:Y:S01]  /*aa30*/  SYNCS.ARRIVE.TRANS64.RED.A0T1 RZ, [UR45+0x28800], RZ ;  /* 0x028800ffffff79a7 */ /* 0x000fe2000820042d */
[----:B------:R-:W-:Y:S01]  /*aa40*/  ARRIVES.LDGSTSBAR.64.TRANSCNT [UR45+0x28800] ;  /* 0x02880000ff0079b0 */ /* 0x000fe20008000aad */
[----:B------:R-:W-:Y:S01]  /*aa50*/  NOP ;  /* 0x0000000000007918 */ /* 0x000fe20000000000 */
[----:B------:R-:W-:Y:S01]  /*aa60*/  SYNCS.ARRIVE.TRANS64.A1T0 RZ, [UR45+0x28800], RZ ;  /* 0x028800ffffff79a7 */ /* 0x000fe2000810002d */
[----:B------:R-:W-:-:S04]  /*aa70*/  IADD3 R32, R32, -0x2, RZ ;  /* 0xfffffffe20207810 */ /* 0x000fc80007ffe0ff */
[----:B------:R-:W-:Y:S01]  /*aa80*/  ISETP.GE.AND P1, PT, R32, UR48, PT ;  /* 0x0000003020007c0c */ /* 0x000fe2000bf26270 */
[----:B------:R-:W1:Y:S02]  /*aa90*/  SYNCS.PHASECHK.TRANS64.TRYWAIT P0, [UR45+0x28820], R0 ;  /* 0x02882000ff0075a7 */ /* 0x000e64000800016d */
[----:B-1----:R-:W-:Y:S10]  /*aaa0*/  @!P0 BRA `(.L_x_54) ;  /* 0x0000003000588947 */ /* 0x002ff40003800000 */
.L_x_124:
[----:B------:R-:W-:Y:S02]  /*aab0*/  IMAD.MOV.U32 R8, RZ, RZ, 0x1 ;  /* 0x00000001ff087424 */ /* 0x000fe400078e00ff */
[----:B------:R-:W-:Y:S01]  /*aac0*/  IMAD.MOV.U32 R9, RZ, RZ, RZ ;  /* 0x000000ffff097224 */ /* 0x000fe200078e00ff */
[----:B------:R-:W-:Y:S06]  /*aad0*/  @!P1 BRA `(.L_x_55) ;  /* 0x0000001000289947 */ /* 0x000fec0003800000 */
[----:B------:R-:W-:Y:S01]  /*aae0*/  UIADD3 UR4, UR47, 0x1, URZ ;  /* 0x000000012f047890 */ /* 0x000fe2000fffe03f */
[----:B0-----:R-:W-:Y:S01]  /*aaf0*/  LOP3.LUT R3, RZ, UR44, RZ, 0x33, !PT ;  /* 0x0000002cff037c12 */ /* 0x001fe2000f8e33ff */
[----:B------:R-:W-:Y:S01]  /*ab00*/  BSSY B0, `(.L_x_55) ;  /* 0x0000107000007945 */ /* 0x000fe20003800000 */
[----:B------:R-:W-:Y:S01]  /*ab10*/  IADD3 R28, R28, R33, R29 ;  /* 0x000000211c1c7210 */ /* 0x000fe20007ffe01d */
[----:B------:R-:W-:Y:S01]  /*ab20*/  UIMAD UR4, UR4, UR41, URZ ;  /* 0x00000029040472a4 */ /* 0x000fe2000f8e023f */
[----:B------:R-:W-:Y:S01]  /*ab30*/  IMAD.MOV.U32 R10, RZ, RZ, 0x1 ;  /* 0x00000001ff0a7424 */ /* 0x000fe200078e00ff */
[----:B------:R-:W-:Y:S02]  /*ab40*/  MOV R21, RZ ;  /* 0x000000ff00157202 */ /* 0x000fe40000000f00 */
[----:B------:R-:W-:Y:S02]  /*ab50*/  IADD3 R5, R28, -0x180, RZ ;  /* 0xfffffe801c057810 */ /* 0x000fe40007ffe0ff */
[----:B------:R-:W-:Y:S01]  /*ab60*/  LOP3.LUT R0, RZ, UR4, RZ, 0x33, !PT ;  /* 0x00000004ff007c12 */ /* 0x000fe2000f8e33ff */
[----:B------:R-:W-:-:S02]  /*ab70*/  ULDC UR4, c[0x0][0x2f4] ;  /* 0x0000bd0000047ab9 */ /* 0x000fc40000000800 */
[----:B------:R-:W-:Y:S02]  /*ab80*/  ISETP.GE.AND P2, PT, R26, UR4, PT ;  /* 0x000000041a007c0c */ /* 0x000fe4000bf46270 */
[----:B------:R-:W-:Y:S02]  /*ab90*/  VIMNMX R0, R0, R3, !PT ;  /* 0x0000000300007248 */ /* 0x000fe40007fe0100 */
[----:B------:R-:W-:Y:S02]  /*aba0*/  IADD3 R3, -R29, UR43, RZ ;  /* 0x0000002b1d037c10 */ /* 0x000fe4000fffe1ff */
[----:B------:R-:W-:Y:S01]  /*abb0*/  ISETP.GE.AND P1, PT, R25, UR4, PT ;  /* 0x0000000419007c0c */ /* 0x000fe2000bf26270 */
[C---:B------:R-:W-:Y:S01]  /*abc0*/  IMAD R18, R0.reuse, -0x80, R5 ;  /* 0xffffff8000127824 */ /* 0x040fe200078e0205 */
[C---:B------:R-:W-:Y:S01]  /*abd0*/  IADD3 R22, -R0.reuse, -0x2, RZ ;  /* 0xfffffffe00167810 */ /* 0x040fe20007ffe1ff */
[----:B------:R-:W-:-:S04]  /*abe0*/  IMAD R3, R0, 0x80, R3 ;  /* 0x0000008000037824 */ /* 0x000fc800078e0203 */
[----:B------:R-:W-:-:S07]  /*abf0*/  VIADD R20, R3, 0x100 ;  /* 0x0000010003147836 */ /* 0x000fce0000000000 */
.L_x_68:
[----:B------:R-:W-:Y:S01]  /*ac00*/  ISETP.NE.AND P0, PT, R30, 0x1, PT ;  /* 0x000000011e00780c */ /* 0x000fe20003f05270 */
[----:B------:R-:W-:-:S12]  /*ac10*/  ULDC.64 UR4, c[0x0][0x428] ;  /* 0x00010a0000047ab9 */ /* 0x000fd80000000a00 */
[----:B------:R-:W0:Y:S08]  /*ac20*/  @P0 LDC R3, c[0x0][0x434] ;  /* 0x00010d00ff030b82 */ /* 0x000e300000000800 */
[----:B------:R-:W1:Y:S01]  /*ac30*/  @P0 LDC R5, c[0x0][0x438] ;  /* 0x00010e00ff050b82 */ /* 0x000e620000000800 */
[----:B0-----:R-:W-:-:S04]  /*ac40*/  @P0 IMAD.HI.U32 R0, R18, R3, RZ ;  /* 0x0000000312000227 */ /* 0x001fc800078e00ff */
[----:B------:R-:W-:Y:S01]  /*ac50*/  IMAD.MOV.U32 R3, RZ, RZ, R18 ;  /* 0x000000ffff037224 */ /* 0x000fe200078e0012 */
[----:B-1----:R-:W-:Y:S01]  /*ac60*/  @P0 SHF.R.U32.HI R3, RZ, R5, R0 ;  /* 0x00000005ff030219 */ /* 0x002fe20000011600 */
[----:B------:R-:W-:-:S03]  /*ac70*/  IMAD R0, R27, UR4, RZ ;  /* 0x000000041b007c24 */ /* 0x000fc6000f8e02ff */
[----:B------:R-:W-:Y:S01]  /*ac80*/  SHF.R.S32.HI R5, RZ, 0x1f, R3 ;  /* 0x0000001fff057819 */ /* 0x000fe20000011403 */
[----:B------:R-:W-:Y:S01]  /*ac90*/  IMAD R9, R31, UR5, R0 ;  /* 0x000000051f097c24 */ /* 0x000fe2000f8e0200 */
[----:B------:R-:W-:-:S05]  /*aca0*/  MOV R4, R3 ;  /* 0x0000000300047202 */ /* 0x000fca0000000f00 */
[----:B------:R-:W-:Y:S01]  /*acb0*/  IMAD.WIDE.U32 R6, R31, UR4, R4 ;  /* 0x000000041f067c25 */ /* 0x000fe2000f8e0004 */
[----:B------:R-:W-:-:S03]  /*acc0*/  ULDC.64 UR4, c[0x0][0x418] ;  /* 0x0001060000047ab9 */ /* 0x000fc60000000a00 */
[----:B------:R-:W-:Y:S01]  /*acd0*/  IMAD.IADD R5, R9, 0x1, R7 ;  /* 0x0000000109057824 */ /* 0x000fe200078e0207 */
[----:B------:R-:W-:-:S04]  /*ace0*/  LEA R4, P0, R6, UR4, 0x2 ;  /* 0x0000000406047c11 */ /* 0x000fc8000f8010ff */
[----:B------:R-:W-:-:S05]  /*acf0*/  LEA.HI.X R5, R6, UR5, R5, 0x2, P0 ;  /* 0x0000000506057c11 */ /* 0x000fca00080f1405 */
[----:B--2---:R-:W2:Y:S01]  /*ad00*/  LDG.E R28, desc[UR38][R4.64] ;  /* 0x00000026041c7981 */ /* 0x004ea2000c1e1900 */
[----:B------:R-:W-:Y:S01]  /*ad10*/  ISETP.NE.AND P3, PT, R19, 0x3, PT ;  /* 0x000000031300780c */ /* 0x000fe20003f65270 */
[----:B------:R-:W-:-:S05]  /*ad20*/  VIADD R9, R21, 0x1 ;  /* 0x0000000115097836 */ /* 0x000fca0000000000 */
[----:B------:R-:W-:-:S04]  /*ad30*/  ISETP.NE.AND P0, PT, R9, 0x2, PT ;  /* 0x000000020900780c */ /* 0x000fc80003f05270 */
[----:B------:R-:W-:Y:S02]  /*ad40*/  SEL R7, RZ, 0x1, P0 ;  /* 0x00000001ff077807 */ /* 0x000fe40000000000 */
[----:B------:R-:W-:Y:S02]  /*ad50*/  SEL R9, R9, RZ, P0 ;  /* 0x000000ff09097207 */ /* 0x000fe40000000000 */
[----:B------:R-:W-:Y:S02]  /*ad60*/  LOP3.LUT R8, R10, R7, RZ, 0x3c, !PT ;  /* 0x000000070a087212 */ /* 0x000fe400078e3cff */
[----:B--2---:R-:W-:Y:S01]  /*ad70*/  SHF.R.S32.HI R32, RZ, 0x1f, R28 ;  /* 0x0000001fff207819 */ /* 0x004fe2000001141c */
[----:B------:R-:W-:Y:S06]  /*ad80*/  @!P3 BRA `(.L_x_56) ;  /* 0x000000000004b947 */ /* 0x000fec0003800000 */
[----:B------:R-:W-:Y:S01]  /*ad90*/  BPT.TRAP 0x1 ;  /* 0x000000040000795c */ /* 0x000fe20000300000 */
.L_x_56:
[----:B------:R-:W-:Y:S01]  /*ada0*/  LEA R33, R9, UR45, 0x3 ;  /* 0x0000002d09217c11 */ /* 0x000fe2000f8e18ff */
[----:B------:R-:W-:Y:S01]  /*adb0*/  BSSY B1, `(.L_x_57) ;  /* 0x0000004000017945 */ /* 0x000fe20003800000 */
[----:B------:R-:W-:-:S04]  /*adc0*/  SHF.L.U32 R0, R8, 0x1f, RZ ;  /* 0x0000001f08007819 */ /* 0x000fc800000006ff */
[----:B------:R-:W0:Y:S02]  /*add0*/  SYNCS.PHASECHK.TRANS64.TRYWAIT P0, [R33+URZ+0x28840], R0 ;  /* 0x02884000210075a7 */ /* 0x000e24000800017f */
[----:B0-----:R-:W-:Y:S05]  /*ade0*/  @!P0 BRA `(.L_x_58) ;  /* 0x0000002c00a08947 */ /* 0x001fea0003800000 */
.L_x_125:
[----:B------:R-:W-:Y:S05]  /*adf0*/  BSYNC B1 ;  /* 0x0000000000017941 */ /* 0x000fea0003800000 */
.L_x_57:
[----:B------:R-:W-:Y:S01]  /*ae00*/  ULDC UR4, c[0x0][0x430] ;  /* 0x00010c0000047ab9 */ /* 0x000fe20000000800 */
[----:B------:R-:W-:Y:S01]  /*ae10*/  R2UR UR6, R24 ;  /* 0x00000000180672ca */ /* 0x000fe200000e0000 */
[----:B------:R-:W-:Y:S01]  /*ae20*/  UIADD3 UR4, -UR4, URZ, URZ ;  /* 0x0000003f04047290 */ /* 0x000fe2000fffe13f */
[C---:B------:R-:W-:Y:S02]  /*ae30*/  LOP3.LUT P4, RZ, R23.reuse, 0x2, RZ, 0xc0, !PT ;  /* 0x0000000217ff7812 */ /* 0x040fe4000788c0ff */
[----:B------:R-:W-:-:S03]  /*ae40*/  LOP3.LUT P3, RZ, R23, 0x1, RZ, 0xc0, !PT ;  /* 0x0000000117ff7812 */ /* 0x000fc6000786c0ff */
[----:B------:R-:W-:Y:S01]  /*ae50*/  IMAD R34, R3, UR4, R18 ;  /* 0x0000000403227c24 */ /* 0x000fe2000f8e0212 */
[----:B------:R-:W-:-:S03]  /*ae60*/  ULDC.64 UR4, c[0x0][0x300] ;  /* 0x0000c00000047ab9 */ /* 0x000fc60000000a00 */
[----:B------:R-:W-:Y:S01]  /*ae70*/  IMAD.WIDE.U32 R4, R34, UR4, RZ ;  /* 0x0000000422047c25 */ /* 0x000fe2000f8e00ff */
[----:B------:R-:W-:-:S05]  /*ae80*/  SHF.R.S32.HI R35, RZ, 0x1f, R34 ;  /* 0x0000001fff237819 */ /* 0x000fca0000011422 */
[----:B------:R-:W-:-:S04]  /*ae90*/  IMAD R3, R35, UR4, RZ ;  /* 0x0000000423037c24 */ /* 0x000fc8000f8e02ff */
[----:B------:R-:W-:Y:S01]  /*aea0*/  IMAD R3, R34, UR5, R3 ;  /* 0x0000000522037c24 */ /* 0x000fe2000f8e0203 */
[----:B------:R-:W-:-:S04]  /*aeb0*/  ULDC.64 UR4, c[0x0][0x310] ;  /* 0x0000c40000047ab9 */ /* 0x000fc80000000a00 */
[----:B------:R-:W-:Y:S01]  /*aec0*/  IADD3 R5, R5, R3, RZ ;  /* 0x0000000305057210 */ /* 0x000fe20007ffe0ff */
[----:B------:R-:W-:-:S04]  /*aed0*/  IMAD R3, R32, UR4, RZ ;  /* 0x0000000420037c24 */ /* 0x000fc8000f8e02ff */
[C---:B------:R-:W-:Y:S02]  /*aee0*/  IMAD R3, R28.reuse, UR5, R3 ;  /* 0x000000051c037c24 */ /* 0x040fe4000f8e0203 */
[----:B------:R-:W-:Y:S01]  /*aef0*/  IMAD.WIDE.U32 R4, R28, UR4, R4 ;  /* 0x000000041c047c25 */ /* 0x000fe2000f8e0004 */
[----:B------:R-:W-:-:S03]  /*af00*/  ULDC.64 UR4, c[0x0][0x308] ;  /* 0x0000c20000047ab9 */ /* 0x000fc60000000a00 */
[----:B------:R-:W-:Y:S02]  /*af10*/  IMAD.IADD R5, R5, 0x1, R3 ;  /* 0x0000000105057824 */ /* 0x000fe400078e0203 */
[----:B------:R-:W-:Y:S01]  /*af20*/  IMAD.U32 R3, RZ, RZ, UR4 ;  /* 0x00000004ff037e24 */ /* 0x000fe2000f8e00ff */
[----:B------:R-:W-:-:S03]  /*af30*/  UIMAD UR4, UR6, UR4, URZ ;  /* 0x00000004060472a4 */ /* 0x000fc6000f8e023f */
[----:B------:R-:W-:Y:S01]  /*af40*/  IMAD.WIDE.U32 R4, R3, UR42, R4 ;  /* 0x0000002a03047c25 */ /* 0x000fe2000f8e0004 */
[----:B------:R-:W-:Y:S01]  /*af50*/  UIMAD UR4, UR42, UR5, UR4 ;  /* 0x000000052a0472a4 */ /* 0x000fe2000f8e0204 */
[----:B------:R-:W-:Y:S02]  /*af60*/  ULDC.64 UR6, c[0x0][0x2e8] ;  /* 0x0000ba0000067ab9 */ /* 0x000fe40000000a00 */
[----:B------:R-:W-:-:S03]  /*af70*/  LEA R6, P0, R4, UR6, 0x1 ;  /* 0x0000000604067c11 */ /* 0x000fc6000f8008ff */
[----:B------:R-:W-:Y:S01]  /*af80*/  IADD3 R5, R5, UR4, RZ ;  /* 0x0000000405057c10 */ /* 0x000fe2000fffe0ff */
[----:B------:R-:W-:-:S03]  /*af90*/  UMOV UR4, 0xffffffff ;  /* 0xffffffff00047882 */ /* 0x000fc60000000000 */
[----:B------:R-:W-:Y:S01]  /*afa0*/  LEA.HI.X R5, R4, UR7, R5, 0x1, P0 ;  /* 0x0000000704057c11 */ /* 0x000fe200080f0c05 */
[----:B------:R-:W-:Y:S01]  /*afb0*/  IMAD R4, R9, 0x4000, R36 ;  /* 0x0000400009047824 */ /* 0x000fe200078e0224 */
[----:B------:R-:W-:Y:S06]  /*afc0*/  BRA.DIV UR4, `(.L_x_59) ;  /* 0x0000002e043c7947 */ /* 0x000fec000b800000 */
[----:B------:R-:W1:Y:S01]  /*afd0*/  SHFL.IDX PT, R14, R6, RZ, 0x181f ;  /* 0x00181fff060e7589 */ /* 0x000e6200000e0000 */
[----:B------:R-:W-:Y:S01]  /*afe0*/  IMAD.SHL.U32 R3, R26, 0x2, RZ ;  /* 0x000000021a037824 */ /* 0x000fe200078e00ff */
[----:B------:R-:W-:Y:S02]  /*aff0*/  LEA R4, R4, UR45, 0x1 ;  /* 0x0000002d04047c11 */ /* 0x000fe4000f8e08ff */
[----:B0-----:R-:W0:Y:S04]  /*b000*/  SHFL.IDX PT, R0, R5, RZ, 0x181f ;  /* 0x00181fff05007589 */ /* 0x001e2800000e0000 */
[----:B------:R-:W2:Y:S04]  /*b010*/  SHFL.IDX PT, R37, R6, 0x1, 0x181f ;  /* 0x00381f0006257f89 */ /* 0x000ea800000e0000 */
[----:B------:R-:W-:Y:S01]  /*b020*/  SHFL.IDX PT, R7, R5, 0x2, 0x181f ;  /* 0x00581f0005077f89 */ /* 0x000fe200000e0000 */
[----:B-1----:R-:W-:-:S04]  /*b030*/  IADD3 R14, P0, R14, R3, RZ ;  /* 0x000000030e0e7210 */ /* 0x002fc80007f1e0ff */
[----:B0-----:R-:W-:Y:S02]  /*b040*/  IADD3.X R15, RZ, R0, RZ, P0, !PT ;  /* 0x00000000ff0f7210 */ /* 0x001fe400007fe4ff */
[----:B------:R-:W0:Y:S01]  /*b050*/  SHFL.IDX PT, R0, R5, 0x1, 0x181f ;  /* 0x00381f0005007f89 */ /* 0x000e2200000e0000 */
[----:B--2---:R-:W-:-:S03]  /*b060*/  IADD3 R12, P0, R37, R3, RZ ;  /* 0x00000003250c7210 */ /* 0x004fc60007f1e0ff */
[----:B------:R-:W-:Y:S04]  /*b070*/  LDGSTS.E.BYPASS.LTC128B.128 [R4+0x18400], desc[UR38][R14.64], !P4 ;  /* 0x184000000e047fae */ /* 0x000fe8000e101d66 */
[----:B------:R1:W-:Y:S04]  /*b080*/  LDGSTS.E.BYPASS.LTC128B.128 [R4+0x1c400], desc[UR38][R14.64+0x80], !P3 ;  /* 0x1c4000800e047fae */ /* 0x0003e8000d901d66 */
[----:B------:R-:W-:Y:S04]  /*b090*/  SHFL.IDX PT, R37, R6, 0x3, 0x181f ;  /* 0x00781f0006257f89 */ /* 0x000fe800000e0000 */
[----:B-1----:R-:W1:Y:S01]  /*b0a0*/  SHFL.IDX PT, R14, R6, 0x2, 0x181f ;  /* 0x00581f00060e7f89 */ /* 0x002e6200000e0000 */
[----:B0-----:R-:W-:-:S03]  /*b0b0*/  IMAD.X R13, RZ, RZ, R0, P0 ;  /* 0x000000ffff0d7224 */ /* 0x001fc600000e0600 */
[----:B------:R-:W0:Y:S04]  /*b0c0*/  SHFL.IDX PT, R0, R5, 0x3, 0x181f ;  /* 0x00781f0005007f89 */ /* 0x000e2800000e0000 */
[----:B------:R-:W-:Y:S04]  /*b0d0*/  LDGSTS.E.BYPASS.LTC128B.128 [R4+0x18c00], desc[UR38][R12.64], !P4 ;  /* 0x18c000000c047fae */ /* 0x000fe8000e101d66 */
[----:B------:R1:W-:Y:S02]  /*b0e0*/  LDGSTS.E.BYPASS.LTC128B.128 [R4+0x1cc00], desc[UR38][R12.64+0x80], !P3 ;  /* 0x1cc000800c047fae */ /* 0x0003e4000d901d66 */
[----:B-1----:R-:W-:-:S05]  /*b0f0*/  IADD3 R12, P0, R14, R3, RZ ;  /* 0x000000030e0c7210 */ /* 0x002fca0007f1e0ff */
[----:B------:R-:W-:Y:S01]  /*b100*/  IMAD.X R13, RZ, RZ, R7, P0 ;  /* 0x000000ffff0d7224 */ /* 0x000fe200000e0607 */
[-C--:B------:R-:W-:Y:S01]  /*b110*/  IADD3 R14, P0, R37, R3.reuse, RZ ;  /* 0x00000003250e7210 */ /* 0x080fe20007f1e0ff */
[----:B------:R-:W-:Y:S03]  /*b120*/  SHFL.IDX PT, R7, R5, 0x5, 0x181f ;  /* 0x00b81f0005077f89 */ /* 0x000fe600000e0000 */
[----:B0-----:R-:W-:Y:S01]  /*b130*/  IADD3.X R15, RZ, R0, RZ, P0, !PT ;  /* 0x00000000ff0f7210 */ /* 0x001fe200007fe4ff */
[----:B------:R-:W0:Y:S04]  /*b140*/  SHFL.IDX PT, R37, R6, 0x4, 0x181f ;  /* 0x00981f0006257f89 */ /* 0x000e2800000e0000 */
[----:B------:R-:W1:Y:S04]  /*b150*/  SHFL.IDX PT, R0, R5, 0x4, 0x181f ;  /* 0x00981f0005007f89 */ /* 0x000e6800000e0000 */
[----:B------:R-:W-:Y:S04]  /*b160*/  LDGSTS.E.BYPASS.LTC128B.128 [R4+0x19400], desc[UR38][R12.64], !P4 ;  /* 0x194000000c047fae */ /* 0x000fe8000e101d66 */
[----:B------:R0:W-:Y:S04]  /*b170*/  LDGSTS.E.BYPASS.LTC128B.128 [R4+0x1d400], desc[UR38][R12.64+0x80], !P3 ;  /* 0x1d4000800c047fae */ /* 0x0001e8000d901d66 */
[----:B------:R-:W-:Y:S04]  /*b180*/  LDGSTS.E.BYPASS.LTC128B.128 [R4+0x19c00], desc[UR38][R14.64], !P4 ;  /* 0x19c000000e047fae */ /* 0x000fe8000e101d66 */
[----:B------:R2:W-:Y:S01]  /*b190*/  LDGSTS.E.BYPASS.LTC128B.128 [R4+0x1dc00], desc[UR38][R14.64+0x80], !P3 ;  /* 0x1dc000800e047fae */ /* 0x0005e2000d901d66 */
[----:B0-----:R-:W-:-:S03]  /*b1a0*/  IADD3 R12, P0, R37, R3, RZ ;  /* 0x00000003250c7210 */ /* 0x001fc60007f1e0ff */
[----:B------:R-:W-:Y:S02]  /*b1b0*/  SHFL.IDX PT, R37, R6, 0x6, 0x181f ;  /* 0x00d81f0006257f89 */ /* 0x000fe400000e0000 */
[----:B-1----:R-:W-:Y:S02]  /*b1c0*/  IMAD.X R13, RZ, RZ, R0, P0 ;  /* 0x000000ffff0d7224 */ /* 0x002fe400000e0600 */
[----:B------:R-:W-:Y:S04]  /*b1d0*/  SHFL.IDX PT, R0, R5, 0x6, 0x181f ;  /* 0x00d81f0005007f89 */ /* 0x000fe800000e0000 */
[----:B--2---:R-:W0:Y:S04]  /*b1e0*/  SHFL.IDX PT, R14, R6, 0x5, 0x181f ;  /* 0x00b81f00060e7f89 */ /* 0x004e2800000e0000 */
[----:B------:R-:W-:Y:S04]  /*b1f0*/  LDGSTS.E.BYPASS.LTC128B.128 [R4+0x1a400], desc[UR38][R12.64], !P4 ;  /* 0x1a4000000c047fae */ /* 0x000fe8000e101d66 */
[----:B------:R1:W-:Y:S04]  /*b200*/  LDGSTS.E.BYPASS.LTC128B.128 [R4+0x1e400], desc[UR38][R12.64+0x80], !P3 ;  /* 0x1e4000800c047fae */ /* 0x0003e8000d901d66 */
[----:B------:R-:W2:Y:S04]  /*b210*/  SHFL.IDX PT, R6, R6, 0x7, 0x181f ;  /* 0x00f81f0006067f89 */ /* 0x000ea800000e0000 */
[----:B------:R-:W3:Y:S01]  /*b220*/  SHFL.IDX PT, R5, R5, 0x7, 0x181f ;  /* 0x00f81f0005057f89 */ /* 0x000ee200000e0000 */
[----:B0-----:R-:W-:-:S05]  /*b230*/  IADD3 R14, P0, R14, R3, RZ ;  /* 0x000000030e0e7210 */ /* 0x001fca0007f1e0ff */
[----:B------:R-:W-:Y:S01]  /*b240*/  IMAD.X R15, RZ, RZ, R7, P0 ;  /* 0x000000ffff0f7224 */ /* 0x000fe200000e0607 */
[----:B-1----:R-:W-:-:S04]  /*b250*/  IADD3 R12, P0, R37, R3, RZ ;  /* 0x00000003250c7210 */ /* 0x002fc80007f1e0ff */
[----:B------:R-:W-:Y:S01]  /*b260*/  IADD3.X R13, RZ, R0, RZ, P0, !PT ;  /* 0x00000000ff0d7210 */ /* 0x000fe200007fe4ff */
[----:B------:R0:W-:Y:S04]  /*b270*/  LDGSTS.E.BYPASS.LTC128B.128 [R4+0x1ac00], desc[UR38][R14.64], !P4 ;  /* 0x1ac000000e047fae */ /* 0x0001e8000e101d66 */
[----:B------:R0:W-:Y:S04]  /*b280*/  LDGSTS.E.BYPASS.LTC128B.128 [R4+0x1ec00], desc[UR38][R14.64+0x80], !P3 ;  /* 0x1ec000800e047fae */ /* 0x0001e8000d901d66 */
[----:B------:R0:W-:Y:S04]  /*b290*/  LDGSTS.E.BYPASS.LTC128B.128 [R4+0x1b400], desc[UR38][R12.64], !P4 ;  /* 0x1b4000000c047fae */ /* 0x0001e8000e101d66 */
[----:B--23--:R0:W-:Y:S02]  /*b2a0*/  LDGSTS.E.BYPASS.LTC128B.128 [R4+0x1f400], desc[UR38][R12.64+0x80], !P3 ;  /* 0x1f4000800c047fae */ /* 0x00c1e4000d901d66 */
.L_x_143:
[----:B------:R-:W-:-:S05]  /*b2b0*/  IADD3 R6, P0, R6, R3, RZ ;  /* 0x0000000306067210 */ /* 0x000fca0007f1e0ff */
[----:B------:R-:W-:Y:S01]  /*b2c0*/  IMAD.X R7, RZ, RZ, R5, P0 ;  /* 0x000000ffff077224 */ /* 0x000fe200000e0605 */
[----:B------:R-:W-:-:S04]  /*b2d0*/  PLOP3.LUT P0, PT, PT, PT, PT, 0x80, 0x0 ;  /* 0x000000000000781c */ /* 0x000fc80003f0f070 */
[----:B------:R-:W-:Y:S01]  /*b2e0*/  @!PT LDS RZ, [RZ] ;  /* 0x00000000fffff984 */ /* 0x000fe20000000800 */
[----:B------:R-:W-:Y:S01]  /*b2f0*/  @!PT LDS RZ, [RZ] ;  /* 0x00000000fffff984 */ /* 0x000fe20000000800 */
[----:B------:R-:W-:Y:S01]  /*b300*/  @!PT LDS RZ, [RZ] ;  /* 0x00000000fffff984 */ /* 0x000fe20000000800 */
[----:B------:R1:W-:Y:S04]  /*b310*/  LDGSTS.E.BYPASS.LTC128B.128 [R4+0x1bc00], desc[UR38][R6.64], !P4 ;  /* 0x1bc0000006047fae */ /* 0x0003e8000e101d66 */
[----:B------:R1:W-:Y:S01]  /*b320*/  LDGSTS.E.BYPASS.LTC128B.128 [R4+0x1fc00], desc[UR38][R6.64+0x80], !P3 ;  /* 0x1fc0008006047fae */ /* 0x0003e2000d901d66 */
[----:B------:R-:W-:-:S04]  /*b330*/  NOP ;  /* 0x0000000000007918 */ /* 0x000fc80000000000 */
.L_x_60:
[----:B------:R-:W-:Y:S02]  /*b340*/  PLOP3.LUT P3, PT, P3, P0, PT, 0xa2, 0x0 ;  /* 0x000000000000781c */ /* 0x000fe40001f61472 */
[----:B------:R-:W-:-:S08]  /*b350*/  @P0 R2UR P3, UR4, R33 ;  /* 0x00000000210402ca */ /* 0x000fd00000060000 */
[----:B------:R-:W-:-:S05]  /*b360*/  @P0 PLOP3.LUT P0, PT, P3, PT, PT, 0x80, 0x0 ;  /* 0x000000000000081c */ /* 0x000fca0001f0f070 */
[----:B------:R-:W-:Y:S01]  /*b370*/  @!P3 SYNCS.ARRIVE.TRANS64.RED.A0T1 RZ, [UR4+0x28830], RZ ;  /* 0x028830ffffffb9a7 */ /* 0x000fe20008200404 */
[----:B------:R-:W-:Y:S07]  /*b380*/  @!P3 ARRIVES.LDGSTSBAR.64.TRANSCNT [UR4+0x28830] ;  /* 0x02883000ff00b9b0 */ /* 0x000fee0008000a84 */
[----:B------:R-:W-:Y:S05]  /*b390*/  @P0 BRA.U.ANY `(.L_x_60) ;  /* 0xfffffffd00e80947 */ /* 0x000fea000393ffff */
[----:B------:R-:W-:Y:S01]  /*b3a0*/  NOP ;  /* 0x0000000000007918 */ /* 0x000fe20000000000 */
[----:B------:R-:W-:-:S13]  /*b3b0*/  ISETP.NE.AND P4, PT, R19, 0x3, PT ;  /* 0x000000031300780c */ /* 0x000fda0003f85270 */
[----:B------:R-:W-:Y:S05]  /*b3c0*/  @!P4 BRA `(.L_x_61) ;  /* 0x000000000004c947 */ /* 0x000fea0003800000 */
[----:B------:R-:W-:Y:S01]  /*b3d0*/  BPT.TRAP 0x1 ;  /* 0x000000040000795c */ /* 0x000fe20000300000 */
.L_x_61:
[----:B------:R2:W-:Y:S01]  /*b3e0*/  SYNCS.ARRIVE.TRANS64.A1T0 RZ, [R33+URZ+0x28830], RZ ;  /* 0x028830ff21ff79a7 */ /* 0x0005e2000810003f */
[----:B------:R-:W-:Y:S05]  /*b3f0*/  @!P4 BRA `(.L_x_62) ;  /* 0x000000000004c947 */ /* 0x000fea0003800000 */
[----:B------:R-:W-:Y:S01]  /*b400*/  BPT.TRAP 0x1 ;  /* 0x000000040000795c */ /* 0x000fe20000300000 */
.L_x_62:
[----:B------:R-:W-:Y:S01]  /*b410*/  SHF.L.U32 R5, R10, 0x1f, RZ ;  /* 0x0000001f0a057819 */ /* 0x000fe200000006ff */
[----:B------:R-:W-:Y:S01]  /*b420*/  BSSY B1, `(.L_x_63) ;  /* 0x0000004000017945 */ /* 0x000fe20003800000 */
[----:B------:R-:W-:-:S04]  /*b430*/  LEA R0, R21, UR45, 0x3 ;  /* 0x0000002d15007c11 */ /* 0x000fc8000f8e18ff */
[----:B------:R-:W3:Y:S02]  /*b440*/  SYNCS.PHASECHK.TRANS64.TRYWAIT P0, [R0+URZ+0x28860], R5 ;  /* 0x02886005000075a7 */ /* 0x000ee4000800017f */
[----:B---3--:R-:W-:Y:S05]  /*b450*/  @!P0 BRA `(.L_x_64) ;  /* 0x0000003000748947 */ /* 0x008fea0003800000 */
.L_x_144:
[----:B------:R-:W-:Y:S05]  /*b460*/  BSYNC B1 ;  /* 0x0000000000017941 */ /* 0x000fea0003800000 */
.L_x_63:
[----:B------:R-:W-:Y:S01]  /*b470*/  UMOV UR4, 0xffffffff ;  /* 0xffffffff00047882 */ /* 0x000fe20000000000 */
[----:B-1----:R-:W-:Y:S02]  /*b480*/  IMAD R7, R21, 0x4000, R36 ;  /* 0x0000400015077824 */ /* 0x002fe400078e0224 */
[----:B------:R-:W-:Y:S05]  /*b490*/  BRA.DIV UR4, `(.L_x_65) ;  /* 0x0000003204787947 */ /* 0x000fea000b800000 */
[----:B0-----:R-:W0:Y:S01]  /*b4a0*/  SHFL.IDX PT, R14, R16, RZ, 0x181f ;  /* 0x00181fff100e7589 */ /* 0x001e2200000e0000 */
[----:B------:R-:W-:-:S03]  /*b4b0*/  LEA R7, R7, UR45, 0x1 ;  /* 0x0000002d07077c11 */ /* 0x000fc6000f8e08ff */
[----:B---3--:R-:W1:Y:S04]  /*b4c0*/  SHFL.IDX PT, R5, R2, RZ, 0x181f ;  /* 0x00181fff02057589 */ /* 0x008e6800000e0000 */
[----:B------:R-:W-:Y:S01]  /*b4d0*/  SHFL.IDX PT, R6, R2, 0x1, 0x181f ;  /* 0x00381f0002067f89 */ /* 0x000fe200000e0000 */
[----:B0-----:R-:W-:-:S03]  /*b4e0*/  IADD3 R4, P0, R14, R3, RZ ;  /* 0x000000030e047210 */ /* 0x001fc60007f1e0ff */
[----:B------:R-:W0:Y:S01]  /*b4f0*/  SHFL.IDX PT, R14, R16, 0x1, 0x181f ;  /* 0x00381f00100e7f89 */ /* 0x000e2200000e0000 */
[----:B-1----:R-:W-:Y:S02]  /*b500*/  IADD3.X R5, RZ, R5, RZ, P0, !PT ;  /* 0x00000005ff057210 */ /* 0x002fe400007fe4ff */
[----:B------:R-:W-:-:S13]  /*b510*/  ISETP.LT.OR P0, PT, R20, 0x1, P2 ;  /* 0x000000011400780c */ /* 0x000fda0001701670 */
[----:B------:R-:W-:Y:S01]  /*b520*/  LDGSTS.E.BYPASS.LTC128B.128 [R7+0x400], desc[UR38][R4.64], !P0 ;  /* 0x0040000004077fae */ /* 0x000fe2000c101d66 */
[----:B------:R-:W-:-:S13]  /*b530*/  ISETP.LT.OR P0, PT, R20, 0x1, P1 ;  /* 0x000000011400780c */ /* 0x000fda0000f01670 */
[----:B------:R1:W-:Y:S01]  /*b540*/  LDGSTS.E.BYPASS.LTC128B.128 [R7+0x4400], desc[UR38][R4.64+0x80], !P0 ;  /* 0x0440008004077fae */ /* 0x0003e2000c101d66 */
[----:B0-----:R-:W-:-:S03]  /*b550*/  IADD3 R12, P0, R14, R3, RZ ;  /* 0x000000030e0c7210 */ /* 0x001fc60007f1e0ff */
[----:B------:R-:W0:Y:S02]  /*b560*/  SHFL.IDX PT, R14, R16, 0x2, 0x181f ;  /* 0x00581f00100e7f89 */ /* 0x000e2400000e0000 */
[----:B------:R-:W-:Y:S01]  /*b570*/  IMAD.X R13, RZ, RZ, R6, P0 ;  /* 0x000000ffff0d7224 */ /* 0x000fe200000e0606 */
[----:B------:R-:W-:Y:S01]  /*b580*/  ISETP.LT.OR P0, PT, R20, 0x11, P2 ;  /* 0x000000111400780c */ /* 0x000fe20001701670 */
[----:B------:R-:W3:-:S12]  /*b590*/  SHFL.IDX PT, R6, R2, 0x2, 0x181f ;  /* 0x00581f0002067f89 */ /* 0x000ed800000e0000 */
[----:B------:R-:W-:Y:S01]  /*b5a0*/  LDGSTS.E.BYPASS.LTC128B.128 [R7+0xc00], desc[UR38][R12.64], !P0 ;  /* 0x00c000000c077fae */ /* 0x000fe2000c101d66 */
[----:B------:R-:W-:-:S13]  /*b5b0*/  ISETP.LT.OR P0, PT, R20, 0x11, P1 ;  /* 0x000000111400780c */ /* 0x000fda0000f01670 */
[----:B------:R4:W-:Y:S01]  /*b5c0*/  LDGSTS.E.BYPASS.LTC128B.128 [R7+0x4c00], desc[UR38][R12.64+0x80], !P0 ;  /* 0x04c000800c077fae */ /* 0x0009e2000c101d66 */
[----:B0-----:R-:W-:-:S03]  /*b5d0*/  IADD3 R10, P0, R14, R3, RZ ;  /* 0x000000030e0a7210 */ /* 0x001fc60007f1e0ff */
[----:B------:R-:W1:Y:S02]  /*b5e0*/  SHFL.IDX PT, R14, R16, 0x3, 0x181f ;  /* 0x00781f00100e7f89 */ /* 0x000e6400000e0000 */
[----:B---3--:R-:W-:Y:S01]  /*b5f0*/  IMAD.X R11, RZ, RZ, R6, P0 ;  /* 0x000000ffff0b7224 */ /* 0x008fe200000e0606 */
[----:B------:R-:W-:Y:S01]  /*b600*/  ISETP.LT.OR P0, PT, R20, 0x21, P2 ;  /* 0x000000211400780c */ /* 0x000fe20001701670 */
[----:B------:R-:W0:-:S12]  /*b610*/  SHFL.IDX PT, R6, R2, 0x3, 0x181f ;  /* 0x00781f0002067f89 */ /* 0x000e1800000e0000 */
[----:B------:R-:W-:Y:S01]  /*b620*/  LDGSTS.E.BYPASS.LTC128B.128 [R7+0x1400], desc[UR38][R10.64], !P0 ;  /* 0x014000000a077fae */ /* 0x000fe2000c101d66 */
[----:B------:R-:W-:-:S13]  /*b630*/  ISETP.LT.OR P0, PT, R20, 0x21, P1 ;  /* 0x000000211400780c */ /* 0x000fda0000f01670 */
[----:B------:R3:W-:Y:S01]  /*b640*/  LDGSTS.E.BYPASS.LTC128B.128 [R7+0x5400], desc[UR38][R10.64+0x80], !P0 ;  /* 0x054000800a077fae */ /* 0x0007e2000c101d66 */
[----:B-1----:R-:W-:-:S03]  /*b650*/  IADD3 R4, P0, R14, R3, RZ ;  /* 0x000000030e047210 */ /* 0x002fc60007f1e0ff */
[----:B------:R-:W4:Y:S01]  /*b660*/  SHFL.IDX PT, R14, R16, 0x4, 0x181f ;  /* 0x00981f00100e7f89 */ /* 0x000f2200000e0000 */
[----:B0-----:R-:W-:Y:S02]  /*b670*/  IADD3.X R5, RZ, R6, RZ, P0, !PT ;  /* 0x00000006ff057210 */ /* 0x001fe400007fe4ff */
[----:B------:R-:W-:Y:S01]  /*b680*/  ISETP.LT.OR P0, PT, R20, 0x31, P2 ;  /* 0x000000311400780c */ /* 0x000fe20001701670 */
[----:B------:R-:W0:-:S12]  /*b690*/  SHFL.IDX PT, R6, R2, 0x4, 0x181f ;  /* 0x00981f0002067f89 */ /* 0x000e1800000e0000 */
[----:B------:R-:W-:Y:S01]  /*b6a0*/  LDGSTS.E.BYPASS.LTC128B.128 [R7+0x1c00], desc[UR38][R4.64], !P0 ;  /* 0x01c0000004077fae */ /* 0x000fe2000c101d66 */
[----:B------:R-:W-:-:S13]  /*b6b0*/  ISETP.LT.OR P0, PT, R20, 0x31, P1 ;  /* 0x000000311400780c */ /* 0x000fda0000f01670 */
[----:B------:R1:W-:Y:S01]  /*b6c0*/  LDGSTS.E.BYPASS.LTC128B.128 [R7+0x5c00], desc[UR38][R4.64+0x80], !P0 ;  /* 0x05c0008004077fae */ /* 0x0003e2000c101d66 */
[----:B----4-:R-:W-:-:S03]  /*b6d0*/  IADD3 R12, P0, R14, R3, RZ ;  /* 0x000000030e0c7210 */ /* 0x010fc60007f1e0ff */
[----:B------:R-:W3:Y:S02]  /*b6e0*/  SHFL.IDX PT, R14, R16, 0x5, 0x181f ;  /* 0x00b81f00100e7f89 */ /* 0x000ee400000e0000 */
[----:B0-----:R-:W-:Y:S01]  /*b6f0*/  IMAD.X R13, RZ, RZ, R6, P0 ;  /* 0x000000ffff0d7224 */ /* 0x001fe200000e0606 */
[----:B------:R-:W-:Y:S01]  /*b700*/  ISETP.LT.OR P0, PT, R20, 0x41, P2 ;  /* 0x000000411400780c */ /* 0x000fe20001701670 */
[----:B------:R-:W0:-:S12]  /*b710*/  SHFL.IDX PT, R6, R2, 0x5, 0x181f ;  /* 0x00b81f0002067f89 */ /* 0x000e1800000e0000 */
[----:B------:R4:W-:Y:S01]  /*b720*/  LDGSTS.E.BYPASS.LTC128B.128 [R7+0x2400], desc[UR38][R12.64], !P0 ;  /* 0x024000000c077fae */ /* 0x0009e2000c101d66 */
[----:B------:R-:W-:-:S13]  /*b730*/  ISETP.LT.OR P0, PT, R20, 0x41, P1 ;  /* 0x000000411400780c */ /* 0x000fda0000f01670 */
[----:B------:R4:W-:Y:S01]  /*b740*/  LDGSTS.E.BYPASS.LTC128B.128 [R7+0x6400], desc[UR38][R12.64+0x80], !P0 ;  /* 0x064000800c077fae */ /* 0x0009e2000c101d66 */
[----:B---3--:R-:W-:-:S03]  /*b750*/  IADD3 R10, P0, R14, R3, RZ ;  /* 0x000000030e0a7210 */ /* 0x008fc60007f1e0ff */
[----:B------:R-:W1:Y:S02]  /*b760*/  SHFL.IDX PT, R14, R16, 0x6, 0x181f ;  /* 0x00d81f00100e7f89 */ /* 0x000e6400000e0000 */
[----:B0-----:R-:W-:Y:S01]  /*b770*/  IMAD.X R11, RZ, RZ, R6, P0 ;  /* 0x000000ffff0b7224 */ /* 0x001fe200000e0606 */
[----:B------:R-:W-:Y:S01]  /*b780*/  ISETP.LT.OR P0, PT, R20, 0x51, P2 ;  /* 0x000000511400780c */ /* 0x000fe20001701670 */
[----:B------:R-:W0:-:S12]  /*b790*/  SHFL.IDX PT, R6, R2, 0x6, 0x181f ;  /* 0x00d81f0002067f89 */ /* 0x000e1800000e0000 */
[----:B------:R4:W-:Y:S01]  /*b7a0*/  LDGSTS.E.BYPASS.LTC128B.128 [R7+0x2c00], desc[UR38][R10.64], !P0 ;  /* 0x02c000000a077fae */ /* 0x0009e2000c101d66 */
[----:B------:R-:W-:-:S13]  /*b7b0*/  ISETP.LT.OR P0, PT, R20, 0x51, P1 ;  /* 0x000000511400780c */ /* 0x000fda0000f01670 */
[----:B------:R4:W-:Y:S01]  /*b7c0*/  LDGSTS.E.BYPASS.LTC128B.128 [R7+0x6c00], desc[UR38][R10.64+0x80], !P0 ;  /* 0x06c000800a077fae */ /* 0x0009e2000c101d66 */
[----:B-1----:R-:W-:-:S03]  /*b7d0*/  IADD3 R4, P0, R14, R3, RZ ;  /* 0x000000030e047210 */ /* 0x002fc60007f1e0ff */
[----:B------:R4:W1:Y:S01]  /*b7e0*/  SHFL.IDX PT, R14, R16, 0x7, 0x181f ;  /* 0x00f81f00100e7f89 */ /* 0x00086200000e0000 */
[----:B0-----:R-:W-:Y:S02]  /*b7f0*/  IADD3.X R5, RZ, R6, RZ, P0, !PT ;  /* 0x00000006ff057210 */ /* 0x001fe400007fe4ff */
[----:B------:R-:W-:Y:S01]  /*b800*/  ISETP.LT.OR P0, PT, R20, 0x61, P2 ;  /* 0x000000611400780c */ /* 0x000fe20001701670 */
[----:B------:R4:W3:-:S12]  /*b810*/  SHFL.IDX PT, R6, R2, 0x7, 0x181f ;  /* 0x00f81f0002067f89 */ /* 0x0008d800000e0000 */
[----:B------:R4:W-:Y:S01]  /*b820*/  LDGSTS.E.BYPASS.LTC128B.128 [R7+0x3400], desc[UR38][R4.64], !P0 ;  /* 0x0340000004077fae */ /* 0x0009e2000c101d66 */
[----:B------:R-:W-:-:S13]  /*b830*/  ISETP.LT.OR P0, PT, R20, 0x61, P1 ;  /* 0x000000611400780c */ /* 0x000fda0000f01670 */
[----:B-1-3--:R4:W-:Y:S02]  /*b840*/  LDGSTS.E.BYPASS.LTC128B.128 [R7+0x7400], desc[UR38][R4.64+0x80], !P0 ;  /* 0x0740008004077fae */ /* 0x00a9e4000c101d66 */
.L_x_162:
[----:B----4-:R-:W-:Y:S01]  /*b850*/  IADD3 R2, P0, R14, R3, RZ ;  /* 0x000000030e027210 */ /* 0x010fe20007f1e0ff */
[----:B------:R-:W-:Y:S02]  /*b860*/  ULDC.64 UR4, c[0x0][0x328] ;  /* 0x0000ca0000047ab9 */ /* 0x000fe40000000a00 */
[----:B------:R-:W-:Y:S02]  /*b870*/  IMAD R35, R35, UR4, RZ ;  /* 0x0000000423237c24 */ /* 0x000fe4000f8e02ff */
[----:B------:R-:W-:Y:S01]  /*b880*/  IMAD.X R3, RZ, RZ, R6, P0 ;  /* 0x000000ffff037224 */ /* 0x000fe200000e0606 */
[----:B------:R-:W-:Y:S01]  /*b890*/  ISETP.LT.OR P0, PT, R20, 0x71, P2 ;  /* 0x000000711400780c */ /* 0x000fe20001701670 */
[C---:B------:R-:W-:Y:S02]  /*b8a0*/  IMAD R35, R34.reuse, UR5, R35 ;  /* 0x0000000522237c24 */ /* 0x040fe4000f8e0223 */
[----:B0-----:R-:W-:Y:S01]  /*b8b0*/  IMAD.WIDE.U32 R4, R34, UR4, RZ ;  /* 0x0000000422047c25 */ /* 0x001fe2000f8e00ff */
[----:B------:R-:W-:-:S03]  /*b8c0*/  ULDC.64 UR4, c[0x0][0x338] ;  /* 0x0000ce0000047ab9 */ /* 0x000fc60000000a00 */
[----:B------:R-:W-:Y:S02]  /*b8d0*/  IMAD.IADD R5, R5, 0x1, R35 ;  /* 0x0000000105057824 */ /* 0x000fe400078e0223 */
[----:B------:R-:W-:Y:S02]  /*b8e0*/  IMAD R11, R32, UR4, RZ ;  /* 0x00000004200b7c24 */ /* 0x000fe4000f8e02ff */
[----:B------:R-:W-:Y:S02]  /*b8f0*/  IMAD.WIDE.U32 R4, R28, UR4, R4 ;  /* 0x000000041c047c25 */ /* 0x000fe4000f8e0004 */
[----:B------:R-:W-:Y:S01]  /*b900*/  @!PT LDS RZ, [RZ] ;  /* 0x00000000fffff984 */ /* 0x000fe20000000800 */
[----:B------:R-:W-:Y:S01]  /*b910*/  @!PT LDS RZ, [RZ] ;  /* 0x00000000fffff984 */ /* 0x000fe20000000800 */
[----:B------:R-:W-:Y:S01]  /*b920*/  @!PT LDS RZ, [RZ] ;  /* 0x00000000fffff984 */ /* 0x000fe20000000800 */
[----:B------:R0:W-:Y:S01]  /*b930*/  LDGSTS.E.BYPASS.LTC128B.128 [R7+0x3c00], desc[UR38][R2.64], !P0 ;  /* 0x03c0000002077fae */ /* 0x0001e2000c101d66 */
[----:B------:R-:W-:Y:S01]  /*b940*/  ISETP.LT.OR P0, PT, R20, 0x71, P1 ;  /* 0x000000711400780c */ /* 0x000fe20000f01670 */
[----:B------:R-:W-:-:S05]  /*b950*/  IMAD R11, R28, UR5, R11 ;  /* 0x000000051c0b7c24 */ /* 0x000fca000f8e020b */
[----:B------:R-:W-:-:S07]  /*b960*/  IADD3 R11, R5, R11, RZ ;  /* 0x0000000b050b7210 */ /* 0x000fce0007ffe0ff */
[----:B------:R0:W-:Y:S01]  /*b970*/  LDGSTS.E.BYPASS.LTC128B.128 [R7+0x7c00], desc[UR38][R2.64+0x80], !P0 ;  /* 0x07c0008002077fae */ /* 0x0001e2000c101d66 */
[----:B------:R-:W-:Y:S01]  /*b980*/  PLOP3.LUT P0, PT, PT, PT, PT, 0x80, 0x0 ;  /* 0x000000000000781c */ /* 0x000fe20003f0f070 */
[----:B------:R-:W-:-:S12]  /*b990*/  NOP ;  /* 0x0000000000007918 */ /* 0x000fd80000000000 */
.L_x_66:
        /* <DEDUP_REMOVED lines=10> */
.L_x_67:
[----:B------:R-:W-:Y:S01]  /*ba40*/  R2UR UR4, R24 ;  /* 0x00000000180472ca */ /* 0x000fe200000e0000 */
[----:B------:R-:W-:Y:S01]  /*ba50*/  ULDC.64 UR6, c[0x0][0x330] ;  /* 0x0000cc0000067ab9 */ /* 0x000fe20000000a00 */
[----:B------:R-:W-:Y:S01]  /*ba60*/  IMAD.MOV.U32 R5, RZ, RZ, R11 ;  /* 0x000000ffff057224 */ /* 0x000fe200078e000b */
[----:B------:R1:W-:Y:S01]  /*ba70*/  SYNCS.ARRIVE.TRANS64.A1T0 RZ, [R0+URZ+0x28850], RZ ;  /* 0x028850ff00ff79a7 */ /* 0x0003e2000810003f */
[----:B0-----:R-:W-:Y:S01]  /*ba80*/  IMAD.U32 R3, RZ, RZ, UR6 ;  /* 0x00000006ff037e24 */ /* 0x001fe2000f8e00ff */
[----:B------:R-:W-:Y:S01]  /*ba90*/  IADD3 R18, R18, -0x80, RZ ;  /* 0xffffff8012127810 */ /* 0x000fe20007ffe0ff */
[----:B------:R-:W-:Y:S02]  /*baa0*/  VIADD R22, R22, 0xffffffff ;  /* 0xffffffff16167836 */ /* 0x000fe40000000000 */
[----:B------:R-:W-:-:S04]  /*bab0*/  IMAD.WIDE.U32 R4, R3, UR42, R4 ;  /* 0x0000002a03047c25 */ /* 0x000fc8000f8e0004 */
[----:B------:R-:W-:Y:S01]  /*bac0*/  VIADD R20, R20, 0x80 ;  /* 0x0000008014147836 */ /* 0x000fe20000000000 */
[----:B------:R-:W-:Y:S01]  /*bad0*/  UIMAD UR4, UR4, UR6, URZ ;  /* 0x00000006040472a4 */ /* 0x000fe2000f8e023f */
[----:B------:R-:W-:Y:S02]  /*bae0*/  IMAD.MOV.U32 R21, RZ, RZ, R9 ;  /* 0x000000ffff157224 */ /* 0x000fe400078e0009 */
[----:B------:R-:W-:Y:S01]  /*baf0*/  IMAD.MOV.U32 R10, RZ, RZ, R8 ;  /* 0x000000ffff0a7224 */ /* 0x000fe200078e0008 */
[----:B------:R-:W-:-:S03]  /*bb00*/  UIMAD UR4, UR42, UR7, UR4 ;  /* 0x000000072a0472a4 */ /* 0x000fc6000f8e0204 */
[----:B------:R-:W-:Y:S02]  /*bb10*/  ULDC.64 UR6, c[0x0][0x318] ;  /* 0x0000c60000067ab9 */ /* 0x000fe40000000a00 */
[----:B------:R-:W-:Y:S02]  /*bb20*/  LEA R16, P0, R4, UR6, 0x1 ;  /* 0x0000000604107c11 */ /* 0x000fe4000f8008ff */
[----:B------:R-:W-:-:S04]  /*bb30*/  IADD3 R3, R5, UR4, RZ ;  /* 0x0000000405037c10 */ /* 0x000fc8000fffe0ff */
[----:B------:R-:W-:Y:S02]  /*bb40*/  LEA.HI.X R2, R4, UR7, R3, 0x1, P0 ;  /* 0x0000000704027c11 */ /* 0x000fe400080f0c03 */
[----:B------:R-:W-:-:S13]  /*bb50*/  ISETP.GT.AND P0, PT, R22, UR48, PT ;  /* 0x0000003016007c0c */ /* 0x000fda000bf04270 */
[----:B-1----:R-:W-:Y:S05]  /*bb60*/  @P0 BRA `(.L_x_68) ;  /* 0xfffffff000240947 */ /* 0x002fea000383ffff */
[----:B------:R-:W-:Y:S05]  /*bb70*/  BSYNC B0 ;  /* 0x0000000000007941 */ /* 0x000fea0003800000 */
.L_x_55:
[----:B------:R-:W-:-:S13]  /*bb80*/  ISETP.NE.AND P0, PT, R19, 0x3, PT ;  /* 0x000000031300780c */ /* 0x000fda0003f05270 */
[----:B------:R-:W-:Y:S05]  /*bb90*/  @!P0 BRA `(.L_x_69) ;  /* 0x0000000000048947 */ /* 0x000fea0003800000 */
[----:B------:R-:W-:Y:S01]  /*bba0*/  BPT.TRAP 0x1 ;  /* 0x000000040000795c */ /* 0x000fe20000300000 */
.L_x_69:
[C---:B0-----:R-:W-:Y:S01]  /*bbb0*/  LEA R0, R9.reuse, UR45, 0x3 ;  /* 0x0000002d09007c11 */ /* 0x041fe2000f8e18ff */
[----:B------:R-:W-:Y:S01]  /*bbc0*/  BSSY B0, `(.L_x_70) ;  /* 0x0000008000007945 */ /* 0x000fe20003800000 */
[----:B------:R-:W-:Y:S02]  /*bbd0*/  SHF.L.U32 R5, R8, 0x1f, RZ ;  /* 0x0000001f08057819 */ /* 0x000fe400000006ff */
[----:B------:R-:W-:Y:S02]  /*bbe0*/  MOV R3, 0xffffff80 ;  /* 0xffffff8000037802 */ /* 0x000fe40000000f00 */
[----:B------:R-:W0:Y:S03]  /*bbf0*/  SYNCS.PHASECHK.TRANS64.TRYWAIT P0, [R0+URZ+0x28860], R5 ;  /* 0x02886005000075a7 */ /* 0x000e26000800017f */
[----:B------:R-:W-:Y:S02]  /*bc00*/  IMAD R22, R22, R3, UR43 ;  /* 0x0000002b16167e24 */ /* 0x000fe4000f8e0203 */
[----:B------:R-:W-:-:S02]  /*bc10*/  IMAD R3, R9, 0x4000, R36 ;  /* 0x0000400009037824 */ /* 0x000fc400078e0224 */
[----:B------:R-:W-:Y:S01]  /*bc20*/  IMAD.IADD R29, R22, 0x1, -R29 ;  /* 0x00000001161d7824 */ /* 0x000fe200078e0a1d */
[----:B0-----:R-:W-:Y:S06]  /*bc30*/  @!P0 BRA `(.L_x_71) ;  /* 0x0000003400448947 */ /* 0x001fec0003800000 */
.L_x_163:
[----:B------:R-:W-:Y:S05]  /*bc40*/  BSYNC B0 ;  /* 0x0000000000007941 */ /* 0x000fea0003800000 */
.L_x_70:
[----:B------:R-:W-:-:S03]  /*bc50*/  UMOV UR4, 0xffffffff ;  /* 0xffffffff00047882 */ /* 0x000fc60000000000 */
[----:B------:R-:W-:Y:S05]  /*bc60*/  BRA.DIV UR4, `(.L_x_72) ;  /* 0x00000036044c7947 */ /* 0x000fea000b800000 */
[----:B------:R-:W1:Y:S01]  /*bc70*/  SHFL.IDX PT, R4, R16, RZ, 0x181f ;  /* 0x00181fff10047589 */ /* 0x000e6200000e0000 */
[----:B------:R-:W-:Y:S01]  /*bc80*/  ULDC UR4, c[0x0][0x2f4] ;  /* 0x0000bd0000047ab9 */ /* 0x000fe20000000800 */
[----:B------:R-:W-:Y:S02]  /*bc90*/  LEA R3, R3, UR45, 0x1 ;  /* 0x0000002d03037c11 */ /* 0x000fe4000f8e08ff */
[----:B0-----:R-:W0:Y:S01]  /*bca0*/  SHFL.IDX PT, R5, R2, RZ, 0x181f ;  /* 0x00181fff02057589 */ /* 0x001e2200000e0000 */
[----:B------:R-:W-:Y:S02]  /*bcb0*/  ISETP.GE.AND P1, PT, R26, UR4, PT ;  /* 0x000000041a007c0c */ /* 0x000fe4000bf26270 */
[----:B------:R-:W-:Y:S01]  /*bcc0*/  ISETP.GE.AND P0, PT, R25, UR4, PT ;  /* 0x0000000419007c0c */ /* 0x000fe2000bf06270 */
[----:B------:R-:W3:Y:S01]  /*bcd0*/  SHFL.IDX PT, R20, R2, 0x1, 0x181f ;  /* 0x00381f0002147f89 */ /* 0x000ee200000e0000 */
[C---:B------:R-:W-:Y:S02]  /*bce0*/  ISETP.LT.OR P4, PT, R29.reuse, 0x1, P1 ;  /* 0x000000011d00780c */ /* 0x040fe40000f81670 */
[C---:B------:R-:W-:Y:S01]  /*bcf0*/  ISETP.LT.OR P5, PT, R29.reuse, 0x1, P0 ;  /* 0x000000011d00780c */ /* 0x040fe200007a1670 */
[----:B------:R-:W4:Y:S01]  /*bd00*/  SHFL.IDX PT, R14, R16, 0x1, 0x181f ;  /* 0x00381f00100e7f89 */ /* 0x000f2200000e0000 */
[----:B------:R-:W-:-:S02]  /*bd10*/  ISETP.LT.OR P2, PT, R29, 0x11, P1 ;  /* 0x000000111d00780c */ /* 0x000fc40000f41670 */
[----:B------:R-:W-:Y:S01]  /*bd20*/  ISETP.LT.OR P3, PT, R29, 0x11, P0 ;  /* 0x000000111d00780c */ /* 0x000fe20000761670 */
[----:B------:R-:W5:Y:S04]  /*bd30*/  SHFL.IDX PT, R22, R16, 0x2, 0x181f ;  /* 0x00581f0010167f89 */ /* 0x000f6800000e0000 */
[----:B------:R-:W2:Y:S01]  /*bd40*/  SHFL.IDX PT, R21, R2, 0x2, 0x181f ;  /* 0x00581f0002157f89 */ /* 0x000ea200000e0000 */
[----:B-1----:R-:W-:-:S03]  /*bd50*/  MOV R6, R4 ;  /* 0x0000000400067202 */ /* 0x002fc60000000f00 */
[----:B------:R-:W1:Y:S01]  /*bd60*/  SHFL.IDX PT, R10, R2, 0x3, 0x181f ;  /* 0x00781f00020a7f89 */ /* 0x000e6200000e0000 */
[----:B0-----:R-:W-:-:S03]  /*bd70*/  IMAD.MOV.U32 R7, RZ, RZ, R5 ;  /* 0x000000ffff077224 */ /* 0x001fc600078e0005 */
[----:B------:R-:W0:Y:S01]  /*bd80*/  SHFL.IDX PT, R23, R16, 0x3, 0x181f ;  /* 0x00781f0010177f89 */ /* 0x000e2200000e0000 */
[----:B------:R-:W-:-:S03]  /*bd90*/  IMAD.WIDE.U32 R6, R26, 0x2, R6 ;  /* 0x000000021a067825 */ /* 0x000fc600078e0006 */
[----:B------:R-:W0:Y:S01]  /*bda0*/  SHFL.IDX PT, R18, R2, 0x4, 0x181f ;  /* 0x00981f0002127f89 */ /* 0x000e2200000e0000 */
[----:B---3--:R-:W-:Y:S01]  /*bdb0*/  MOV R5, R20 ;  /* 0x0000001400057202 */ /* 0x008fe20000000f00 */
[----:B----4-:R-:W-:Y:S02]  /*bdc0*/  IMAD.MOV.U32 R4, RZ, RZ, R14 ;  /* 0x000000ffff047224 */ /* 0x010fe400078e000e */
[----:B------:R-:W3:Y:S01]  /*bdd0*/  SHFL.IDX PT, R25, R16, 0x4, 0x181f ;  /* 0x00981f0010197f89 */ /* 0x000ee200000e0000 */
[----:B-----5:R-:W-:-:S03]  /*bde0*/  IMAD.MOV.U32 R20, RZ, RZ, R22 ;  /* 0x000000ffff147224 */ /* 0x020fc600078e0016 */
[----:B------:R-:W-:Y:S01]  /*bdf0*/  LDGSTS.E.BYPASS.LTC128B.128 [R3+0x400], desc[UR38][R6.64], !P4 ;  /* 0x0040000006037fae */ /* 0x000fe2000e101d66 */
[C---:B------:R-:W-:Y:S01]  /*be00*/  ISETP.LT.OR P4, PT, R29.reuse, 0x21, P1 ;  /* 0x000000211d00780c */ /* 0x040fe20000f81670 */
[C---:B------:R-:W-:Y:S02]  /*be10*/  IMAD.WIDE.U32 R4, R26.reuse, 0x2, R4 ;  /* 0x000000021a047825 */ /* 0x040fe400078e0004 */
[----:B------:R4:W-:Y:S01]  /*be20*/  LDGSTS.E.BYPASS.LTC128B.128 [R3+0x4400], desc[UR38][R6.64+0x80], !P5 ;  /* 0x0440008006037fae */ /* 0x0009e2000e901d66 */
[----:B------:R-:W-:Y:S01]  /*be30*/  ISETP.LT.OR P5, PT, R29, 0x21, P0 ;  /* 0x000000211d00780c */ /* 0x000fe200007a1670 */
[----:B--2---:R-:W-:Y:S02]  /*be40*/  IMAD.WIDE.U32 R20, R26, 0x2, R20 ;  /* 0x000000021a147825 */ /* 0x004fe400078e0014 */
[----:B------:R-:W4:Y:S01]  /*be50*/  SHFL.IDX PT, R14, R16, 0x5, 0x181f ;  /* 0x00b81f00100e7f89 */ /* 0x000f2200000e0000 */
[----:B-1----:R-:W-:-:S03]  /*be60*/  MOV R13, R10 ;  /* 0x0000000a000d7202 */ /* 0x002fc60000000f00 */
[----:B------:R-:W1:Y:S01]  /*be70*/  SHFL.IDX PT, R24, R2, 0x5, 0x181f ;  /* 0x00b81f0002187f89 */ /* 0x000e6200000e0000 */
[----:B0-----:R-:W-:-:S03]  /*be80*/  IMAD.MOV.U32 R12, RZ, RZ, R23 ;  /* 0x000000ffff0c7224 */ /* 0x001fc600078e0017 */
[----:B------:R-:W0:Y:S01]  /*be90*/  SHFL.IDX PT, R22, R2, 0x6, 0x181f ;  /* 0x00d81f0002167f89 */ /* 0x000e2200000e0000 */
[----:B------:R-:W-:Y:S02]  /*bea0*/  IMAD.MOV.U32 R11, RZ, RZ, R18 ;  /* 0x000000ffff0b7224 */ /* 0x000fe400078e0012 */
[C---:B------:R-:W-:Y:S01]  /*beb0*/  IMAD.WIDE.U32 R12, R26.reuse, 0x2, R12 ;  /* 0x000000021a0c7825 */ /* 0x040fe200078e000c */
[----:B------:R-:W2:Y:S03]  /*bec0*/  SHFL.IDX PT, R27, R16, 0x6, 0x181f ;  /* 0x00d81f00101b7f89 */ /* 0x000ea600000e0000 */
[----:B---3--:R-:W-:Y:S01]  /*bed0*/  IMAD.MOV.U32 R10, RZ, RZ, R25 ;  /* 0x000000ffff0a7224 */ /* 0x008fe200078e0019 */
[----:B------:R-:W-:Y:S01]  /*bee0*/  LDGSTS.E.BYPASS.LTC128B.128 [R3+0xc00], desc[UR38][R4.64], !P2 ;  /* 0x00c0000004037fae */ /* 0x000fe2000d101d66 */
[C---:B------:R-:W-:Y:S02]  /*bef0*/  ISETP.LT.OR P2, PT, R29.reuse, 0x31, P1 ;  /* 0x000000311d00780c */ /* 0x040fe40000f41670 */
[----:B------:R-:W-:Y:S01]  /*bf00*/  IMAD.WIDE.U32 R10, R26, 0x2, R10 ;  /* 0x000000021a0a7825 */ /* 0x000fe200078e000a */
[----:B------:R0:W-:Y:S01]  /*bf10*/  LDGSTS.E.BYPASS.LTC128B.128 [R3+0x4c00], desc[UR38][R4.64+0x80], !P3 ;  /* 0x04c0008004037fae */ /* 0x0001e2000d901d66 */
[----:B------:R-:W-:-:S03]  /*bf20*/  ISETP.LT.OR P3, PT, R29, 0x31, P0 ;  /* 0x000000311d00780c */ /* 0x000fc60000761670 */
[----:B------:R-:W-:Y:S01]  /*bf30*/  LDGSTS.E.BYPASS.LTC128B.128 [R3+0x1400], desc[UR38][R20.64], !P4 ;  /* 0x0140000014037fae */ /* 0x000fe2000e101d66 */
[C---:B------:R-:W-:Y:S02]  /*bf40*/  ISETP.LT.OR P4, PT, R29.reuse, 0x41, P1 ;  /* 0x000000411d00780c */ /* 0x040fe40000f81670 */
[----:B----4-:R-:W-:Y:S01]  /*bf50*/  MOV R6, R14 ;  /* 0x0000000e00067202 */ /* 0x010fe20000000f00 */
[----:B------:R-:W-:Y:S01]  /*bf60*/  LDGSTS.E.BYPASS.LTC128B.128 [R3+0x5400], desc[UR38][R20.64+0x80], !P5 ;  /* 0x0540008014037fae */ /* 0x000fe2000e901d66 */
[C---:B------:R-:W-:Y:S01]  /*bf70*/  ISETP.LT.OR P5, PT, R29.reuse, 0x41, P0 ;  /* 0x000000411d00780c */ /* 0x040fe200007a1670 */
[----:B-1----:R-:W-:Y:S02]  /*bf80*/  IMAD.MOV.U32 R7, RZ, RZ, R24 ;  /* 0x000000ffff077224 */ /* 0x002fe400078e0018 */
[----:B------:R-:W-:Y:S01]  /*bf90*/  LDGSTS.E.BYPASS.LTC128B.128 [R3+0x1c00], desc[UR38][R12.64], !P2 ;  /* 0x01c000000c037fae */ /* 0x000fe2000d101d66 */
[C---:B------:R-:W-:Y:S01]  /*bfa0*/  ISETP.LT.OR P2, PT, R29.reuse, 0x51, P1 ;  /* 0x000000511d00780c */ /* 0x040fe20000f41670 */
[----:B------:R-:W-:Y:S01]  /*bfb0*/  IMAD.WIDE.U32 R6, R26, 0x2, R6 ;  /* 0x000000021a067825 */ /* 0x000fe200078e0006 */
[----:B0-----:R-:W-:Y:S01]  /*bfc0*/  MOV R5, R22 ;  /* 0x0000001600057202 */ /* 0x001fe20000000f00 */
[----:B------:R-:W-:Y:S01]  /*bfd0*/  LDGSTS.E.BYPASS.LTC128B.128 [R3+0x5c00], desc[UR38][R12.64+0x80], !P3 ;  /* 0x05c000800c037fae */ /* 0x000fe2000d901d66 */
[----:B------:R-:W-:Y:S01]  /*bfe0*/  ISETP.LT.OR P3, PT, R29, 0x51, P0 ;  /* 0x000000511d00780c */ /* 0x000fe20000761670 */
[----:B--2---:R-:W-:-:S02]  /*bff0*/  IMAD.MOV.U32 R4, RZ, RZ, R27 ;  /* 0x000000ffff047224 */ /* 0x004fc400078e001b */
[----:B------:R-:W-:Y:S01]  /*c000*/  LDGSTS.E.BYPASS.LTC128B.128 [R3+0x2400], desc[UR38][R10.64], !P4 ;  /* 0x024000000a037fae */ /* 0x000fe2000e101d66 */
[C---:B------:R-:W-:Y:S01]  /*c010*/  ISETP.LT.OR P4, PT, R29.reuse, 0x61, P1 ;  /* 0x000000611d00780c */ /* 0x040fe20000f81670 */
[----:B------:R-:W-:Y:S02]  /*c020*/  IMAD.WIDE.U32 R4, R26, 0x2, R4 ;  /* 0x000000021a047825 */ /* 0x000fe400078e0004 */
[----:B------:R0:W-:Y:S01]  /*c030*/  LDGSTS.E.BYPASS.LTC128B.128 [R3+0x6400], desc[UR38][R10.64+0x80], !P5 ;  /* 0x064000800a037fae */ /* 0x0001e2000e901d66 */
[----:B------:R-:W-:-:S03]  /*c040*/  ISETP.LT.OR P5, PT, R29, 0x61, P0 ;  /* 0x000000611d00780c */ /* 0x000fc600007a1670 */
[----:B------:R1:W-:Y:S04]  /*c050*/  LDGSTS.E.BYPASS.LTC128B.128 [R3+0x2c00], desc[UR38][R6.64], !P2 ;  /* 0x02c0000006037fae */ /* 0x0003e8000d101d66 */
[----:B------:R1:W-:Y:S04]  /*c060*/  LDGSTS.E.BYPASS.LTC128B.128 [R3+0x6c00], desc[UR38][R6.64+0x80], !P3 ;  /* 0x06c0008006037fae */ /* 0x0003e8000d901d66 */
[----:B------:R1:W-:Y:S01]  /*c070*/  LDGSTS.E.BYPASS.LTC128B.128 [R3+0x3400], desc[UR38][R4.64], !P4 ;  /* 0x0340000004037fae */ /* 0x0003e2000e101d66 */
[----:B0-----:R-:W-:-:S03]  /*c080*/  IMAD.MOV.U32 R10, RZ, RZ, RZ ;  /* 0x000000ffff0a7224 */ /* 0x001fc600078e00ff */
[----:B------:R-:W0:Y:S04]  /*c090*/  SHFL.IDX PT, R2, R2, 0x7, 0x181f ;  /* 0x00f81f0002027f89 */ /* 0x000e2800000e0000 */
[----:B------:R1:W2:Y:S04]  /*c0a0*/  SHFL.IDX PT, R14, R16, 0x7, 0x181f ;  /* 0x00f81f00100e7f89 */ /* 0x0002a800000e0000 */
[----:B------:R1:W-:Y:S02]  /*c0b0*/  LDGSTS.E.BYPASS.LTC128B.128 [R3+0x7400], desc[UR38][R4.64+0x80], !P5 ;  /* 0x0740008004037fae */ /* 0x0003e4000e901d66 */
.L_x_181:
[C---:B------:R-:W-:Y:S01]  /*c0c0*/  ISETP.LT.OR P1, PT, R29.reuse, 0x71, P1 ;  /* 0x000000711d00780c */ /* 0x040fe20000f21670 */
[----:B-12---:R-:W-:Y:S01]  /*c0d0*/  IMAD.MOV.U32 R4, RZ, RZ, R14 ;  /* 0x000000ffff047224 */ /* 0x006fe200078e000e */
[----:B------:R-:W-:Y:S02]  /*c0e0*/  ISETP.LT.OR P0, PT, R29, 0x71, P0 ;  /* 0x000000711d00780c */ /* 0x000fe40000701670 */
[----:B0-----:R-:W-:-:S03]  /*c0f0*/  MOV R5, R2 ;  /* 0x0000000200057202 */ /* 0x001fc60000000f00 */
[----:B------:R-:W-:-:S06]  /*c100*/  IMAD.WIDE.U32 R4, R26, 0x2, R4 ;  /* 0x000000021a047825 */ /* 0x000fcc00078e0004 */
[----:B------:R-:W-:Y:S01]  /*c110*/  @!PT LDS RZ, [RZ] ;  /* 0x00000000fffff984 */ /* 0x000fe20000000800 */
[----:B------:R-:W-:Y:S01]  /*c120*/  @!PT LDS RZ, [RZ] ;  /* 0x00000000fffff984 */ /* 0x000fe20000000800 */
[----:B------:R-:W-:Y:S01]  /*c130*/  @!PT LDS RZ, [RZ] ;  /* 0x00000000fffff984 */ /* 0x000fe20000000800 */
[----:B------:R0:W-:Y:S04]  /*c140*/  LDGSTS.E.BYPASS.LTC128B.128 [R3+0x3c00], desc[UR38][R4.64], !P1 ;  /* 0x03c0000004037fae */ /* 0x0001e8000c901d66 */
[----:B------:R0:W-:Y:S01]  /*c150*/  LDGSTS.E.BYPASS.LTC128B.128 [R3+0x7c00], desc[UR38][R4.64+0x80], !P0 ;  /* 0x07c0008004037fae */ /* 0x0001e2000c101d66 */
[----:B------:R-:W-:Y:S01]  /*c160*/  PLOP3.LUT P0, PT, PT, PT, PT, 0x80, 0x0 ;  /* 0x000000000000781c */ /* 0x000fe20003f0f070 */
[----:B------:R-:W-:-:S12]  /*c170*/  NOP ;  /* 0x0000000000007918 */ /* 0x000fd80000000000 */
.L_x_73:
        /* <DEDUP_REMOVED lines=10> */
.L_x_74:
[----:B------:R1:W-:Y:S02]  /*c220*/  SYNCS.ARRIVE.TRANS64.A1T0 RZ, [R0+URZ+0x28850], RZ ;  /* 0x028850ff00ff79a7 */ /* 0x0003e4000810003f */
[----:B-1----:R-:W-:-:S05]  /*c230*/  VIADD R0, R9, 0x1 ;  /* 0x0000000109007836 */ /* 0x002fca0000000000 */
[----:B------:R-:W-:-:S04]  /*c240*/  ISETP.NE.AND P0, PT, R0, 0x2, PT ;  /* 0x000000020000780c */ /* 0x000fc80003f05270 */
[----:B0-----:R-:W-:Y:S02]  /*c250*/  SEL R3, RZ, 0x1, P0 ;  /* 0x00000001ff037807 */ /* 0x001fe40000000000 */
[----:B------:R-:W-:Y:S02]  /*c260*/  SEL R0, R0, RZ, P0 ;  /* 0x000000ff00007207 */ /* 0x000fe40000000000 */
[----:B------:R-:W-:-:S07]  /*c270*/  LOP3.LUT R8, R8, R3, RZ, 0x3c, !PT ;  /* 0x0000000308087212 */ /* 0x000fce00078e3cff */
.L_x_40:
[----:B------:R-:W0:Y:S01]  /*c280*/  S2R R3, SR_CgaCtaId ;  /* 0x0000000000037919 */ /* 0x000e220000008800 */
[----:B------:R-:W-:Y:S02]  /*c290*/  MOV R2, 0x400 ;  /* 0x0000040000027802 */ /* 0x000fe40000000f00 */
[----:B------:R-:W-:Y:S02]  /*c2a0*/  SHF.L.U32 R10, R10, 0x1f, RZ ;  /* 0x0000001f0a0a7819 */ /* 0x000fe400000006ff */
[----:B0-----:R-:W-:-:S04]  /*c2b0*/  LEA R7, R3, R2, 0x18 ;  /* 0x0000000203077211 */ /* 0x001fc800078ec0ff */
[----:B------:R-:W0:Y:S02]  /*c2c0*/  SYNCS.PHASECHK.TRANS64.TRYWAIT P0, [R7+URZ+0x28820], R10 ;  /* 0x0288200a070075a7 */ /* 0x000e24000800017f */
[----:B0-----:R-:W-:Y:S05]  /*c2d0*/  @!P0 BRA `(.L_x_75) ;  /* 0x0000003800488947 */ /* 0x001fea0003800000 */
.L_x_182:
[----:B------:R-:W-:-:S03]  /*c2e0*/  UMOV UR4, 0xffffffff ;  /* 0xffffffff00047882 */ /* 0x000fc60000000000 */
[----:B------:R-:W-:Y:S05]  /*c2f0*/  BRA.DIV UR4, `(.L_x_76) ;  /* 0x0000003a04547947 */ /* 0x000fea000b800000 */
[----:B------:R1:W2:Y:S02]  /*c300*/  SHFL.IDX PT, R14, R17, RZ, 0x1f ;  /* 0x00001fff110e7589 */ /* 0x0002a400000e0000 */
.L_x_185:
[----:B--2---:R-:W-:-:S13]  /*c310*/  ISETP.NE.AND P0, PT, R14, RZ, PT ;  /* 0x000000ff0e00720c */ /* 0x004fda0003f05270 */
[----:B------:R-:W-:Y:S05]  /*c320*/  @P0 BRA `(.L_x_8) ;  /* 0x0000000000880947 */ /* 0x000fea0003800000 */
[----:B------:R-:W-:-:S03]  /*c330*/  UMOV UR4, 0xffffffff ;  /* 0xffffffff00047882 */ /* 0x000fc60000000000 */
[----:B------:R-:W-:Y:S05]  /*c340*/  BRA.DIV UR4, `(.L_x_77) ;  /* 0x0000003a04687947 */ /* 0x000fea000b800000 */
[----:B------:R-:W-:-:S13]  /*c350*/  ELECT P6, URZ, PT ;  /* 0x00000000003f782f */ /* 0x000fda00038c0000 */
.L_x_188:
[----:B------:R-:W-:Y:S05]  /*c360*/  @!P6 BRA `(.L_x_8) ;  /* 0x000000000078e947 */ /* 0x000fea0003800000 */
[----:B------:R-:W-:-:S06]  /*c370*/  ULOP3.LUT UR4, UR40, 0x2, URZ, 0xfc, !UPT ;  /* 0x0000000228047892 */ /* 0x000fcc000f8efc3f */
[----:B------:R-:W-:-:S05]  /*c380*/  IMAD.U32 R2, RZ, RZ, UR4 ;  /* 0x00000004ff027e24 */ /* 0x000fca000f8e00ff */
[----:B------:R-:W-:-:S13]  /*c390*/  ISETP.NE.AND P0, PT, R2, 0x3, PT ;  /* 0x000000030200780c */ /* 0x000fda0003f05270 */
[----:B------:R-:W-:Y:S05]  /*c3a0*/  @!P0 BRA `(.L_x_78) ;  /* 0x0000000000048947 */ /* 0x000fea0003800000 */
[----:B------:R-:W-:Y:S01]  /*c3b0*/  BPT.TRAP 0x1 ;  /* 0x000000040000795c */ /* 0x000fe20000300000 */
.L_x_78:
[C---:B------:R-:W-:Y:S01]  /*c3c0*/  LEA R5, R0.reuse, R7, 0x3 ;  /* 0x0000000700057211 */ /* 0x040fe200078e18ff */
[----:B------:R-:W-:Y:S01]  /*c3d0*/  VIADD R0, R0, 0x1 ;  /* 0x0000000100007836 */ /* 0x000fe20000000000 */
[----:B------:R-:W-:-:S04]  /*c3e0*/  SHF.L.U32 R2, R8, 0x1f, RZ ;  /* 0x0000001f08027819 */ /* 0x000fc800000006ff */
[----:B------:R-:W2:Y:S01]  /*c3f0*/  SYNCS.PHASECHK.TRANS64.TRYWAIT P1, [R5+URZ+0x28840], R2 ;  /* 0x02884002050075a7 */ /* 0x000ea2000802017f */
[----:B------:R-:W-:-:S04]  /*c400*/  ISETP.NE.AND P2, PT, R0, 0x2, PT ;  /* 0x000000020000780c */ /* 0x000fc80003f45270 */
[----:B------:R-:W-:Y:S01]  /*c410*/  SEL R3, RZ, 0x1, P2 ;  /* 0x00000001ff037807 */ /* 0x000fe20001000000 */
[----:B--2---:R-:W-:Y:S08]  /*c420*/  @!P1 BRA `(.L_x_79) ;  /* 0x0000003800509947 */ /* 0x004ff00003800000 */
.L_x_189:
[----:B------:R-:W-:Y:S02]  /*c430*/  SEL R0, R0, RZ, P2 ;  /* 0x000000ff00007207 */ /* 0x000fe40001000000 */
[----:B------:R-:W-:Y:S01]  /*c440*/  LOP3.LUT R3, R8, R3, RZ, 0x3c, !PT ;  /* 0x0000000308037212 */ /* 0x000fe200078e3cff */
[----:B------:R-:W-:Y:S06]  /*c450*/  @!P0 BRA `(.L_x_80) ;  /* 0x0000000000048947 */ /* 0x000fec0003800000 */
[----:B------:R-:W-:Y:S01]  /*c460*/  BPT.TRAP 0x1 ;  /* 0x000000040000795c */ /* 0x000fe20000300000 */
.L_x_80:
[----:B0-----:R-:W-:Y:S01]  /*c470*/  IMAD R7, R0, 0x8, R7 ;  /* 0x0000000800077824 */ /* 0x001fe200078e0207 */
[----:B------:R-:W-:-:S04]  /*c480*/  SHF.L.U32 R0, R3, 0x1f, RZ ;  /* 0x0000001f03007819 */ /* 0x000fc800000006ff */
[----:B------:R-:W0:Y:S02]  /*c490*/  SYNCS.PHASECHK.TRANS64.TRYWAIT P1, [R7+URZ+0x28840], R0 ;  /* 0x02884000070075a7 */ /* 0x000e24000802017f */
[----:B0-----:R-:W-:Y:S05]  /*c4a0*/  @!P1 BRA `(.L_x_81) ;  /* 0x0000003800449947 */ /* 0x001fea0003800000 */
.L_x_190:
[----:B------:R-:W-:Y:S05]  /*c4b0*/  @!P0 BRA `(.L_x_82) ;  /* 0x0000000000048947 */ /* 0x000fea0003800000 */
[----:B------:R-:W-:Y:S01]  /*c4c0*/  BPT.TRAP 0x1 ;  /* 0x000000040000795c */ /* 0x000fe20000300000 */
.L_x_82:
[----:B------:R-:W3:Y:S02]  /*c4d0*/  SYNCS.PHASECHK.TRANS64.TRYWAIT P1, [R5+URZ+0x28860], R2 ;  /* 0x02886002050075a7 */ /* 0x000ee4000802017f */
[----:B---3--:R-:W-:Y:S05]  /*c4e0*/  @!P1 BRA `(.L_x_83) ;  /* 0x0000003800489947 */ /* 0x008fea0003800000 */
.L_x_191:
[----:B------:R-:W-:Y:S05]  /*c4f0*/  @!P0 BRA `(.L_x_84) ;  /* 0x0000000000048947 */ /* 0x000fea0003800000 */
[----:B------:R-:W-:Y:S01]  /*c500*/  BPT.TRAP 0x1 ;  /* 0x000000040000795c */ /* 0x000fe20000300000 */
.L_x_84:
[----:B----4-:R4:W0:Y:S02]  /*c510*/  SYNCS.PHASECHK.TRANS64.TRYWAIT P0, [R7+URZ+0x28860], R0 ;  /* 0x02886000070075a7 */ /* 0x010824000800017f */
[----:B0-----:R-:W-:Y:S05]  /*c520*/  @!P0 NANOSLEEP.SYNCS 0x989680 ;  /* 0x009896800000895d */ /* 0x001fea0003900000 */
[----:B------:R-:W0:Y:S02]  /*c530*/  @!P0 SYNCS.PHASECHK.TRANS64 P0, [R7+URZ+0x28860], R0 ;  /* 0x02886000070085a7 */ /* 0x000e24000800007f */
[----:B0-----:R-:W-:Y:S05]  /*c540*/  @!P0 BRA `(.L_x_84) ;  /* 0xfffffffc00f08947 */ /* 0x001fea000383ffff */
.L_x_8:
[----:B------:R-:W-:Y:S05]  /*c550*/  BSYNC B6 ;  /* 0x0000000000067941 */ /* 0x000fea0003800000 */
.L_x_5:
[----:B------:R-:W-:Y:S05]  /*c560*/  EXIT ;  /* 0x000000000000794d */ /* 0x000fea0003800000 */
.L_x_12:
[----:B0-----:R-:W-:-:S04]  /*c570*/  MOV R0, UR36 ;  /* 0x0000002400007c02 */ /* 0x001fc80008000f00 */
[----:B------:R0:W1:Y:S03]  /*c580*/  SYNCS.PHASECHK.TRANS64.TRYWAIT P0, [R0+URZ+0x28800], R3 ;  /* 0x02880003000075a7 */ /* 0x000066000800017f */
[----:B-1----:R-:W-:Y:S05]  /*c590*/  @!P0 NANOSLEEP.SYNCS 0x989680 ;  /* 0x009896800000895d */ /* 0x002fea0003900000 */
[----:B------:R-:W1:Y:S02]  /*c5a0*/  @!P0 SYNCS.PHASECHK.TRANS64 P0, [R0+URZ+0x28800], R3 ;  /* 0x02880003000085a7 */ /* 0x000e64000800007f */
[----:B-1----:R-:W-:Y:S05]  /*c5b0*/  @!P0 BRA `(.L_x_12) ;  /* 0xfffffffc00ec8947 */ /* 0x002fea000383ffff */
[----:B------:R-:W-:Y:S05]  /*c5c0*/  BRA `(.L_x_85) ;  /* 0xffffff4c00007947 */ /* 0x000fea000383ffff */
.L_x_16:
[----:B-1----:R-:W-:-:S04]  /*c5d0*/  IMAD.U32 R4, RZ, RZ, UR36 ;  /* 0x00000024ff047e24 */ /* 0x002fc8000f8e00ff */
[----:B------:R1:W2:Y:S03]  /*c5e0*/  SYNCS.PHASECHK.TRANS64.TRYWAIT P1, [R4+URZ+0x28830], R3 ;  /* 0x02883003040075a7 */ /* 0x0002a6000802017f */
[----:B--2---:R-:W-:Y:S05]  /*c5f0*/  @!P1 NANOSLEEP.SYNCS 0x989680 ;  /* 0x009896800000995d */ /* 0x004fea0003900000 */
[----:B------:R-:W2:Y:S02]  /*c600*/  @!P1 SYNCS.PHASECHK.TRANS64 P1, [R4+URZ+0x28830], R3 ;  /* 0x02883003040095a7 */ /* 0x000ea4000802007f */
[----:B--2---:R-:W-:Y:S05]  /*c610*/  @!P1 BRA `(.L_x_16) ;  /* 0xfffffffc00ec9947 */ /* 0x004fea000383ffff */
[----:B------:R-:W-:Y:S05]  /*c620*/  BRA `(.L_x_15) ;  /* 0xffffff4c001c7947 */ /* 0x000fea000383ffff */
.L_x_22:
[----:B-1----:R-:W-:-:S04]  /*c630*/  IMAD.U32 R9, RZ, RZ, UR10 ;  /* 0x0000000aff097e24 */ /* 0x002fc8000f8e00ff */
[----:B------:R1:W2:Y:S03]  /*c640*/  SYNCS.PHASECHK.TRANS64.TRYWAIT P1, [R9+URZ+0x28830], R0 ;  /* 0x02883000090075a7 */ /* 0x0002a6000802017f */
[----:B--2---:R-:W-:Y:S05]  /*c650*/  @!P1 NANOSLEEP.SYNCS 0x989680 ;  /* 0x009896800000995d */ /* 0x004fea0003900000 */
[----:B------:R-:W2:Y:S02]  /*c660*/  @!P1 SYNCS.PHASECHK.TRANS64 P1, [R9+URZ+0x28830], R0 ;  /* 0x02883000090095a7 */ /* 0x000ea4000802007f */
[----:B--2---:R-:W-:Y:S05]  /*c670*/  @!P1 BRA `(.L_x_22) ;  /* 0xfffffffc00ec9947 */ /* 0x004fea000383ffff */
[----:B------:R-:W-:Y:S05]  /*c680*/  BRA `(.L_x_19) ;  /* 0xffffff7800747947 */ /* 0x000fea000383ffff */
.L_x_26:
[----:B-1----:R-:W-:-:S04]  /*c690*/  MOV R10, UR10 ;  /* 0x0000000a000a7c02 */ /* 0x002fc80008000f00 */
[----:B------:R1:W2:Y:S03]  /*c6a0*/  SYNCS.PHASECHK.TRANS64.TRYWAIT P1, [R10+URZ+0x28850], R9 ;  /* 0x028850090a0075a7 */ /* 0x0002a6000802017f */
[----:B--2---:R-:W-:Y:S05]  /*c6b0*/  @!P1 NANOSLEEP.SYNCS 0x989680 ;  /* 0x009896800000995d */ /* 0x004fea0003900000 */
[----:B------:R-:W2:Y:S02]  /*c6c0*/  @!P1 SYNCS.PHASECHK.TRANS64 P1, [R10+URZ+0x28850], R9 ;  /* 0x028850090a0095a7 */ /* 0x000ea4000802007f */
[----:B--2---:R-:W-:Y:S05]  /*c6d0*/  @!P1 BRA `(.L_x_26) ;  /* 0xfffffffc00ec9947 */ /* 0x004fea000383ffff */
[----:B------:R-:W-:Y:S05]  /*c6e0*/  BRA `(.L_x_23) ;  /* 0xffffff7c004c7947 */ /* 0x000fea000383ffff */
.L_x_33:
[----:B-1----:R-:W-:-:S04]  /*c6f0*/  IMAD.U32 R3, RZ, RZ, UR5 ;  /* 0x00000005ff037e24 */ /* 0x002fc8000f8e00ff */
[----:B------:R1:W2:Y:S03]  /*c700*/  SYNCS.PHASECHK.TRANS64.TRYWAIT P1, [R3+URZ+0x28850], R2 ;  /* 0x02885002030075a7 */ /* 0x0002a6000802017f */
[----:B--2---:R-:W-:Y:S05]  /*c710*/  @!P1 NANOSLEEP.SYNCS 0x989680 ;  /* 0x009896800000995d */ /* 0x004fea0003900000 */
[----:B------:R-:W2:Y:S02]  /*c720*/  @!P1 SYNCS.PHASECHK.TRANS64 P1, [R3+URZ+0x28850], R2 ;  /* 0x02885002030095a7 */ /* 0x000ea4000802007f */
[----:B--2---:R-:W-:Y:S05]  /*c730*/  @!P1 BRA `(.L_x_33) ;  /* 0xfffffffc00ec9947 */ /* 0x004fea000383ffff */
[----:B------:R-:W-:Y:S05]  /*c740*/  BRA `(.L_x_32) ;  /* 0xffffffa000407947 */ /* 0x000fea000383ffff */
.L_x_45:
[----:B------:R-:W-:Y:S01]  /*c750*/  IMAD.MOV.U32 R13, RZ, RZ, R17 ;  /* 0x000000ffff0d7224 */ /* 0x000fe200078e0011 */
[----:B------:R-:W-:Y:S01]  /*c760*/  MOV R12, RZ ;  /* 0x000000ff000c7202 */ /* 0x000fe20000000f00 */
[----:B------:R-:W-:Y:S02]  /*c770*/  IMAD.MOV.U32 R11, RZ, RZ, 0x1f ;  /* 0x0000001fff0b7424 */ /* 0x000fe400078e00ff */
[----:B------:R-:W-:-:S07]  /*c780*/  IMAD.MOV.U32 R15, RZ, RZ, -0x1 ;  /* 0xffffffffff0f7424 */ /* 0x000fce00078e00ff */
[----:B-----5:R-:W-:Y:S05]  /*c790*/  WARPSYNC.COLLECTIVE R15, `(.L_x_86) ;  /* 0x000000000f087348 */ /* 0x020fea0003c00000 */
[----:B------:R0:W1:Y:S02]  /*c7a0*/  SHFL.IDX P6, R14, R13, R12, R11 ;  /* 0x0000000c0d0e7389 */ /* 0x00006400000c000b */
[----:B01---5:R-:W-:Y:S01]  /*c7b0*/  ENDCOLLECTIVE ;  /* 0x000000000000791b */ /* 0x023fe20003800000 */
.L_x_86:
[----:B------:R-:W-:Y:S05]  /*c7c0*/  BRA `(.L_x_87) ;  /* 0xffffffcc00e07947 */ /* 0x000fea000383ffff */
.L_x_47:
[----:B0-----:R-:W-:-:S04]  /*c7d0*/  MOV R3, UR45 ;  /* 0x0000002d00037c02 */ /* 0x001fc80008000f00 */
[----:B------:R0:W1:Y:S03]  /*c7e0*/  SYNCS.PHASECHK.TRANS64.TRYWAIT P0, [R3+URZ+0x28840], R8 ;  /* 0x02884008030075a7 */ /* 0x000066000800017f */
[----:B-1----:R-:W-:Y:S05]  /*c7f0*/  @!P0 NANOSLEEP.SYNCS 0x989680 ;  /* 0x009896800000895d */ /* 0x002fea0003900000 */
[----:B------:R-:W1:Y:S02]  /*c800*/  @!P0 SYNCS.PHASECHK.TRANS64 P0, [R3+URZ+0x28840], R8 ;  /* 0x02884008030085a7 */ /* 0x000e64000800007f */
[----:B-1----:R-:W-:Y:S05]  /*c810*/  @!P0 BRA `(.L_x_47) ;  /* 0xfffffffc00ec8947 */ /* 0x002fea000383ffff */
[----:B------:R-:W-:Y:S05]  /*c820*/  BRA `(.L_x_88) ;  /* 0xffffffd0005c7947 */ /* 0x000fea000383ffff */
.L_x_48:
[----:B------:R-:W-:Y:S01]  /*c830*/  BSSY B0, `(.L_x_89) ;  /* 0x0000008000007945 */ /* 0x000fe20003800000 */
[----:B------:R-:W-:Y:S01]  /*c840*/  IMAD.MOV.U32 R13, RZ, RZ, R3 ;  /* 0x000000ffff0d7224 */ /* 0x000fe200078e0003 */
[----:B------:R-:W-:Y:S01]  /*c850*/  MOV R11, 0x181f ;  /* 0x0000181f000b7802 */ /* 0x000fe20000000f00 */
[----:B------:R-:W-:Y:S02]  /*c860*/  IMAD.MOV.U32 R12, RZ, RZ, RZ ;  /* 0x000000ffff0c7224 */ /* 0x000fe400078e00ff */
[----:B------:R-:W-:-:S07]  /*c870*/  IMAD.MOV.U32 R15, RZ, RZ, -0x1 ;  /* 0xffffffffff0f7424 */ /* 0x000fce00078e00ff */
[----:B------:R-:W-:Y:S05]  /*c880*/  WARPSYNC.COLLECTIVE R15, `(.L_x_90) ;  /* 0x000000000f087348 */ /* 0x000fea0003c00000 */
[----:B------:R0:W1:Y:S02]  /*c890*/  SHFL.IDX P6, R14, R13, R12, R11 ;  /* 0x0000000c0d0e7389 */ /* 0x00006400000c000b */
[----:B01----:R-:W-:Y:S01]  /*c8a0*/  ENDCOLLECTIVE ;  /* 0x000000000000791b */ /* 0x003fe20003800000 */
.L_x_90:
[----:B------:R-:W-:Y:S05]  /*c8b0*/  BSYNC B0 ;  /* 0x0000000000007941 */ /* 0x000fea0003800000 */
.L_x_89:
[----:B------:R-:W-:Y:S01]  /*c8c0*/  MOV R13, R0 ;  /* 0x00000000000d7202 */ /* 0x000fe20000000f00 */
[----:B------:R-:W-:Y:S01]  /*c8d0*/  IMAD.MOV.U32 R12, RZ, RZ, RZ ;  /* 0x000000ffff0c7224 */ /* 0x000fe200078e00ff */
[----:B------:R-:W-:Y:S01]  /*c8e0*/  MOV R15, 0xffffffff ;  /* 0xffffffff000f7802 */ /* 0x000fe20000000f00 */
[----:B------:R-:W-:Y:S01]  /*c8f0*/  IMAD.MOV.U32 R11, RZ, RZ, 0x181f ;  /* 0x0000181fff0b7424 */ /* 0x000fe200078e00ff */
[----:B------:R-:W-:Y:S01]  /*c900*/  @P0 LEA R9, R36, UR45, 0x1 ;  /* 0x0000002d24090c11 */ /* 0x000fe2000f8e08ff */
[----:B------:R-:W-:-:S07]  /*c910*/  IMAD.MOV.U32 R5, RZ, RZ, R14 ;  /* 0x000000ffff057224 */ /* 0x000fce00078e000e */
[----:B------:R-:W-:Y:S05]  /*c920*/  WARPSYNC.COLLECTIVE R15, `(.L_x_91) ;  /* 0x000000000f087348 */ /* 0x000fea0003c00000 */
[----:B------:R0:W1:Y:S02]  /*c930*/  SHFL.IDX P6, R14, R13, R12, R11 ;  /* 0x0000000c0d0e7389 */ /* 0x00006400000c000b */
[----:B01----:R-:W-:Y:S01]  /*c940*/  ENDCOLLECTIVE ;  /* 0x000000000000791b */ /* 0x003fe20003800000 */
.L_x_91:
[----:B------:R-:W-:Y:S01]  /*c950*/  IMAD.MOV.U32 R13, RZ, RZ, R3 ;  /* 0x000000ffff0d7224 */ /* 0x000fe200078e0003 */
[----:B------:R-:W-:Y:S01]  /*c960*/  MOV R12, 0x1 ;  /* 0x00000001000c7802 */ /* 0x000fe20000000f00 */
[----:B------:R-:W-:-:S07]  /*c970*/  IMAD.MOV.U32 R4, RZ, RZ, R14 ;  /* 0x000000ffff047224 */ /* 0x000fce00078e000e */
[----:B------:R-:W-:Y:S05]  /*c980*/  WARPSYNC.COLLECTIVE R15, `(.L_x_92) ;  /* 0x000000000f087348 */ /* 0x000fea0003c00000 */
[----:B------:R0:W1:Y:S02]  /*c990*/  SHFL.IDX P6, R14, R13, R12, R11 ;  /* 0x0000000c0d0e7389 */ /* 0x00006400000c000b */
[----:B01----:R-:W-:Y:S01]  /*c9a0*/  ENDCOLLECTIVE ;  /* 0x000000000000791b */ /* 0x003fe20003800000 */
.L_x_92:
[----:B------:R-:W-:-:S05]  /*c9b0*/  @P0 IMAD.WIDE.U32 R4, R26, 0x2, R4 ;  /* 0x000000021a040825 */ /* 0x000fca00078e0004 */
[----:B------:R-:W-:Y:S01]  /*c9c0*/  @!PT LDS RZ, [RZ] ;  /* 0x00000000fffff984 */ /* 0x000fe20000000800 */
[----:B------:R-:W-:Y:S01]  /*c9d0*/  @!PT LDS RZ, [RZ] ;  /* 0x00000000fffff984 */ /* 0x000fe20000000800 */
[----:B------:R-:W-:Y:S01]  /*c9e0*/  @!PT LDS RZ, [RZ] ;  /* 0x00000000fffff984 */ /* 0x000fe20000000800 */
[----:B------:R0:W-:Y:S04]  /*c9f0*/  @P0 LDGSTS.E.BYPASS.LTC128B.128 [R9+0x18400], desc[UR38][R4.64], !P3 ;  /* 0x1840000004090fae */ /* 0x0001e8000d901d66 */
[----:B------:R0:W-:Y:S01]  /*ca00*/  @P0 LDGSTS.E.BYPASS.LTC128B.128 [R9+0x1c400], desc[UR38][R4.64+0x80], !P2 ;  /* 0x1c40008004090fae */ /* 0x0001e2000d101d66 */
[----:B------:R-:W-:Y:S01]  /*ca10*/  ISETP.GE.AND P0, PT, R6, 0x11, PT ;  /* 0x000000110600780c */ /* 0x000fe20003f06270 */
[----:B------:R-:W-:Y:S02]  /*ca20*/  IMAD.MOV.U32 R13, RZ, RZ, R0 ;  /* 0x000000ffff0d7224 */ /* 0x000fe400078e0000 */
[----:B------:R-:W-:-:S10]  /*ca30*/  IMAD.MOV.U32 R10, RZ, RZ, R14 ;  /* 0x000000ffff0a7224 */ /* 0x000fd400078e000e */
[----:B0-----:R-:W-:-:S07]  /*ca40*/  @P0 LEA R18, R36, UR45, 0x1 ;  /* 0x0000002d24120c11 */ /* 0x001fce000f8e08ff */
[----:B------:R-:W-:Y:S05]  /*ca50*/  WARPSYNC.COLLECTIVE R15, `(.L_x_93) ;  /* 0x000000000f087348 */ /* 0x000fea0003c00000 */
[----:B------:R0:W1:Y:S02]  /*ca60*/  SHFL.IDX P6, R14, R13, R12, R11 ;  /* 0x0000000c0d0e7389 */ /* 0x00006400000c000b */
[----:B01----:R-:W-:Y:S01]  /*ca70*/  ENDCOLLECTIVE ;  /* 0x000000000000791b */ /* 0x003fe20003800000 */
.L_x_93:
[----:B------:R-:W-:Y:S01]  /*ca80*/  IMAD.MOV.U32 R5, RZ, RZ, R10 ;  /* 0x000000ffff057224 */ /* 0x000fe200078e000a */
[----:B------:R-:W-:Y:S01]  /*ca90*/  MOV R13, R3 ;  /* 0x00000003000d7202 */ /* 0x000fe20000000f00 */
[----:B------:R-:W-:Y:S01]  /*caa0*/  IMAD.MOV.U32 R12, RZ, RZ, 0x2 ;  /* 0x00000002ff0c7424 */ /* 0x000fe200078e00ff */
[----:B------:R-:W-:-:S07]  /*cab0*/  MOV R21, R14 ;  /* 0x0000000e00157202 */ /* 0x000fce0000000f00 */
[----:B------:R-:W-:Y:S05]  /*cac0*/  WARPSYNC.COLLECTIVE R15, `(.L_x_94) ;  /* 0x000000000f087348 */ /* 0x000fea0003c00000 */
[----:B------:R0:W1:Y:S02]  /*cad0*/  SHFL.IDX P6, R14, R13, R12, R11 ;  /* 0x0000000c0d0e7389 */ /* 0x00006400000c000b */
[----:B01----:R-:W-:Y:S01]  /*cae0*/  ENDCOLLECTIVE ;  /* 0x000000000000791b */ /* 0x003fe20003800000 */
.L_x_94:
[----:B------:R-:W-:-:S04]  /*caf0*/  IMAD.MOV.U32 R4, RZ, RZ, R21 ;  /* 0x000000ffff047224 */ /* 0x000fc800078e0015 */
[----:B------:R-:W-:-:S05]  /*cb00*/  @P0 IMAD.WIDE.U32 R20, R26, 0x2, R4 ;  /* 0x000000021a140825 */ /* 0x000fca00078e0004 */
[----:B------:R-:W-:Y:S01]  /*cb10*/  @!PT LDS RZ, [RZ] ;  /* 0x00000000fffff984 */ /* 0x000fe20000000800 */
[----:B------:R-:W-:Y:S01]  /*cb20*/  @!PT LDS RZ, [RZ] ;  /* 0x00000000fffff984 */ /* 0x000fe20000000800 */
[----:B------:R-:W-:Y:S01]  /*cb30*/  @!PT LDS RZ, [RZ] ;  /* 0x00000000fffff984 */ /* 0x000fe20000000800 */
[----:B------:R0:W-:Y:S01]  /*cb40*/  @P0 LDGSTS.E.BYPASS.LTC128B.128 [R18+0x18c00], desc[UR38][R20.64], !P3 ;  /* 0x18c0000014120fae */ /* 0x0001e2000d901d66 */
[----:B------:R-:W-:-:S03]  /*cb50*/  MOV R13, R0 ;  /* 0x00000000000d7202 */ /* 0x000fc60000000f00 */
[----:B------:R0:W-:Y:S01]  /*cb60*/  @P0 LDGSTS.E.BYPASS.LTC128B.128 [R18+0x1cc00], desc[UR38][R20.64+0x80], !P2 ;  /* 0x1cc0008014120fae */ /* 0x0001e2000d101d66 */
[----:B------:R-:W-:Y:S01]  /*cb70*/  ISETP.GE.AND P0, PT, R6, 0x21, PT ;  /* 0x000000210600780c */ /* 0x000fe20003f06270 */
[----:B------:R-:W-:-:S12]  /*cb80*/  IMAD.MOV.U32 R8, RZ, RZ, R14 ;  /* 0x000000ffff087224 */ /* 0x000fd800078e000e */
[----:B0-----:R-:W-:Y:S05]  /*cb90*/  WARPSYNC.COLLECTIVE R15, `(.L_x_95) ;  /* 0x000000000f087348 */ /* 0x001fea0003c00000 */
[----:B------:R1:W2:Y:S02]  /*cba0*/  SHFL.IDX P6, R14, R13, R12, R11 ;  /* 0x0000000c0d0e7389 */ /* 0x0002a400000c000b */
[----:B012---:R-:W-:Y:S01]  /*cbb0*/  ENDCOLLECTIVE ;  /* 0x000000000000791b */ /* 0x007fe20003800000 */
.L_x_95:
[----:B------:R-:W-:Y:S01]  /*cbc0*/  MOV R5, R8 ;  /* 0x0000000800057202 */ /* 0x000fe20000000f00 */
[----:B------:R-:W-:Y:S02]  /*cbd0*/  IMAD.MOV.U32 R13, RZ, RZ, R3 ;  /* 0x000000ffff0d7224 */ /* 0x000fe400078e0003 */
[----:B------:R-:W-:Y:S02]  /*cbe0*/  IMAD.MOV.U32 R12, RZ, RZ, 0x3 ;  /* 0x00000003ff0c7424 */ /* 0x000fe400078e00ff */
[----:B------:R-:W-:-:S07]  /*cbf0*/  IMAD.MOV.U32 R37, RZ, RZ, R14 ;  /* 0x000000ffff257224 */ /* 0x000fce00078e000e */
[----:B------:R-:W-:Y:S05]  /*cc00*/  WARPSYNC.COLLECTIVE R15, `(.L_x_96) ;  /* 0x000000000f087348 */ /* 0x000fea0003c00000 */
[----:B------:R0:W1:Y:S02]  /*cc10*/  SHFL.IDX P6, R14, R13, R12, R11 ;  /* 0x0000000c0d0e7389 */ /* 0x00006400000c000b */
[----:B01----:R-:W-:Y:S01]  /*cc20*/  ENDCOLLECTIVE ;  /* 0x000000000000791b */ /* 0x003fe20003800000 */
.L_x_96:
[----:B------:R-:W-:-:S04]  /*cc30*/  IMAD.MOV.U32 R4, RZ, RZ, R37 ;  /* 0x000000ffff047224 */ /* 0x000fc800078e0025 */
[----:B------:R-:W-:Y:S01]  /*cc40*/  @P0 IMAD.WIDE.U32 R8, R26, 0x2, R4 ;  /* 0x000000021a080825 */ /* 0x000fe200078e0004 */
[----:B------:R-:W-:-:S05]  /*cc50*/  @P0 LEA R5, R36, UR45, 0x1 ;  /* 0x0000002d24050c11 */ /* 0x000fca000f8e08ff */
[----:B------:R-:W-:Y:S01]  /*cc60*/  @!PT LDS RZ, [RZ] ;  /* 0x00000000fffff984 */ /* 0x000fe20000000800 */
[----:B------:R-:W-:Y:S01]  /*cc70*/  @!PT LDS RZ, [RZ] ;  /* 0x00000000fffff984 */ /* 0x000fe20000000800 */
[----:B------:R-:W-:Y:S01]  /*cc80*/  @!PT LDS RZ, [RZ] ;  /* 0x00000000fffff984 */ /* 0x000fe20000000800 */
[----:B------:R0:W-:Y:S01]  /*cc90*/  @P0 LDGSTS.E.BYPASS.LTC128B.128 [R5+0x19400], desc[UR38][R8.64], !P3 ;  /* 0x1940000008050fae */ /* 0x0001e2000d901d66 */
[----:B------:R-:W-:-:S03]  /*cca0*/  IMAD.MOV.U32 R13, RZ, RZ, R0 ;  /* 0x000000ffff0d7224 */ /* 0x000fc600078e0000 */
[----:B------:R0:W-:Y:S01]  /*ccb0*/  @P0 LDGSTS.E.BYPASS.LTC128B.128 [R5+0x1d400], desc[UR38][R8.64+0x80], !P2 ;  /* 0x1d40008008050fae */ /* 0x0001e2000d101d66 */
[----:B------:R-:W-:Y:S02]  /*ccc0*/  ISETP.GE.AND P0, PT, R6, 0x31, PT ;  /* 0x000000310600780c */ /* 0x000fe40003f06270 */
[----:B------:R-:W-:-:S11]  /*ccd0*/  MOV R7, R14 ;  /* 0x0000000e00077202 */ /* 0x000fd60000000f00 */
[----:B0-----:R-:W-:Y:S05]  /*cce0*/  WARPSYNC.COLLECTIVE R15, `(.L_x_97) ;  /* 0x000000000f087348 */ /* 0x001fea0003c00000 */
[----:B------:R1:W2:Y:S02]  /*ccf0*/  SHFL.IDX P6, R14, R13, R12, R11 ;  /* 0x0000000c0d0e7389 */ /* 0x0002a400000c000b */
[----:B012---:R-:W-:Y:S01]  /*cd00*/  ENDCOLLECTIVE ;  /* 0x000000000000791b */ /* 0x007fe20003800000 */
.L_x_97:
[----:B------:R-:W-:Y:S02]  /*cd10*/  MOV R5, R7 ;  /* 0x0000000700057202 */ /* 0x000fe40000000f00 */
[----:B------:R-:W-:Y:S01]  /*cd20*/  @P0 LEA R7, R36, UR45, 0x1 ;  /* 0x0000002d24070c11 */ /* 0x000fe2000f8e08ff */
[----:B------:R-:W-:Y:S02]  /*cd30*/  IMAD.MOV.U32 R13, RZ, RZ, R3 ;  /* 0x000000ffff0d7224 */ /* 0x000fe400078e0003 */
[----:B------:R-:W-:Y:S02]  /*cd40*/  IMAD.MOV.U32 R12, RZ, RZ, 0x4 ;  /* 0x00000004ff0c7424 */ /* 0x000fe400078e00ff */
[----:B------:R-:W-:-:S07]  /*cd50*/  IMAD.MOV.U32 R4, RZ, RZ, R14 ;  /* 0x000000ffff047224 */ /* 0x000fce00078e000e */
[----:B------:R-:W-:Y:S05]  /*cd60*/  WARPSYNC.COLLECTIVE R15, `(.L_x_98) ;  /* 0x000000000f087348 */ /* 0x000fea0003c00000 */
[----:B------:R0:W1:Y:S02]  /*cd70*/  SHFL.IDX P6, R14, R13, R12, R11 ;  /* 0x0000000c0d0e7389 */ /* 0x00006400000c000b */
[----:B01----:R-:W-:Y:S01]  /*cd80*/  ENDCOLLECTIVE ;  /* 0x000000000000791b */ /* 0x003fe20003800000 */
.L_x_98:
[----:B------:R-:W-:-:S05]  /*cd90*/  @P0 IMAD.WIDE.U32 R4, R26, 0x2, R4 ;  /* 0x000000021a040825 */ /* 0x000fca00078e0004 */
[----:B------:R-:W-:Y:S01]  /*cda0*/  @!PT LDS RZ, [RZ] ;  /* 0x00000000fffff984 */ /* 0x000fe20000000800 */
[----:B------:R-:W-:Y:S01]  /*cdb0*/  @!PT LDS RZ, [RZ] ;  /* 0x00000000fffff984 */ /* 0x000fe20000000800 */
[----:B------:R-:W-:Y:S01]  /*cdc0*/  @!PT LDS RZ, [RZ] ;  /* 0x00000000fffff984 */ /* 0x000fe20000000800 */
[----:B------:R0:W-:Y:S04]  /*cdd0*/  @P0 LDGSTS.E.BYPASS.LTC128B.128 [R7+0x19c00], desc[UR38][R4.64], !P3 ;  /* 0x19c0000004070fae */ /* 0x0001e8000d901d66 */
[----:B------:R0:W-:Y:S01]  /*cde0*/  @P0 LDGSTS.E.BYPASS.LTC128B.128 [R7+0x1dc00], desc[UR38][R4.64+0x80], !P2 ;  /* 0x1dc0008004070fae */ /* 0x0001e2000d101d66 */
[----:B------:R-:W-:Y:S01]  /*cdf0*/  ISETP.GE.AND P0, PT, R6, 0x41, PT ;  /* 0x000000410600780c */ /* 0x000fe20003f06270 */
[----:B------:R-:W-:Y:S01]  /*ce00*/  IMAD.MOV.U32 R13, RZ, RZ, R0 ;  /* 0x000000ffff0d7224 */ /* 0x000fe200078e0000 */
[----:B------:R-:W-:-:S11]  /*ce10*/  MOV R10, R14 ;  /* 0x0000000e000a7202 */ /* 0x000fd60000000f00 */
[----:B0-----:R-:W-:Y:S05]  /*ce20*/  WARPSYNC.COLLECTIVE R15, `(.L_x_99) ;  /* 0x000000000f087348 */ /* 0x001fea0003c00000 */
[----:B------:R1:W2:Y:S02]  /*ce30*/  SHFL.IDX P6, R14, R13, R12, R11 ;  /* 0x0000000c0d0e7389 */ /* 0x0002a400000c000b */
[----:B012---:R-:W-:Y:S01]  /*ce40*/  ENDCOLLECTIVE ;  /* 0x000000000000791b */ /* 0x007fe20003800000 */
.L_x_99:
[----:B------:R-:W-:Y:S02]  /*ce50*/  IMAD.MOV.U32 R5, RZ, RZ, R10 ;  /* 0x000000ffff057224 */ /* 0x000fe400078e000a */
[----:B------:R-:W-:Y:S01]  /*ce60*/  IMAD.MOV.U32 R13, RZ, RZ, R3 ;  /* 0x000000ffff0d7224 */ /* 0x000fe200078e0003 */
[----:B------:R-:W-:Y:S01]  /*ce70*/  MOV R12, 0x5 ;  /* 0x00000005000c7802 */ /* 0x000fe20000000f00 */
[----:B------:R-:W-:-:S07]  /*ce80*/  IMAD.MOV.U32 R37, RZ, RZ, R14 ;  /* 0x000000ffff257224 */ /* 0x000fce00078e000e */
[----:B------:R-:W-:Y:S05]  /*ce90*/  WARPSYNC.COLLECTIVE R15, `(.L_x_100) ;  /* 0x000000000f087348 */ /* 0x000fea0003c00000 */
[----:B------:R0:W1:Y:S02]  /*cea0*/  SHFL.IDX P6, R14, R13, R12, R11 ;  /* 0x0000000c0d0e7389 */ /* 0x00006400000c000b */
[----:B01----:R-:W-:Y:S01]  /*ceb0*/  ENDCOLLECTIVE ;  /* 0x000000000000791b */ /* 0x003fe20003800000 */
.L_x_100:
[----:B------:R-:W-:Y:S02]  /*cec0*/  MOV R4, R37 ;  /* 0x0000002500047202 */ /* 0x000fe40000000f00 */
[----:B------:R-:W-:-:S03]  /*ced0*/  @P0 LEA R37, R36, UR45, 0x1 ;  /* 0x0000002d24250c11 */ /* 0x000fc6000f8e08ff */
[----:B------:R-:W-:-:S05]  /*cee0*/  @P0 IMAD.WIDE.U32 R20, R26, 0x2, R4 ;  /* 0x000000021a140825 */ /* 0x000fca00078e0004 */
[----:B------:R-:W-:Y:S01]  /*cef0*/  @!PT LDS RZ, [RZ] ;  /* 0x00000000fffff984 */ /* 0x000fe20000000800 */
[----:B------:R-:W-:Y:S01]  /*cf00*/  @!PT LDS RZ, [RZ] ;  /* 0x00000000fffff984 */ /* 0x000fe20000000800 */
[----:B------:R-:W-:Y:S01]  /*cf10*/  @!PT LDS RZ, [RZ] ;  /* 0x00000000fffff984 */ /* 0x000fe20000000800 */
[----:B------:R0:W-:Y:S01]  /*cf20*/  @P0 LDGSTS.E.BYPASS.LTC128B.128 [R37+0x1a400], desc[UR38][R20.64], !P3 ;  /* 0x1a40000014250fae */ /* 0x0001e2000d901d66 */
[----:B------:R-:W-:-:S03]  /*cf30*/  IMAD.MOV.U32 R13, RZ, RZ, R0 ;  /* 0x000000ffff0d7224 */ /* 0x000fc600078e0000 */
[----:B------:R0:W-:Y:S01]  /*cf40*/  @P0 LDGSTS.E.BYPASS.LTC128B.128 [R37+0x1e400], desc[UR38][R20.64+0x80], !P2 ;  /* 0x1e40008014250fae */ /* 0x0001e2000d101d66 */
[----:B------:R-:W-:Y:S01]  /*cf50*/  ISETP.GE.AND P0, PT, R6, 0x51, PT ;  /* 0x000000510600780c */ /* 0x000fe20003f06270 */
[----:B------:R-:W-:-:S12]  /*cf60*/  IMAD.MOV.U32 R18, RZ, RZ, R14 ;  /* 0x000000ffff127224 */ /* 0x000fd800078e000e */
[----:B0-----:R-:W-:Y:S05]  /*cf70*/  WARPSYNC.COLLECTIVE R15, `(.L_x_101) ;  /* 0x000000000f087348 */ /* 0x001fea0003c00000 */
[----:B------:R1:W2:Y:S02]  /*cf80*/  SHFL.IDX P6, R14, R13, R12, R11 ;  /* 0x0000000c0d0e7389 */ /* 0x0002a400000c000b */
[----:B012---:R-:W-:Y:S01]  /*cf90*/  ENDCOLLECTIVE ;  /* 0x000000000000791b */ /* 0x007fe20003800000 */
.L_x_101:
[----:B------:R-:W-:Y:S01]  /*cfa0*/  IMAD.MOV.U32 R5, RZ, RZ, R18 ;  /* 0x000000ffff057224 */ /* 0x000fe200078e0012 */
[----:B------:R-:W-:Y:S02]  /*cfb0*/  @P0 LEA R10, R36, UR45, 0x1 ;  /* 0x0000002d240a0c11 */ /* 0x000fe4000f8e08ff */
[----:B------:R-:W-:Y:S01]  /*cfc0*/  MOV R13, R3 ;  /* 0x00000003000d7202 */ /* 0x000fe20000000f00 */
[----:B------:R-:W-:Y:S01]  /*cfd0*/  IMAD.MOV.U32 R12, RZ, RZ, 0x6 ;  /* 0x00000006ff0c7424 */ /* 0x000fe200078e00ff */
[----:B------:R-:W-:-:S07]  /*cfe0*/  MOV R9, R14 ;  /* 0x0000000e00097202 */ /* 0x000fce0000000f00 */
[----:B------:R-:W-:Y:S05]  /*cff0*/  WARPSYNC.COLLECTIVE R15, `(.L_x_102) ;  /* 0x000000000f087348 */ /* 0x000fea0003c00000 */
[----:B------:R0:W1:Y:S02]  /*d000*/  SHFL.IDX P6, R14, R13, R12, R11 ;  /* 0x0000000c0d0e7389 */ /* 0x00006400000c000b */
[----:B01----:R-:W-:Y:S01]  /*d010*/  ENDCOLLECTIVE ;  /* 0x000000000000791b */ /* 0x003fe20003800000 */
.L_x_102:
        /* <DEDUP_REMOVED lines=13> */
.L_x_103:
[----:B------:R-:W-:Y:S01]  /*d0f0*/  IMAD.MOV.U32 R5, RZ, RZ, R7 ;  /* 0x000000ffff057224 */ /* 0x000fe200078e0007 */
[----:B------:R-:W-:Y:S02]  /*d100*/  @P0 LEA R7, R36, UR45, 0x1 ;  /* 0x0000002d24070c11 */ /* 0x000fe4000f8e08ff */
[----:B------:R-:W-:Y:S01]  /*d110*/  MOV R13, R3 ;  /* 0x00000003000d7202 */ /* 0x000fe20000000f00 */
[----:B------:R-:W-:Y:S02]  /*d120*/  IMAD.MOV.U32 R12, RZ, RZ, 0x7 ;  /* 0x00000007ff0c7424 */ /* 0x000fe400078e00ff */
[----:B------:R-:W-:-:S07]  /*d130*/  IMAD.MOV.U32 R4, RZ, RZ, R14 ;  /* 0x000000ffff047224 */ /* 0x000fce00078e000e */
[----:B------:R-:W-:Y:S05]  /*d140*/  WARPSYNC.COLLECTIVE R15, `(.L_x_104) ;  /* 0x000000000f087348 */ /* 0x000fea0003c00000 */
[----:B------:R0:W1:Y:S02]  /*d150*/  SHFL.IDX P6, R14, R13, R12, R11 ;  /* 0x0000000c0d0e7389 */ /* 0x00006400000c000b */
[----:B01----:R-:W-:Y:S01]  /*d160*/  ENDCOLLECTIVE ;  /* 0x000000000000791b */ /* 0x003fe20003800000 */
.L_x_104:
[----:B------:R-:W-:-:S05]  /*d170*/  @P0 IMAD.WIDE.U32 R4, R26, 0x2, R4 ;  /* 0x000000021a040825 */ /* 0x000fca00078e0004 */
[----:B------:R-:W-:Y:S01]  /*d180*/  @!PT LDS RZ, [RZ] ;  /* 0x00000000fffff984 */ /* 0x000fe20000000800 */
[----:B------:R-:W-:Y:S01]  /*d190*/  @!PT LDS RZ, [RZ] ;  /* 0x00000000fffff984 */ /* 0x000fe20000000800 */
[----:B------:R-:W-:Y:S01]  /*d1a0*/  @!PT LDS RZ, [RZ] ;  /* 0x00000000fffff984 */ /* 0x000fe20000000800 */
[----:B------:R0:W-:Y:S04]  /*d1b0*/  @P0 LDGSTS.E.BYPASS.LTC128B.128 [R7+0x1b400], desc[UR38][R4.64], !P3 ;  /* 0x1b40000004070fae */ /* 0x0001e8000d901d66 */
[----:B------:R0:W-:Y:S01]  /*d1c0*/  @P0 LDGSTS.E.BYPASS.LTC128B.128 [R7+0x1f400], desc[UR38][R4.64+0x80], !P2 ;  /* 0x1f40008004070fae */ /* 0x0001e2000d101d66 */
[----:B------:R-:W-:Y:S01]  /*d1d0*/  MOV R13, R0 ;  /* 0x00000000000d7202 */ /* 0x000fe20000000f00 */
[----:B------:R-:W-:-:S07]  /*d1e0*/  IMAD.MOV.U32 R3, RZ, RZ, R14 ;  /* 0x000000ffff037224 */ /* 0x000fce00078e000e */
[----:B0-----:R-:W-:Y:S05]  /*d1f0*/  WARPSYNC.COLLECTIVE R15, `(.L_x_105) ;  /* 0x000000000f087348 */ /* 0x001fea0003c00000 */
[----:B------:R1:W2:Y:S02]  /*d200*/  SHFL.IDX P6, R14, R13, R12, R11 ;  /* 0x0000000c0d0e7389 */ /* 0x0002a400000c000b */
[----:B012---:R-:W-:Y:S01]  /*d210*/  ENDCOLLECTIVE ;  /* 0x000000000000791b */ /* 0x007fe20003800000 */
.L_x_105:
[----:B------:R-:W-:Y:S05]  /*d220*/  BRA `(.L_x_106) ;  /* 0xffffffcc00587947 */ /* 0x000fea000383ffff */
.L_x_51:
[----:B------:R-:W-:Y:S01]  /*d230*/  IMAD.MOV.U32 R13, RZ, RZ, R7 ;  /* 0x000000ffff0d7224 */ /* 0x000fe200078e0007 */
[----:B------:R-:W-:Y:S01]  /*d240*/  MOV R11, 0x181f ;  /* 0x0000181f000b7802 */ /* 0x000fe20000000f00 */
[----:B------:R-:W-:Y:S02]  /*d250*/  IMAD.MOV.U32 R12, RZ, RZ, RZ ;  /* 0x000000ffff0c7224 */ /* 0x000fe400078e00ff */
[----:B------:R-:W-:Y:S02]  /*d260*/  IMAD.MOV.U32 R15, RZ, RZ, -0x1 ;  /* 0xffffffffff0f7424 */ /* 0x000fe400078e00ff */
[----:B------:R-:W-:-:S07]  /*d270*/  IMAD R3, R34, 0x80, R29 ;  /* 0x0000008022037824 */ /* 0x000fce00078e021d */
[----:B------:R-:W-:Y:S05]  /*d280*/  WARPSYNC.COLLECTIVE R15, `(.L_x_107) ;  /* 0x000000000f087348 */ /* 0x000fea0003c00000 */
[----:B------:R0:W1:Y:S02]  /*d290*/  SHFL.IDX P6, R14, R13, R12, R11 ;  /* 0x0000000c0d0e7389 */ /* 0x00006400000c000b */
[----:B01----:R-:W-:Y:S01]  /*d2a0*/  ENDCOLLECTIVE ;  /* 0x000000000000791b */ /* 0x003fe20003800000 */
.L_x_107:
[----:B------:R-:W-:Y:S02]  /*d2b0*/  IADD3 R9, R3, 0x10, RZ ;  /* 0x0000001003097810 */ /* 0x000fe40007ffe0ff */
[----:B------:R-:W-:Y:S01]  /*d2c0*/  MOV R13, R6 ;  /* 0x00000006000d7202 */ /* 0x000fe20000000f00 */
[----:B------:R-:W-:-:S07]  /*d2d0*/  IMAD.MOV.U32 R5, RZ, RZ, R14 ;  /* 0x000000ffff057224 */ /* 0x000fce00078e000e */
[----:B------:R-:W-:Y:S05]  /*d2e0*/  WARPSYNC.COLLECTIVE R15, `(.L_x_108) ;  /* 0x000000000f087348 */ /* 0x000fea0003c00000 */
[----:B------:R0:W1:Y:S02]  /*d2f0*/  SHFL.IDX P6, R14, R13, R12, R11 ;  /* 0x0000000c0d0e7389 */ /* 0x00006400000c000b */
[----:B01----:R-:W-:Y:S01]  /*d300*/  ENDCOLLECTIVE ;  /* 0x000000000000791b */ /* 0x003fe20003800000 */
.L_x_108:
[----:B------:R-:W-:Y:S02]  /*d310*/  ULDC UR4, c[0x0][0x288] ;  /* 0x0000a20000047ab9 */ /* 0x000fe40000000800 */
[----:B------:R-:W-:-:S05]  /*d320*/  IMAD R0, R0, UR4, RZ ;  /* 0x0000000400007c24 */ /* 0x000fca000f8e02ff */
[----:B------:R-:W-:Y:S01]  /*d330*/  ISETP.GE.AND P2, PT, R3, R0, PT ;  /* 0x000000000300720c */ /* 0x000fe20003f46270 */
[----:B------:R-:W-:Y:S02]  /*d340*/  IMAD.MOV.U32 R13, RZ, RZ, R7 ;  /* 0x000000ffff0d7224 */ /* 0x000fe400078e0007 */
[----:B------:R-:W-:-:S10]  /*d350*/  IMAD.MOV.U32 R12, RZ, RZ, 0x1 ;  /* 0x00000001ff0c7424 */ /* 0x000fd400078e00ff */
[----:B------:R-:W-:Y:S01]  /*d360*/  @!P2 LEA R21, R36, UR45, 0x1 ;  /* 0x0000002d2415ac11 */ /* 0x000fe2000f8e08ff */
[----:B------:R-:W-:-:S07]  /*d370*/  IMAD.MOV.U32 R4, RZ, RZ, R14 ;  /* 0x000000ffff047224 */ /* 0x000fce00078e000e */
[----:B------:R-:W-:Y:S05]  /*d380*/  WARPSYNC.COLLECTIVE R15, `(.L_x_109) ;  /* 0x000000000f087348 */ /* 0x000fea0003c00000 */
[----:B------:R0:W1:Y:S02]  /*d390*/  SHFL.IDX P6, R14, R13, R12, R11 ;  /* 0x0000000c0d0e7389 */ /* 0x00006400000c000b */
[----:B01----:R-:W-:Y:S01]  /*d3a0*/  ENDCOLLECTIVE ;  /* 0x000000000000791b */ /* 0x003fe20003800000 */
.L_x_109:
[----:B------:R-:W-:-:S05]  /*d3b0*/  @!P2 IMAD.WIDE.U32 R4, R26, 0x2, R4 ;  /* 0x000000021a04a825 */ /* 0x000fca00078e0004 */
[----:B------:R-:W-:Y:S01]  /*d3c0*/  @!PT LDS RZ, [RZ] ;  /* 0x00000000fffff984 */ /* 0x000fe20000000800 */
[----:B------:R-:W-:Y:S01]  /*d3d0*/  @!PT LDS RZ, [RZ] ;  /* 0x00000000fffff984 */ /* 0x000fe20000000800 */
[----:B------:R-:W-:Y:S01]  /*d3e0*/  @!PT LDS RZ, [RZ] ;  /* 0x00000000fffff984 */ /* 0x000fe20000000800 */
[----:B------:R0:W-:Y:S04]  /*d3f0*/  @!P2 LDGSTS.E.BYPASS.LTC128B.128 [R21+0x10400], desc[UR38][R4.64], !P0 ;  /* 0x104000000415afae */ /* 0x0001e8000c101d66 */
[----:B------:R0:W-:Y:S01]  /*d400*/  @!P2 LDGSTS.E.BYPASS.LTC128B.128 [R21+0x14400], desc[UR38][R4.64+0x80], !P1 ;  /* 0x144000800415afae */ /* 0x0001e2000c901d66 */
[----:B------:R-:W-:Y:S01]  /*d410*/  ISETP.GE.AND P2, PT, R9, R0, PT ;  /* 0x000000000900720c */ /* 0x000fe20003f46270 */
[----:B------:R-:W-:Y:S01]  /*d420*/  IMAD.MOV.U32 R13, RZ, RZ, R6 ;  /* 0x000000ffff0d7224 */ /* 0x000fe200078e0006 */
[----:B------:R-:W-:-:S11]  /*d430*/  MOV R8, R14 ;  /* 0x0000000e00087202 */ /* 0x000fd60000000f00 */
[----:B0-----:R-:W-:Y:S05]  /*d440*/  WARPSYNC.COLLECTIVE R15, `(.L_x_110) ;  /* 0x000000000f087348 */ /* 0x001fea0003c00000 */
[----:B------:R1:W2:Y:S02]  /*d450*/  SHFL.IDX P6, R14, R13, R12, R11 ;  /* 0x0000000c0d0e7389 */ /* 0x0002a400000c000b */
[----:B012---:R-:W-:Y:S01]  /*d460*/  ENDCOLLECTIVE ;  /* 0x000000000000791b */ /* 0x007fe20003800000 */
.L_x_110:
[----:B------:R-:W-:Y:S02]  /*d470*/  @!P2 LEA R35, R36, UR45, 0x1 ;  /* 0x0000002d2423ac11 */ /* 0x000fe4000f8e08ff */
[----:B------:R-:W-:Y:S01]  /*d480*/  MOV R5, R8 ;  /* 0x0000000800057202 */ /* 0x000fe20000000f00 */
[----:B------:R-:W-:Y:S01]  /*d490*/  IMAD.MOV.U32 R13, RZ, RZ, R7 ;  /* 0x000000ffff0d7224 */ /* 0x000fe200078e0007 */
[----:B------:R-:W-:Y:S01]  /*d4a0*/  MOV R12, 0x2 ;  /* 0x00000002000c7802 */ /* 0x000fe20000000f00 */
[----:B------:R-:W-:-:S07]  /*d4b0*/  IMAD.MOV.U32 R4, RZ, RZ, R14 ;  /* 0x000000ffff047224 */ /* 0x000fce00078e000e */
[----:B------:R-:W-:Y:S05]  /*d4c0*/  WARPSYNC.COLLECTIVE R15, `(.L_x_111) ;  /* 0x000000000f087348 */ /* 0x000fea0003c00000 */
[----:B------:R0:W1:Y:S02]  /*d4d0*/  SHFL.IDX P6, R14, R13, R12, R11 ;  /* 0x0000000c0d0e7389 */ /* 0x00006400000c000b */
[----:B01----:R-:W-:Y:S01]  /*d4e0*/  ENDCOLLECTIVE ;  /* 0x000000000000791b */ /* 0x003fe20003800000 */
.L_x_111:
[----:B------:R-:W-:-:S04]  /*d4f0*/  @!P2 IMAD.WIDE.U32 R8, R26, 0x2, R4 ;  /* 0x000000021a08a825 */ /* 0x000fc800078e0004 */
[----:B------:R-:W-:Y:S01]  /*d500*/  VIADD R5, R3, 0x20 ;  /* 0x0000002003057836 */ /* 0x000fe20000000000 */
[----:B------:R-:W-:Y:S01]  /*d510*/  @!PT LDS RZ, [RZ] ;  /* 0x00000000fffff984 */ /* 0x000fe20000000800 */
[----:B------:R-:W-:Y:S01]  /*d520*/  @!PT LDS RZ, [RZ] ;  /* 0x00000000fffff984 */ /* 0x000fe20000000800 */
[----:B------:R-:W-:Y:S01]  /*d530*/  @!PT LDS RZ, [RZ] ;  /* 0x00000000fffff984 */ /* 0x000fe20000000800 */
[----:B------:R-:W-:Y:S04]  /*d540*/  @!P2 LDGSTS.E.BYPASS.LTC128B.128 [R35+0x10c00], desc[UR38][R8.64], !P0 ;  /* 0x10c000000823afae */ /* 0x000fe8000c101d66 */
[----:B------:R0:W-:Y:S01]  /*d550*/  @!P2 LDGSTS.E.BYPASS.LTC128B.128 [R35+0x14c00], desc[UR38][R8.64+0x80], !P1 ;  /* 0x14c000800823afae */ /* 0x0001e2000c901d66 */
[----:B------:R-:W-:Y:S01]  /*d560*/  ISETP.GE.AND P2, PT, R5, R0, PT ;  /* 0x000000000500720c */ /* 0x000fe20003f46270 */
[----:B------:R-:W-:Y:S02]  /*d570*/  IMAD.MOV.U32 R13, RZ, RZ, R6 ;  /* 0x000000ffff0d7224 */ /* 0x000fe400078e0006 */
[----:B0-----:R-:W-:Y:S02]  /*d580*/  VIADD R9, R3, 0x30 ;  /* 0x0000003003097836 */ /* 0x001fe40000000000 */
[----:B------:R-:W-:-:S08]  /*d590*/  IMAD.MOV.U32 R5, RZ, RZ, R14 ;  /* 0x000000ffff057224 */ /* 0x000fd000078e000e */
[----:B------:R-:W-:-:S07]  /*d5a0*/  @!P2 LEA R21, R36, UR45, 0x1 ;  /* 0x0000002d2415ac11 */ /* 0x000fce000f8e08ff */
[----:B------:R-:W-:Y:S05]  /*d5b0*/  WARPSYNC.COLLECTIVE R15, `(.L_x_112) ;  /* 0x000000000f087348 */ /* 0x000fea0003c00000 */
[----:B------:R0:W1:Y:S02]  /*d5c0*/  SHFL.IDX P6, R14, R13, R12, R11 ;  /* 0x0000000c0d0e7389 */ /* 0x00006400000c000b */
[----:B01----:R-:W-:Y:S01]  /*d5d0*/  ENDCOLLECTIVE ;  /* 0x000000000000791b */ /* 0x003fe20003800000 */
.L_x_112:
[----:B------:R-:W-:Y:S01]  /*d5e0*/  IMAD.MOV.U32 R13, RZ, RZ, R7 ;  /* 0x000000ffff0d7224 */ /* 0x000fe200078e0007 */
[----:B------:R-:W-:Y:S02]  /*d5f0*/  MOV R12, 0x3 ;  /* 0x00000003000c7802 */ /* 0x000fe40000000f00 */
[----:B------:R-:W-:-:S07]  /*d600*/  MOV R4, R14 ;  /* 0x0000000e00047202 */ /* 0x000fce0000000f00 */
[----:B------:R-:W-:Y:S05]  /*d610*/  WARPSYNC.COLLECTIVE R15, `(.L_x_113) ;  /* 0x000000000f087348 */ /* 0x000fea0003c00000 */
[----:B------:R0:W1:Y:S02]  /*d620*/  SHFL.IDX P6, R14, R13, R12, R11 ;  /* 0x0000000c0d0e7389 */ /* 0x00006400000c000b */
[----:B01----:R-:W-:Y:S01]  /*d630*/  ENDCOLLECTIVE ;  /* 0x000000000000791b */ /* 0x003fe20003800000 */
.L_x_113:
[----:B------:R-:W-:-:S05]  /*d640*/  @!P2 IMAD.WIDE.U32 R4, R26, 0x2, R4 ;  /* 0x000000021a04a825 */ /* 0x000fca00078e0004 */
[----:B------:R-:W-:Y:S01]  /*d650*/  @!PT LDS RZ, [RZ] ;  /* 0x00000000fffff984 */ /* 0x000fe20000000800 */
[----:B------:R-:W-:Y:S01]  /*d660*/  @!PT LDS RZ, [RZ] ;  /* 0x00000000fffff984 */ /* 0x000fe20000000800 */
[----:B------:R-:W-:Y:S01]  /*d670*/  @!PT LDS RZ, [RZ] ;  /* 0x00000000fffff984 */ /* 0x000fe20000000800 */
[----:B------:R0:W-:Y:S04]  /*d680*/  @!P2 LDGSTS.E.BYPASS.LTC128B.128 [R21+0x11400], desc[UR38][R4.64], !P0 ;  /* 0x114000000415afae */ /* 0x0001e8000c101d66 */
[----:B------:R0:W-:Y:S01]  /*d690*/  @!P2 LDGSTS.E.BYPASS.LTC128B.128 [R21+0x15400], desc[UR38][R4.64+0x80], !P1 ;  /* 0x154000800415afae */ /* 0x0001e2000c901d66 */
[----:B------:R-:W-:Y:S01]  /*d6a0*/  ISETP.GE.AND P2, PT, R9, R0, PT ;  /* 0x000000000900720c */ /* 0x000fe20003f46270 */
[----:B------:R-:W-:Y:S02]  /*d6b0*/  IMAD.MOV.U32 R13, RZ, RZ, R6 ;  /* 0x000000ffff0d7224 */ /* 0x000fe400078e0006 */
[----:B------:R-:W-:-:S10]  /*d6c0*/  IMAD.MOV.U32 R10, RZ, RZ, R14 ;  /* 0x000000ffff0a7224 */ /* 0x000fd400078e000e */
[----:B0-----:R-:W-:Y:S05]  /*d6d0*/  WARPSYNC.COLLECTIVE R15, `(.L_x_114) ;  /* 0x000000000f087348 */ /* 0x001fea0003c00000 */
[----:B------:R1:W2:Y:S02]  /*d6e0*/  SHFL.IDX P6, R14, R13, R12, R11 ;  /* 0x0000000c0d0e7389 */ /* 0x0002a400000c000b */
[----:B012---:R-:W-:Y:S01]  /*d6f0*/  ENDCOLLECTIVE ;  /* 0x000000000000791b */ /* 0x007fe20003800000 */
.L_x_114:
[----:B------:R-:W-:Y:S01]  /*d700*/  @!P2 LEA R35, R36, UR45, 0x1 ;  /* 0x0000002d2423ac11 */ /* 0x000fe2000f8e08ff */
[----:B------:R-:W-:Y:S01]  /*d710*/  IMAD.MOV.U32 R5, RZ, RZ, R10 ;  /* 0x000000ffff057224 */ /* 0x000fe200078e000a */
[----:B------:R-:W-:Y:S01]  /*d720*/  MOV R13, R7 ;  /* 0x00000007000d7202 */ /* 0x000fe20000000f00 */
[----:B------:R-:W-:Y:S01]  /*d730*/  IMAD.MOV.U32 R12, RZ, RZ, 0x4 ;  /* 0x00000004ff0c7424 */ /* 0x000fe200078e00ff */
[----:B------:R-:W-:-:S07]  /*d740*/  MOV R4, R14 ;  /* 0x0000000e00047202 */ /* 0x000fce0000000f00 */
[----:B------:R-:W-:Y:S05]  /*d750*/  WARPSYNC.COLLECTIVE R15, `(.L_x_115) ;  /* 0x000000000f087348 */ /* 0x000fea0003c00000 */
[----:B------:R0:W1:Y:S02]  /*d760*/  SHFL.IDX P6, R14, R13, R12, R11 ;  /* 0x0000000c0d0e7389 */ /* 0x00006400000c000b */
[----:B01----:R-:W-:Y:S01]  /*d770*/  ENDCOLLECTIVE ;  /* 0x000000000000791b */ /* 0x003fe20003800000 */
.L_x_115:
[----:B------:R-:W-:-:S04]  /*d780*/  @!P2 IMAD.WIDE.U32 R8, R26, 0x2, R4 ;  /* 0x000000021a08a825 */ /* 0x000fc800078e0004 */
[----:B------:R-:W-:Y:S01]  /*d790*/  VIADD R5, R3, 0x40 ;  /* 0x0000004003057836 */ /* 0x000fe20000000000 */
[----:B------:R-:W-:Y:S01]  /*d7a0*/  @!PT LDS RZ, [RZ] ;  /* 0x00000000fffff984 */ /* 0x000fe20000000800 */
[----:B------:R-:W-:Y:S01]  /*d7b0*/  @!PT LDS RZ, [RZ] ;  /* 0x00000000fffff984 */ /* 0x000fe20000000800 */
[----:B------:R-:W-:Y:S01]  /*d7c0*/  @!PT LDS RZ, [RZ] ;  /* 0x00000000fffff984 */ /* 0x000fe20000000800 */
[----:B------:R0:W-:Y:S04]  /*d7d0*/  @!P2 LDGSTS.E.BYPASS.LTC128B.128 [R35+0x11c00], desc[UR38][R8.64], !P0 ;  /* 0x11c000000823afae */ /* 0x0001e8000c101d66 */
[----:B------:R0:W-:Y:S01]  /*d7e0*/  @!P2 LDGSTS.E.BYPASS.LTC128B.128 [R35+0x15c00], desc[UR38][R8.64+0x80], !P1 ;  /* 0x15c000800823afae */ /* 0x0001e2000c901d66 */
[----:B------:R-:W-:Y:S02]  /*d7f0*/  ISETP.GE.AND P2, PT, R5, R0, PT ;  /* 0x000000000500720c */ /* 0x000fe40003f46270 */
[----:B------:R-:W-:Y:S01]  /*d800*/  MOV R13, R6 ;  /* 0x00000006000d7202 */ /* 0x000fe20000000f00 */
[----:B------:R-:W-:-:S10]  /*d810*/  IMAD.MOV.U32 R5, RZ, RZ, R14 ;  /* 0x000000ffff057224 */ /* 0x000fd400078e000e */
[----:B0-----:R-:W-:Y:S05]  /*d820*/  WARPSYNC.COLLECTIVE R15, `(.L_x_116) ;  /* 0x000000000f087348 */ /* 0x001fea0003c00000 */
[----:B------:R1:W2:Y:S02]  /*d830*/  SHFL.IDX P6, R14, R13, R12, R11 ;  /* 0x0000000c0d0e7389 */ /* 0x0002a400000c000b */
[----:B012---:R-:W-:Y:S01]  /*d840*/  ENDCOLLECTIVE ;  /* 0x000000000000791b */ /* 0x007fe20003800000 */
.L_x_116:
[----:B------:R-:W-:Y:S01]  /*d850*/  @!P2 LEA R21, R36, UR45, 0x1 ;  /* 0x0000002d2415ac11 */ /* 0x000fe2000f8e08ff */
[----:B------:R-:W-:Y:S01]  /*d860*/  VIADD R9, R3, 0x50 ;  /* 0x0000005003097836 */ /* 0x000fe20000000000 */
[----:B------:R-:W-:Y:S01]  /*d870*/  MOV R13, R7 ;  /* 0x00000007000d7202 */ /* 0x000fe20000000f00 */
[----:B------:R-:W-:Y:S02]  /*d880*/  IMAD.MOV.U32 R12, RZ, RZ, 0x5 ;  /* 0x00000005ff0c7424 */ /* 0x000fe400078e00ff */
[----:B------:R-:W-:-:S07]  /*d890*/  IMAD.MOV.U32 R4, RZ, RZ, R14 ;  /* 0x000000ffff047224 */ /* 0x000fce00078e000e */
[----:B------:R-:W-:Y:S05]  /*d8a0*/  WARPSYNC.COLLECTIVE R15, `(.L_x_117) ;  /* 0x000000000f087348 */ /* 0x000fea0003c00000 */
[----:B------:R0:W1:Y:S02]  /*d8b0*/  SHFL.IDX P6, R14, R13, R12, R11 ;  /* 0x0000000c0d0e7389 */ /* 0x00006400000c000b */
[----:B01----:R-:W-:Y:S01]  /*d8c0*/  ENDCOLLECTIVE ;  /* 0x000000000000791b */ /* 0x003fe20003800000 */
.L_x_117:
[----:B------:R-:W-:-:S05]  /*d8d0*/  @!P2 IMAD.WIDE.U32 R4, R26, 0x2, R4 ;  /* 0x000000021a04a825 */ /* 0x000fca00078e0004 */
        /* <DEDUP_REMOVED lines=8> */
[----:B0-----:R-:W-:-:S07]  /*d960*/  @!P2 LEA R35, R36, UR45, 0x1 ;  /* 0x0000002d2423ac11 */ /* 0x001fce000f8e08ff */
[----:B------:R-:W-:Y:S05]  /*d970*/  WARPSYNC.COLLECTIVE R15, `(.L_x_118) ;  /* 0x000000000f087348 */ /* 0x000fea0003c00000 */
[----:B------:R0:W1:Y:S02]  /*d980*/  SHFL.IDX P6, R14, R13, R12, R11 ;  /* 0x0000000c0d0e7389 */ /* 0x00006400000c000b */
[----:B01----:R-:W-:Y:S01]  /*d990*/  ENDCOLLECTIVE ;  /* 0x000000000000791b */ /* 0x003fe20003800000 */
.L_x_118:
[----:B------:R-:W-:Y:S02]  /*d9a0*/  IMAD.MOV.U32 R5, RZ, RZ, R10 ;  /* 0x000000ffff057224 */ /* 0x000fe400078e000a */
[----:B------:R-:W-:Y:S02]  /*d9b0*/  IMAD.MOV.U32 R13, RZ, RZ, R7 ;  /* 0x000000ffff0d7224 */ /* 0x000fe400078e0007 */
[----:B------:R-:W-:Y:S02]  /*d9c0*/  IMAD.MOV.U32 R12, RZ, RZ, 0x6 ;  /* 0x00000006ff0c7424 */ /* 0x000fe400078e00ff */
[----:B------:R-:W-:-:S07]  /*d9d0*/  IMAD.MOV.U32 R4, RZ, RZ, R14 ;  /* 0x000000ffff047224 */ /* 0x000fce00078e000e */
[----:B------:R-:W-:Y:S05]  /*d9e0*/  WARPSYNC.COLLECTIVE R15, `(.L_x_119) ;  /* 0x000000000f087348 */ /* 0x000fea0003c00000 */
[----:B------:R0:W1:Y:S02]  /*d9f0*/  SHFL.IDX P6, R14, R13, R12, R11 ;  /* 0x0000000c0d0e7389 */ /* 0x00006400000c000b */
[----:B01----:R-:W-:Y:S01]  /*da00*/  ENDCOLLECTIVE ;  /* 0x000000000000791b */ /* 0x003fe20003800000 */
.L_x_119:
[----:B------:R-:W-:Y:S01]  /*da10*/  @!P2 IMAD.WIDE.U32 R8, R26, 0x2, R4 ;  /* 0x000000021a08a825 */ /* 0x000fe200078e0004 */
[----:B------:R-:W-:-:S04]  /*da20*/  IADD3 R5, R3, 0x60, RZ ;  /* 0x0000006003057810 */ /* 0x000fc80007ffe0ff */
        /* <DEDUP_REMOVED lines=11> */
.L_x_120:
[----:B------:R-:W-:Y:S02]  /*dae0*/  @!P2 LEA R21, R36, UR45, 0x1 ;  /* 0x0000002d2415ac11 */ /* 0x000fe4000f8e08ff */
[----:B------:R-:W-:Y:S01]  /*daf0*/  MOV R13, R7 ;  /* 0x00000007000d7202 */ /* 0x000fe20000000f00 */
[----:B------:R-:W-:Y:S02]  /*db00*/  IMAD.MOV.U32 R12, RZ, RZ, 0x7 ;  /* 0x00000007ff0c7424 */ /* 0x000fe400078e00ff */
[----:B------:R-:W-:-:S07]  /*db10*/  IMAD.MOV.U32 R4, RZ, RZ, R14 ;  /* 0x000000ffff047224 */ /* 0x000fce00078e000e */
[----:B------:R-:W-:Y:S05]  /*db20*/  WARPSYNC.COLLECTIVE R15, `(.L_x_121) ;  /* 0x000000000f087348 */ /* 0x000fea0003c00000 */
[----:B------:R0:W1:Y:S02]  /*db30*/  SHFL.IDX P6, R14, R13, R12, R11 ;  /* 0x0000000c0d0e7389 */ /* 0x00006400000c000b */
[----:B01----:R-:W-:Y:S01]  /*db40*/  ENDCOLLECTIVE ;  /* 0x000000000000791b */ /* 0x003fe20003800000 */
.L_x_121:
[----:B------:R-:W-:-:S05]  /*db50*/  @!P2 IMAD.WIDE.U32 R4, R26, 0x2, R4 ;  /* 0x000000021a04a825 */ /* 0x000fca00078e0004 */
[----:B------:R-:W-:Y:S01]  /*db60*/  @!PT LDS RZ, [RZ] ;  /* 0x00000000fffff984 */ /* 0x000fe20000000800 */
[----:B------:R-:W-:Y:S01]  /*db70*/  @!PT LDS RZ, [RZ] ;  /* 0x00000000fffff984 */ /* 0x000fe20000000800 */
[----:B------:R-:W-:Y:S01]  /*db80*/  @!PT LDS RZ, [RZ] ;  /* 0x00000000fffff984 */ /* 0x000fe20000000800 */
[----:B------:R0:W-:Y:S04]  /*db90*/  @!P2 LDGSTS.E.BYPASS.LTC128B.128 [R21+0x13400], desc[UR38][R4.64], !P0 ;  /* 0x134000000415afae */ /* 0x0001e8000c101d66 */
[----:B------:R0:W-:Y:S01]  /*dba0*/  @!P2 LDGSTS.E.BYPASS.LTC128B.128 [R21+0x17400], desc[UR38][R4.64+0x80], !P1 ;  /* 0x174000800415afae */ /* 0x0001e2000c901d66 */
[----:B------:R-:W-:Y:S01]  /*dbb0*/  MOV R13, R6 ;  /* 0x00000006000d7202 */ /* 0x000fe20000000f00 */
[----:B------:R-:W-:-:S07]  /*dbc0*/  IMAD.MOV.U32 R10, RZ, RZ, R14 ;  /* 0x000000ffff0a7224 */ /* 0x000fce00078e000e */
[----:B0-----:R-:W-:Y:S05]  /*dbd0*/  WARPSYNC.COLLECTIVE R15, `(.L_x_122) ;  /* 0x000000000f087348 */ /* 0x001fea0003c00000 */
[----:B------:R1:W2:Y:S02]  /*dbe0*/  SHFL.IDX P6, R14, R13, R12, R11 ;  /* 0x0000000c0d0e7389 */ /* 0x0002a400000c000b */
[----:B012---:R-:W-:Y:S01]  /*dbf0*/  ENDCOLLECTIVE ;  /* 0x000000000000791b */ /* 0x007fe20003800000 */
.L_x_122:
[----:B------:R-:W-:Y:S05]  /*dc00*/  BRA `(.L_x_123) ;  /* 0xffffffcc00447947 */ /* 0x000fea000383ffff */
.L_x_54:
[----:B0-----:R-:W-:-:S04]  /*dc10*/  IMAD.U32 R3, RZ, RZ, UR45 ;  /* 0x0000002dff037e24 */ /* 0x001fc8000f8e00ff */
[----:B------:R0:W1:Y:S03]  /*dc20*/  SYNCS.PHASECHK.TRANS64.TRYWAIT P0, [R3+URZ+0x28820], R0 ;  /* 0x02882000030075a7 */ /* 0x000066000800017f */
[----:B-1----:R-:W-:Y:S05]  /*dc30*/  @!P0 NANOSLEEP.SYNCS 0x989680 ;  /* 0x009896800000895d */ /* 0x002fea0003900000 */
[----:B------:R-:W1:Y:S02]  /*dc40*/  @!P0 SYNCS.PHASECHK.TRANS64 P0, [R3+URZ+0x28820], R0 ;  /* 0x02882000030085a7 */ /* 0x000e64000800007f */
[----:B-1----:R-:W-:Y:S05]  /*dc50*/  @!P0 BRA `(.L_x_54) ;  /* 0xfffffffc00ec8947 */ /* 0x002fea000383ffff */
[----:B------:R-:W-:Y:S05]  /*dc60*/  BRA `(.L_x_124) ;  /* 0xffffffcc00907947 */ /* 0x000fea000383ffff */
.L_x_58:
[----:B0-----:R0:W1:Y:S02]  /*dc70*/  SYNCS.PHASECHK.TRANS64.TRYWAIT P0, [R33+URZ+0x28840], R0 ;  /* 0x02884000210075a7 */ /* 0x001064000800017f */
[----:B-1----:R-:W-:Y:S05]  /*dc80*/  @!P0 NANOSLEEP.SYNCS 0x989680 ;  /* 0x009896800000895d */ /* 0x002fea0003900000 */
[----:B------:R-:W1:Y:S02]  /*dc90*/  @!P0 SYNCS.PHASECHK.TRANS64 P0, [R33+URZ+0x28840], R0 ;  /* 0x02884000210085a7 */ /* 0x000e64000800007f */
[----:B-1----:R-:W-:Y:S05]  /*dca0*/  @!P0 BRA `(.L_x_58) ;  /* 0xfffffffc00f08947 */ /* 0x002fea000383ffff */
[----:B------:R-:W-:Y:S05]  /*dcb0*/  BRA `(.L_x_125) ;  /* 0xffffffd0004c7947 */ /* 0x000fea000383ffff */
.L_x_59:
[----:B------:R-:W-:Y:S01]  /*dcc0*/  BSSY B1, `(.L_x_126) ;  /* 0x0000008000017945 */ /* 0x000fe20003800000 */
[----:B------:R-:W-:Y:S01]  /*dcd0*/  IMAD.MOV.U32 R13, RZ, RZ, R5 ;  /* 0x000000ffff0d7224 */ /* 0x000fe200078e0005 */
[----:B------:R-:W-:Y:S01]  /*dce0*/  MOV R12, RZ ;  /* 0x000000ff000c7202 */ /* 0x000fe20000000f00 */
[----:B------:R-:W-:Y:S02]  /*dcf0*/  IMAD.MOV.U32 R11, RZ, RZ, 0x181f ;  /* 0x0000181fff0b7424 */ /* 0x000fe400078e00ff */
[----:B------:R-:W-:-:S07]  /*dd00*/  IMAD.MOV.U32 R15, RZ, RZ, -0x1 ;  /* 0xffffffffff0f7424 */ /* 0x000fce00078e00ff */
[----:B0-----:R-:W-:Y:S05]  /*dd10*/  WARPSYNC.COLLECTIVE R15, `(.L_x_127) ;  /* 0x000000000f087348 */ /* 0x001fea0003c00000 */
[----:B------:R1:W2:Y:S02]  /*dd20*/  SHFL.IDX P6, R14, R13, R12, R11 ;  /* 0x0000000c0d0e7389 */ /* 0x0002a400000c000b */
[----:B012---:R-:W-:Y:S01]  /*dd30*/  ENDCOLLECTIVE ;  /* 0x000000000000791b */ /* 0x007fe20003800000 */
.L_x_127:
[----:B------:R-:W-:Y:S05]  /*dd40*/  BSYNC B1 ;  /* 0x0000000000017941 */ /* 0x000fea0003800000 */
.L_x_126:
[----:B------:R-:W-:Y:S01]  /*dd50*/  IMAD.MOV.U32 R13, RZ, RZ, R6 ;  /* 0x000000ffff0d7224 */ /* 0x000fe200078e0006 */
[----:B------:R-:W-:Y:S01]  /*dd60*/  MOV R11, 0x181f ;  /* 0x0000181f000b7802 */ /* 0x000fe20000000f00 */
[----:B------:R-:W-:Y:S01]  /*dd70*/  IMAD.MOV.U32 R12, RZ, RZ, RZ ;  /* 0x000000ffff0c7224 */ /* 0x000fe200078e00ff */
[----:B------:R-:W-:Y:S01]  /*dd80*/  MOV R0, R14 ;  /* 0x0000000e00007202 */ /* 0x000fe20000000f00 */
[----:B------:R-:W-:Y:S01]  /*dd90*/  IMAD.MOV.U32 R15, RZ, RZ, -0x1 ;  /* 0xffffffffff0f7424 */ /* 0x000fe200078e00ff */
[----:B------:R-:W-:Y:S01]  /*dda0*/  LEA R4, R4, UR45, 0x1 ;  /* 0x0000002d04047c11 */ /* 0x000fe2000f8e08ff */
[----:B------:R-:W-:-:S07]  /*ddb0*/  IMAD.SHL.U32 R3, R26, 0x2, RZ ;  /* 0x000000021a037824 */ /* 0x000fce00078e00ff */
[----:B------:R-:W-:Y:S05]  /*ddc0*/  WARPSYNC.COLLECTIVE R15, `(.L_x_128) ;  /* 0x000000000f087348 */ /* 0x000fea0003c00000 */
[----:B------:R0:W1:Y:S02]  /*ddd0*/  SHFL.IDX P6, R14, R13, R12, R11 ;  /* 0x0000000c0d0e7389 */ /* 0x00006400000c000b */
[----:B01----:R-:W-:Y:S01]  /*dde0*/  ENDCOLLECTIVE ;  /* 0x000000000000791b */ /* 0x003fe20003800000 */
.L_x_128:
[----:B------:R-:W-:Y:S01]  /*ddf0*/  IMAD.MOV.U32 R13, RZ, RZ, R5 ;  /* 0x000000ffff0d7224 */ /* 0x000fe200078e0005 */
[----:B------:R-:W-:Y:S02]  /*de00*/  MOV R12, 0x1 ;  /* 0x00000001000c7802 */ /* 0x000fe40000000f00 */
[----:B------:R-:W-:-:S04]  /*de10*/  IADD3 R14, P0, R14, R3, RZ ;  /* 0x000000030e0e7210 */ /* 0x000fc80007f1e0ff */
[----:B------:R-:W-:-:S05]  /*de20*/  IADD3.X R15, RZ, R0, RZ, P0, !PT ;  /* 0x00000000ff0f7210 */ /* 0x000fca00007fe4ff */
[----:B------:R-:W-:Y:S01]  /*de30*/  @!PT LDS RZ, [RZ] ;  /* 0x00000000fffff984 */ /* 0x000fe20000000800 */
[----:B------:R-:W-:Y:S01]  /*de40*/  @!PT LDS RZ, [RZ] ;  /* 0x00000000fffff984 */ /* 0x000fe20000000800 */
[----:B------:R-:W-:Y:S01]  /*de50*/  @!PT LDS RZ, [RZ] ;  /* 0x00000000fffff984 */ /* 0x000fe20000000800 */
[----:B------:R-:W-:Y:S04]  /*de60*/  LDGSTS.E.BYPASS.LTC128B.128 [R4+0x18400], desc[UR38][R14.64], !P4 ;  /* 0x184000000e047fae */ /* 0x000fe8000e101d66 */
[----:B------:R0:W-:Y:S02]  /*de70*/  LDGSTS.E.BYPASS.LTC128B.128 [R4+0x1c400], desc[UR38][R14.64+0x80], !P3 ;  /* 0x1c4000800e047fae */ /* 0x0001e4000d901d66 */
[----:B0-----:R-:W-:-:S07]  /*de80*/  IMAD.MOV.U32 R15, RZ, RZ, -0x1 ;  /* 0xffffffffff0f7424 */ /* 0x001fce00078e00ff */
[----:B------:R-:W-:Y:S05]  /*de90*/  WARPSYNC.COLLECTIVE R15, `(.L_x_129) ;  /* 0x000000000f087348 */ /* 0x000fea0003c00000 */
[----:B------:R0:W1:Y:S02]  /*dea0*/  SHFL.IDX P6, R14, R13, R12, R11 ;  /* 0x0000000c0d0e7389 */ /* 0x00006400000c000b */
[----:B01----:R-:W-:Y:S01]  /*deb0*/  ENDCOLLECTIVE ;  /* 0x000000000000791b */ /* 0x003fe20003800000 */
.L_x_129:
[----:B------:R-:W-:Y:S01]  /*dec0*/  IMAD.MOV.U32 R13, RZ, RZ, R6 ;  /* 0x000000ffff0d7224 */ /* 0x000fe200078e0006 */
[----:B------:R-:W-:-:S07]  /*ded0*/  MOV R0, R14 ;  /* 0x0000000e00007202 */ /* 0x000fce0000000f00 */
[----:B------:R-:W-:Y:S05]  /*dee0*/  WARPSYNC.COLLECTIVE R15, `(.L_x_130) ;  /* 0x000000000f087348 */ /* 0x000fea0003c00000 */
[----:B------:R0:W1:Y:S02]  /*def0*/  SHFL.IDX P6, R14, R13, R12, R11 ;  /* 0x0000000c0d0e7389 */ /* 0x00006400000c000b */
[----:B01----:R-:W-:Y:S01]  /*df00*/  ENDCOLLECTIVE ;  /* 0x000000000000791b */ /* 0x003fe20003800000 */
.L_x_130:
[----:B------:R-:W-:Y:S01]  /*df10*/  MOV R13, R5 ;  /* 0x00000005000d7202 */ /* 0x000fe20000000f00 */
[----:B------:R-:W-:Y:S01]  /*df20*/  IMAD.MOV.U32 R12, RZ, RZ, 0x2 ;  /* 0x00000002ff0c7424 */ /* 0x000fe200078e00ff */
[----:B------:R-:W-:-:S04]  /*df30*/  MOV R37, R14 ;  /* 0x0000000e00257202 */ /* 0x000fc80000000f00 */
[----:B------:R-:W-:-:S05]  /*df40*/  IADD3 R14, P0, R37, R3, RZ ;  /* 0x00000003250e7210 */ /* 0x000fca0007f1e0ff */
[----:B------:R-:W-:-:S05]  /*df50*/  IMAD.X R15, RZ, RZ, R0, P0 ;  /* 0x000000ffff0f7224 */ /* 0x000fca00000e0600 */
[----:B------:R-:W-:Y:S01]  /*df60*/  @!PT LDS RZ, [RZ] ;  /* 0x00000000fffff984 */ /* 0x000fe20000000800 */
[----:B------:R-:W-:Y:S01]  /*df70*/  @!PT LDS RZ, [RZ] ;  /* 0x00000000fffff984 */ /* 0x000fe20000000800 */
[----:B------:R-:W-:Y:S01]  /*df80*/  @!PT LDS RZ, [RZ] ;  /* 0x00000000fffff984 */ /* 0x000fe20000000800 */
[----:B------:R-:W-:Y:S04]  /*df90*/  LDGSTS.E.BYPASS.LTC128B.128 [R4+0x18c00], desc[UR38][R14.64], !P4 ;  /* 0x18c000000e047fae */ /* 0x000fe8000e101d66 */
[----:B------:R0:W-:Y:S02]  /*dfa0*/  LDGSTS.E.BYPASS.LTC128B.128 [R4+0x1cc00], desc[UR38][R14.64+0x80], !P3 ;  /* 0x1cc000800e047fae */ /* 0x0001e4000d901d66 */
[----:B0-----:R-:W-:-:S07]  /*dfb0*/  MOV R15, 0xffffffff ;  /* 0xffffffff000f7802 */ /* 0x001fce0000000f00 */
[----:B------:R-:W-:Y:S05]  /*dfc0*/  WARPSYNC.COLLECTIVE R15, `(.L_x_131) ;  /* 0x000000000f087348 */ /* 0x000fea0003c00000 */
[----:B------:R0:W1:Y:S02]  /*dfd0*/  SHFL.IDX P6, R14, R13, R12, R11 ;  /* 0x0000000c0d0e7389 */ /* 0x00006400000c000b */
[----:B01----:R-:W-:Y:S01]  /*dfe0*/  ENDCOLLECTIVE ;  /* 0x000000000000791b */ /* 0x003fe20003800000 */
.L_x_131:
[----:B------:R-:W-:Y:S01]  /*dff0*/  MOV R13, R6 ;  /* 0x00000006000d7202 */ /* 0x000fe20000000f00 */
[----:B------:R-:W-:-:S07]  /*e000*/  IMAD.MOV.U32 R7, RZ, RZ, R14 ;  /* 0x000000ffff077224 */ /* 0x000fce00078e000e */
[----:B------:R-:W-:Y:S05]  /*e010*/  WARPSYNC.COLLECTIVE R15, `(.L_x_132) ;  /* 0x000000000f087348 */ /* 0x000fea0003c00000 */
[----:B------:R0:W1:Y:S02]  /*e020*/  SHFL.IDX P6, R14, R13, R12, R11 ;  /* 0x0000000c0d0e7389 */ /* 0x00006400000c000b */
[----:B01----:R-:W-:Y:S01]  /*e030*/  ENDCOLLECTIVE ;  /* 0x000000000000791b */ /* 0x003fe20003800000 */
.L_x_132:
[----:B------:R-:W-:Y:S01]  /*e040*/  MOV R13, R5 ;  /* 0x00000005000d7202 */ /* 0x000fe20000000f00 */
[----:B------:R-:W-:Y:S01]  /*e050*/  IMAD.MOV.U32 R12, RZ, RZ, 0x3 ;  /* 0x00000003ff0c7424 */ /* 0x000fe200078e00ff */
        /* <DEDUP_REMOVED lines=11> */
.L_x_133:
[----:B------:R-:W-:Y:S01]  /*e110*/  MOV R13, R6 ;  /* 0x00000006000d7202 */ /* 0x000fe20000000f00 */
[----:B------:R-:W-:-:S07]  /*e120*/  IMAD.MOV.U32 R0, RZ, RZ, R14 ;  /* 0x000000ffff007224 */ /* 0x000fce00078e000e */
[----:B------:R-:W-:Y:S05]  /*e130*/  WARPSYNC.COLLECTIVE R15, `(.L_x_134) ;  /* 0x000000000f087348 */ /* 0x000fea0003c00000 */
[----:B------:R0:W1:Y:S02]  /*e140*/  SHFL.IDX P6, R14, R13, R12, R11 ;  /* 0x0000000c0d0e7389 */ /* 0x00006400000c000b */
[----:B01----:R-:W-:Y:S01]  /*e150*/  ENDCOLLECTIVE ;  /* 0x000000000000791b */ /* 0x003fe20003800000 */
.L_x_134:
[----:B------:R-:W-:Y:S01]  /*e160*/  IMAD.MOV.U32 R13, RZ, RZ, R5 ;  /* 0x000000ffff0d7224 */ /* 0x000fe200078e0005 */
[----:B------:R-:W-:Y:S01]  /*e170*/  MOV R12, 0x4 ;  /* 0x00000004000c7802 */ /* 0x000fe20000000f00 */
[----:B------:R-:W-:-:S05]  /*e180*/  IMAD.MOV.U32 R37, RZ, RZ, R14 ;  /* 0x000000ffff257224 */ /* 0x000fca00078e000e */
        /* <DEDUP_REMOVED lines=11> */
.L_x_135:
[----:B------:R-:W-:Y:S01]  /*e240*/  IMAD.MOV.U32 R13, RZ, RZ, R6 ;  /* 0x000000ffff0d7224 */ /* 0x000fe200078e0006 */
[----:B------:R-:W-:-:S07]  /*e250*/  MOV R0, R14 ;  /* 0x0000000e00007202 */ /* 0x000fce0000000f00 */
[----:B------:R-:W-:Y:S05]  /*e260*/  WARPSYNC.COLLECTIVE R15, `(.L_x_136) ;  /* 0x000000000f087348 */ /* 0x000fea0003c00000 */
[----:B------:R0:W1:Y:S02]  /*e270*/  SHFL.IDX P6, R14, R13, R12, R11 ;  /* 0x0000000c0d0e7389 */ /* 0x00006400000c000b */
[----:B01----:R-:W-:Y:S01]  /*e280*/  ENDCOLLECTIVE ;  /* 0x000000000000791b */ /* 0x003fe20003800000 */
.L_x_136:
        /* <DEDUP_REMOVED lines=14> */
.L_x_137:
[----:B------:R-:W-:Y:S01]  /*e370*/  MOV R13, R6 ;  /* 0x00000006000d7202 */ /* 0x000fe20000000f00 */
[----:B------:R-:W-:-:S07]  /*e380*/  IMAD.MOV.U32 R7, RZ, RZ, R14 ;  /* 0x000000ffff077224 */ /* 0x000fce00078e000e */
[----:B------:R-:W-:Y:S05]  /*e390*/  WARPSYNC.COLLECTIVE R15, `(.L_x_138) ;  /* 0x000000000f087348 */ /* 0x000fea0003c00000 */
[----:B------:R0:W1:Y:S02]  /*e3a0*/  SHFL.IDX P6, R14, R13, R12, R11 ;  /* 0x0000000c0d0e7389 */ /* 0x00006400000c000b */
[----:B01----:R-:W-:Y:S01]  /*e3b0*/  ENDCOLLECTIVE ;  /* 0x000000000000791b */ /* 0x003fe20003800000 */
.L_x_138:
        /* <DEDUP_REMOVED lines=13> */
.L_x_139:
[----:B------:R-:W-:Y:S01]  /*e490*/  MOV R13, R6 ;  /* 0x00000006000d7202 */ /* 0x000fe20000000f00 */
[----:B------:R-:W-:-:S07]  /*e4a0*/  IMAD.MOV.U32 R0, RZ, RZ, R14 ;  /* 0x000000ffff007224 */ /* 0x000fce00078e000e */
[----:B------:R-:W-:Y:S05]  /*e4b0*/  WARPSYNC.COLLECTIVE R15, `(.L_x_140) ;  /* 0x000000000f087348 */ /* 0x000fea0003c00000 */
[----:B------:R0:W1:Y:S02]  /*e4c0*/  SHFL.IDX P6, R14, R13, R12, R11 ;  /* 0x0000000c0d0e7389 */ /* 0x00006400000c000b */
[----:B01----:R-:W-:Y:S01]  /*e4d0*/  ENDCOLLECTIVE ;  /* 0x000000000000791b */ /* 0x003fe20003800000 */
.L_x_140:
        /* <DEDUP_REMOVED lines=14> */
.L_x_141:
[----:B------:R-:W-:Y:S01]  /*e5c0*/  IMAD.MOV.U32 R13, RZ, RZ, R6 ;  /* 0x000000ffff0d7224 */ /* 0x000fe200078e0006 */
[----:B------:R-:W-:-:S07]  /*e5d0*/  MOV R5, R14 ;  /* 0x0000000e00057202 */ /* 0x000fce0000000f00 */
[----:B------:R-:W-:Y:S05]  /*e5e0*/  WARPSYNC.COLLECTIVE R15, `(.L_x_142) ;  /* 0x000000000f087348 */ /* 0x000fea0003c00000 */
[----:B------:R0:W1:Y:S02]  /*e5f0*/  SHFL.IDX P6, R14, R13, R12, R11 ;  /* 0x0000000c0d0e7389 */ /* 0x00006400000c000b */
[----:B01----:R-:W-:Y:S01]  /*e600*/  ENDCOLLECTIVE ;  /* 0x000000000000791b */ /* 0x003fe20003800000 */
.L_x_142:
[----:B------:R-:W-:Y:S01]  /*e610*/  MOV R6, R14 ;  /* 0x0000000e00067202 */ /* 0x000fe20000000f00 */
[----:B------:R-:W-:Y:S06]  /*e620*/  BRA `(.L_x_143) ;  /* 0xffffffcc00207947 */ /* 0x000fec000383ffff */
.L_x_64:
[----:B---3--:R3:W4:Y:S02]  /*e630*/  SYNCS.PHASECHK.TRANS64.TRYWAIT P0, [R0+URZ+0x28860], R5 ;  /* 0x02886005000075a7 */ /* 0x008724000800017f */
[----:B----4-:R-:W-:Y:S05]  /*e640*/  @!P0 NANOSLEEP.SYNCS 0x989680 ;  /* 0x009896800000895d */ /* 0x010fea0003900000 */
[----:B------:R-:W4:Y:S02]  /*e650*/  @!P0 SYNCS.PHASECHK.TRANS64 P0, [R0+URZ+0x28860], R5 ;  /* 0x02886005000085a7 */ /* 0x000f24000800007f */
[----:B----4-:R-:W-:Y:S05]  /*e660*/  @!P0 BRA `(.L_x_64) ;  /* 0xfffffffc00f08947 */ /* 0x010fea000383ffff */
[----:B------:R-:W-:Y:S05]  /*e670*/  BRA `(.L_x_144) ;  /* 0xffffffcc00787947 */ /* 0x000fea000383ffff */
.L_x_65:
[----:B------:R-:W-:Y:S01]  /*e680*/  BSSY B1, `(.L_x_145) ;  /* 0x0000008000017945 */ /* 0x000fe20003800000 */
[----:B0-----:R-:W-:Y:S01]  /*e690*/  IMAD.MOV.U32 R13, RZ, RZ, R2 ;  /* 0x000000ffff0d7224 */ /* 0x001fe200078e0002 */
[----:B------:R-:W-:Y:S01]  /*e6a0*/  MOV R12, RZ ;  /* 0x000000ff000c7202 */ /* 0x000fe20000000f00 */
[----:B------:R-:W-:Y:S01]  /*e6b0*/  IMAD.MOV.U32 R11, RZ, RZ, 0x181f ;  /* 0x0000181fff0b7424 */ /* 0x000fe200078e00ff */
[----:B------:R-:W-:-:S07]  /*e6c0*/  MOV R15, 0xffffffff ;  /* 0xffffffff000f7802 */ /* 0x000fce0000000f00 */
[----:B--23--:R-:W-:Y:S05]  /*e6d0*/  WARPSYNC.COLLECTIVE R15, `(.L_x_146) ;  /* 0x000000000f087348 */ /* 0x00cfea0003c00000 */
[----:B------:R0:W1:Y:S02]  /*e6e0*/  SHFL.IDX P6, R14, R13, R12, R11 ;  /* 0x0000000c0d0e7389 */ /* 0x00006400000c000b */
[----:B0123--:R-:W-:Y:S01]  /*e6f0*/  ENDCOLLECTIVE ;  /* 0x000000000000791b */ /* 0x00ffe20003800000 */
.L_x_146:
[----:B------:R-:W-:Y:S05]  /*e700*/  BSYNC B1 ;  /* 0x0000000000017941 */ /* 0x000fea0003800000 */
.L_x_145:
[----:B------:R-:W-:Y:S01]  /*e710*/  MOV R13, R16 ;  /* 0x00000010000d7202 */ /* 0x000fe20000000f00 */
[----:B------:R-:W-:Y:S01]  /*e720*/  IMAD.MOV.U32 R12, RZ, RZ, RZ ;  /* 0x000000ffff0c7224 */ /* 0x000fe200078e00ff */
[----:B------:R-:W-:Y:S01]  /*e730*/  MOV R11, 0x181f ;  /* 0x0000181f000b7802 */ /* 0x000fe20000000f00 */
[----:B------:R-:W-:Y:S01]  /*e740*/  IMAD.MOV.U32 R15, RZ, RZ, -0x1 ;  /* 0xffffffffff0f7424 */ /* 0x000fe200078e00ff */
[----:B------:R-:W-:Y:S01]  /*e750*/  LEA R7, R7, UR45, 0x1 ;  /* 0x0000002d07077c11 */ /* 0x000fe2000f8e08ff */
[----:B------:R-:W-:-:S07]  /*e760*/  IMAD.MOV.U32 R5, RZ, RZ, R14 ;  /* 0x000000ffff057224 */ /* 0x000fce00078e000e */
[----:B------:R-:W-:Y:S05]  /*e770*/  WARPSYNC.COLLECTIVE R15, `(.L_x_147) ;  /* 0x000000000f087348 */ /* 0x000fea0003c00000 */
[----:B------:R0:W1:Y:S02]  /*e780*/  SHFL.IDX P6, R14, R13, R12, R11 ;  /* 0x0000000c0d0e7389 */ /* 0x00006400000c000b */
[----:B01----:R-:W-:Y:S01]  /*e790*/  ENDCOLLECTIVE ;  /* 0x000000000000791b */ /* 0x003fe20003800000 */
.L_x_147:
[----:B------:R-:W-:Y:S01]  /*e7a0*/  IMAD.MOV.U32 R13, RZ, RZ, R2 ;  /* 0x000000ffff0d7224 */ /* 0x000fe200078e0002 */
[----:B------:R-:W-:Y:S02]  /*e7b0*/  MOV R12, 0x1 ;  /* 0x00000001000c7802 */ /* 0x000fe40000000f00 */
[----:B------:R-:W-:-:S13]  /*e7c0*/  IADD3 R4, P0, R14, R3, RZ ;  /* 0x000000030e047210 */ /* 0x000fda0007f1e0ff */
[----:B------:R-:W-:Y:S05]  /*e7d0*/  WARPSYNC.COLLECTIVE R15, `(.L_x_148) ;  /* 0x000000000f087348 */ /* 0x000fea0003c00000 */
[----:B------:R0:W1:Y:S02]  /*e7e0*/  SHFL.IDX P6, R14, R13, R12, R11 ;  /* 0x0000000c0d0e7389 */ /* 0x00006400000c000b */
[----:B01----:R-:W-:Y:S01]  /*e7f0*/  ENDCOLLECTIVE ;  /* 0x000000000000791b */ /* 0x003fe20003800000 */
.L_x_148:
[----:B------:R-:W-:Y:S02]  /*e800*/  IADD3.X R5, RZ, R5, RZ, P0, !PT ;  /* 0x00000005ff057210 */ /* 0x000fe400007fe4ff */
[----:B------:R-:W-:Y:S02]  /*e810*/  ISETP.LT.OR P0, PT, R20, 0x1, P2 ;  /* 0x000000011400780c */ /* 0x000fe40001701670 */
[----:B------:R-:W-:-:S11]  /*e820*/  MOV R13, R16 ;  /* 0x00000010000d7202 */ /* 0x000fd60000000f00 */
[----:B------:R-:W-:Y:S01]  /*e830*/  @!PT LDS RZ, [RZ] ;  /* 0x00000000fffff984 */ /* 0x000fe20000000800 */
[----:B------:R-:W-:Y:S01]  /*e840*/  @!PT LDS RZ, [RZ] ;  /* 0x00000000fffff984 */ /* 0x000fe20000000800 */
[----:B------:R-:W-:Y:S01]  /*e850*/  @!PT LDS RZ, [RZ] ;  /* 0x00000000fffff984 */ /* 0x000fe20000000800 */
[----:B------:R0:W-:Y:S01]  /*e860*/  LDGSTS.E.BYPASS.LTC128B.128 [R7+0x400], desc[UR38][R4.64], !P0 ;  /* 0x0040000004077fae */ /* 0x0001e2000c101d66 */
[----:B------:R-:W-:Y:S01]  /*e870*/  ISETP.LT.OR P0, PT, R20, 0x1, P1 ;  /* 0x000000011400780c */ /* 0x000fe20000f01670 */
[----:B------:R-:W-:-:S12]  /*e880*/  IMAD.MOV.U32 R6, RZ, RZ, R14 ;  /* 0x000000ffff067224 */ /* 0x000fd800078e000e */
[----:B0-----:R-:W-:Y:S05]  /*e890*/  WARPSYNC.COLLECTIVE R15, `(.L_x_149) ;  /* 0x000000000f087348 */ /* 0x001fea0003c00000 */
[----:B------:R1:W2:Y:S02]  /*e8a0*/  SHFL.IDX P6, R14, R13, R12, R11 ;  /* 0x0000000c0d0e7389 */ /* 0x0002a400000c000b */
[----:B012---:R-:W-:Y:S01]  /*e8b0*/  ENDCOLLECTIVE ;  /* 0x000000000000791b */ /* 0x007fe20003800000 */
.L_x_149:
[----:B------:R-:W-:Y:S01]  /*e8c0*/  @!PT LDS RZ, [RZ] ;  /* 0x00000000fffff984 */ /* 0x000fe20000000800 */
[----:B------:R-:W-:Y:S01]  /*e8d0*/  @!PT LDS RZ, [RZ] ;  /* 0x00000000fffff984 */ /* 0x000fe20000000800 */
[----:B------:R-:W-:Y:S01]  /*e8e0*/  @!PT LDS RZ, [RZ] ;  /* 0x00000000fffff984 */ /* 0x000fe20000000800 */
[----:B------:R0:W-:Y:S01]  /*e8f0*/  LDGSTS.E.BYPASS.LTC128B.128 [R7+0x4400], desc[UR38][R4.64+0x80], !P0 ;  /* 0x0440008004077fae */ /* 0x0001e2000c101d66 */
[----:B------:R-:W-:Y:S01]  /*e900*/  MOV R13, R2 ;  /* 0x00000002000d7202 */ /* 0x000fe20000000f00 */
[----:B------:R-:W-:Y:S01]  /*e910*/  IMAD.MOV.U32 R12, RZ, RZ, 0x2 ;  /* 0x00000002ff0c7424 */ /* 0x000fe200078e00ff */
[----:B0-----:R-:W-:-:S13]  /*e920*/  IADD3 R4, P0, R14, R3, RZ ;  /* 0x000000030e047210 */ /* 0x001fda0007f1e0ff */
[----:B------:R-:W-:Y:S05]  /*e930*/  WARPSYNC.COLLECTIVE R15, `(.L_x_150) ;  /* 0x000000000f087348 */ /* 0x000fea0003c00000 */
[----:B------:R0:W1:Y:S02]  /*e940*/  SHFL.IDX P6, R14, R13, R12, R11 ;  /* 0x0000000c0d0e7389 */ /* 0x00006400000c000b */
[----:B01----:R-:W-:Y:S01]  /*e950*/  ENDCOLLECTIVE ;  /* 0x000000000000791b */ /* 0x003fe20003800000 */
.L_x_150:
[----:B------:R-:W-:Y:S01]  /*e960*/  IMAD.X R5, RZ, RZ, R6, P0 ;  /* 0x000000ffff057224 */ /* 0x000fe200000e0606 */
[----:B------:R-:W-:Y:S01]  /*e970*/  ISETP.LT.OR P0, PT, R20, 0x11, P2 ;  /* 0x000000111400780c */ /* 0x000fe20001701670 */
[----:B------:R-:W-:-:S12]  /*e980*/  IMAD.MOV.U32 R13, RZ, RZ, R16 ;  /* 0x000000ffff0d7224 */ /* 0x000fd800078e0010 */
[----:B------:R-:W-:Y:S01]  /*e990*/  @!PT LDS RZ, [RZ] ;  /* 0x00000000fffff984 */ /* 0x000fe20000000800 */
[----:B------:R-:W-:Y:S01]  /*e9a0*/  @!PT LDS RZ, [RZ] ;  /* 0x00000000fffff984 */ /* 0x000fe20000000800 */
[----:B------:R-:W-:Y:S01]  /*e9b0*/  @!PT LDS RZ, [RZ] ;  /* 0x00000000fffff984 */ /* 0x000fe20000000800 */
[----:B------:R0:W-:Y:S01]  /*e9c0*/  LDGSTS.E.BYPASS.LTC128B.128 [R7+0xc00], desc[UR38][R4.64], !P0 ;  /* 0x00c0000004077fae */ /* 0x0001e2000c101d66 */
[----:B------:R-:W-:Y:S02]  /*e9d0*/  ISETP.LT.OR P0, PT, R20, 0x11, P1 ;  /* 0x000000111400780c */ /* 0x000fe40000f01670 */
[----:B------:R-:W-:-:S11]  /*e9e0*/  MOV R6, R14 ;  /* 0x0000000e00067202 */ /* 0x000fd60000000f00 */
[----:B0-----:R-:W-:Y:S05]  /*e9f0*/  WARPSYNC.COLLECTIVE R15, `(.L_x_151) ;  /* 0x000000000f087348 */ /* 0x001fea0003c00000 */
[----:B------:R1:W2:Y:S02]  /*ea00*/  SHFL.IDX P6, R14, R13, R12, R11 ;  /* 0x0000000c0d0e7389 */ /* 0x0002a400000c000b */
[----:B012---:R-:W-:Y:S01]  /*ea10*/  ENDCOLLECTIVE ;  /* 0x000000000000791b */ /* 0x007fe20003800000 */
.L_x_151:
[----:B------:R-:W-:Y:S01]  /*ea20*/  @!PT LDS RZ, [RZ] ;  /* 0x00000000fffff984 */ /* 0x000fe20000000800 */
[----:B------:R-:W-:Y:S01]  /*ea30*/  @!PT LDS RZ, [RZ] ;  /* 0x00000000fffff984 */ /* 0x000fe20000000800 */
[----:B------:R-:W-:Y:S01]  /*ea40*/  @!PT LDS RZ, [RZ] ;  /* 0x00000000fffff984 */ /* 0x000fe20000000800 */
[----:B------:R0:W-:Y:S01]  /*ea50*/  LDGSTS.E.BYPASS.LTC128B.128 [R7+0x4c00], desc[UR38][R4.64+0x80], !P0 ;  /* 0x04c0008004077fae */ /* 0x0001e2000c101d66 */
[----:B------:R-:W-:Y:S01]  /*ea60*/  IMAD.MOV.U32 R13, RZ, RZ, R2 ;  /* 0x000000ffff0d7224 */ /* 0x000fe200078e0002 */
[----:B------:R-:W-:Y:S02]  /*ea70*/  MOV R12, 0x3 ;  /* 0x00000003000c7802 */ /* 0x000fe40000000f00 */
[----:B0-----:R-:W-:-:S13]  /*ea80*/  IADD3 R4, P0, R14, R3, RZ ;  /* 0x000000030e047210 */ /* 0x001fda0007f1e0ff */
[----:B------:R-:W-:Y:S05]  /*ea90*/  WARPSYNC.COLLECTIVE R15, `(.L_x_152) ;  /* 0x000000000f087348 */ /* 0x000fea0003c00000 */
[----:B------:R0:W1:Y:S02]  /*eaa0*/  SHFL.IDX P6, R14, R13, R12, R11 ;  /* 0x0000000c0d0e7389 */ /* 0x00006400000c000b */
[----:B01----:R-:W-:Y:S01]  /*eab0*/  ENDCOLLECTIVE ;  /* 0x000000000000791b */ /* 0x003fe20003800000 */
.L_x_152:
        /* <DEDUP_REMOVED lines=12> */
.L_x_153:
        /* <DEDUP_REMOVED lines=10> */
.L_x_154:
        /* <DEDUP_REMOVED lines=12> */
.L_x_155:
        /* <DEDUP_REMOVED lines=10> */
.L_x_156:
        /* <DEDUP_REMOVED lines=12> */
.L_x_157:
        /* <DEDUP_REMOVED lines=10> */
.L_x_158:
        /* <DEDUP_REMOVED lines=12> */
.L_x_159:
        /* <DEDUP_REMOVED lines=10> */
.L_x_160:
        /* <DEDUP_REMOVED lines=12> */
.L_x_161:
[----:B------:R-:W-:Y:S01]  /*f100*/  @!PT LDS RZ, [RZ] ;  /* 0x00000000fffff984 */ /* 0x000fe20000000800 */
[----:B------:R-:W-:Y:S01]  /*f110*/  @!PT LDS RZ, [RZ] ;  /* 0x00000000fffff984 */ /* 0x000fe20000000800 */
[----:B------:R-:W-:Y:S01]  /*f120*/  @!PT LDS RZ, [RZ] ;  /* 0x00000000fffff984 */ /* 0x000fe20000000800 */
[----:B------:R0:W-:Y:S01]  /*f130*/  LDGSTS.E.BYPASS.LTC128B.128 [R7+0x7400], desc[UR38][R4.64+0x80], !P0 ;  /* 0x0740008004077fae */ /* 0x0001e2000c101d66 */
[----:B------:R-:W-:Y:S05]  /*f140*/  BRA `(.L_x_162) ;  /* 0xffffffc400c07947 */ /* 0x000fea000383ffff */
.L_x_71:
[----:B0-----:R0:W1:Y:S02]  /*f150*/  SYNCS.PHASECHK.TRANS64.TRYWAIT P0, [R0+URZ+0x28860], R5 ;  /* 0x02886005000075a7 */ /* 0x001064000800017f */
[----:B-1----:R-:W-:Y:S05]  /*f160*/  @!P0 NANOSLEEP.SYNCS 0x989680 ;  /* 0x009896800000895d */ /* 0x002fea0003900000 */
[----:B------:R-:W1:Y:S02]  /*f170*/  @!P0 SYNCS.PHASECHK.TRANS64 P0, [R0+URZ+0x28860], R5 ;  /* 0x02886005000085a7 */ /* 0x000e64000800007f */
[----:B-1----:R-:W-:Y:S05]  /*f180*/  @!P0 BRA `(.L_x_71) ;  /* 0xfffffffc00f08947 */ /* 0x002fea000383ffff */
[----:B------:R-:W-:Y:S05]  /*f190*/  BRA `(.L_x_163) ;  /* 0xffffffc800a87947 */ /* 0x000fea000383ffff */
.L_x_72:
[----:B------:R-:W-:Y:S01]  /*f1a0*/  BSSY B0, `(.L_x_164) ;  /* 0x0000008000007945 */ /* 0x000fe20003800000 */
[----:B------:R-:W-:Y:S01]  /*f1b0*/  IMAD.MOV.U32 R13, RZ, RZ, R2 ;  /* 0x000000ffff0d7224 */ /* 0x000fe200078e0002 */
[----:B------:R-:W-:Y:S01]  /*f1c0*/  MOV R12, RZ ;  /* 0x000000ff000c7202 */ /* 0x000fe20000000f00 */
[----:B------:R-:W-:Y:S01]  /*f1d0*/  IMAD.MOV.U32 R11, RZ, RZ, 0x181f ;  /* 0x0000181fff0b7424 */ /* 0x000fe200078e00ff */
[----:B------:R-:W-:-:S07]  /*f1e0*/  MOV R15, 0xffffffff ;  /* 0xffffffff000f7802 */ /* 0x000fce0000000f00 */
[----:B0-2---:R-:W-:Y:S05]  /*f1f0*/  WARPSYNC.COLLECTIVE R15, `(.L_x_165) ;  /* 0x000000000f087348 */ /* 0x005fea0003c00000 */
[----:B------:R1:W3:Y:S02]  /*f200*/  SHFL.IDX P6, R14, R13, R12, R11 ;  /* 0x0000000c0d0e7389 */ /* 0x0002e400000c000b */
[----:B0123--:R-:W-:Y:S01]  /*f210*/  ENDCOLLECTIVE ;  /* 0x000000000000791b */ /* 0x00ffe20003800000 */
.L_x_165:
[----:B------:R-:W-:Y:S05]  /*f220*/  BSYNC B0 ;  /* 0x0000000000007941 */ /* 0x000fea0003800000 */
.L_x_164:
        /* <DEDUP_REMOVED lines=9> */
.L_x_166:
[----:B------:R-:W-:Y:S02]  /*f2c0*/  ULDC UR4, c[0x0][0x2f4] ;  /* 0x0000bd0000047ab9 */ /* 0x000fe40000000800 */
[----:B------:R-:W-:Y:S02]  /*f2d0*/  ISETP.GE.AND P0, PT, R25, UR4, PT ;  /* 0x0000000419007c0c */ /* 0x000fe4000bf06270 */
[----:B------:R-:W-:Y:S02]  /*f2e0*/  ISETP.GE.AND P1, PT, R26, UR4, PT ;  /* 0x000000041a007c0c */ /* 0x000fe4000bf26270 */
[C---:B------:R-:W-:Y:S02]  /*f2f0*/  ISETP.LT.OR P3, PT, R29.reuse, 0x1, P0 ;  /* 0x000000011d00780c */ /* 0x040fe40000761670 */
[----:B------:R-:W-:Y:S01]  /*f300*/  ISETP.LT.OR P2, PT, R29, 0x1, P1 ;  /* 0x000000011d00780c */ /* 0x000fe20000f41670 */
[----:B------:R-:W-:Y:S01]  /*f310*/  IMAD.MOV.U32 R13, RZ, RZ, R2 ;  /* 0x000000ffff0d7224 */ /* 0x000fe200078e0002 */
[----:B------:R-:W-:-:S02]  /*f320*/  MOV R12, 0x1 ;  /* 0x00000001000c7802 */ /* 0x000fc40000000f00 */
[----:B------:R-:W-:-:S09]  /*f330*/  MOV R4, R14 ;  /* 0x0000000e00047202 */ /* 0x000fd20000000f00 */
[----:B------:R-:W-:Y:S05]  /*f340*/  WARPSYNC.COLLECTIVE R15, `(.L_x_167) ;  /* 0x000000000f087348 */ /* 0x000fea0003c00000 */
[----:B------:R0:W1:Y:S02]  /*f350*/  SHFL.IDX P6, R14, R13, R12, R11 ;  /* 0x0000000c0d0e7389 */ /* 0x00006400000c000b */
[----:B01----:R-:W-:Y:S01]  /*f360*/  ENDCOLLECTIVE ;  /* 0x000000000000791b */ /* 0x003fe20003800000 */
.L_x_167:
[----:B------:R-:W-:-:S05]  /*f370*/  IMAD.WIDE.U32 R4, R26, 0x2, R4 ;  /* 0x000000021a047825 */ /* 0x000fca00078e0004 */
[----:B------:R-:W-:Y:S01]  /*f380*/  @!PT LDS RZ, [RZ] ;  /* 0x00000000fffff984 */ /* 0x000fe20000000800 */
[----:B------:R-:W-:Y:S01]  /*f390*/  @!PT LDS RZ, [RZ] ;  /* 0x00000000fffff984 */ /* 0x000fe20000000800 */
[----:B------:R-:W-:Y:S01]  /*f3a0*/  @!PT LDS RZ, [RZ] ;  /* 0x00000000fffff984 */ /* 0x000fe20000000800 */
[----:B------:R0:W-:Y:S01]  /*f3b0*/  LDGSTS.E.BYPASS.LTC128B.128 [R3+0x400], desc[UR38][R4.64], !P2 ;  /* 0x0040000004037fae */ /* 0x0001e2000d101d66 */
[----:B------:R-:W-:-:S03]  /*f3c0*/  ISETP.LT.OR P2, PT, R29, 0x11, P1 ;  /* 0x000000111d00780c */ /* 0x000fc60000f41670 */
[----:B------:R0:W-:Y:S01]  /*f3d0*/  LDGSTS.E.BYPASS.LTC128B.128 [R3+0x4400], desc[UR38][R4.64+0x80], !P3 ;  /* 0x0440008004037fae */ /* 0x0001e2000d901d66 */
[----:B------:R-:W-:Y:S02]  /*f3e0*/  ISETP.LT.OR P3, PT, R29, 0x11, P0 ;  /* 0x000000111d00780c */ /* 0x000fe40000761670 */
[----:B------:R-:W-:Y:S01]  /*f3f0*/  MOV R13, R16 ;  /* 0x00000010000d7202 */ /* 0x000fe20000000f00 */
[----:B------:R-:W-:-:S10]  /*f400*/  IMAD.MOV.U32 R20, RZ, RZ, R14 ;  /* 0x000000ffff147224 */ /* 0x000fd400078e000e */
[----:B0-----:R-:W-:Y:S05]  /*f410*/  WARPSYNC.COLLECTIVE R15, `(.L_x_168) ;  /* 0x000000000f087348 */ /* 0x001fea0003c00000 */
[----:B------:R1:W2:Y:S02]  /*f420*/  SHFL.IDX P6, R14, R13, R12, R11 ;  /* 0x0000000c0d0e7389 */ /* 0x0002a400000c000b */
[----:B012---:R-:W-:Y:S01]  /*f430*/  ENDCOLLECTIVE ;  /* 0x000000000000791b */ /* 0x007fe20003800000 */
.L_x_168:
[----:B------:R-:W-:Y:S01]  /*f440*/  MOV R5, R20 ;  /* 0x0000001400057202 */ /* 0x000fe20000000f00 */
[----:B------:R-:W-:Y:S01]  /*f450*/  IMAD.MOV.U32 R13, RZ, RZ, R2 ;  /* 0x000000ffff0d7224 */ /* 0x000fe200078e0002 */
[----:B------:R-:W-:Y:S01]  /*f460*/  MOV R12, 0x2 ;  /* 0x00000002000c7802 */ /* 0x000fe20000000f00 */
[----:B------:R-:W-:-:S07]  /*f470*/  IMAD.MOV.U32 R4, RZ, RZ, R14 ;  /* 0x000000ffff047224 */ /* 0x000fce00078e000e */
[----:B------:R-:W-:Y:S05]  /*f480*/  WARPSYNC.COLLECTIVE R15, `(.L_x_169) ;  /* 0x000000000f087348 */ /* 0x000fea0003c00000 */
[----:B------:R0:W1:Y:S02]  /*f490*/  SHFL.IDX P6, R14, R13, R12, R11 ;  /* 0x0000000c0d0e7389 */ /* 0x00006400000c000b */
[----:B01----:R-:W-:Y:S01]  /*f4a0*/  ENDCOLLECTIVE ;  /* 0x000000000000791b */ /* 0x003fe20003800000 */
.L_x_169:
        /* <DEDUP_REMOVED lines=13> */
.L_x_170:
[----:B------:R-:W-:Y:S01]  /*f580*/  IMAD.MOV.U32 R5, RZ, RZ, R21 ;  /* 0x000000ffff057224 */ /* 0x000fe200078e0015 */
[----:B------:R-:W-:Y:S01]  /*f590*/  MOV R13, R2 ;  /* 0x00000002000d7202 */ /* 0x000fe20000000f00 */
[----:B------:R-:W-:Y:S02]  /*f5a0*/  IMAD.MOV.U32 R12, RZ, RZ, 0x3 ;  /* 0x00000003ff0c7424 */ /* 0x000fe400078e00ff */
[----:B------:R-:W-:-:S07]  /*f5b0*/  IMAD.MOV.U32 R22, RZ, RZ, R14 ;  /* 0x000000ffff167224 */ /* 0x000fce00078e000e */
[----:B------:R-:W-:Y:S05]  /*f5c0*/  WARPSYNC.COLLECTIVE R15, `(.L_x_171) ;  /* 0x000000000f087348 */ /* 0x000fea0003c00000 */
[----:B------:R0:W1:Y:S02]  /*f5d0*/  SHFL.IDX P6, R14, R13, R12, R11 ;  /* 0x0000000c0d0e7389 */ /* 0x00006400000c000b */
[----:B01----:R-:W-:Y:S01]  /*f5e0*/  ENDCOLLECTIVE ;  /* 0x000000000000791b */ /* 0x003fe20003800000 */
.L_x_171:
[----:B------:R-:W-:-:S05]  /*f5f0*/  MOV R4, R22 ;  /* 0x0000001600047202 */ /* 0x000fca0000000f00 */
[----:B------:R-:W-:-:S05]  /*f600*/  IMAD.WIDE.U32 R4, R26, 0x2, R4 ;  /* 0x000000021a047825 */ /* 0x000fca00078e0004 */
[----:B------:R-:W-:Y:S01]  /*f610*/  @!PT LDS RZ, [RZ] ;  /* 0x00000000fffff984 */ /* 0x000fe20000000800 */
[----:B------:R-:W-:Y:S01]  /*f620*/  @!PT LDS RZ, [RZ] ;  /* 0x00000000fffff984 */ /* 0x000fe20000000800 */
[----:B------:R-:W-:Y:S01]  /*f630*/  @!PT LDS RZ, [RZ] ;  /* 0x00000000fffff984 */ /* 0x000fe20000000800 */
[----:B------:R0:W-:Y:S01]  /*f640*/  LDGSTS.E.BYPASS.LTC128B.128 [R3+0x1400], desc[UR38][R4.64], !P2 ;  /* 0x0140000004037fae */ /* 0x0001e2000d101d66 */
[----:B------:R-:W-:Y:S01]  /*f650*/  IMAD.MOV.U32 R13, RZ, RZ, R16 ;  /* 0x000000ffff0d7224 */ /* 0x000fe200078e0010 */
[C---:B------:R-:W-:Y:S02]  /*f660*/  ISETP.LT.OR P2, PT, R29.reuse, 0x31, P1 ;  /* 0x000000311d00780c */ /* 0x040fe40000f41670 */
[----:B------:R0:W-:Y:S01]  /*f670*/  LDGSTS.E.BYPASS.LTC128B.128 [R3+0x5400], desc[UR38][R4.64+0x80], !P3 ;  /* 0x0540008004037fae */ /* 0x0001e2000d901d66 */
[----:B------:R-:W-:Y:S02]  /*f680*/  ISETP.LT.OR P3, PT, R29, 0x31, P0 ;  /* 0x000000311d00780c */ /* 0x000fe40000761670 */
[----:B------:R-:W-:-:S11]  /*f690*/  MOV R10, R14 ;  /* 0x0000000e000a7202 */ /* 0x000fd60000000f00 */
[----:B0-----:R-:W-:Y:S05]  /*f6a0*/  WARPSYNC.COLLECTIVE R15, `(.L_x_172) ;  /* 0x000000000f087348 */ /* 0x001fea0003c00000 */
[----:B------:R1:W2:Y:S02]  /*f6b0*/  SHFL.IDX P6, R14, R13, R12, R11 ;  /* 0x0000000c0d0e7389 */ /* 0x0002a400000c000b */
[----:B012---:R-:W-:Y:S01]  /*f6c0*/  ENDCOLLECTIVE ;  /* 0x000000000000791b */ /* 0x007fe20003800000 */
.L_x_172:
[----:B------:R-:W-:Y:S01]  /*f6d0*/  MOV R5, R10 ;  /* 0x0000000a00057202 */ /* 0x000fe20000000f00 */
[----:B------:R-:W-:Y:S02]  /*f6e0*/  IMAD.MOV.U32 R10, RZ, RZ, RZ ;  /* 0x000000ffff0a7224 */ /* 0x000fe400078e00ff */
[----:B------:R-:W-:Y:S01]  /*f6f0*/  IMAD.MOV.U32 R13, RZ, RZ, R2 ;  /* 0x000000ffff0d7224 */ /* 0x000fe200078e0002 */
[----:B------:R-:W-:Y:S02]  /*f700*/  MOV R12, 0x4 ;  /* 0x00000004000c7802 */ /* 0x000fe40000000f00 */
[----:B------:R-:W-:-:S07]  /*f710*/  MOV R23, R14 ;  /* 0x0000000e00177202 */ /* 0x000fce0000000f00 */
[----:B------:R-:W-:Y:S05]  /*f720*/  WARPSYNC.COLLECTIVE R15, `(.L_x_173) ;  /* 0x000000000f087348 */ /* 0x000fea0003c00000 */
[----:B------:R0:W1:Y:S02]  /*f730*/  SHFL.IDX P6, R14, R13, R12, R11 ;  /* 0x0000000c0d0e7389 */ /* 0x00006400000c000b */
[----:B01----:R-:W-:Y:S01]  /*f740*/  ENDCOLLECTIVE ;  /* 0x000000000000791b */ /* 0x003fe20003800000 */
.L_x_173:
[----:B------:R-:W-:-:S04]  /*f750*/  IMAD.MOV.U32 R4, RZ, RZ, R23 ;  /* 0x000000ffff047224 */ /* 0x000fc800078e0017 */
[----:B------:R-:W-:-:S05]  /*f760*/  IMAD.WIDE.U32 R4, R26, 0x2, R4 ;  /* 0x000000021a047825 */ /* 0x000fca00078e0004 */
[----:B------:R-:W-:Y:S01]  /*f770*/  @!PT LDS RZ, [RZ] ;  /* 0x00000000fffff984 */ /* 0x000fe20000000800 */
[----:B------:R-:W-:Y:S01]  /*f780*/  @!PT LDS RZ, [RZ] ;  /* 0x00000000fffff984 */ /* 0x000fe20000000800 */
[----:B------:R-:W-:Y:S01]  /*f790*/  @!PT LDS RZ, [RZ] ;  /* 0x00000000fffff984 */ /* 0x000fe20000000800 */
[----:B------:R0:W-:Y:S01]  /*f7a0*/  LDGSTS.E.BYPASS.LTC128B.128 [R3+0x1c00], desc[UR38][R4.64], !P2 ;  /* 0x01c0000004037fae */ /* 0x0001e2000d101d66 */
[C---:B------:R-:W-:Y:S02]  /*f7b0*/  ISETP.LT.OR P2, PT, R29.reuse, 0x41, P1 ;  /* 0x000000411d00780c */ /* 0x040fe40000f41670 */
[----:B------:R-:W-:Y:S01]  /*f7c0*/  MOV R13, R16 ;  /* 0x00000010000d7202 */ /* 0x000fe20000000f00 */
[----:B------:R0:W-:Y:S01]  /*f7d0*/  LDGSTS.E.BYPASS.LTC128B.128 [R3+0x5c00], desc[UR38][R4.64+0x80], !P3 ;  /* 0x05c0008004037fae */ /* 0x0001e2000d901d66 */
[----:B------:R-:W-:Y:S01]  /*f7e0*/  ISETP.LT.OR P3, PT, R29, 0x41, P0 ;  /* 0x000000411d00780c */ /* 0x000fe20000761670 */
[----:B------:R-:W-:-:S12]  /*f7f0*/  IMAD.MOV.U32 R18, RZ, RZ, R14 ;  /* 0x000000ffff127224 */ /* 0x000fd800078e000e */
[----:B0-----:R-:W-:Y:S05]  /*f800*/  WARPSYNC.COLLECTIVE R15, `(.L_x_174) ;  /* 0x000000000f087348 */ /* 0x001fea0003c00000 */
[----:B------:R1:W2:Y:S02]  /*f810*/  SHFL.IDX P6, R14, R13, R12, R11 ;  /* 0x0000000c0d0e7389 */ /* 0x0002a400000c000b */
[----:B012---:R-:W-:Y:S01]  /*f820*/  ENDCOLLECTIVE ;  /* 0x000000000000791b */ /* 0x007fe20003800000 */
.L_x_174:
[----:B------:R-:W-:Y:S01]  /*f830*/  IMAD.MOV.U32 R5, RZ, RZ, R18 ;  /* 0x000000ffff057224 */ /* 0x000fe200078e0012 */
[----:B------:R-:W-:Y:S01]  /*f840*/  MOV R13, R2 ;  /* 0x00000002000d7202 */ /* 0x000fe20000000f00 */
[----:B------:R-:W-:Y:S02]  /*f850*/  IMAD.MOV.U32 R12, RZ, RZ, 0x5 ;  /* 0x00000005ff0c7424 */ /* 0x000fe400078e00ff */
[----:B------:R-:W-:-:S07]  /*f860*/  IMAD.MOV.U32 R25, RZ, RZ, R14 ;  /* 0x000000ffff197224 */ /* 0x000fce00078e000e */
[----:B------:R-:W-:Y:S05]  /*f870*/  WARPSYNC.COLLECTIVE R15, `(.L_x_175) ;  /* 0x000000000f087348 */ /* 0x000fea0003c00000 */
[----:B------:R0:W1:Y:S02]  /*f880*/  SHFL.IDX P6, R14, R13, R12, R11 ;  /* 0x0000000c0d0e7389 */ /* 0x00006400000c000b */
[----:B01----:R-:W-:Y:S01]  /*f890*/  ENDCOLLECTIVE ;  /* 0x000000000000791b */ /* 0x003fe20003800000 */
.L_x_175:
        /* <DEDUP_REMOVED lines=14> */
.L_x_176:
[----:B------:R-:W-:Y:S01]  /*f980*/  IMAD.MOV.U32 R5, RZ, RZ, R24 ;  /* 0x000000ffff057224 */ /* 0x000fe200078e0018 */
[----:B------:R-:W-:Y:S01]  /*f990*/  MOV R13, R2 ;  /* 0x00000002000d7202 */ /* 0x000fe20000000f00 */
[----:B------:R-:W-:Y:S01]  /*f9a0*/  IMAD.MOV.U32 R12, RZ, RZ, 0x6 ;  /* 0x00000006ff0c7424 */ /* 0x000fe200078e00ff */
[----:B------:R-:W-:-:S07]  /*f9b0*/  MOV R4, R14 ;  /* 0x0000000e00047202 */ /* 0x000fce0000000f00 */
[----:B------:R-:W-:Y:S05]  /*f9c0*/  WARPSYNC.COLLECTIVE R15, `(.L_x_177) ;  /* 0x000000000f087348 */ /* 0x000fea0003c00000 */
[----:B------:R0:W1:Y:S02]  /*f9d0*/  SHFL.IDX P6, R14, R13, R12, R11 ;  /* 0x0000000c0d0e7389 */ /* 0x00006400000c000b */
[----:B01----:R-:W-:Y:S01]  /*f9e0*/  ENDCOLLECTIVE ;  /* 0x000000000000791b */ /* 0x003fe20003800000 */
.L_x_177:
[----:B------:R-:W-:-:S05]  /*f9f0*/  IMAD.WIDE.U32 R4, R26, 0x2, R4 ;  /* 0x000000021a047825 */ /* 0x000fca00078e0004 */
[----:B------:R-:W-:Y:S01]  /*fa00*/  @!PT LDS RZ, [RZ] ;  /* 0x00000000fffff984 */ /* 0x000fe20000000800 */
[----:B------:R-:W-:Y:S01]  /*fa10*/  @!PT LDS RZ, [RZ] ;  /* 0x00000000fffff984 */ /* 0x000fe20000000800 */
[----:B------:R-:W-:Y:S01]  /*fa20*/  @!PT LDS RZ, [RZ] ;  /* 0x00000000fffff984 */ /* 0x000fe20000000800 */
[----:B------:R0:W-:Y:S01]  /*fa30*/  LDGSTS.E.BYPASS.LTC128B.128 [R3+0x2c00], desc[UR38][R4.64], !P2 ;  /* 0x02c0000004037fae */ /* 0x0001e2000d101d66 */
[----:B------:R-:W-:-:S03]  /*fa40*/  ISETP.LT.OR P2, PT, R29, 0x61, P1 ;  /* 0x000000611d00780c */ /* 0x000fc60000f41670 */
[----:B------:R0:W-:Y:S01]  /*fa50*/  LDGSTS.E.BYPASS.LTC128B.128 [R3+0x6c00], desc[UR38][R4.64+0x80], !P3 ;  /* 0x06c0008004037fae */ /* 0x0001e2000d901d66 */
[----:B------:R-:W-:Y:S01]  /*fa60*/  ISETP.LT.OR P3, PT, R29, 0x61, P0 ;  /* 0x000000611d00780c */ /* 0x000fe20000761670 */
[----:B------:R-:W-:Y:S01]  /*fa70*/  IMAD.MOV.U32 R13, RZ, RZ, R16 ;  /* 0x000000ffff0d7224 */ /* 0x000fe200078e0010 */
[----:B------:R-:W-:-:S11]  /*fa80*/  MOV R22, R14 ;  /* 0x0000000e00167202 */ /* 0x000fd60000000f00 */
[----:B0-----:R-:W-:Y:S05]  /*fa90*/  WARPSYNC.COLLECTIVE R15, `(.L_x_178) ;  /* 0x000000000f087348 */ /* 0x001fea0003c00000 */
[----:B------:R1:W2:Y:S02]  /*faa0*/  SHFL.IDX P6, R14, R13, R12, R11 ;  /* 0x0000000c0d0e7389 */ /* 0x0002a400000c000b */
[----:B012---:R-:W-:Y:S01]  /*fab0*/  ENDCOLLECTIVE ;  /* 0x000000000000791b */ /* 0x007fe20003800000 */
.L_x_178:
[----:B------:R-:W-:Y:S01]  /*fac0*/  MOV R5, R22 ;  /* 0x0000001600057202 */ /* 0x000fe20000000f00 */
[----:B------:R-:W-:Y:S01]  /*fad0*/  IMAD.MOV.U32 R13, RZ, RZ, R2 ;  /* 0x000000ffff0d7224 */ /* 0x000fe200078e0002 */
[----:B------:R-:W-:Y:S02]  /*fae0*/  MOV R12, 0x7 ;  /* 0x00000007000c7802 */ /* 0x000fe40000000f00 */
[----:B------:R-:W-:-:S07]  /*faf0*/  MOV R27, R14 ;  /* 0x0000000e001b7202 */ /* 0x000fce0000000f00 */
[----:B------:R-:W-:Y:S05]  /*fb00*/  WARPSYNC.COLLECTIVE R15, `(.L_x_179) ;  /* 0x000000000f087348 */ /* 0x000fea0003c00000 */
[----:B------:R0:W1:Y:S02]  /*fb10*/  SHFL.IDX P6, R14, R13, R12, R11 ;  /* 0x0000000c0d0e7389 */ /* 0x00006400000c000b */
[----:B01----:R-:W-:Y:S01]  /*fb20*/  ENDCOLLECTIVE ;  /* 0x000000000000791b */ /* 0x003fe20003800000 */
.L_x_179:
[----:B------:R-:W-:-:S04]  /*fb30*/  IMAD.MOV.U32 R4, RZ, RZ, R27 ;  /* 0x000000ffff047224 */ /* 0x000fc800078e001b */
[----:B------:R-:W-:-:S05]  /*fb40*/  IMAD.WIDE.U32 R4, R26, 0x2, R4 ;  /* 0x000000021a047825 */ /* 0x000fca00078e0004 */
[----:B------:R-:W-:Y:S01]  /*fb50*/  @!PT LDS RZ, [RZ] ;  /* 0x00000000fffff984 */ /* 0x000fe20000000800 */
[----:B------:R-:W-:Y:S01]  /*fb60*/  @!PT LDS RZ, [RZ] ;  /* 0x00000000fffff984 */ /* 0x000fe20000000800 */
[----:B------:R-:W-:Y:S01]  /*fb70*/  @!PT LDS RZ, [RZ] ;  /* 0x00000000fffff984 */ /* 0x000fe20000000800 */
[----:B------:R0:W-:Y:S01]  /*fb80*/  LDGSTS.E.BYPASS.LTC128B.128 [R3+0x3400], desc[UR38][R4.64], !P2 ;  /* 0x0340000004037fae */ /* 0x0001e2000d101d66 */
[----:B------:R-:W-:-:S03]  /*fb90*/  MOV R13, R16 ;  /* 0x00000010000d7202 */ /* 0x000fc60000000f00 */
[----:B------:R0:W-:Y:S01]  /*fba0*/  LDGSTS.E.BYPASS.LTC128B.128 [R3+0x7400], desc[UR38][R4.64+0x80], !P3 ;  /* 0x0740008004037fae */ /* 0x0001e2000d901d66 */
[----:B------:R-:W-:-:S07]  /*fbb0*/  IMAD.MOV.U32 R2, RZ, RZ, R14 ;  /* 0x000000ffff027224 */ /* 0x000fce00078e000e */
[----:B0-----:R-:W-:Y:S05]  /*fbc0*/  WARPSYNC.COLLECTIVE R15, `(.L_x_180) ;  /* 0x000000000f087348 */ /* 0x001fea0003c00000 */
[----:B------:R1:W2:Y:S02]  /*fbd0*/  SHFL.IDX P6, R14, R13, R12, R11 ;  /* 0x0000000c0d0e7389 */ /* 0x0002a400000c000b */
[----:B012---:R-:W-:Y:S01]  /*fbe0*/  ENDCOLLECTIVE ;  /* 0x000000000000791b */ /* 0x007fe20003800000 */
.L_x_180:
[----:B------:R-:W-:Y:S05]  /*fbf0*/  BRA `(.L_x_181) ;  /* 0xffffffc400307947 */ /* 0x000fea000383ffff */
.L_x_75:
[----:B0-----:R0:W1:Y:S02]  /*fc00*/  SYNCS.PHASECHK.TRANS64.TRYWAIT P0, [R7+URZ+0x28820], R10 ;  /* 0x0288200a070075a7 */ /* 0x001064000800017f */
[----:B-1----:R-:W-:Y:S05]  /*fc10*/  @!P0 NANOSLEEP.SYNCS 0x989680 ;  /* 0x009896800000895d */ /* 0x002fea0003900000 */
[----:B------:R-:W1:Y:S02]  /*fc20*/  @!P0 SYNCS.PHASECHK.TRANS64 P0, [R7+URZ+0x28820], R10 ;  /* 0x0288200a070085a7 */ /* 0x000e64000800007f */
[----:B-1----:R-:W-:Y:S05]  /*fc30*/  @!P0 BRA `(.L_x_75) ;  /* 0xfffffffc00f08947 */ /* 0x002fea000383ffff */
[----:B------:R-:W-:Y:S05]  /*fc40*/  BRA `(.L_x_182) ;  /* 0xffffffc400a47947 */ /* 0x000fea000383ffff */
.L_x_76:
[----:B------:R-:W-:Y:S01]  /*fc50*/  BSSY B0, `(.L_x_183) ;  /* 0x0000008000007945 */ /* 0x000fe20003800000 */
[----:B------:R-:W-:Y:S01]  /*fc60*/  MOV R13, R17 ;  /* 0x00000011000d7202 */ /* 0x000fe20000000f00 */
[----:B------:R-:W-:Y:S01]  /*fc70*/  IMAD.MOV.U32 R12, RZ, RZ, RZ ;  /* 0x000000ffff0c7224 */ /* 0x000fe200078e00ff */
[----:B------:R-:W-:Y:S01]  /*fc80*/  MOV R11, 0x1f ;  /* 0x0000001f000b7802 */ /* 0x000fe20000000f00 */
[----:B------:R-:W-:-:S07]  /*fc90*/  IMAD.MOV.U32 R15, RZ, RZ, -0x1 ;  /* 0xffffffffff0f7424 */ /* 0x000fce00078e00ff */
[----:B0----5:R-:W-:Y:S05]  /*fca0*/  WARPSYNC.COLLECTIVE R15, `(.L_x_184) ;  /* 0x000000000f087348 */ /* 0x021fea0003c00000 */
[----:B------:R1:W2:Y:S02]  /*fcb0*/  SHFL.IDX P6, R14, R13, R12, R11 ;  /* 0x0000000c0d0e7389 */ /* 0x0002a400000c000b */
[----:B012--5:R-:W-:Y:S01]  /*fcc0*/  ENDCOLLECTIVE ;  /* 0x000000000000791b */ /* 0x027fe20003800000 */
.L_x_184:
[----:B------:R-:W-:Y:S05]  /*fcd0*/  BSYNC B0 ;  /* 0x0000000000007941 */ /* 0x000fea0003800000 */
.L_x_183:
[----:B------:R-:W-:Y:S05]  /*fce0*/  BRA `(.L_x_185) ;  /* 0xffffffc400887947 */ /* 0x000fea000383ffff */
.L_x_77:
[----:B------:R-:W-:Y:S01]  /*fcf0*/  BSSY B0, `(.L_x_186) ;  /* 0x0000006000007945 */ /* 0x000fe20003800000 */
[----:B------:R-:W-:-:S07]  /*fd00*/  MOV R15, 0xffffffff ;  /* 0xffffffff000f7802 */ /* 0x000fce0000000f00 */
[----:B01---5:R-:W-:Y:S05]  /*fd10*/  WARPSYNC.COLLECTIVE R15, `(.L_x_187) ;  /* 0x000000000f0c7348 */ /* 0x023fea0003c00000 */
[----:B------:R-:W-:Y:S02]  /*fd20*/  ELECT P6, UR62, PT ;  /* 0x00000000003e782f */ /* 0x000fe400038c0000 */
[----:B------:R-:W-:Y:S01]  /*fd30*/  MOV R14, UR62 ;  /* 0x0000003e000e7c02 */ /* 0x000fe20008000f00 */
[----:B01---5:R-:W-:Y:S10]  /*fd40*/  ENDCOLLECTIVE ;  /* 0x000000000000791b */ /* 0x023ff40003800000 */
.L_x_187:
[----:B------:R-:W-:Y:S05]  /*fd50*/  BSYNC B0 ;  /* 0x0000000000007941 */ /* 0x000fea0003800000 */
.L_x_186:
[----:B------:R-:W-:Y:S05]  /*fd60*/  BRA `(.L_x_188) ;  /* 0xffffffc4007c7947 */ /* 0x000fea000383ffff */
.L_x_79:
[----:B--2---:R2:W3:Y:S02]  /*fd70*/  SYNCS.PHASECHK.TRANS64.TRYWAIT P1, [R5+URZ+0x28840], R2 ;  /* 0x02884002050075a7 */ /* 0x0044e4000802017f */
[----:B---3--:R-:W-:Y:S05]  /*fd80*/  @!P1 NANOSLEEP.SYNCS 0x989680 ;  /* 0x009896800000995d */ /* 0x008fea0003900000 */
[----:B------:R-:W3:Y:S02]  /*fd90*/  @!P1 SYNCS.PHASECHK.TRANS64 P1, [R5+URZ+0x28840], R2 ;  /* 0x02884002050095a7 */ /* 0x000ee4000802007f */
[----:B---3--:R-:W-:Y:S05]  /*fda0*/  @!P1 BRA `(.L_x_79) ;  /* 0xfffffffc00f09947 */ /* 0x008fea000383ffff */
[----:B------:R-:W-:Y:S05]  /*fdb0*/  BRA `(.L_x_189) ;  /* 0xffffffc4009c7947 */ /* 0x000fea000383ffff */
.L_x_81:
[----:B0-----:R0:W3:Y:S02]  /*fdc0*/  SYNCS.PHASECHK.TRANS64.TRYWAIT P1, [R7+URZ+0x28840], R0 ;  /* 0x02884000070075a7 */ /* 0x0010e4000802017f */
[----:B---3--:R-:W-:Y:S05]  /*fdd0*/  @!P1 NANOSLEEP.SYNCS 0x989680 ;  /* 0x009896800000995d */ /* 0x008fea0003900000 */
[----:B------:R-:W3:Y:S02]  /*fde0*/  @!P1 SYNCS.PHASECHK.TRANS64 P1, [R7+URZ+0x28840], R0 ;  /* 0x02884000070095a7 */ /* 0x000ee4000802007f */
[----:B---3--:R-:W-:Y:S05]  /*fdf0*/  @!P1 BRA `(.L_x_81) ;  /* 0xfffffffc00f09947 */ /* 0x008fea000383ffff */
[----:B------:R-:W-:Y:S05]  /*fe00*/  BRA `(.L_x_190) ;  /* 0xffffffc400a87947 */ /* 0x000fea000383ffff */
.L_x_83:
[----:B---3--:R3:W4:Y:S02]  /*fe10*/  SYNCS.PHASECHK.TRANS64.TRYWAIT P1, [R5+URZ+0x28860], R2 ;  /* 0x02886002050075a7 */ /* 0x008724000802017f */
[----:B----4-:R-:W-:Y:S05]  /*fe20*/  @!P1 NANOSLEEP.SYNCS 0x989680 ;  /* 0x009896800000995d */ /* 0x010fea0003900000 */
[----:B------:R-:W4:Y:S02]  /*fe30*/  @!P1 SYNCS.PHASECHK.TRANS64 P1, [R5+URZ+0x28860], R2 ;  /* 0x02886002050095a7 */ /* 0x000f24000802007f */
[----:B----4-:R-:W-:Y:S05]  /*fe40*/  @!P1 BRA `(.L_x_83) ;  /* 0xfffffffc00f09947 */ /* 0x010fea000383ffff */
[----:B------:R-:W-:Y:S05]  /*fe50*/  BRA `(.L_x_191) ;  /* 0xffffffc400a47947 */ /* 0x000fea000383ffff */
.L_x_192:
[----:B------:R-:W-:-:S00]  /*fe60*/  BRA `(.L_x_192) ;  /* 0xfffffffc00fc7947 */ /* 0x000fc0000383ffff */
[----:B------:R-:W-:-:S00]  /*fe70*/  NOP ;  /* 0x0000000000007918 */ /* 0x000fc00000000000 */
        /* <DEDUP_REMOVED lines=8> */
.L_x_3542:


//--------------------- .text._ZN7cutlass13device_kernelIN5flash11enable_sm90INS1_16FlashAttnFwdSm90INS1_25CollectiveMainloopFwdSm90ILi2EN4cute5tupleIJNS5_1CILi1EEES8_S8_EEENS6_IJNS7_ILi128EEESA_SA_EEELi128ENS_6half_tEfNS_4arch4Sm90ELb0ELb0ELb1ELb1ELb1ELb0ELb0ELb1ELb1ELb1ELb1ELb0EEENS1_21CollectiveEpilogueFwdISB_S9_SC_SE_Li256ELb1ELb1ELb1ELb0EEENS1_36VarlenDynamicPersistentTileSchedulerILi128ELi128ELi256ELi128ELb1ELb1ELb1ELb0ELb1ELb1EEEEEEEEEvNT_6ParamsE --------------------------
	.section	.text._ZN7cutlass13device_kernelIN5flash11enable_sm90INS1_16FlashAttnFwdSm90INS1_25CollectiveMainloopFwdSm90ILi2EN4cute5tupleIJNS5_1CILi1EEES8_S8_EEENS6_IJNS7_ILi128EEESA_SA_EEELi128ENS_6half_tEfNS_4arch4Sm90ELb0ELb0ELb1ELb1ELb1ELb0ELb0ELb1ELb1ELb1ELb1ELb0EEENS1_21CollectiveEpilogueFwdISB_S9_SC_SE_Li256ELb1ELb1ELb1ELb0EEENS1_36VarlenDynamicPersistentTileSchedulerILi128ELi128ELi256ELi128ELb1ELb1ELb1ELb0ELb1ELb1EEEEEEEEEvNT_6ParamsE,"ax",@progbits
	.align	128
.text._ZN7cutlass13device_kernelIN5flash11enable_sm90INS1_16FlashAttnFwdSm90INS1_25CollectiveMainloopFwdSm90ILi2EN4cute5tupleIJNS5_1CILi1EEES8_S8_EEENS6_IJNS7_ILi128EEESA_SA_EEELi128ENS_6half_tEfNS_4arch4Sm90ELb0ELb0ELb1ELb1ELb1ELb0ELb0ELb1ELb1ELb1ELb1ELb0EEENS1_21CollectiveEpilogueFwdISB_S9_SC_SE_Li256ELb1ELb1ELb1ELb0EEENS1_36VarlenDynamicPersistentTileSchedulerILi128ELi128ELi256ELi128ELb1ELb1ELb1ELb0ELb1ELb1EEEEEEEEEvNT_6ParamsE:
        .type           _ZN7cutlass13device_kernelIN5flash11enable_sm90INS1_16FlashAttnFwdSm90INS1_25CollectiveMainloopFwdSm90ILi2EN4cute5tupleIJNS5_1CILi1EEES8_S8_EEENS6_IJNS7_ILi128EEESA_SA_EEELi128ENS_6half_tEfNS_4arch4Sm90ELb0ELb0ELb1ELb1ELb1ELb0ELb0ELb1ELb1ELb1ELb1ELb0EEENS1_21CollectiveEpilogueFwdISB_S9_SC_SE_Li256ELb1ELb1ELb1ELb0EEENS1_36VarlenDynamicPersistentTileSchedulerILi128ELi128ELi256ELi128ELb1ELb1ELb1ELb0ELb1ELb1EEEEEEEEEvNT_6ParamsE,@function
        .size           _ZN7cutlass13device_kernelIN5flash11enable_sm90INS1_16FlashAttnFwdSm90INS1_25CollectiveMainloopFwdSm90ILi2EN4cute5tupleIJNS5_1CILi1EEES8_S8_EEENS6_IJNS7_ILi128EEESA_SA_EEELi128ENS_6half_tEfNS_4arch4Sm90ELb0ELb0ELb1ELb1ELb1ELb0ELb0ELb1ELb1ELb1ELb1ELb0EEENS1_21CollectiveEpilogueFwdISB_S9_SC_SE_Li256ELb1ELb1ELb1ELb0EEENS1_36VarlenDynamicPersistentTileSchedulerILi128ELi128ELi256ELi128ELb1ELb1ELb1ELb0ELb1ELb1EEEEEEEEEvNT_6ParamsE,(.L_x_3543 - _ZN7cutlass13device_kernelIN5flash11enable_sm90INS1_16FlashAttnFwdSm90INS1_25CollectiveMainloopFwdSm90ILi2EN4cute5tupleIJNS5_1CILi1EEES8_S8_EEENS6_IJNS7_ILi128EEESA_SA_EEELi128ENS_6half_tEfNS_4arch4Sm90ELb0ELb0ELb1ELb1ELb1ELb0ELb0ELb1ELb1ELb1ELb1ELb0EEENS1_21CollectiveEpilogueFwdISB_S9_SC_SE_Li256ELb1ELb1ELb1ELb0EEENS1_36VarlenDynamicPersistentTileSchedulerILi128ELi128ELi256ELi128ELb1ELb1ELb1ELb0ELb1ELb1EEEEEEEEEvNT_6ParamsE)
        .other          _ZN7cutlass13device_kernelIN5flash11enable_sm90INS1_16FlashAttnFwdSm90INS1_25CollectiveMainloopFwdSm90ILi2EN4cute5tupleIJNS5_1CILi1EEES8_S8_EEENS6_IJNS7_ILi128EEESA_SA_EEELi128ENS_6half_tEfNS_4arch4Sm90ELb0ELb0ELb1ELb1ELb1ELb0ELb0ELb1ELb1ELb1ELb1ELb0EEENS1_21CollectiveEpilogueFwdISB_S9_SC_SE_Li256ELb1ELb1ELb1ELb0EEENS1_36VarlenDynamicPersistentTileSchedulerILi128ELi128ELi256ELi128ELb1ELb1ELb1ELb0ELb1ELb1EEEEEEEEEvNT_6ParamsE,@"STO_CUDA_ENTRY STV_DEFAULT"
_ZN7cutlass13device_kernelIN5flash11enable_sm90INS1_16FlashAttnFwdSm90INS1_25CollectiveMainloopFwdSm90ILi2EN4cute5tupleIJNS5_1CILi1EEES8_S8_EEENS6_IJNS7_ILi128EEESA_SA_EEELi128ENS_6half_tEfNS_4arch4Sm90ELb0ELb0ELb1ELb1ELb1ELb0ELb0ELb1ELb1ELb1ELb1ELb0EEENS1_21CollectiveEpilogueFwdISB_S9_SC_SE_Li256ELb1ELb1ELb1ELb0EEENS1_36VarlenDynamicPersistentTileSchedulerILi128ELi128ELi256ELi128ELb1ELb1ELb1ELb0ELb1ELb1EEEEEEEEEvNT_6ParamsE:
[----:B------:R-:W0:Y:S02]  /*0000*/  LDC R1, c[0x0][0x28] ;  /* 0x00000a00ff017b82 */ /* 0x000e240000000800 */
[----:B0-----:R-:W-:Y:S01]  /*0010*/  VIADD R1, R1, 0xffffffd8 ;  /* 0xffffffd801017836 */ /* 0x001fe20000000000 */
[----:B------:R-:W0:Y:S01]  /*0020*/  S2R R3, SR_TID.X ;  /* 0x0000000000037919 */ /* 0x000e220000002100 */
[----:B------:R-:W-:Y:S01]  /*0030*/  ELECT P0, URZ, PT ;  /* 0x00000000003f782f */ /* 0x000fe20003800000 */
[----:B------:R-:W-:Y:S01]  /*0040*/  UMOV UR4, 0x80 ;  /* 0x0000008000047882 */ /* 0x000fe20000000000 */
[----:B------:R-:W-:Y:S01]  /*0050*/  UMOV UR7, 0x100 ;  /* 0x0000010000077882 */ /* 0x000fe20000000000 */
[--C-:B0-----:R-:W-:Y:S02]  /*0060*/  SHF.R.U32.HI R0, RZ, 0x5, R3.reuse ;  /* 0x00000005ff007819 */ /* 0x101fe40000011603 */
[----:B------:R-:W-:-:S03]  /*0070*/  SHF.R.U32.HI R3, RZ, 0x7, R3 ;  /* 0x00000007ff037819 */ /* 0x000fc60000011603 */
[----:B------:R-:W0:Y:S02]  /*0080*/  SHFL.IDX PT, R2, R0, RZ, 0x1f ;  /* 0x00001fff00027589 */ /* 0x000e2400000e0000 */
[C---:B0-----:R-:W-:Y:S02]  /*0090*/  ISETP.NE.OR P0, PT, R2.reuse, RZ, !P0 ;  /* 0x000000ff0200720c */ /* 0x041fe40004705670 */
[----:B------:R-:W-:Y:S02]  /*00a0*/  ISETP.NE.AND P1, PT, R2, RZ, PT ;  /* 0x000000ff0200720c */ /* 0x000fe40003f25270 */
[----:B------:R0:W1:Y:S09]  /*00b0*/  SHFL.IDX PT, R2, R3, RZ, 0x1f ;  /* 0x00001fff03027589 */ /* 0x00007200000e0000 */
[----:B------:R-:W-:Y:S01]  /*00c0*/  VOTEU.ALL UP0, P0 ;  /* 0x00000000003f7886 */ /* 0x000fe20000000000 */
[----:B------:R-:W-:-:S04]  /*00d0*/  VOTEU.ALL UP1, P0 ;  /* 0x00000000003f7886 */ /* 0x000fc80000020000 */
[----:B------:R-:W2:Y:S01]  /*00e0*/  @!UP0 S2UR UR8, SR_CgaCtaId ;  /* 0x00000000000889c3 */ /* 0x000ea20000008800 */
[----:B------:R-:W-:Y:S01]  /*00f0*/  @!UP0 UMOV UR6, 0x400 ;  /* 0x0000040000068882 */ /* 0x000fe20000000000 */
[----:B------:R-:W-:-:S04]  /*0100*/  @!UP0 UIADD3 UR4, -UR4, 0x100000, URZ ;  /* 0x0010000004048890 */ /* 0x000fc8000fffe13f */
[----:B------:R-:W-:Y:S02]  /*0110*/  @!UP0 USHF.L.U32 UR5, UR4, 0xb, URZ ;  /* 0x0000000b04058899 */ /* 0x000fe4000800063f */
[----:B------:R-:W-:Y:S02]  /*0120*/  @!UP0 USHF.L.U32 UR4, UR4, 0x1, URZ ;  /* 0x0000000104048899 */ /* 0x000fe4000800063f */
[----:B--2---:R-:W-:Y:S02]  /*0130*/  @!UP0 ULEA UR8, UR8, UR6, 0x18 ;  /* 0x0000000608088291 */ /* 0x004fe4000f8ec03f */
[----:B------:R-:W-:-:S04]  /*0140*/  @!UP0 UIADD3 UR6, -UR7, 0x100000, URZ ;  /* 0x0010000007068890 */ /* 0x000fc8000fffe13f */
[----:B------:R-:W-:Y:S02]  /*0150*/  @!UP0 USHF.L.U32 UR7, UR6, 0xb, URZ ;  /* 0x0000000b06078899 */ /* 0x000fe4000800063f */
[----:B------:R-:W-:Y:S01]  /*0160*/  @!UP0 USHF.L.U32 UR6, UR6, 0x1, URZ ;  /* 0x0000000106068899 */ /* 0x000fe2000800063f */
[----:B------:R-:W-:-:S05]  /*0170*/  VOTEU.ALL UP0, P0 ;  /* 0x00000000003f7886 */ /* 0x000fca0000000000 */
[----:B------:R0:W2:Y:S06]  /*0180*/  @!UP0 SYNCS.EXCH.64 URZ, [UR8+0x28800], UR4 ;  /* 0x02880004083f85b2 */ /* 0x0000ac0008000100 */
[----:B------:R0:W3:Y:S02]  /*0190*/  @!UP1 SYNCS.EXCH.64 URZ, [UR8+0x28820], UR6 ;  /* 0x02882006083f95b2 */ /* 0x0000e40008000100 */
[----:B01----:R-:W-:Y:S05]  /*01a0*/  @P1 BRA `(.L_x_193) ;  /* 0x0000000000481947 */ /* 0x003fea0003800000 */
        /* <DEDUP_REMOVED lines=13> */
[----:B0-----:R0:W1:Y:S08]  /*0280*/  SYNCS.EXCH.64 URZ, [UR8+0x28830], UR4 ;  /* 0x02883004083f75b2 */ /* 0x0010700008000100 */
[----:B------:R0:W4:Y:S01]  /*0290*/  SYNCS.EXCH.64 URZ, [UR8+0x28840], UR6 ;  /* 0x02884006083f75b2 */ /* 0x0001220008000100 */
[----:B------:R0:W0:Y:S01]  /*02a0*/  SYNCS.EXCH.64 URZ, [UR8+0x28838], UR4 ;  /* 0x02883804083f75b2 */ /* 0x0000220008000100 */
[----:B------:R0:W0:Y:S01]  /*02b0*/  SYNCS.EXCH.64 URZ, [UR8+0x28848], UR6 ;  /* 0x02884806083f75b2 */ /* 0x0000220008000100 */
[----:B------:R-:W-:Y:S01]  /*02c0*/  NOP ;  /* 0x0000000000007918 */ /* 0x000fe20000000000 */
.L_x_193:
        /* <DEDUP_REMOVED lines=22> */
.L_x_194:
        /* <DEDUP_REMOVED lines=18> */
.L_x_195:
        /* <DEDUP_REMOVED lines=22> */
.L_x_196:
        /* <DEDUP_REMOVED lines=22> */
.L_x_197:
[----:B------:R-:W-:Y:S01]  /*0810*/  ISETP.NE.AND P0, PT, R2, RZ, PT ;  /* 0x000000ff0200720c */ /* 0x000fe20003f05270 */
[----:B------:R-:W-:Y:S01]  /*0820*/  IMAD.MOV.U32 R2, RZ, RZ, 0x1 ;  /* 0x00000001ff027424 */ /* 0x000fe200078e00ff */
[----:B------:R-:W-:Y:S01]  /*0830*/  NOP ;  /* 0x0000000000007918 */ /* 0x000fe20000000000 */
[----:B------:R-:W-:-:S03]  /*0840*/  ULDC.64 UR36, c[0x0][0x208] ;  /* 0x0000820000247ab9 */ /* 0x000fc60000000a00 */
[----:B------:R-:W-:-:S05]  /*0850*/  SEL R2, R2, 0x2, !P0 ;  /* 0x0000000202027807 */ /* 0x000fca0004000000 */
[----:B------:R0:W-:Y:S02]  /*0860*/  STL [R1+0x4], R2 ;  /* 0x0000040201007387 */ /* 0x0001e40000100800 */
[----:B01234-:R-:W-:Y:S06]  /*0870*/  BAR.SYNC.DEFER_BLOCKING 0x0 ;  /* 0x0000000000007b1d */ /* 0x01ffec0000010000 */
[----:B------:R-:W-:Y:S05]  /*0880*/  @!P0 BRA `(.L_x_198) ;  /* 0x0000009c00388947 */ /* 0x000fea0003800000 */
.L_x_199:
[----:B------:R-:W-:-:S08]  /*0890*/  NOP ;  /* 0x0000000000007918 */ /* 0x000fd00000000000 */
[----:B------:R-:W0:Y:S02]  /*08a0*/  USETMAXREG.TRY_ALLOC.CTAPOOL UP0, 0xe8 ;  /* 0x000000e8000079c8 */ /* 0x000e240008000600 */
[----:B0-----:R-:W-:-:S13]  /*08b0*/  PLOP3.LUT P0, PT, PT, PT, UP0, 0x80, 0x0 ;  /* 0x000000000000781c */ /* 0x001fda0003f0f008 */
[----:B------:R-:W-:Y:S05]  /*08c0*/  @!P0 BRA `(.L_x_199) ;  /* 0xfffffffc00f08947 */ /* 0x000fea000383ffff */
[----:B------:R-:W0:Y:S01]  /*08d0*/  S2R R2, SR_TID.X ;  /* 0x0000000000027919 */ /* 0x000e220000002100 */
[----:B------:R-:W1:Y:S01]  /*08e0*/  S2UR UR5, SR_CgaCtaId ;  /* 0x00000000000579c3 */ /* 0x000e620000008800 */
[----:B------:R-:W-:-:S07]  /*08f0*/  UMOV UR4, 0x400 ;  /* 0x0000040000047882 */ /* 0x000fce0000000000 */
[----:B------:R-:W-:Y:S06]  /*0900*/  BAR.ARV 0x8, 0x180 ;  /* 0x0206000000007b1d */ /* 0x000fec0000002000 */
[----:B-1----:R-:W-:Y:S01]  /*0910*/  ULEA UR4, UR5, UR4, 0x18 ;  /* 0x0000000405047291 */ /* 0x002fe2000f8ec03f */
[----:B0-----:R-:W-:-:S04]  /*0920*/  LOP3.LUT R0, R2, 0xffffff80, RZ, 0xc0, !PT ;  /* 0xffffff8002007812 */ /* 0x001fc800078ec0ff */
[----:B------:R-:W-:-:S13]  /*0930*/  ISETP.NE.AND P0, PT, R0, 0x80, PT ;  /* 0x000000800000780c */ /* 0x000fda0003f05270 */
[----:B------:R-:W-:Y:S08]  /*0940*/  @!P0 BAR.ARV 0x9, 0x100 ;  /* 0x0244000000008b1d */ /* 0x000ff00000002000 */
[----:B------:R-:W-:Y:S06]  /*0950*/  BAR.SYNC.DEFER_BLOCKING 0x5, 0x180 ;  /* 0x0146000000007b1d */ /* 0x000fec0000010000 */
[----:B------:R-:W0:Y:S01]  /*0960*/  LDS.128 R16, [UR4+0x288d0] ;  /* 0x0288d004ff107984 */ /* 0x000e220008000c00 */
[----:B------:R-:W-:Y:S01]  /*0970*/  ULDC UR4, c[0x0][0xc3c] ;  /* 0x00030f0000047ab9 */ /* 0x000fe20000000800 */
[----:B------:R-:W-:Y:S06]  /*0980*/  BAR.ARV 0x4, 0x180 ;  /* 0x0106000000007b1d */ /* 0x000fec0000002000 */
[----:B0-----:R-:W-:-:S13]  /*0990*/  ISETP.GE.AND P0, PT, R19, UR4, PT ;  /* 0x0000000413007c0c */ /* 0x001fda000bf06270 */
[----:B------:R-:W-:Y:S05]  /*09a0*/  @P0 EXIT ;  /* 0x000000000000094d */ /* 0x000fea0003800000 */
[----:B------:R-:W2:Y:S01]  /*09b0*/  LDL.LU R10, [R1+0x4] ;  /* 0x00000400010a7983 */ /* 0x000ea20000300800 */
[----:B------:R-:W-:-:S05]  /*09c0*/  VIADD R228, R2, 0xffffff80 ;  /* 0xffffff8002e47836 */ /* 0x000fca0000000000 */
[----:B------:R-:W-:-:S04]  /*09d0*/  SHF.R.S32.HI R3, RZ, 0x1f, R228 ;  /* 0x0000001fff037819 */ /* 0x000fc800000114e4 */
[----:B------:R-:W-:-:S04]  /*09e0*/  LEA.HI R5, R3, R228, RZ, 0x7 ;  /* 0x000000e403057211 */ /* 0x000fc800078f38ff */
[----:B------:R-:W-:-:S05]  /*09f0*/  LOP3.LUT R7, R5, 0xffffff80, RZ, 0xc0, !PT ;  /* 0xffffff8005077812 */ /* 0x000fca00078ec0ff */
[----:B------:R-:W-:-:S05]  /*0a00*/  IMAD.IADD R206, R228, 0x1, -R7 ;  /* 0x00000001e4ce7824 */ /* 0x000fca00078e0a07 */
[----:B------:R-:W-:-:S04]  /*0a10*/  SHF.R.S32.HI R11, RZ, 0x1f, R206 ;  /* 0x0000001fff0b7819 */ /* 0x000fc800000114ce */
[----:B------:R-:W-:-:S04]  /*0a20*/  LEA.HI R4, R11, R206, RZ, 0x2 ;  /* 0x000000ce0b047211 */ /* 0x000fc800078f10ff */
[--C-:B------:R-:W-:Y:S02]  /*0a30*/  SHF.R.S32.HI R6, RZ, 0x2, R4.reuse ;  /* 0x00000002ff067819 */ /* 0x100fe40000011404 */
[----:B------:R-:W-:Y:S02]  /*0a40*/  SHF.R.S32.HI R9, RZ, 0x1f, R4 ;  /* 0x0000001fff097819 */ /* 0x000fe40000011404 */
[----:B------:R-:W-:Y:S02]  /*0a50*/  LEA.HI R0, R3, R228, RZ, 0x4 ;  /* 0x000000e403007211 */ /* 0x000fe400078f20ff */
[----:B------:R-:W-:Y:S02]  /*0a60*/  LEA.HI R9, R9, R6, RZ, 0x3 ;  /* 0x0000000609097211 */ /* 0x000fe400078f18ff */
[----:B------:R-:W-:Y:S02]  /*0a70*/  LEA.HI R2, R3, R228, RZ, 0x5 ;  /* 0x000000e403027211 */ /* 0x000fe400078f28ff */
[----:B------:R-:W-:-:S02]  /*0a80*/  LOP3.LUT R13, R9, 0xfffffff8, RZ, 0xc0, !PT ;  /* 0xfffffff8090d7812 */ /* 0x000fc400078ec0ff */
[----:B------:R-:W-:Y:S01]  /*0a90*/  SHF.R.S32.HI R9, RZ, 0x4, R0 ;  /* 0x00000004ff097819 */ /* 0x000fe20000011400 */
[----:B------:R-:W-:Y:S01]  /*0aa0*/  IMAD.SHL.U32 R2, R2, 0x20, RZ ;  /* 0x0000002002027824 */ /* 0x000fe200078e00ff */
[C---:B------:R-:W-:Y:S02]  /*0ab0*/  LOP3.LUT R7, R0.reuse, 0x3fffff0, RZ, 0xc0, !PT ;  /* 0x03fffff000077812 */ /* 0x040fe400078ec0ff */
[----:B------:R-:W-:Y:S02]  /*0ac0*/  LEA.HI R0, R0, R9, RZ, 0x1 ;  /* 0x0000000900007211 */ /* 0x000fe400078f08ff */
[----:B------:R-:W-:Y:S01]  /*0ad0*/  LOP3.LUT R2, R2, 0xfffffc00, RZ, 0xc0, !PT ;  /* 0xfffffc0002027812 */ /* 0x000fe200078ec0ff */
[----:B------:R-:W-:Y:S01]  /*0ae0*/  IMAD.IADD R7, R228, 0x1, -R7 ;  /* 0x00000001e4077824 */ /* 0x000fe200078e0a07 */
[----:B------:R-:W-:Y:S02]  /*0af0*/  LOP3.LUT R0, R0, 0x1ffffffe, RZ, 0xc0, !PT ;  /* 0x1ffffffe00007812 */ /* 0x000fe400078ec0ff */
[----:B------:R-:W-:Y:S01]  /*0b00*/  LEA.HI R8, R3, R228, RZ, 0x2 ;  /* 0x000000e403087211 */ /* 0x000fe200078f10ff */
[----:B------:R-:W-:Y:S01]  /*0b10*/  IMAD.IADD R6, R6, 0x1, -R13 ;  /* 0x0000000106067824 */ /* 0x000fe200078e0a0d */
[----:B------:R-:W-:Y:S01]  /*0b20*/  LEA R7, R7, R2, 0x6 ;  /* 0x0000000207077211 */ /* 0x000fe200078e30ff */
[----:B------:R-:W-:Y:S01]  /*0b30*/  IMAD.IADD R0, R9, 0x1, -R0 ;  /* 0x0000000109007824 */ /* 0x000fe200078e0a00 */
[----:B------:R-:W-:-:S02]  /*0b40*/  LOP3.LUT R13, R8, 0xfffffffc, RZ, 0xc0, !PT ;  /* 0xfffffffc080d7812 */ /* 0x000fc400078ec0ff */
[----:B------:R-:W-:Y:S02]  /*0b50*/  LEA.HI R3, R3, R228, RZ, 0x3 ;  /* 0x000000e403037211 */ /* 0x000fe400078f18ff */
[----:B------:R-:W-:Y:S01]  /*0b60*/  SHF.R.S32.HI R222, RZ, 0x7, R5 ;  /* 0x00000007ffde7819 */ /* 0x000fe20000011405 */
[----:B------:R-:W-:Y:S01]  /*0b70*/  IMAD R225, R0, 0x8, R7 ;  /* 0x0000000800e17824 */ /* 0x000fe200078e0207 */
[----:B------:R-:W-:Y:S01]  /*0b80*/  LOP3.LUT R7, R3, 0xfffffff8, RZ, 0xc0, !PT ;  /* 0xfffffff803077812 */ /* 0x000fe200078ec0ff */
[----:B------:R-:W-:Y:S01]  /*0b90*/  IMAD.IADD R13, R228, 0x1, -R13 ;  /* 0x00000001e40d7824 */ /* 0x000fe200078e0a0d */
[----:B------:R-:W-:Y:S02]  /*0ba0*/  LOP3.LUT R9, R4, 0x7ffffffc, RZ, 0xc0, !PT ;  /* 0x7ffffffc04097812 */ /* 0x000fe400078ec0ff */
[----:B------:R-:W-:Y:S02]  /*0bb0*/  LEA.HI R11, R11, R206, RZ, 0x5 ;  /* 0x000000ce0b0b7211 */ /* 0x000fe400078f28ff */
[----:B------:R-:W-:Y:S01]  /*0bc0*/  LEA.HI R5, R5, R222, RZ, 0x1 ;  /* 0x000000de05057211 */ /* 0x000fe200078f08ff */
[----:B------:R-:W-:Y:S01]  /*0bd0*/  IMAD.IADD R154, R228, 0x1, -R7 ;  /* 0x00000001e49a7824 */ /* 0x000fe200078e0a07 */
[----:B------:R-:W-:-:S02]  /*0be0*/  IADD3 R9, R206, -R9, RZ ;  /* 0x80000009ce097210 */ /* 0x000fc40007ffe0ff */
[----:B------:R-:W-:Y:S02]  /*0bf0*/  SHF.R.S32.HI R11, RZ, 0x5, R11 ;  /* 0x00000005ff0b7819 */ /* 0x000fe4000001140b */
[----:B------:R-:W-:Y:S02]  /*0c00*/  LEA.HI R2, R13, R13, RZ, 0x1 ;  /* 0x0000000d0d027211 */ /* 0x000fe400078f08ff */
[----:B------:R-:W-:Y:S01]  /*0c10*/  LOP3.LUT R5, R5, 0x3fffffe, RZ, 0xc0, !PT ;  /* 0x03fffffe05057812 */ /* 0x000fe200078ec0ff */
[----:B------:R-:W-:Y:S01]  /*0c20*/  IMAD.SHL.U32 R153, R154, 0x8, RZ ;  /* 0x000000089a997824 */ /* 0x000fe200078e00ff */
[----:B------:R-:W-:Y:S01]  /*0c30*/  LOP3.LUT R2, R2, 0x1ffffffe, RZ, 0xc0, !PT ;  /* 0x1ffffffe02027812 */ /* 0x000fe200078ec0ff */
[----:B------:R-:W-:Y:S02]  /*0c40*/  IMAD.SHL.U32 R203, R9, 0x2, RZ ;  /* 0x0000000209cb7824 */ /* 0x000fe400078e00ff */
[----:B------:R-:W-:Y:S02]  /*0c50*/  IMAD R6, R11, 0x10, R6 ;  /* 0x000000100b067824 */ /* 0x000fe400078e0206 */
[----:B------:R-:W-:Y:S01]  /*0c60*/  IMAD.IADD R5, R222, 0x1, -R5 ;  /* 0x00000001de057824 */ /* 0x000fe200078e0a05 */
[----:B------:R-:W-:Y:S01]  /*0c70*/  IADD3 R2, R13, -R2, RZ ;  /* 0x800000020d027210 */ /* 0x000fe20007ffe0ff */
[----:B------:R-:W-:Y:S01]  /*0c80*/  VIADD R23, R153, 0x40 ;  /* 0x0000004099177836 */ /* 0x000fe20000000000 */
[C---:B------:R-:W-:Y:S01]  /*0c90*/  IADD3 R197, R203.reuse, 0x20, RZ ;  /* 0x00000020cbc57810 */ /* 0x040fe20007ffe0ff */
[C---:B------:R-:W-:Y:S01]  /*0ca0*/  VIADD R200, R203.reuse, 0x8 ;  /* 0x00000008cbc87836 */ /* 0x040fe20000000000 */
[C---:B------:R-:W-:Y:S01]  /*0cb0*/  IADD3 R190, R203.reuse, 0x58, RZ ;  /* 0x00000058cbbe7810 */ /* 0x040fe20007ffe0ff */
[----:B------:R-:W-:-:S02]  /*0cc0*/  VIADD R199, R203, 0x10 ;  /* 0x00000010cbc77836 */ /* 0x000fc40000000000 */
[C---:B------:R-:W-:Y:S02]  /*0cd0*/  VIADD R198, R203.reuse, 0x18 ;  /* 0x00000018cbc67836 */ /* 0x040fe40000000000 */
[C---:B------:R-:W-:Y:S02]  /*0ce0*/  VIADD R196, R203.reuse, 0x28 ;  /* 0x00000028cbc47836 */ /* 0x040fe40000000000 */
[C---:B------:R-:W-:Y:S02]  /*0cf0*/  VIADD R195, R203.reuse, 0x30 ;  /* 0x00000030cbc37836 */ /* 0x040fe40000000000 */
[C---:B------:R-:W-:Y:S02]  /*0d00*/  VIADD R194, R203.reuse, 0x38 ;  /* 0x00000038cbc27836 */ /* 0x040fe40000000000 */
[C---:B------:R-:W-:Y:S02]  /*0d10*/  VIADD R193, R203.reuse, 0x40 ;  /* 0x00000040cbc17836 */ /* 0x040fe40000000000 */
[----:B------:R-:W-:-:S02]  /*0d20*/  VIADD R192, R203, 0x48 ;  /* 0x00000048cbc07836 */ /* 0x000fc40000000000 */
[C---:B------:R-:W-:Y:S02]  /*0d30*/  VIADD R191, R203.reuse, 0x50 ;  /* 0x00000050cbbf7836 */ /* 0x040fe40000000000 */
[C---:B------:R-:W-:Y:S02]  /*0d40*/  VIADD R189, R203.reuse, 0x60 ;  /* 0x00000060cbbd7836 */ /* 0x040fe40000000000 */
[C---:B------:R-:W-:Y:S02]  /*0d50*/  VIADD R188, R203.reuse, 0x68 ;  /* 0x00000068cbbc7836 */ /* 0x040fe40000000000 */
[C---:B------:R-:W-:Y:S02]  /*0d60*/  VIADD R155, R203.reuse, 0x70 ;  /* 0x00000070cb9b7836 */ /* 0x040fe40000000000 */
[----:B------:R-:W-:Y:S02]  /*0d70*/  VIADD R22, R203, 0x78 ;  /* 0x00000078cb167836 */ /* 0x000fe40000000000 */
[----:B------:R-:W-:Y:S01]  /*0d80*/  IMAD R223, R5, 0x40, R6 ;  /* 0x0000004005df7824 */ /* 0x000fe200078e0206 */
[----:B------:R-:W-:Y:S01]  /*0d90*/  SHF.R.S32.HI R204, RZ, 0x3, R3 ;  /* 0x00000003ffcc7819 */ /* 0x000fe20000011403 */
[----:B------:R-:W-:Y:S01]  /*0da0*/  IMAD.MOV.U32 R5, RZ, RZ, R17 ;  /* 0x000000ffff057224 */ /* 0x000fe200078e0011 */
[----:B------:R-:W-:Y:S01]  /*0db0*/  SHF.R.S32.HI R227, RZ, 0x1f, R153 ;  /* 0x0000001fffe37819 */ /* 0x000fe20000011499 */
[----:B------:R-:W-:Y:S01]  /*0dc0*/  IMAD.MOV.U32 R6, RZ, RZ, R18 ;  /* 0x000000ffff067224 */ /* 0x000fe200078e0012 */
[----:B------:R-:W-:Y:S01]  /*0dd0*/  SHF.R.S32.HI R226, RZ, 0x1f, R23 ;  /* 0x0000001fffe27819 */ /* 0x000fe20000011417 */
[----:B------:R-:W-:Y:S01]  /*0de0*/  IMAD.MOV.U32 R7, RZ, RZ, R19 ;  /* 0x000000ffff077224 */ /* 0x000fe200078e0013 */
[----:B------:R-:W-:Y:S01]  /*0df0*/  SHF.R.S32.HI R221, RZ, 0x1f, R200 ;  /* 0x0000001fffdd7819 */ /* 0x000fe200000114c8 */
[----:B------:R-:W-:Y:S01]  /*0e00*/  IMAD.MOV.U32 R205, RZ, RZ, RZ ;  /* 0x000000ffffcd7224 */ /* 0x000fe200078e00ff */
[----:B------:R-:W-:Y:S01]  /*0e10*/  SHF.R.S32.HI R220, RZ, 0x1f, R199 ;  /* 0x0000001fffdc7819 */ /* 0x000fe200000114c7 */
[----:B------:R-:W-:Y:S01]  /*0e20*/  IMAD R224, R2, 0x8, R223 ;  /* 0x0000000802e07824 */ /* 0x000fe200078e02df */
[----:B------:R-:W-:-:S02]  /*0e30*/  SHF.R.S32.HI R219, RZ, 0x1f, R198 ;  /* 0x0000001fffdb7819 */ /* 0x000fc400000114c6 */
[----:B------:R-:W-:Y:S02]  /*0e40*/  SHF.R.S32.HI R218, RZ, 0x1f, R197 ;  /* 0x0000001fffda7819 */ /* 0x000fe400000114c5 */
[----:B------:R-:W-:Y:S02]  /*0e50*/  SHF.R.S32.HI R217, RZ, 0x1f, R196 ;  /* 0x0000001fffd97819 */ /* 0x000fe400000114c4 */
[----:B------:R-:W-:Y:S02]  /*0e60*/  SHF.R.S32.HI R216, RZ, 0x1f, R195 ;  /* 0x0000001fffd87819 */ /* 0x000fe400000114c3 */
[----:B------:R-:W-:Y:S02]  /*0e70*/  SHF.R.S32.HI R215, RZ, 0x1f, R194 ;  /* 0x0000001fffd77819 */ /* 0x000fe400000114c2 */
[----:B------:R-:W-:Y:S02]  /*0e80*/  SHF.R.S32.HI R214, RZ, 0x1f, R193 ;  /* 0x0000001fffd67819 */ /* 0x000fe400000114c1 */
[----:B------:R-:W-:-:S02]  /*0e90*/  SHF.R.S32.HI R213, RZ, 0x1f, R192 ;  /* 0x0000001fffd57819 */ /* 0x000fc400000114c0 */
[----:B------:R-:W-:Y:S02]  /*0ea0*/  SHF.R.S32.HI R212, RZ, 0x1f, R191 ;  /* 0x0000001fffd47819 */ /* 0x000fe400000114bf */
[----:B------:R-:W-:Y:S02]  /*0eb0*/  SHF.R.S32.HI R211, RZ, 0x1f, R190 ;  /* 0x0000001fffd37819 */ /* 0x000fe400000114be */
[----:B------:R-:W-:Y:S02]  /*0ec0*/  SHF.R.S32.HI R210, RZ, 0x1f, R189 ;  /* 0x0000001fffd27819 */ /* 0x000fe400000114bd */
[----:B------:R-:W-:Y:S02]  /*0ed0*/  SHF.R.S32.HI R209, RZ, 0x1f, R188 ;  /* 0x0000001fffd17819 */ /* 0x000fe400000114bc */
[----:B------:R-:W-:Y:S02]  /*0ee0*/  SHF.R.S32.HI R208, RZ, 0x1f, R155 ;  /* 0x0000001fffd07819 */ /* 0x000fe4000001149b */
[----:B------:R-:W-:Y:S01]  /*0ef0*/  SHF.R.S32.HI R207, RZ, 0x1f, R22 ;  /* 0x0000001fffcf7819 */ /* 0x000fe20000011416 */
[----:B------:R-:W-:Y:S01]  /*0f00*/  UMOV UR38, URZ ;  /* 0x0000003f00267c82 */ /* 0x000fe20008000000 */
[----:B------:R-:W-:Y:S01]  /*0f10*/  UMOV UR39, URZ ;  /* 0x0000003f00277c82 */ /* 0x000fe20008000000 */
[----:B--2---:R-:W-:-:S07]  /*0f20*/  LOP3.LUT R152, R10, 0x1, RZ, 0xfc, !PT ;  /* 0x000000010a987812 */ /* 0x004fce00078efcff */
.L_x_249:
[----:B0--34-:R-:W0:Y:S01]  /*0f30*/  LDC.64 R2, c[0x0][0xc88] ;  /* 0x00032200ff027b82 */ /* 0x019e220000000a00 */
[----:B------:R-:W-:-:S07]  /*0f40*/  ULDC.64 UR4, c[0x0][0xa28] ;  /* 0x00028a0000047ab9 */ /* 0x000fce0000000a00 */
[----:B--2---:R-:W1:Y:S08]  /*0f50*/  LDC.64 R10, c[0x0][0x418] ;  /* 0x00010600ff0a7b82 */ /* 0x004e700000000a00 */
[----:B------:R-:W2:Y:S01]  /*0f60*/  LDC R0, c[0x0][0x424] ;  /* 0x00010900ff007b82 */ /* 0x000ea20000000800 */
[----:B0-----:R-:W-:-:S07]  /*0f70*/  IMAD.WIDE R2, R7, 0x4, R2 ;  /* 0x0000000407027825 */ /* 0x001fce00078e0202 */
[----:B------:R-:W0:Y:S01]  /*0f80*/  LDC R13, c[0x0][0x2f0] ;  /* 0x0000bc00ff0d7b82 */ /* 0x000e220000000800 */
[----:B------:R-:W3:Y:S01]  /*0f90*/  LDG.E R19, desc[UR36][R2.64] ;  /* 0x0000002402137981 */ /* 0x000ee2000c1e1900 */
[----:B------:R-:W-:Y:S01]  /*0fa0*/  ISETP.NE.U32.AND P0, PT, RZ, UR4, PT ;  /* 0x00000004ff007c0c */ /* 0x000fe2000bf05070 */
[----:B------:R-:W-:-:S03]  /*0fb0*/  IMAD.MOV.U32 R7, RZ, RZ, RZ ;  /* 0x000000ffff077224 */ /* 0x000fc600078e00ff */
[----:B------:R-:W-:Y:S02]  /*0fc0*/  ISETP.NE.AND.EX P0, PT, RZ, UR5, PT, P0 ;  /* 0x00000005ff007c0c */ /* 0x000fe4000bf05300 */
[----:B---3--:R-:W-:-:S11]  /*0fd0*/  SHF.R.S32.HI R202, RZ, 0x1f, R19 ;  /* 0x0000001fffca7819 */ /* 0x008fd60000011413 */
[----:B------:R-:W-:-:S04]  /*0fe0*/  @P0 LEA R8, P1, R19, UR4, 0x2 ;  /* 0x0000000413080c11 */ /* 0x000fc8000f8210ff */
[----:B------:R-:W-:Y:S01]  /*0ff0*/  @P0 LEA.HI.X R9, R19, UR5, R202, 0x2, P1 ;  /* 0x0000000513090c11 */ /* 0x000fe200088f14ca */
[----:B------:R-:W-:Y:S02]  /*1000*/  ULDC.64 UR4, c[0x0][0xa20] ;  /* 0x0002880000047ab9 */ /* 0x000fe40000000a00 */
[----:B------:R-:W-:Y:S02]  /*1010*/  ISETP.NE.U32.AND P1, PT, RZ, UR4, PT ;  /* 0x00000004ff007c0c */ /* 0x000fe4000bf25070 */
[----:B------:R3:W5:Y:S01]  /*1020*/  @P0 LDG.E R7, desc[UR36][R8.64] ;  /* 0x0000002408070981 */ /* 0x000762000c1e1900 */
[----:B-1----:R-:W-:Y:S02]  /*1030*/  ISETP.NE.U32.AND P0, PT, R10, RZ, PT ;  /* 0x000000ff0a00720c */ /* 0x002fe40003f05070 */
[----:B------:R-:W-:Y:S02]  /*1040*/  ISETP.NE.AND.EX P1, PT, RZ, UR5, PT, P1 ;  /* 0x00000005ff007c0c */ /* 0x000fe4000bf25310 */
[----:B------:R-:W-:-:S04]  /*1050*/  ISETP.NE.AND.EX P0, PT, R11, RZ, PT, P0 ;  /* 0x000000ff0b00720c */ /* 0x000fc80003f05300 */
[----:B--2---:R-:W-:-:S05]  /*1060*/  SEL R0, R0, 0x1, P0 ;  /* 0x0000000100007807 */ /* 0x004fca0000000000 */
[----:B0-----:R-:W-:Y:S02]  /*1070*/  IMAD R92, R0, R13, RZ ;  /* 0x0000000d005c7224 */ /* 0x001fe400078e02ff */
[----:B------:R-:W-:-:S04]  /*1080*/  @P1 LEA R2, P2, R19, UR4, 0x2 ;  /* 0x0000000413021c11 */ /* 0x000fc8000f8410ff */
[----:B------:R-:W-:-:S05]  /*1090*/  @P1 LEA.HI.X R3, R19, UR5, R202, 0x2, P2 ;  /* 0x0000000513031c11 */ /* 0x000fca00090f14ca */
[----:B------:R3:W5:Y:S01]  /*10a0*/  @P1 LDG.E R92, desc[UR36][R2.64] ;  /* 0x00000024025c1981 */ /* 0x000762000c1e1900 */
[----:B------:R-:W-:Y:S05]  /*10b0*/  @P1 BRA `(.L_x_200) ;  /* 0x0000000000241947 */ /* 0x000fea0003800000 */
[----:B------:R-:W-:Y:S02]  /*10c0*/  ULDC.64 UR4, c[0x0][0xa08] ;  /* 0x0002820000047ab9 */ /* 0x000fe40000000a00 */
[----:B------:R-:W-:-:S04]  /*10d0*/  ISETP.NE.U32.AND P0, PT, RZ, UR4, PT ;  /* 0x00000004ff007c0c */ /* 0x000fc8000bf05070 */
[----:B------:R-:W-:-:S13]  /*10e0*/  ISETP.NE.AND.EX P0, PT, RZ, UR5, PT, P0 ;  /* 0x00000005ff007c0c */ /* 0x000fda000bf05300 */
[----:B------:R-:W-:Y:S05]  /*10f0*/  @!P0 BRA `(.L_x_200) ;  /* 0x0000000000148947 */ /* 0x000fea0003800000 */
[----:B---3--:R-:W0:Y:S02]  /*1100*/  LDC.64 R2, c[0x0][0xa08] ;  /* 0x00028200ff027b82 */ /* 0x008e240000000a00 */
[----:B0-----:R-:W-:-:S05]  /*1110*/  IMAD.WIDE R2, R19, 0x4, R2 ;  /* 0x0000000413027825 */ /* 0x001fca00078e0202 */
[----:B-----5:R-:W2:Y:S04]  /*1120*/  LDG.E R92, desc[UR36][R2.64] ;  /* 0x00000024025c7981 */ /* 0x020ea8000c1e1900 */
[----:B------:R-:W2:Y:S02]  /*1130*/  LDG.E R9, desc[UR36][R2.64+0x4] ;  /* 0x0000042402097981 */ /* 0x000ea4000c1e1900 */
[----:B--2---:R-:W-:-:S07]  /*1140*/  IADD3 R92, -R92, R9, RZ ;  /* 0x000000095c5c7210 */ /* 0x004fce0007ffe1ff */
.L_x_200:
[----:B-----5:R-:W-:Y:S01]  /*1150*/  IMAD.IADD R92, R92, 0x1, -R7 ;  /* 0x000000015c5c7824 */ /* 0x020fe200078e0a07 */
[C---:B---3--:R-:W-:Y:S01]  /*1160*/  LOP3.LUT R2, R6.reuse, 0xff000000, RZ, 0xc0, !PT ;  /* 0xff00000006027812 */ /* 0x048fe200078ec0ff */
[----:B------:R-:W-:Y:S01]  /*1170*/  IMAD.MOV.U32 R88, RZ, RZ, RZ ;  /* 0x000000ffff587224 */ /* 0x000fe200078e00ff */
[----:B------:R-:W-:Y:S01]  /*1180*/  LOP3.LUT R0, R6, 0xff0000, RZ, 0xc0, !PT ;  /* 0x00ff000006007812 */ /* 0x000fe200078ec0ff */
[C---:B------:R-:W-:Y:S01]  /*1190*/  VIADD R4, R92.reuse, 0x7f ;  /* 0x0000007f5c047836 */ /* 0x040fe20000000000 */
[----:B------:R-:W-:Y:S02]  /*11a0*/  ISETP.GE.AND P0, PT, R92, 0x1, PT ;  /* 0x000000015c00780c */ /* 0x000fe40003f06270 */
[----:B------:R-:W-:Y:S02]  /*11b0*/  SHF.R.U32.HI R3, RZ, 0x8, R2 ;  /* 0x00000008ff037819 */ /* 0x000fe40000011602 */
[----:B------:R-:W-:Y:S02]  /*11c0*/  SHF.R.S32.HI R7, RZ, 0x1f, R4 ;  /* 0x0000001fff077819 */ /* 0x000fe40000011404 */
[----:B------:R-:W-:-:S02]  /*11d0*/  LEA.HI R0, R0, R3, RZ, 0x10 ;  /* 0x0000000300007211 */ /* 0x000fc400078f80ff */
[----:B------:R-:W-:Y:S02]  /*11e0*/  LEA.HI R7, R7, R4, RZ, 0x7 ;  /* 0x0000000407077211 */ /* 0x000fe400078f38ff */
[----:B------:R-:W-:Y:S02]  /*11f0*/  LOP3.LUT R201, R0, 0xff, RZ, 0xc0, !PT ;  /* 0x000000ff00c97812 */ /* 0x000fe400078ec0ff */
[----:B------:R-:W-:Y:S02]  /*1200*/  SHF.R.U32.HI R18, RZ, 0x10, R0 ;  /* 0x00000010ff127819 */ /* 0x000fe40000011600 */
[----:B------:R-:W-:Y:S01]  /*1210*/  SHF.R.S32.HI R8, RZ, 0x7, R7 ;  /* 0x00000007ff087819 */ /* 0x000fe20000011407 */
[----:B------:R-:W-:Y:S06]  /*1220*/  @!P0 BRA `(.L_x_201) ;  /* 0x0000000000788947 */ /* 0x000fec0003800000 */
[----:B------:R-:W0:Y:S01]  /*1230*/  LDC R3, c[0x0][0x9f0] ;  /* 0x00027c00ff037b82 */ /* 0x000e220000000800 */
[----:B------:R-:W-:-:S04]  /*1240*/  ISETP.NE.AND P0, PT, R18, RZ, PT ;  /* 0x000000ff1200720c */ /* 0x000fc80003f05270 */
[----:B0-----:R-:W-:-:S04]  /*1250*/  SEL R11, R18, R3, P0 ;  /* 0x00000003120b7207 */ /* 0x001fc80000000000 */
[-C--:B------:R-:W-:Y:S02]  /*1260*/  IABS R7, R11.reuse ;  /* 0x0000000b00077213 */ /* 0x080fe40000000000 */
[----:B------:R-:W-:Y:S02]  /*1270*/  IADD3 R0, R8, -0x1, R11 ;  /* 0xffffffff08007810 */ /* 0x000fe40007ffe00b */
[----:B------:R-:W0:Y:S01]  /*1280*/  I2F.RP R4, R7 ;  /* 0x0000000700047306 */ /* 0x000e220000209400 */
[----:B------:R-:W-:-:S05]  /*1290*/  IABS R12, R11 ;  /* 0x0000000b000c7213 */ /* 0x000fca0000000000 */
[----:B------:R-:W-:Y:S02]  /*12a0*/  IMAD.MOV R12, RZ, RZ, -R12 ;  /* 0x000000ffff0c7224 */ /* 0x000fe400078e0a0c */
[----:B0-----:R-:W0:Y:S02]  /*12b0*/  MUFU.RCP R4, R4 ;  /* 0x0000000400047308 */ /* 0x001e240000001000 */
[----:B0-----:R-:W-:Y:S01]  /*12c0*/  VIADD R2, R4, 0xffffffe ;  /* 0x0ffffffe04027836 */ /* 0x001fe20000000000 */
[----:B------:R-:W-:Y:S02]  /*12d0*/  IABS R4, R0 ;  /* 0x0000000000047213 */ /* 0x000fe40000000000 */
[----:B------:R-:W-:-:S03]  /*12e0*/  LOP3.LUT R0, R0, R11, RZ, 0x3c, !PT ;  /* 0x0000000b00007212 */ /* 0x000fc600078e3cff */
[----:B------:R0:W1:Y:S01]  /*12f0*/  F2I.FTZ.U32.TRUNC.NTZ R3, R2 ;  /* 0x0000000200037305 */ /* 0x000062000021f000 */
[----:B------:R-:W-:Y:S02]  /*1300*/  ISETP.GE.AND P2, PT, R0, RZ, PT ;  /* 0x000000ff0000720c */ /* 0x000fe40003f46270 */
[----:B0-----:R-:W-:Y:S01]  /*1310*/  MOV R2, RZ ;  /* 0x000000ff00027202 */ /* 0x001fe20000000f00 */
[----:B-1----:R-:W-:-:S04]  /*1320*/  IMAD.MOV R10, RZ, RZ, -R3 ;  /* 0x000000ffff0a7224 */ /* 0x002fc800078e0a03 */
[----:B------:R-:W-:-:S04]  /*1330*/  IMAD R9, R10, R7, RZ ;  /* 0x000000070a097224 */ /* 0x000fc800078e02ff */
[----:B------:R-:W-:-:S04]  /*1340*/  IMAD.HI.U32 R3, R3, R9, R2 ;  /* 0x0000000903037227 */ /* 0x000fc800078e0002 */
[----:B------:R-:W-:Y:S02]  /*1350*/  IMAD.MOV.U32 R2, RZ, RZ, R12 ;  /* 0x000000ffff027224 */ /* 0x000fe400078e000c */
[----:B------:R-:W-:-:S04]  /*1360*/  IMAD.HI.U32 R3, R3, R4, RZ ;  /* 0x0000000403037227 */ /* 0x000fc800078e00ff */
[----:B------:R-:W-:-:S05]  /*1370*/  IMAD R2, R3, R2, R4 ;  /* 0x0000000203027224 */ /* 0x000fca00078e0204 */
[----:B------:R-:W-:-:S13]  /*1380*/  ISETP.GT.U32.AND P1, PT, R7, R2, PT ;  /* 0x000000020700720c */ /* 0x000fda0003f24070 */
[----:B------:R-:W-:Y:S02]  /*1390*/  @!P1 IMAD.IADD R2, R2, 0x1, -R7 ;  /* 0x0000000102029824 */ /* 0x000fe400078e0a07 */
[----:B------:R-:W-:Y:S01]  /*13a0*/  @!P1 VIADD R3, R3, 0x1 ;  /* 0x0000000103039836 */ /* 0x000fe20000000000 */
[----:B------:R-:W-:Y:S02]  /*13b0*/  ISETP.NE.AND P1, PT, R11, RZ, PT ;  /* 0x000000ff0b00720c */ /* 0x000fe40003f25270 */
[----:B------:R-:W-:-:S13]  /*13c0*/  ISETP.GE.U32.AND P0, PT, R2, R7, PT ;  /* 0x000000070200720c */ /* 0x000fda0003f06070 */
[----:B------:R-:W-:-:S04]  /*13d0*/  @P0 VIADD R3, R3, 0x1 ;  /* 0x0000000103030836 */ /* 0x000fc80000000000 */
[----:B------:R-:W-:Y:S01]  /*13e0*/  @!P2 IMAD.MOV R3, RZ, RZ, -R3 ;  /* 0x000000ffff03a224 */ /* 0x000fe200078e0a03 */
[----:B------:R-:W-:-:S05]  /*13f0*/  @!P1 LOP3.LUT R3, RZ, R11, RZ, 0x33, !PT ;  /* 0x0000000bff039212 */ /* 0x000fca00078e33ff */
[----:B------:R-:W-:-:S07]  /*1400*/  IMAD.MOV.U32 R88, RZ, RZ, R3 ;  /* 0x000000ffff587224 */ /* 0x000fce00078e0003 */
.L_x_201:
[-C--:B------:R-:W-:Y:S01]  /*1410*/  IMAD R17, R201, R88.reuse, RZ ;  /* 0x00000058c9117224 */ /* 0x080fe200078e02ff */
[----:B------:R-:W-:Y:S01]  /*1420*/  MOV R16, R5 ;  /* 0x0000000500107202 */ /* 0x000fe20000000f00 */
[----:B------:R-:W-:Y:S01]  /*1430*/  IMAD.MOV.U32 R3, RZ, RZ, RZ ;  /* 0x000000ffff037224 */ /* 0x000fe200078e00ff */
[----:B------:R-:W-:Y:S01]  /*1440*/  LOP3.LUT R2, R6, 0xffff, RZ, 0xc0, !PT ;  /* 0x0000ffff06027812 */ /* 0x000fe200078ec0ff */
[----:B------:R-:W-:Y:S01]  /*1450*/  IMAD.MOV.U32 R0, RZ, RZ, RZ ;  /* 0x000000ffff007224 */ /* 0x000fe200078e00ff */
[----:B------:R-:W-:Y:S02]  /*1460*/  VIADDMNMX R88, R17, R88, R8, PT ;  /* 0x0000005811587246 */ /* 0x000fe40003800108 */
[----:B------:R-:W-:Y:S02]  /*1470*/  CS2R R150, SRZ ;  /* 0x0000000000967805 */ /* 0x000fe4000001ff00 */
[----:B------:R-:W-:Y:S02]  /*1480*/  PLOP3.LUT P0, PT, PT, PT, PT, 0x80, 0x0 ;  /* 0x000000000000781c */ /* 0x000fe40003f0f070 */
[----:B------:R-:W-:-:S02]  /*1490*/  CS2R R64, SRZ ;  /* 0x0000000000407805 */ /* 0x000fc4000001ff00 */
[----:B------:R-:W-:Y:S02]  /*14a0*/  ISETP.GT.AND P1, PT, R88, R17, PT ;  /* 0x000000115800720c */ /* 0x000fe40003f24270 */
        /* <DEDUP_REMOVED lines=31> */
[----:B------:R-:W0:Y:S01]  /*16a0*/  SHFL.IDX PT, R0, R222, RZ, 0x1f ;  /* 0x00001fffde007589 */ /* 0x000e2200000e0000 */
[----:B------:R-:W1:Y:S01]  /*16b0*/  S2UR UR40, SR_CgaCtaId ;  /* 0x00000000002879c3 */ /* 0x000e620000008800 */
[----:B------:R-:W-:Y:S01]  /*16c0*/  UMOV UR5, 0x400 ;  /* 0x0000040000057882 */ /* 0x000fe20000000000 */
[----:B0-----:R-:W-:Y:S01]  /*16d0*/  R2UR UR41, R0 ;  /* 0x00000000002972ca */ /* 0x001fe200000e0000 */
[----:B-1----:R-:W-:-:S04]  /*16e0*/  ULEA UR42, UR40, UR5, 0x18 ;  /* 0x00000005282a7291 */ /* 0x002fc8000f8ec03f */
[----:B------:R-:W-:-:S04]  /*16f0*/  UIADD3 UR5, UR42, 0x10400, URZ ;  /* 0x000104002a057890 */ /* 0x000fc8000fffe03f */
[----:B------:R-:W-:-:S04]  /*1700*/  ULOP3.LUT UP0, URZ, UR5, 0x3ff, URZ, 0xc0, !UPT ;  /* 0x000003ff053f7892 */ /* 0x000fc8000f80c03f */
[----:B------:R-:W-:Y:S02]  /*1710*/  ULEA.HI UR4, UR41, UR41, URZ, 0x1 ;  /* 0x0000002929047291 */ /* 0x000fe4000f8f083f */
[----:B------:R-:W-:Y:S02]  /*1720*/  PLOP3.LUT P0, PT, PT, PT, UP0, 0x80, 0x0 ;  /* 0x000000000000781c */ /* 0x000fe40003f0f008 */
        /* <DEDUP_REMOVED lines=14> */
[----:B------:R-:W-:Y:S02]  /*1810*/  IMAD.U32 R6, RZ, RZ, UR4 ;  /* 0x00000004ff067e24 */ /* 0x000fe4000f8e00ff */
[----:B------:R-:W-:-:S02]  /*1820*/  IMAD.U32 R7, RZ, RZ, UR5 ;  /* 0x00000005ff077e24 */ /* 0x000fc4000f8e00ff */
[----:B------:R-:W-:Y:S02]  /*1830*/  IMAD.U32 R11, RZ, RZ, UR7 ;  /* 0x00000007ff0b7e24 */ /* 0x000fe4000f8e00ff */
[----:B------:R-:W-:Y:S02]  /*1840*/  IMAD.MOV.U32 R8, RZ, RZ, 0x70 ;  /* 0x00000070ff087424 */ /* 0x000fe400078e00ff */
[----:B------:R-:W-:Y:S02]  /*1850*/  IMAD.MOV.U32 R12, RZ, RZ, 0x1 ;  /* 0x00000001ff0c7424 */ /* 0x000fe400078e00ff */
[----:B0-----:R-:W-:-:S07]  /*1860*/  IMAD.MOV.U32 R13, RZ, RZ, RZ ;  /* 0x000000ffff0d7224 */ /* 0x001fce00078e00ff */
[----:B------:R-:W-:-:S07]  /*1870*/  LEPC R20, `(.L_x_203) ;  /* 0x000000001014794e */ /* 0x000fce0000000000 */
[----:B-1----:R-:W-:Y:S05]  /*1880*/  CALL.ABS.NOINC R14 ;  /* 0x000000000e007343 */ /* 0x002fea0003c00000 */
.L_x_203:
[----:B------:R-:W-:Y:S02]  /*1890*/  LEA.HI R0, R205, R205, RZ, 0x1 ;  /* 0x000000cdcd007211 */ /* 0x000fe400078f08ff */
[----:B------:R-:W-:Y:S02]  /*18a0*/  ISETP.NE.AND P0, PT, R152, 0x3, PT ;  /* 0x000000039800780c */ /* 0x000fe40003f05270 */
[----:B------:R-:W-:-:S05]  /*18b0*/  LOP3.LUT R0, R0, 0xfffffffe, RZ, 0xc0, !PT ;  /* 0xfffffffe00007812 */ /* 0x000fca00078ec0ff */
[----:B------:R-:W-:-:S05]  /*18c0*/  IMAD.IADD R0, R205, 0x1, -R0 ;  /* 0x00000001cd007824 */ /* 0x000fca00078e0a00 */
[----:B------:R-:W-:-:S04]  /*18d0*/  SHF.L.U32 R0, R0, 0x1f, RZ ;  /* 0x0000001f00007819 */ /* 0x000fc800000006ff */
[----:B------:R-:W0:Y:S02]  /*18e0*/  SYNCS.PHASECHK.TRANS64.TRYWAIT P1, [UR42+0x28800], R0 ;  /* 0x02880000ff0075a7 */ /* 0x000e24000802016a */
[----:B0-----:R-:W-:Y:S05]  /*18f0*/  @!P1 BRA `(.L_x_204) ;  /* 0x000000e400c09947 */ /* 0x001fea0003800000 */
.L_x_334:
[----:B------:R-:W-:Y:S05]  /*1900*/  @!P0 BRA `(.L_x_205) ;  /* 0x0000000000048947 */ /* 0x000fea0003800000 */
[----:B------:R-:W-:Y:S01]  /*1910*/  BPT.TRAP 0x1 ;  /* 0x000000040000795c */ /* 0x000fe20000300000 */
.L_x_205:
[----:B0-----:R-:W-:Y:S01]  /*1920*/  IMAD.U32 R0, RZ, RZ, UR39 ;  /* 0x00000027ff007e24 */ /* 0x001fe2000f8e00ff */
[----:B------:R-:W-:-:S04]  /*1930*/  MOV R3, UR38 ;  /* 0x0000002600037c02 */ /* 0x000fc80008000f00 */
[----:B------:R-:W-:Y:S02]  /*1940*/  LEA R0, R0, UR42, 0x3 ;  /* 0x0000002a00007c11 */ /* 0x000fe4000f8e18ff */
[----:B------:R-:W-:-:S04]  /*1950*/  SHF.L.U32 R3, R3, 0x1f, RZ ;  /* 0x0000001f03037819 */ /* 0x000fc800000006ff */
[----:B------:R0:W1:Y:S01]  /*1960*/  SYNCS.PHASECHK.TRANS64.TRYWAIT P1, [R0+URZ+0x28830], R3 ;  /* 0x02883003000075a7 */ /* 0x000062000802017f */
[----:B------:R-:W-:Y:S05]  /*1970*/  @!P0 BRA `(.L_x_206) ;  /* 0x0000000000048947 */ /* 0x000fea0003800000 */
[----:B------:R-:W-:Y:S01]  /*1980*/  BPT.TRAP 0x1 ;  /* 0x000000040000795c */ /* 0x000fe20000300000 */
.L_x_206:
[----:B------:R-:W-:Y:S01]  /*1990*/  IMAD.MOV.U32 R151, RZ, RZ, RZ ;  /* 0x000000ffff977224 */ /* 0x000fe200078e00ff */
[----:B-1----:R-:W-:Y:S06]  /*19a0*/  @P1 BRA `(.L_x_207) ;  /* 0x0000000000081947 */ /* 0x002fec0003800000 */
[----:B------:R-:W1:Y:S02]  /*19b0*/  SYNCS.PHASECHK.TRANS64.TRYWAIT P1, [R0+URZ+0x28830], R3 ;  /* 0x02883003000075a7 */ /* 0x000e64000802017f */
[----:B-1----:R-:W-:Y:S05]  /*19c0*/  @!P1 BRA `(.L_x_208) ;  /* 0x000000e400a49947 */ /* 0x002fea0003800000 */
.L_x_207:
[----:B------:R-:W-:Y:S05]  /*19d0*/  WARPSYNC.ALL ;  /* 0x0000000000007948 */ /* 0x000fea0003800000 */
[----:B------:R-:W-:Y:S01]  /*19e0*/  UIADD3 UR4, UR42, 0x18400, URZ ;  /* 0x000184002a047890 */ /* 0x000fe2000fffe03f */
[----:B------:R-:W-:Y:S01]  /*19f0*/  WARPGROUP.ARRIVE ;  /* 0x00000000000079c5 */ /* 0x000fe20000000000 */
[----:B------:R-:W-:Y:S02]  /*1a00*/  ULOP3.LUT UR32, UR43, 0x10000, URZ, 0xfc, !UPT ;  /* 0x000100002b207892 */ /* 0x000fe4000f8efc3f */
[----:B------:R-:W-:Y:S01]  /*1a10*/  USHF.R.U32.HI UR4, URZ, 0x4, UR4 ;  /* 0x000000043f047899 */ /* 0x000fe20008011604 */
[----:B------:R-:W-:Y:S01]  /*1a20*/  UMOV UR33, 0x40000040 ;  /* 0x4000004000217882 */ /* 0x000fe20000000000 */
[----:B------:R-:W-:-:S02]  /*1a30*/  UMOV UR35, 0x40000040 ;  /* 0x4000004000237882 */ /* 0x000fc40000000000 */
[----:B------:R-:W-:Y:S01]  /*1a40*/  ULOP3.LUT UR4, UR4, 0x3fff, URZ, 0xc0, !UPT ;  /* 0x00003fff04047892 */ /* 0x000fe2000f8ec03f */
[----:B------:R-:W-:Y:S01]  /*1a50*/  UMOV UR5, 0x40000040 ;  /* 0x4000004000057882 */ /* 0x000fe20000000000 */
[----:B------:R-:W-:Y:S02]  /*1a60*/  UMOV UR7, 0x40000040 ;  /* 0x4000004000077882 */ /* 0x000fe40000000000 */
[----:B------:R-:W-:Y:S02]  /*1a70*/  ULOP3.LUT UR42, UR4, 0x10000, URZ, 0xfc, !UPT ;  /* 0x00010000042a7892 */ /* 0x000fe4000f8efc3f */
[----:B------:R-:W-:Y:S02]  /*1a80*/  UIADD3 UR4, UR32, 0x2, URZ ;  /* 0x0000000220047890 */ /* 0x000fe4000fffe03f */
[----:B------:R-:W-:Y:S02]  /*1a90*/  ULEA UR34, UR39, UR42, 0xb ;  /* 0x0000002a27227291 */ /* 0x000fe4000f8e583f */
[----:B------:R-:W-:-:S02]  /*1aa0*/  UIADD3 UR8, UR32, 0x4, URZ ;  /* 0x0000000420087890 */ /* 0x000fc4000fffe03f */
[----:B------:R-:W-:Y:S02]  /*1ab0*/  UIADD3 UR6, UR34, 0x2, URZ ;  /* 0x0000000222067890 */ /* 0x000fe4000fffe03f */
[----:B------:R-:W-:Y:S01]  /*1ac0*/  UIADD3 UR10, UR34, 0x4, URZ ;  /* 0x00000004220a7890 */ /* 0x000fe2000fffe03f */
[----:B------:R-:W-:Y:S02]  /*1ad0*/  UMOV UR9, 0x40000040 ;  /* 0x4000004000097882 */ /* 0x000fe40000000000 */
[----:B------:R-:W-:Y:S01]  /*1ae0*/  HGMMA.64x128x16.F32 R24, gdesc[UR32], RZ, !UPT, gsb0 ;  /* 0x01e00000201879f0 */ /* 0x000fe2000c0008ff */
        /* <DEDUP_REMOVED lines=43> */
[----:B------:R-:W-:Y:S05]  /*1da0*/  @!P0 BRA `(.L_x_209) ;  /* 0x0000000000048947 */ /* 0x000fea0003800000 */
[----:B------:R-:W-:Y:S01]  /*1db0*/  BPT.TRAP 0x1 ;  /* 0x000000040000795c */ /* 0x000fe20000300000 */
.L_x_209:
[----:B------:R-:W-:Y:S01]  /*1dc0*/  ULDC UR6, c[0x0][0x9d8] ;  /* 0x0002760000067ab9 */ /* 0x000fe20000000800 */
[----:B------:R-:W-:Y:S01]  /*1dd0*/  ULDC UR7, c[0x0][0x988] ;  /* 0x0002620000077ab9 */ /* 0x000fe20000000800 */
[----:B------:R-:W-:Y:S01]  /*1de0*/  FMUL.FTZ R5, R24, UR6 ;  /* 0x0000000618057c20 */ /* 0x000fe20008410000 */
[----:B------:R-:W-:Y:S01]  /*1df0*/  FMUL.FTZ R6, R25, UR6 ;  /* 0x0000000619067c20 */ /* 0x000fe20008410000 */
[----:B------:R-:W-:Y:S01]  /*1e00*/  FMUL.FTZ R11, R28, UR6 ;  /* 0x000000061c0b7c20 */ /* 0x000fe20008410000 */
[----:B------:R-:W-:Y:S01]  /*1e10*/  FMUL.FTZ R12, R29, UR6 ;  /* 0x000000061d0c7c20 */ /* 0x000fe20008410000 */
[----:B------:R-:W-:Y:S01]  /*1e20*/  FMUL.FTZ R54, R54, UR6 ;  /* 0x0000000636367c20 */ /* 0x000fe20008410000 */
[----:B------:R-:W-:Y:S01]  /*1e30*/  IADD3 R25, R92, 0x80, -R203 ;  /* 0x000000805c197810 */ /* 0x000fe20007ffe8cb */
[----:B------:R-:W2:Y:S01]  /*1e40*/  MUFU.TANH R5, R5 ;  /* 0x0000000500057308 */ /* 0x000ea20000002400 */
[----:B------:R-:W-:Y:S01]  /*1e50*/  FMUL.FTZ R32, R32, UR6 ;  /* 0x0000000620207c20 */ /* 0x000fe20008410000 */
[----:B------:R-:W-:Y:S01]  /*1e60*/  FMUL.FTZ R10, R35, UR6 ;  /* 0x00000006230a7c20 */ /* 0x000fe20008410000 */
[----:B01----:R-:W-:Y:S01]  /*1e70*/  FMUL.FTZ R3, R26, UR6 ;  /* 0x000000061a037c20 */ /* 0x003fe20008410000 */
[----:B------:R-:W-:Y:S01]  /*1e80*/  FMUL.FTZ R15, R33, UR6 ;  /* 0x00000006210f7c20 */ /* 0x000fe20008410000 */
[----:B------:R-:W-:Y:S01]  /*1e90*/  FMUL.FTZ R71, R71, UR6 ;  /* 0x0000000647477c20 */ /* 0x000fe20008410000 */
[----:B------:R-:W-:Y:S01]  /*1ea0*/  FMUL.FTZ R4, R27, UR6 ;  /* 0x000000061b047c20 */ /* 0x000fe20008410000 */
[----:B------:R-:W-:Y:S01]  /*1eb0*/  FMUL.FTZ R36, R36, UR6 ;  /* 0x0000000624247c20 */ /* 0x000fe20008410000 */
[----:B------:R-:W-:Y:S01]  /*1ec0*/  MUFU.TANH R6, R6 ;  /* 0x0000000600067308 */ /* 0x000fe20000002400 */
[----:B------:R-:W-:Y:S01]  /*1ed0*/  FMUL.FTZ R26, R46, UR6 ;  /* 0x000000062e1a7c20 */ /* 0x000fe20008410000 */
[----:B------:R-:W-:Y:S01]  /*1ee0*/  FMUL.FTZ R7, R30, UR6 ;  /* 0x000000061e077c20 */ /* 0x000fe20008410000 */
[----:B------:R-:W-:Y:S01]  /*1ef0*/  FMUL.FTZ R73, R73, UR6 ;  /* 0x0000000649497c20 */ /* 0x000fe20008410000 */
        /* <DEDUP_REMOVED lines=12> */
[----:B------:R0:W-:Y:S01]  /*1fc0*/  MUFU.TANH R35, R54 ;  /* 0x0000003600237308 */ /* 0x0001e20000002400 */
        /* <DEDUP_REMOVED lines=8> */
[----:B0-----:R-:W-:-:S02]  /*2050*/  IMAD R54, R88, -0x80, R25 ;  /* 0xffffff8058367824 */ /* 0x001fc400078e0219 */
[----:B------:R-:W-:Y:S01]  /*2060*/  FMUL.FTZ R56, R56, UR6 ;  /* 0x0000000638387c20 */ /* 0x000fe20008410000 */
[----:B------:R-:W-:Y:S01]  /*2070*/  FMUL.FTZ R31, R50, UR6 ;  /* 0x00000006321f7c20 */ /* 0x000fe20008410000 */
[----:B------:R-:W-:Y:S01]  /*2080*/  FMUL.FTZ R57, R57, UR6 ;  /* 0x0000000639397c20 */ /* 0x000fe20008410000 */
[----:B------:R-:W-:Y:S01]  /*2090*/  FMUL.FTZ R28, R51, UR6 ;  /* 0x00000006331c7c20 */ /* 0x000fe20008410000 */
[----:B------:R-:W-:Y:S01]  /*20a0*/  ISETP.GT.AND P2, PT, R54, RZ, PT ;  /* 0x000000ff3600720c */ /* 0x000fe20003f44270 */
[----:B------:R-:W-:Y:S01]  /*20b0*/  FMUL.FTZ R60, R60, UR6 ;  /* 0x000000063c3c7c20 */ /* 0x000fe20008410000 */
[----:B------:R-:W0:Y:S01]  /*20c0*/  MUFU.TANH R32, R32 ;  /* 0x0000002000207308 */ /* 0x000e220000002400 */
[C---:B------:R-:W-:Y:S01]  /*20d0*/  ISETP.GT.AND P1, PT, R54.reuse, 0x1, PT ;  /* 0x000000013600780c */ /* 0x040fe20003f24270 */
[----:B------:R-:W-:Y:S01]  /*20e0*/  FMUL.FTZ R61, R61, UR6 ;  /* 0x000000063d3d7c20 */ /* 0x000fe20008410000 */
[C---:B------:R-:W-:Y:S01]  /*20f0*/  ISETP.GT.AND P6, PT, R54.reuse, 0x8, PT ;  /* 0x000000083600780c */ /* 0x040fe20003fc4270 */
[----:B------:R-:W-:Y:S01]  /*2100*/  FMUL.FTZ R75, R75, UR6 ;  /* 0x000000064b4b7c20 */ /* 0x000fe20008410000 */
[----:B--2---:R-:W-:Y:S01]  /*2110*/  FSEL R30, R5, -INF , P2 ;  /* 0xff800000051e7808 */ /* 0x004fe20001000000 */
[----:B------:R-:W-:Y:S01]  /*2120*/  FMUL.FTZ R39, R55, UR6 ;  /* 0x0000000637277c20 */ /* 0x000fe20008410000 */
[C---:B------:R-:W-:Y:S01]  /*2130*/  ISETP.GT.AND P5, PT, R54.reuse, 0x9, PT ;  /* 0x000000093600780c */ /* 0x040fe20003fa4270 */
[----:B------:R-:W1:Y:S01]  /*2140*/  MUFU.TANH R3, R3 ;  /* 0x0000000300037308 */ /* 0x000e620000002400 */
[----:B------:R-:W-:Y:S01]  /*2150*/  ISETP.GT.AND P4, PT, R54, 0x10, PT ;  /* 0x000000103600780c */ /* 0x000fe20003f84270 */
        /* <DEDUP_REMOVED lines=10> */
[----:B------:R-:W-:Y:S01]  /*2200*/  FMUL.FTZ R69, R69, UR6 ;  /* 0x0000000645457c20 */ /* 0x000fe20008410000 */
[----:B------:R-:W-:Y:S01]  /*2210*/  FMUL.FTZ R63, R63, UR6 ;  /* 0x000000063f3f7c20 */ /* 0x000fe20008410000 */
[----:B------:R-:W-:Y:S01]  /*2220*/  FMUL.FTZ R72, R72, UR6 ;  /* 0x0000000648487c20 */ /* 0x000fe20008410000 */
[----:B------:R-:W-:Y:S01]  /*2230*/  FMUL.FTZ R66, R66, UR6 ;  /* 0x0000000642427c20 */ /* 0x000fe20008410000 */
[----:B------:R0:W-:Y:S01]  /*2240*/  MUFU.TANH R46, R71 ;  /* 0x00000047002e7308 */ /* 0x0001e20000002400 */
        /* <DEDUP_REMOVED lines=8> */
[----:B0-----:R-:W-:Y:S01]  /*22d0*/  FSEL R71, R6, -INF , P1 ;  /* 0xff80000006477808 */ /* 0x001fe20000800000 */
[----:B------:R-:W-:Y:S01]  /*22e0*/  FMUL.FTZ R84, R84, UR6 ;  /* 0x0000000654547c20 */ /* 0x000fe20008410000 */
[----:B--2---:R-:W-:Y:S01]  /*22f0*/  FSEL R89, R15, -INF , P3 ;  /* 0xff8000000f597808 */ /* 0x004fe20001800000 */
[----:B------:R-:W-:Y:S01]  /*2300*/  FMUL.FTZ R78, R78, UR6 ;  /* 0x000000064e4e7c20 */ /* 0x000fe20008410000 */
[----:B------:R-:W-:Y:S01]  /*2310*/  FMNMX.FTZ R6, R30, R71, !PT ;  /* 0x000000471e067209 */ /* 0x000fe20007810000 */
[----:B------:R-:W-:Y:S01]  /*2320*/  FMUL.FTZ R79, R79, UR6 ;  /* 0x000000064f4f7c20 */ /* 0x000fe20008410000 */
[----:B------:R-:W-:Y:S01]  /*2330*/  FMUL.FTZ R82, R82, UR6 ;  /* 0x0000000652527c20 */ /* 0x000fe20008410000 */
[----:B------:R-:W0:Y:S01]  /*2340*/  MUFU.TANH R36, R36 ;  /* 0x0000002400247308 */ /* 0x000e220000002400 */
[----:B------:R-:W-:Y:S01]  /*2350*/  P2R R90, PR, RZ, 0x1 ;  /* 0x00000001ff5a7803 */ /* 0x000fe20000000000 */
[----:B------:R-:W-:Y:S01]  /*2360*/  FMUL.FTZ R83, R83, UR6 ;  /* 0x0000000653537c20 */ /* 0x000fe20008410000 */
[----:B------:R-:W-:Y:S01]  /*2370*/  FMUL.FTZ R86, R86, UR6 ;  /* 0x0000000656567c20 */ /* 0x000fe20008410000 */
[----:B------:R-:W-:Y:S01]  /*2380*/  FMUL.FTZ R87, R87, UR6 ;  /* 0x0000000657577c20 */ /* 0x000fe20008410000 */
[----:B------:R-:W-:Y:S01]  /*2390*/  R2UR UR6, R0 ;  /* 0x00000000000672ca */ /* 0x000fe200000e0000 */
[--C-:B------:R-:W-:Y:S01]  /*23a0*/  IMAD.MOV.U32 R150, RZ, RZ, R151.reuse ;  /* 0x000000ffff967224 */ /* 0x100fe200078e0097 */
[-C--:B------:R-:W-:Y:S01]  /*23b0*/  MOV R147, R151.reuse ;  /* 0x0000009700937202 */ /* 0x080fe20000000f00 */
[----:B------:R2:W-:Y:S01]  /*23c0*/  MUFU.TANH R115, R73 ;  /* 0x0000004900737308 */ /* 0x0005e20000002400 */
        /* <DEDUP_REMOVED lines=9> */
[----:B------:R-:W-:Y:S01]  /*2460*/  UIADD3 UR6, UR6, 0x28840, URZ ;  /* 0x0002884006067890 */ /* 0x000fe2000fffe03f */
[----:B0-----:R-:W-:Y:S01]  /*2470*/  FSEL R105, R36, -INF , P2 ;  /* 0xff80000024697808 */ /* 0x001fe20001000000 */
[----:B------:R-:W-:Y:S01]  /*2480*/  IMAD.U32 R36, RZ, RZ, UR7 ;  /* 0x00000007ff247e24 */ /* 0x000fe2000f8e00ff */
[----:B------:R-:W-:Y:S01]  /*2490*/  FMNMX.FTZ R6, R73, R6, !PT ;  /* 0x0000000649067209 */ /* 0x000fe20007810000 */
[----:B------:R-:W-:Y:S01]  /*24a0*/  UPRMT UR6, UR40, 0x654, UR6 ;  /* 0x0000065428067896 */ /* 0x000fe20008000006 */
[--C-:B------:R-:W-:Y:S01]  /*24b0*/  IMAD.MOV.U32 R145, RZ, RZ, R151.reuse ;  /* 0x000000ffff917224 */ /* 0x100fe200078e0097 */
[----:B------:R-:W0:Y:S01]  /*24c0*/  MUFU.TANH R37, R37 ;  /* 0x0000002500257308 */ /* 0x000e220000002400 */
[--C-:B------:R-:W-:Y:S01]  /*24d0*/  IMAD.MOV.U32 R144, RZ, RZ, R151.reuse ;  /* 0x000000ffff907224 */ /* 0x100fe200078e0097 */
[-C--:B------:R-:W-:Y:S01]  /*24e0*/  MOV R126, R151.reuse ;  /* 0x00000097007e7202 */ /* 0x080fe20000000f00 */
[--C-:B------:R-:W-:Y:S01]  /*24f0*/  IMAD.MOV.U32 R143, RZ, RZ, R151.reuse ;  /* 0x000000ffff8f7224 */ /* 0x100fe200078e0097 */
[-C--:B------:R-:W-:Y:S01]  /*2500*/  MOV R112, R151.reuse ;  /* 0x0000009700707202 */ /* 0x080fe20000000f00 */
[--C-:B------:R-:W-:Y:S01]  /*2510*/  IMAD.MOV.U32 R142, RZ, RZ, R151.reuse ;  /* 0x000000ffff8e7224 */ /* 0x100fe200078e0097 */
[----:B------:R-:W-:Y:S01]  /*2520*/  MOV R98, R151 ;  /* 0x0000009700627202 */ /* 0x000fe20000000f00 */
[----:B------:R-:W-:Y:S01]  /*2530*/  SYNCS.ARRIVE.TRANS64.RED.A1T0 RZ, [UR6], RZ ;  /* 0x000000ffffff79a7 */ /* 0x000fe20008100406 */
[----:B------:R2:W-:Y:S01]  /*2540*/  MUFU.TANH R123, R81 ;  /* 0x00000051007b7308 */ /* 0x0005e20000002400 */
[----:B-1----:R-:W-:Y:S01]  /*2550*/  FSEL R7, R7, -INF , P6 ;  /* 0xff80000007077808 */ /* 0x002fe20003000000 */
[--C-:B------:R-:W-:Y:S01]  /*2560*/  IMAD.MOV.U32 R141, RZ, RZ, R151.reuse ;  /* 0x000000ffff8d7224 */ /* 0x100fe200078e0097 */
[----:B------:R-:W-:Y:S01]  /*2570*/  ISETP.GT.AND P6, PT, R54, 0x20, PT ;  /* 0x000000203600780c */ /* 0x000fe20003fc4270 */
[----:B------:R-:W-:-:S02]  /*2580*/  IMAD.MOV.U32 R139, RZ, RZ, R151 ;  /* 0x000000ffff8b7224 */ /* 0x000fc400078e0097 */
[--C-:B------:R-:W-:Y:S02]  /*2590*/  IMAD.MOV.U32 R138, RZ, RZ, R151.reuse ;  /* 0x000000ffff8a7224 */ /* 0x100fe400078e0097 */
[----:B------:R-:W1:Y:S01]  /*25a0*/  MUFU.TANH R8, R8 ;  /* 0x0000000800087308 */ /* 0x000e620000002400 */
[----:B--2---:R-:W-:Y:S01]  /*25b0*/  FSEL R81, R12, -INF , P5 ;  /* 0xff8000000c517808 */ /* 0x004fe20002800000 */
[--C-:B------:R-:W-:Y:S01]  /*25c0*/  IMAD.MOV.U32 R137, RZ, RZ, R151.reuse ;  /* 0x000000ffff897224 */ /* 0x100fe200078e0097 */
[----:B0-----:R-:W-:Y:S01]  /*25d0*/  FSEL R93, R37, -INF , P1 ;  /* 0xff800000255d7808 */ /* 0x001fe20000800000 */
[--C-:B------:R-:W-:Y:S01]  /*25e0*/  IMAD.MOV.U32 R136, RZ, RZ, R151.reuse ;  /* 0x000000ffff887224 */ /* 0x100fe200078e0097 */
[----:B------:R-:W-:Y:S01]  /*25f0*/  FMNMX.FTZ R6, R81, R6, !PT ;  /* 0x0000000651067209 */ /* 0x000fe20007810000 */
[--C-:B------:R-:W-:Y:S02]  /*2600*/  IMAD.MOV.U32 R135, RZ, RZ, R151.reuse ;  /* 0x000000ffff877224 */ /* 0x100fe400078e0097 */
[----:B------:R-:W0:Y:S01]  /*2610*/  MUFU.TANH R40, R40 ;  /* 0x0000002800287308 */ /* 0x000e220000002400 */
[----:B------:R-:W-:Y:S01]  /*2620*/  FMNMX.FTZ R6, R107, R6, !PT ;  /* 0x000000066b067209 */ /* 0x000fe20007810000 */
[----:B------:R-:W-:-:S02]  /*2630*/  IMAD.MOV.U32 R134, RZ, RZ, R151 ;  /* 0x000000ffff867224 */ /* 0x000fc400078e0097 */
[--C-:B------:R-:W-:Y:S01]  /*2640*/  IMAD.MOV.U32 R132, RZ, RZ, R151.reuse ;  /* 0x000000ffff847224 */ /* 0x100fe200078e0097 */
[----:B------:R-:W-:Y:S01]  /*2650*/  FMNMX.FTZ R6, R89, R6, !PT ;  /* 0x0000000659067209 */ /* 0x000fe20007810000 */
[--C-:B------:R-:W-:Y:S02]  /*2660*/  IMAD.MOV.U32 R131, RZ, RZ, R151.reuse ;  /* 0x000000ffff837224 */ /* 0x100fe400078e0097 */
[----:B------:R-:W2:Y:S01]  /*2670*/  MUFU.TANH R9, R9 ;  /* 0x0000000900097308 */ /* 0x000ea20000002400 */
[----:B------:R-:W-:Y:S01]  /*2680*/  FMNMX.FTZ R6, R105, R6, !PT ;  /* 0x0000000669067209 */ /* 0x000fe20007810000 */
[--C-:B------:R-:W-:Y:S01]  /*2690*/  IMAD.MOV.U32 R130, RZ, RZ, R151.reuse ;  /* 0x000000ffff827224 */ /* 0x100fe200078e0097 */
[----:B-1----:R-:W-:Y:S01]  /*26a0*/  FSEL R5, R8, -INF , P5 ;  /* 0xff80000008057808 */ /* 0x002fe20002800000 */
[--C-:B------:R-:W-:Y:S01]  /*26b0*/  IMAD.MOV.U32 R129, RZ, RZ, R151.reuse ;  /* 0x000000ffff817224 */ /* 0x100fe200078e0097 */
[----:B------:R-:W-:Y:S01]  /*26c0*/  ISETP.GT.AND P5, PT, R54, 0x21, PT ;  /* 0x000000213600780c */ /* 0x000fe20003fa4270 */
[--C-:B------:R-:W-:Y:S01]  /*26d0*/  IMAD.MOV.U32 R128, RZ, RZ, R151.reuse ;  /* 0x000000ffff807224 */ /* 0x100fe200078e0097 */
[----:B------:R-:W-:Y:S01]  /*26e0*/  FMNMX.FTZ R6, R93, R6, !PT ;  /* 0x000000065d067209 */ /* 0x000fe20007810000 */
[----:B------:R-:W-:Y:S01]  /*26f0*/  MUFU.TANH R41, R41 ;  /* 0x0000002900297308 */ /* 0x000fe20000002400 */
[----:B0-----:R-:W-:Y:S01]  /*2700*/  FSEL R103, R40, -INF , P6 ;  /* 0xff80000028677808 */ /* 0x001fe20003000000 */
[----:B------:R-:W-:-:S02]  /*2710*/  IMAD.MOV.U32 R124, RZ, RZ, R151 ;  /* 0x000000ffff7c7224 */ /* 0x000fc400078e0097 */
[--C-:B------:R-:W-:Y:S01]  /*2720*/  IMAD.MOV.U32 R122, RZ, RZ, R151.reuse ;  /* 0x000000ffff7a7224 */ /* 0x100fe200078e0097 */
[----:B------:R-:W-:Y:S01]  /*2730*/  FMNMX.FTZ R6, R103, R6, !PT ;  /* 0x0000000667067209 */ /* 0x000fe20007810000 */
[--C-:B------:R-:W-:Y:S02]  /*2740*/  IMAD.MOV.U32 R120, RZ, RZ, R151.reuse ;  /* 0x000000ffff787224 */ /* 0x100fe400078e0097 */
[----:B------:R-:W0:Y:S01]  /*2750*/  MUFU.TANH R10, R10 ;  /* 0x0000000a000a7308 */ /* 0x000e220000002400 */
[----:B--2---:R-:W-:Y:S01]  /*2760*/  FSEL R9, R9, -INF , P4 ;  /* 0xff80000009097808 */ /* 0x004fe20002000000 */
[--C-:B------:R-:W-:Y:S01]  /*2770*/  IMAD.MOV.U32 R118, RZ, RZ, R151.reuse ;  /* 0x000000ffff767224 */ /* 0x100fe200078e0097 */
[----:B------:R-:W-:Y:S01]  /*2780*/  ISETP.GT.AND P4, PT, R54, 0x28, PT ;  /* 0x000000283600780c */ /* 0x000fe20003f84270 */
[--C-:B------:R-:W-:Y:S02]  /*2790*/  IMAD.MOV.U32 R116, RZ, RZ, R151.reuse ;  /* 0x000000ffff747224 */ /* 0x100fe400078e0097 */
[----:B------:R-:W-:-:S02]  /*27a0*/  IMAD.MOV.U32 R114, RZ, RZ, R151 ;  /* 0x000000ffff727224 */ /* 0x000fc400078e0097 */
[----:B------:R-:W1:Y:S01]  /*27b0*/  MUFU.TANH R44, R44 ;  /* 0x0000002c002c7308 */ /* 0x000e620000002400 */
[--C-:B------:R-:W-:Y:S02]  /*27c0*/  IMAD.MOV.U32 R110, RZ, RZ, R151.reuse ;  /* 0x000000ffff6e7224 */ /* 0x100fe400078e0097 */
[--C-:B------:R-:W-:Y:S02]  /*27d0*/  IMAD.MOV.U32 R108, RZ, RZ, R151.reuse ;  /* 0x000000ffff6c7224 */ /* 0x100fe400078e0097 */
[--C-:B------:R-:W-:Y:S02]  /*27e0*/  IMAD.MOV.U32 R106, RZ, RZ, R151.reuse ;  /* 0x000000ffff6a7224 */ /* 0x100fe400078e0097 */
[--C-:B------:R-:W-:Y:S01]  /*27f0*/  IMAD.MOV.U32 R104, RZ, RZ, R151.reuse ;  /* 0x000000ffff687224 */ /* 0x100fe200078e0097 */
[----:B------:R-:W2:Y:S01]  /*2800*/  MUFU.TANH R13, R13 ;  /* 0x0000000d000d7308 */ /* 0x000ea20000002400 */
[----:B0-----:R-:W-:Y:S01]  /*2810*/  FSEL R11, R10, -INF , P3 ;  /* 0xff8000000a0b7808 */ /* 0x001fe20001800000 */
[--C-:B------:R-:W-:Y:S01]  /*2820*/  IMAD.MOV.U32 R102, RZ, RZ, R151.reuse ;  /* 0x000000ffff667224 */ /* 0x100fe200078e0097 */
[----:B------:R-:W-:Y:S01]  /*2830*/  ISETP.GT.AND P3, PT, R54, 0x29, PT ;  /* 0x000000293600780c */ /* 0x000fe20003f64270 */
[----:B------:R-:W-:-:S02]  /*2840*/  IMAD.MOV.U32 R100, RZ, RZ, R151 ;  /* 0x000000ffff647224 */ /* 0x000fc400078e0097 */
[--C-:B------:R-:W-:Y:S02]  /*2850*/  IMAD.MOV.U32 R96, RZ, RZ, R151.reuse ;  /* 0x000000ffff607224 */ /* 0x100fe400078e0097 */
[----:B------:R-:W0:Y:S01]  /*2860*/  MUFU.TANH R45, R45 ;  /* 0x0000002d002d7308 */ /* 0x000e220000002400 */
[----:B-1----:R-:W-:Y:S01]  /*2870*/  FSEL R101, R44, -INF , P4 ;  /* 0xff8000002c657808 */ /* 0x002fe20002000000 */
[--C-:B------:R-:W-:Y:S02]  /*2880*/  IMAD.MOV.U32 R94, RZ, RZ, R151.reuse ;  /* 0x000000ffff5e7224 */ /* 0x100fe400078e0097 */
[----:B------:R-:W-:-:S04]  /*2890*/  IMAD.MOV.U32 R92, RZ, RZ, R151 ;  /* 0x000000ffff5c7224 */ /* 0x000fc800078e0097 */
[----:B------:R-:W1:Y:S01]  /*28a0*/  MUFU.TANH R14, R14 ;  /* 0x0000000e000e7308 */ /* 0x000e620000002400 */
[----:B--2---:R-:W-:Y:S02]  /*28b0*/  FSEL R13, R13, -INF , P2 ;  /* 0xff8000000d0d7808 */ /* 0x004fe40001000000 */
[----:B------:R-:W-:-:S05]  /*28c0*/  ISETP.GT.AND P2, PT, R54, 0x30, PT ;  /* 0x000000303600780c */ /* 0x000fca0003f44270 */
[----:B------:R-:W2:Y:S01]  /*28d0*/  MUFU.TANH R48, R48 ;  /* 0x0000003000307308 */ /* 0x000ea20000002400 */
[----:B0-----:R-:W-:-:S07]  /*28e0*/  FSEL R91, R45, -INF , P3 ;  /* 0xff8000002d5b7808 */ /* 0x001fce0001800000 */
[----:B------:R-:W0:Y:S01]  /*28f0*/  MUFU.TANH R20, R20 ;  /* 0x0000001400147308 */ /* 0x000e220000002400 */
[----:B-1----:R-:W-:Y:S02]  /*2900*/  FSEL R15, R14, -INF , P1 ;  /* 0xff8000000e0f7808 */ /* 0x002fe40000800000 */
[----:B------:R-:W-:Y:S02]  /*2910*/  ISETP.GT.AND P1, PT, R54, 0x31, PT ;  /* 0x000000313600780c */ /* 0x000fe40003f24270 */
[----:B------:R-:W-:-:S03]  /*2920*/  FMNMX.FTZ R14, R3, R4, !PT ;  /* 0x00000004030e7209 */ /* 0x000fc60007810000 */
[----:B------:R-:W1:Y:S01]  /*2930*/  MUFU.TANH R49, R49 ;  /* 0x0000003100317308 */ /* 0x000e620000002400 */
[----:B--2---:R-:W-:Y:S02]  /*2940*/  FSEL R99, R48, -INF , P2 ;  /* 0xff80000030637808 */ /* 0x004fe40001000000 */
[----:B------:R-:W-:-:S04]  /*2950*/  FMNMX.FTZ R14, R7, R14, !PT ;  /* 0x0000000e070e7209 */ /* 0x000fc80007810000 */
[----:B------:R-:W-:Y:S01]  /*2960*/  FMNMX.FTZ R14, R5, R14, !PT ;  /* 0x0000000e050e7209 */ /* 0x000fe20007810000 */
[----:B------:R2:W-:Y:S01]  /*2970*/  MUFU.TANH R127, R85 ;  /* 0x00000055007f7308 */ /* 0x0005e20000002400 */
[----:B0-----:R-:W-:Y:S02]  /*2980*/  FSEL R25, R20, -INF , P6 ;  /* 0xff80000014197808 */ /* 0x001fe40003000000 */
[----:B------:R-:W-:Y:S02]  /*2990*/  ISETP.GT.AND P6, PT, R54, 0x38, PT ;  /* 0x000000383600780c */ /* 0x000fe40003fc4270 */
[----:B------:R-:W-:Y:S02]  /*29a0*/  FMNMX.FTZ R14, R9, R14, !PT ;  /* 0x0000000e090e7209 */ /* 0x000fe40007810000 */
[----:B------:R-:W-:Y:S01]  /*29b0*/  FSEL R35, R35, -INF , P6 ;  /* 0xff80000023237808 */ /* 0x000fe20003000000 */
[----:B------:R-:W0:Y:S01]  /*29c0*/  MUFU.TANH R21, R21 ;  /* 0x0000001500157308 */ /* 0x000e220000002400 */
[----:B--2---:R-:W-:-:S02]  /*29d0*/  FSEL R85, R41, -INF , P5 ;  /* 0xff80000029557808 */ /* 0x004fc40002800000 */
[----:B-1----:R-:W-:Y:S02]  /*29e0*/  FSEL R95, R49, -INF , P1 ;  /* 0xff800000315f7808 */ /* 0x002fe40000800000 */
[----:B------:R-:W-:Y:S02]  /*29f0*/  FMNMX.FTZ R6, R85, R6, !PT ;  /* 0x0000000655067209 */ /* 0x000fe40007810000 */
[----:B------:R-:W-:Y:S01]  /*2a00*/  FMNMX.FTZ R14, R11, R14, !PT ;  /* 0x0000000e0b0e7209 */ /* 0x000fe20007810000 */
[----:B------:R-:W1:Y:S01]  /*2a10*/  MUFU.TANH R52, R52 ;  /* 0x0000003400347308 */ /* 0x000e620000002400 */
[----:B------:R-:W-:Y:S02]  /*2a20*/  FMNMX.FTZ R6, R101, R6, !PT ;  /* 0x0000000665067209 */ /* 0x000fe40007810000 */
[----:B------:R-:W-:Y:S02]  /*2a30*/  FMNMX.FTZ R14, R13, R14, !PT ;  /* 0x0000000e0d0e7209 */ /* 0x000fe40007810000 */
[----:B------:R-:W-:-:S02]  /*2a40*/  FMNMX.FTZ R6, R91, R6, !PT ;  /* 0x000000065b067209 */ /* 0x000fc40007810000 */
[----:B------:R-:W-:Y:S01]  /*2a50*/  FMNMX.FTZ R14, R15, R14, !PT ;  /* 0x0000000e0f0e7209 */ /* 0x000fe20007810000 */
[----:B------:R-:W2:Y:S01]  /*2a60*/  MUFU.TANH R26, R26 ;  /* 0x0000001a001a7308 */ /* 0x000ea20000002400 */
[----:B------:R-:W-:Y:S02]  /*2a70*/  FMNMX.FTZ R6, R99, R6, !PT ;  /* 0x0000000663067209 */ /* 0x000fe40007810000 */
[----:B0-----:R-:W-:Y:S02]  /*2a80*/  FSEL R21, R21, -INF , P5 ;  /* 0xff80000015157808 */ /* 0x001fe40002800000 */
[----:B------:R-:W-:Y:S02]  /*2a90*/  ISETP.GT.AND P5, PT, R54, 0x39, PT ;  /* 0x000000393600780c */ /* 0x000fe40003fa4270 */
[----:B------:R-:W-:Y:S01]  /*2aa0*/  FMNMX.FTZ R6, R95, R6, !PT ;  /* 0x000000065f067209 */ /* 0x000fe20007810000 */
[----:B------:R-:W-:Y:S01]  /*2ab0*/  MUFU.TANH R53, R53 ;  /* 0x0000003500357308 */ /* 0x000fe20000002400 */
[----:B-1----:R-:W-:-:S02]  /*2ac0*/  FSEL R97, R52, -INF , P6 ;  /* 0xff80000034617808 */ /* 0x002fc40003000000 */
[----:B------:R-:W-:Y:S02]  /*2ad0*/  ISETP.GT.AND P6, PT, R54, 0x50, PT ;  /* 0x000000503600780c */ /* 0x000fe40003fc4270 */
[----:B------:R-:W-:Y:S02]  /*2ae0*/  FMNMX.FTZ R6, R97, R6, !PT ;  /* 0x0000000661067209 */ /* 0x000fe40007810000 */
[----:B------:R-:W-:Y:S01]  /*2af0*/  FMNMX.FTZ R14, R25, R14, !PT ;  /* 0x0000000e190e7209 */ /* 0x000fe20007810000 */
[----:B------:R-:W0:Y:S01]  /*2b00*/  MUFU.TANH R24, R24 ;  /* 0x0000001800187308 */ /* 0x000e220000002400 */
[----:B--2---:R-:W-:Y:S02]  /*2b10*/  FSEL R27, R26, -INF , P4 ;  /* 0xff8000001a1b7808 */ /* 0x004fe40002000000 */
[----:B------:R-:W-:Y:S02]  /*2b20*/  ISETP.GT.AND P4, PT, R54, 0x40, PT ;  /* 0x000000403600780c */ /* 0x000fe40003f84270 */
[----:B------:R-:W-:-:S03]  /*2b30*/  FMNMX.FTZ R14, R21, R14, !PT ;  /* 0x0000000e150e7209 */ /* 0x000fc60007810000 */
[----:B------:R-:W-:Y:S01]  /*2b40*/  MUFU.TANH R56, R56 ;  /* 0x0000003800387308 */ /* 0x000fe20000002400 */
[----:B------:R-:W-:-:S07]  /*2b50*/  FMNMX.FTZ R14, R27, R14, !PT ;  /* 0x0000000e1b0e7209 */ /* 0x000fce0007810000 */
[----:B------:R-:W1:Y:S01]  /*2b60*/  MUFU.TANH R31, R31 ;  /* 0x0000001f001f7308 */ /* 0x000e620000002400 */
[----:B0-----:R-:W-:Y:S02]  /*2b70*/  FSEL R29, R24, -INF , P3 ;  /* 0xff800000181d7808 */ /* 0x001fe40001800000 */
[----:B------:R-:W-:Y:S02]  /*2b80*/  ISETP.GT.AND P3, PT, R54, 0x41, PT ;  /* 0x000000413600780c */ /* 0x000fe40003f64270 */
[----:B------:R-:W-:-:S03]  /*2b90*/  FMNMX.FTZ R14, R29, R14, !PT ;  /* 0x0000000e1d0e7209 */ /* 0x000fc60007810000 */
[----:B------:R-:W0:Y:S08]  /*2ba0*/  MUFU.TANH R57, R57 ;  /* 0x0000003900397308 */ /* 0x000e300000002400 */
[----:B------:R-:W2:Y:S01]  /*2bb0*/  MUFU.TANH R28, R28 ;  /* 0x0000001c001c7308 */ /* 0x000ea20000002400 */
[----:B-1----:R-:W-:Y:S02]  /*2bc0*/  FSEL R31, R31, -INF , P2 ;  /* 0xff8000001f1f7808 */ /* 0x002fe40001000000 */
[----:B------:R-:W-:-:S02]  /*2bd0*/  ISETP.GT.AND P2, PT, R54, 0x48, PT ;  /* 0x000000483600780c */ /* 0x000fc40003f44270 */
[----:B------:R-:W-:-:S03]  /*2be0*/  FMNMX.FTZ R14, R31, R14, !PT ;  /* 0x0000000e1f0e7209 */ /* 0x000fc60007810000 */
[----:B------:R-:W1:Y:S01]  /*2bf0*/  MUFU.TANH R60, R60 ;  /* 0x0000003c003c7308 */ /* 0x000e620000002400 */
[----:B0-----:R-:W-:-:S07]  /*2c00*/  FSEL R45, R57, -INF , P3 ;  /* 0xff800000392d7808 */ /* 0x001fce0001800000 */
[----:B------:R1:W-:Y:S01]  /*2c10*/  MUFU.TANH R34, R61 ;  /* 0x0000003d00227308 */ /* 0x0003e20000002400 */
[----:B--2---:R-:W-:Y:S02]  /*2c20*/  FSEL R33, R28, -INF , P1 ;  /* 0xff8000001c217808 */ /* 0x004fe40000800000 */
[----:B------:R-:W-:Y:S02]  /*2c30*/  ISETP.GT.AND P1, PT, R54, 0x49, PT ;  /* 0x000000493600780c */ /* 0x000fe40003f24270 */
[----:B------:R-:W-:-:S03]  /*2c40*/  FMNMX.FTZ R14, R33, R14, !PT ;  /* 0x0000000e210e7209 */ /* 0x000fc60007810000 */
[----:B------:R0:W-:Y:S01]  /*2c50*/  MUFU.TANH R50, R75 ;  /* 0x0000004b00327308 */ /* 0x0001e20000002400 */
[----:B-1----:R-:W-:Y:S02]  /*2c60*/  FSEL R61, R60, -INF , P2 ;  /* 0xff8000003c3d7808 */ /* 0x002fe40001000000 */
[----:B------:R-:W-:-:S05]  /*2c70*/  FMNMX.FTZ R14, R35, R14, !PT ;  /* 0x0000000e230e7209 */ /* 0x000fca0007810000 */
[----:B------:R-:W1:Y:S01]  /*2c80*/  MUFU.TANH R39, R39 ;  /* 0x0000002700277308 */ /* 0x000e620000002400 */
[----:B0-----:R-:W-:-:S04]  /*2c90*/  FSEL R75, R53, -INF , P5 ;  /* 0xff800000354b7808 */ /* 0x001fc80002800000 */
[----:B------:R-:W-:-:S03]  /*2ca0*/  FMNMX.FTZ R6, R75, R6, !PT ;  /* 0x000000064b067209 */ /* 0x000fc60007810000 */
[----:B------:R-:W-:Y:S08]  /*2cb0*/  MUFU.TANH R64, R64 ;  /* 0x0000004000407308 */ /* 0x000ff00000002400 */
[----:B------:R0:W2:Y:S01]  /*2cc0*/  MUFU.TANH R42, R67 ;  /* 0x00000043002a7308 */ /* 0x0000a20000002400 */
[----:B-1----:R-:W-:Y:S02]  /*2cd0*/  FSEL R39, R39, -INF , P5 ;  /* 0xff80000027277808 */ /* 0x002fe40002800000 */
[----:B------:R-:W-:-:S02]  /*2ce0*/  ISETP.GT.AND P5, PT, R54, 0x51, PT ;  /* 0x000000513600780c */ /* 0x000fc40003fa4270 */
[----:B------:R-:W-:-:S03]  /*2cf0*/  FMNMX.FTZ R14, R39, R14, !PT ;  /* 0x0000000e270e7209 */ /* 0x000fc60007810000 */
[----:B------:R-:W1:Y:S01]  /*2d00*/  MUFU.TANH R58, R58 ;  /* 0x0000003a003a7308 */ /* 0x000e620000002400 */
[----:B0-----:R-:W-:-:S04]  /*2d10*/  FSEL R67, R56, -INF , P4 ;  /* 0xff80000038437808 */ /* 0x001fc80002000000 */
[----:B------:R-:W-:-:S03]  /*2d20*/  FMNMX.FTZ R6, R67, R6, !PT ;  /* 0x0000000643067209 */ /* 0x000fc60007810000 */
[----:B------:R0:W-:Y:S01]  /*2d30*/  MUFU.TANH R38, R65 ;  /* 0x0000004100267308 */ /* 0x0001e20000002400 */
[----:B------:R-:W-:Y:S02]  /*2d40*/  FMNMX.FTZ R6, R45, R6, !PT ;  /* 0x000000062d067209 */ /* 0x000fe40007810000 */
[----:B--2---:R-:W-:Y:S02]  /*2d50*/  FSEL R53, R42, -INF , P5 ;  /* 0xff8000002a357808 */ /* 0x004fe40002800000 */
[----:B------:R-:W-:-:S03]  /*2d60*/  FMNMX.FTZ R6, R61, R6, !PT ;  /* 0x000000063d067209 */ /* 0x000fc60007810000 */
[----:B------:R-:W2:Y:S01]  /*2d70*/  MUFU.TANH R43, R59 ;  /* 0x0000003b002b7308 */ /* 0x000ea20000002400 */
[----:B0-----:R-:W-:Y:S02]  /*2d80*/  FSEL R65, R34, -INF , P1 ;  /* 0xff80000022417808 */ /* 0x001fe40000800000 */
[----:B-1----:R-:W-:Y:S02]  /*2d90*/  FSEL R41, R58, -INF , P4 ;  /* 0xff8000003a297808 */ /* 0x002fe40002000000 */
[----:B------:R-:W-:Y:S02]  /*2da0*/  FMNMX.FTZ R6, R65, R6, !PT ;  /* 0x0000000641067209 */ /* 0x000fe40007810000 */
[----:B------:R-:W-:Y:S01]  /*2db0*/  ISETP.GT.AND P4, PT, R54, 0x58, PT ;  /* 0x000000583600780c */ /* 0x000fe20003f84270 */
[----:B------:R-:W0:Y:S01]  /*2dc0*/  MUFU.TANH R68, R68 ;  /* 0x0000004400447308 */ /* 0x000e220000002400 */
[----:B------:R-:W-:-:S07]  /*2dd0*/  FMNMX.FTZ R14, R41, R14, !PT ;  /* 0x0000000e290e7209 */ /* 0x000fce0007810000 */
[----:B------:R-:W1:Y:S01]  /*2de0*/  MUFU.TANH R47, R62 ;  /* 0x0000003e002f7308 */ /* 0x000e620000002400 */
[----:B--2---:R-:W-:Y:S02]  /*2df0*/  FSEL R43, R43, -INF , P3 ;  /* 0xff8000002b2b7808 */ /* 0x004fe40001800000 */
[----:B------:R-:W-:Y:S02]  /*2e00*/  ISETP.GT.AND P3, PT, R54, 0x59, PT ;  /* 0x000000593600780c */ /* 0x000fe40003f64270 */
[----:B------:R-:W-:Y:S02]  /*2e10*/  FMNMX.FTZ R14, R43, R14, !PT ;  /* 0x0000000e2b0e7209 */ /* 0x000fe40007810000 */
[----:B------:R-:W-:Y:S01]  /*2e20*/  FSEL R57, R46, -INF , P3 ;  /* 0xff8000002e397808 */ /* 0x000fe20001800000 */
[----:B------:R2:W3:Y:S01]  /*2e30*/  MUFU.TANH R111, R69 ;  /* 0x00000045006f7308 */ /* 0x0004e20000002400 */
[----:B0-----:R-:W-:-:S07]  /*2e40*/  FSEL R109, R68, -INF , P4 ;  /* 0xff800000446d7808 */ /* 0x001fce0002000000 */
[----:B------:R-:W0:Y:S01]  /*2e50*/  MUFU.TANH R63, R63 ;  /* 0x0000003f003f7308 */ /* 0x000e220000002400 */
[----:B--2---:R-:W-:Y:S02]  /*2e60*/  FSEL R69, R64, -INF , P6 ;  /* 0xff80000040457808 */ /* 0x004fe40003000000 */
[----:B-1----:R-:W-:Y:S02]  /*2e70*/  FSEL R47, R47, -INF , P2 ;  /* 0xff8000002f2f7808 */ /* 0x002fe40001000000 */
[----:B------:R-:W-:Y:S02]  /*2e80*/  FMNMX.FTZ R6, R69, R6, !PT ;  /* 0x0000000645067209 */ /* 0x000fe40007810000 */
[C---:B------:R-:W-:Y:S01]  /*2e90*/  ISETP.GT.AND P2, PT, R54.reuse, 0x60, PT ;  /* 0x000000603600780c */ /* 0x040fe20003f44270 */
[----:B------:R-:W1:Y:S01]  /*2ea0*/  MUFU.TANH R72, R72 ;  /* 0x0000004800487308 */ /* 0x000e620000002400 */
[----:B---3--:R-:W-:Y:S02]  /*2eb0*/  FSEL R111, R111, -INF , P3 ;  /* 0xff8000006f6f7808 */ /* 0x008fe40001800000 */
[----:B------:R-:W-:-:S02]  /*2ec0*/  ISETP.GT.AND P3, PT, R54, 0x71, PT ;  /* 0x000000713600780c */ /* 0x000fc40003f64270 */
[----:B------:R-:W-:Y:S02]  /*2ed0*/  FMNMX.FTZ R14, R47, R14, !PT ;  /* 0x0000000e2f0e7209 */ /* 0x000fe40007810000 */
[----:B------:R-:W-:Y:S01]  /*2ee0*/  FSEL R123, R123, -INF , P3 ;  /* 0xff8000007b7b7808 */ /* 0x000fe20001800000 */
[----:B------:R-:W2:Y:S01]  /*2ef0*/  MUFU.TANH R51, R66 ;  /* 0x0000004200337308 */ /* 0x000ea20000002400 */
[----:B0-----:R-:W-:Y:S02]  /*2f00*/  FSEL R49, R63, -INF , P1 ;  /* 0xff8000003f317808 */ /* 0x001fe40000800000 */
[----:B------:R-:W-:Y:S02]  /*2f10*/  ISETP.GT.AND P1, PT, R54, 0x61, PT ;  /* 0x000000613600780c */ /* 0x000fe40003f24270 */
[----:B------:R-:W-:Y:S02]  /*2f20*/  FMNMX.FTZ R14, R49, R14, !PT ;  /* 0x0000000e310e7209 */ /* 0x000fe40007810000 */
[----:B------:R-:W-:Y:S01]  /*2f30*/  FSEL R115, R115, -INF , P1 ;  /* 0xff80000073737808 */ /* 0x000fe20000800000 */
[----:B------:R0:W3:Y:S01]  /*2f40*/  MUFU.TANH R119, R77 ;  /* 0x0000004d00777308 */ /* 0x0000e20000002400 */
[----:B-1----:R-:W-:-:S02]  /*2f50*/  FSEL R113, R72, -INF , P2 ;  /* 0xff80000048717808 */ /* 0x002fc40001000000 */
[----:B------:R-:W-:Y:S02]  /*2f60*/  FSEL R63, R50, -INF , P1 ;  /* 0xff800000323f7808 */ /* 0x000fe40000800000 */
[----:B------:R-:W-:-:S03]  /*2f70*/  ISETP.GT.AND P1, PT, R54, 0x79, PT ;  /* 0x000000793600780c */ /* 0x000fc60003f24270 */
[----:B------:R-:W1:Y:S01]  /*2f80*/  MUFU.TANH R76, R76 ;  /* 0x0000004c004c7308 */ /* 0x000e620000002400 */
[----:B0-----:R-:W-:Y:S02]  /*2f90*/  FSEL R77, R38, -INF , P5 ;  /* 0xff800000264d7808 */ /* 0x001fe40002800000 */
[----:B--2---:R-:W-:Y:S02]  /*2fa0*/  FSEL R51, R51, -INF , P6 ;  /* 0xff80000033337808 */ /* 0x004fe40003000000 */
[----:B------:R-:W-:Y:S02]  /*2fb0*/  FMNMX.FTZ R6, R77, R6, !PT ;  /* 0x000000064d067209 */ /* 0x000fe40007810000 */
[C---:B------:R-:W-:Y:S01]  /*2fc0*/  ISETP.GT.AND P6, PT, R54.reuse, 0x68, PT ;  /* 0x000000683600780c */ /* 0x040fe20003fc4270 */
[----:B------:R-:W0:Y:S01]  /*2fd0*/  MUFU.TANH R55, R70 ;  /* 0x0000004600377308 */ /* 0x000e220000002400 */
[----:B------:R-:W-:Y:S02]  /*2fe0*/  FMNMX.FTZ R6, R109, R6, !PT ;  /* 0x000000066d067209 */ /* 0x000fe40007810000 */
[----:B------:R-:W-:-:S02]  /*2ff0*/  ISETP.GT.AND P5, PT, R54, 0x69, PT ;  /* 0x000000693600780c */ /* 0x000fc40003fa4270 */
[----:B------:R-:W-:Y:S02]  /*3000*/  FMNMX.FTZ R6, R111, R6, !PT ;  /* 0x000000066f067209 */ /* 0x000fe40007810000 */
[----:B---3--:R-:W-:Y:S01]  /*3010*/  FSEL R119, R119, -INF , P5 ;  /* 0xff80000077777808 */ /* 0x008fe20002800000 */
[----:B------:R-:W2:Y:S01]  /*3020*/  MUFU.TANH R80, R80 ;  /* 0x0000005000507308 */ /* 0x000ea20000002400 */
[----:B------:R-:W-:Y:S02]  /*3030*/  FMNMX.FTZ R6, R113, R6, !PT ;  /* 0x0000000671067209 */ /* 0x000fe40007810000 */
[----:B-1----:R-:W-:Y:S02]  /*3040*/  FSEL R117, R76, -INF , P6 ;  /* 0xff8000004c757808 */ /* 0x002fe40003000000 */
[----:B------:R-:W-:Y:S02]  /*3050*/  FMNMX.FTZ R6, R115, R6, !PT ;  /* 0x0000000673067209 */ /* 0x000fe40007810000 */
[----:B------:R-:W-:Y:S01]  /*3060*/  FSEL R127, R127, -INF , P1 ;  /* 0xff8000007f7f7808 */ /* 0x000fe20000800000 */
[----:B------:R-:W1:Y:S01]  /*3070*/  MUFU.TANH R59, R74 ;  /* 0x0000004a003b7308 */ /* 0x000e620000002400 */
[----:B0-----:R-:W-:-:S02]  /*3080*/  FSEL R55, R55, -INF , P4 ;  /* 0xff80000037377808 */ /* 0x001fc40002000000 */
[----:B------:R-:W-:Y:S02]  /*3090*/  ISETP.GT.AND P4, PT, R54, 0x70, PT ;  /* 0x000000703600780c */ /* 0x000fe40003f84270 */
[----:B------:R-:W-:Y:S02]  /*30a0*/  FMNMX.FTZ R6, R117, R6, !PT ;  /* 0x0000000675067209 */ /* 0x000fe40007810000 */
[----:B------:R-:W-:Y:S01]  /*30b0*/  FMNMX.FTZ R14, R51, R14, !PT ;  /* 0x0000000e330e7209 */ /* 0x000fe20007810000 */
[----:B------:R-:W0:Y:S01]  /*30c0*/  MUFU.TANH R84, R84 ;  /* 0x0000005400547308 */ /* 0x000e220000002400 */
[----:B--2---:R-:W-:Y:S02]  /*30d0*/  FSEL R121, R80, -INF , P4 ;  /* 0xff80000050797808 */ /* 0x004fe40002000000 */
[----:B------:R-:W-:Y:S02]  /*30e0*/  FMNMX.FTZ R6, R119, R6, !PT ;  /* 0x0000000677067209 */ /* 0x000fe40007810000 */
[----:B------:R-:W-:-:S02]  /*30f0*/  FMNMX.FTZ R14, R53, R14, !PT ;  /* 0x0000000e350e7209 */ /* 0x000fc40007810000 */
[----:B------:R-:W-:Y:S01]  /*3100*/  FMNMX.FTZ R6, R121, R6, !PT ;  /* 0x0000000679067209 */ /* 0x000fe20007810000 */
[----:B------:R-:W2:Y:S01]  /*3110*/  MUFU.TANH R78, R78 ;  /* 0x0000004e004e7308 */ /* 0x000ea20000002400 */
[----:B-1----:R-:W-:Y:S02]  /*3120*/  FSEL R59, R59, -INF , P2 ;  /* 0xff8000003b3b7808 */ /* 0x002fe40001000000 */
[----:B------:R-:W-:Y:S02]  /*3130*/  ISETP.GT.AND P2, PT, R54, 0x78, PT ;  /* 0x000000783600780c */ /* 0x000fe40003f44270 */
[----:B------:R-:W-:Y:S02]  /*3140*/  FMNMX.FTZ R6, R123, R6, !PT ;  /* 0x000000067b067209 */ /* 0x000fe40007810000 */
[----:B------:R-:W-:Y:S01]  /*3150*/  FMNMX.FTZ R14, R55, R14, !PT ;  /* 0x0000000e370e7209 */ /* 0x000fe20007810000 */
[----:B------:R-:W-:Y:S01]  /*3160*/  MUFU.TANH R82, R82 ;  /* 0x0000005200527308 */ /* 0x000fe20000002400 */
[----:B0-----:R-:W-:-:S02]  /*3170*/  FSEL R125, R84, -INF , P2 ;  /* 0xff800000547d7808 */ /* 0x001fc40001000000 */
[----:B------:R-:W-:Y:S02]  /*3180*/  FMNMX.FTZ R14, R57, R14, !PT ;  /* 0x0000000e390e7209 */ /* 0x000fe40007810000 */
[----:B------:R-:W-:Y:S02]  /*3190*/  FMNMX.FTZ R6, R125, R6, !PT ;  /* 0x000000067d067209 */ /* 0x000fe40007810000 */
[----:B------:R-:W-:Y:S01]  /*31a0*/  FMNMX.FTZ R14, R59, R14, !PT ;  /* 0x0000000e3b0e7209 */ /* 0x000fe20007810000 */
[----:B------:R-:W-:Y:S01]  /*31b0*/  MUFU.TANH R86, R86 ;  /* 0x0000005600567308 */ /* 0x000fe20000002400 */
[----:B------:R-:W-:Y:S02]  /*31c0*/  FMNMX.FTZ R8, R127, R6, !PT ;  /* 0x000000067f087209 */ /* 0x000fe40007810000 */
[----:B------:R-:W-:-:S03]  /*31d0*/  FMNMX.FTZ R14, R63, R14, !PT ;  /* 0x0000000e3f0e7209 */ /* 0x000fc60007810000 */
[----:B------:R-:W0:Y:S02]  /*31e0*/  SHFL.BFLY PT, R37, R8, 0x2, 0x1f ;  /* 0x0c401f0008257f89 */ /* 0x000e2400000e0000 */
[----:B------:R-:W-:Y:S01]  /*31f0*/  MUFU.TANH R12, R87 ;  /* 0x00000057000c7308 */ /* 0x000fe20000002400 */
[----:B0-----:R-:W-:-:S07]  /*3200*/  FMNMX.FTZ R10, R8, R37, !PT ;  /* 0x00000025080a7209 */ /* 0x001fce0007810000 */
[----:B------:R0:W1:Y:S01]  /*3210*/  MUFU.TANH R8, R79 ;  /* 0x0000004f00087308 */ /* 0x0000620000002400 */
[----:B------:R-:W3:Y:S02]  /*3220*/  SHFL.BFLY PT, R37, R10, 0x1, 0x1f ;  /* 0x0c201f000a257f89 */ /* 0x000ee400000e0000 */
[----:B---3--:R-:W-:-:S05]  /*3230*/  FMNMX.FTZ R37, R10, R37, !PT ;  /* 0x000000250a257209 */ /* 0x008fca0007810000 */
[----:B------:R3:W4:Y:S01]  /*3240*/  MUFU.TANH R10, R83 ;  /* 0x00000053000a7308 */ /* 0x0007220000002400 */
[C---:B------:R-:W-:Y:S01]  /*3250*/  FSETP.NEU.FTZ.AND P0, PT, R37.reuse, -INF , PT ;  /* 0xff8000002500780b */ /* 0x040fe20003f1d000 */
[----:B------:R-:W-:-:S05]  /*3260*/  FMUL.FTZ R6, R37, R36 ;  /* 0x0000002425067220 */ /* 0x000fca0000410000 */
[----:B------:R-:W-:Y:S02]  /*3270*/  FSEL R6, R6, RZ, P0 ;  /* 0x000000ff06067208 */ /* 0x000fe40000000000 */
[----:B------:R-:W-:Y:S01]  /*3280*/  ISETP.NE.AND P0, PT, R90, RZ, PT ;  /* 0x000000ff5a00720c */ /* 0x000fe20003f05270 */
[--C-:B------:R-:W-:Y:S02]  /*3290*/  IMAD.MOV.U32 R90, RZ, RZ, R151.reuse ;  /* 0x000000ffff5a7224 */ /* 0x100fe400078e0097 */
[-CC-:B0-----:R-:W-:Y:S01]  /*32a0*/  FFMA.FTZ R79, R89, R36.reuse, -R6.reuse ;  /* 0x00000024594f7223 */ /* 0x181fe20000010806 */
[----:B--2---:R-:W-:Y:S01]  /*32b0*/  FSEL R89, R78, -INF , P6 ;  /* 0xff8000004e597808 */ /* 0x004fe20003000000 */
[-CC-:B---3--:R-:W-:Y:S01]  /*32c0*/  FFMA.FTZ R83, R85, R36.reuse, -R6.reuse ;  /* 0x0000002455537223 */ /* 0x188fe20000010806 */
[-CC-:B------:R-:W-:Y:S01]  /*32d0*/  FFMA.FTZ R85, R91, R36.reuse, -R6.reuse ;  /* 0x000000245b557223 */ /* 0x180fe20000010806 */
[----:B-1----:R-:W-:Y:S01]  /*32e0*/  FSEL R91, R8, -INF , P5 ;  /* 0xff800000085b7808 */ /* 0x002fe20002800000 */
[--C-:B------:R-:W-:Y:S01]  /*32f0*/  FFMA.FTZ R158, R73, R36, -R6.reuse ;  /* 0x00000024499e7223 */ /* 0x100fe20000010806 */
[----:B------:R-:W-:Y:S01]  /*3300*/  FMNMX.FTZ R14, R89, R14, !PT ;  /* 0x0000000e590e7209 */ /* 0x000fe20007810000 */
[-CC-:B------:R-:W-:Y:S01]  /*3310*/  FFMA.FTZ R73, R81, R36.reuse, -R6.reuse ;  /* 0x0000002451497223 */ /* 0x180fe20000010806 */
[-CC-:B------:R-:W-:Y:S01]  /*3320*/  FFMA.FTZ R81, R93, R36.reuse, -R6.reuse ;  /* 0x000000245d517223 */ /* 0x180fe20000010806 */
[----:B------:R-:W-:Y:S01]  /*3330*/  FSEL R93, R82, -INF , P4 ;  /* 0xff800000525d7808 */ /* 0x000fe20002000000 */
[--C-:B------:R-:W-:Y:S01]  /*3340*/  FFMA.FTZ R87, R95, R36, -R6.reuse ;  /* 0x000000245f577223 */ /* 0x100fe20000010806 */
[----:B------:R-:W-:Y:S01]  /*3350*/  FMNMX.FTZ R14, R91, R14, !PT ;  /* 0x0000000e5b0e7209 */ /* 0x000fe20007810000 */
[-CC-:B------:R-:W-:Y:S01]  /*3360*/  FFMA.FTZ R170, R97, R36.reuse, -R6.reuse ;  /* 0x0000002461aa7223 */ /* 0x180fe20000010806 */
[----:B----4-:R-:W-:Y:S01]  /*3370*/  FSEL R95, R10, -INF , P3 ;  /* 0xff8000000a5f7808 */ /* 0x010fe20001800000 */
[--C-:B------:R-:W-:Y:S01]  /*3380*/  FFMA.FTZ R168, R99, R36, -R6.reuse ;  /* 0x0000002463a87223 */ /* 0x100fe20000010806 */
[----:B------:R-:W-:Y:S01]  /*3390*/  FMNMX.FTZ R14, R93, R14, !PT ;  /* 0x0000000e5d0e7209 */ /* 0x000fe20007810000 */
[-CC-:B------:R-:W-:Y:S01]  /*33a0*/  FFMA.FTZ R172, R67, R36.reuse, -R6.reuse ;  /* 0x0000002443ac7223 */ /* 0x180fe20000010806 */
[----:B------:R-:W-:Y:S01]  /*33b0*/  FSEL R97, R86, -INF , P2 ;  /* 0xff80000056617808 */ /* 0x000fe20001000000 */
[--C-:B------:R-:W-:Y:S01]  /*33c0*/  FFMA.FTZ R67, R45, R36, -R6.reuse ;  /* 0x000000242d437223 */ /* 0x100fe20000010806 */
[----:B------:R-:W-:Y:S01]  /*33d0*/  FMNMX.FTZ R14, R95, R14, !PT ;  /* 0x0000000e5f0e7209 */ /* 0x000fe20007810000 */
[-CC-:B------:R-:W-:Y:S01]  /*33e0*/  FFMA.FTZ R156, R30, R36.reuse, -R6.reuse ;  /* 0x000000241e9c7223 */ /* 0x180fe20000010806 */
[----:B------:R-:W-:Y:S01]  /*33f0*/  FSEL R99, R12, -INF , P1 ;  /* 0xff8000000c637808 */ /* 0x000fe20000800000 */
[--C-:B------:R-:W-:Y:S01]  /*3400*/  FFMA.FTZ R71, R71, R36, -R6.reuse ;  /* 0x0000002447477223 */ /* 0x100fe20000010806 */
[----:B------:R-:W-:Y:S01]  /*3410*/  FMNMX.FTZ R14, R97, R14, !PT ;  /* 0x0000000e610e7209 */ /* 0x000fe20007810000 */
[----:B------:R-:W-:Y:S01]  /*3420*/  MUFU.EX2 R158, R158 ;  /* 0x0000009e009e7308 */ /* 0x000fe20000000800 */
[-CC-:B------:R-:W-:Y:S01]  /*3430*/  FFMA.FTZ R160, R107, R36.reuse, -R6.reuse ;  /* 0x000000246ba07223 */ /* 0x180fe20000010806 */
[--C-:B------:R-:W-:Y:S01]  /*3440*/  FFMA.FTZ R162, R105, R36, -R6.reuse ;  /* 0x0000002469a27223 */ /* 0x100fe20000010806 */
[----:B------:R-:W-:Y:S01]  /*3450*/  FMNMX.FTZ R14, R99, R14, !PT ;  /* 0x0000000e630e7209 */ /* 0x000fe20007810000 */
[-CC-:B------:R-:W-:Y:S01]  /*3460*/  FFMA.FTZ R174, R61, R36.reuse, -R6.reuse ;  /* 0x000000243dae7223 */ /* 0x180fe20000010806 */
[-CC-:B------:R-:W-:Y:S01]  /*3470*/  FFMA.FTZ R61, R65, R36.reuse, -R6.reuse ;  /* 0x00000024413d7223 */ /* 0x180fe20000010806 */
[-CC-:B------:R-:W-:Y:S01]  /*3480*/  FFMA.FTZ R164, R103, R36.reuse, -R6.reuse ;  /* 0x0000002467a47223 */ /* 0x180fe20000010806 */
[-CC-:B------:R-:W-:Y:S01]  /*3490*/  FFMA.FTZ R166, R101, R36.reuse, -R6.reuse ;  /* 0x0000002465a67223 */ /* 0x180fe20000010806 */
[----:B------:R-:W0:Y:S01]  /*34a0*/  SHFL.BFLY PT, R45, R14, 0x2, 0x1f ;  /* 0x0c401f000e2d7f89 */ /* 0x000e2200000e0000 */
        /* <DEDUP_REMOVED lines=8> */
[----:B------:R-:W1:Y:S01]  /*3530*/  MUFU.EX2 R71, R71 ;  /* 0x0000004700477308 */ /* 0x000e620000000800 */
[-CC-:B------:R-:W-:Y:S01]  /*3540*/  FFMA.FTZ R182, R117, R36.reuse, -R6.reuse ;  /* 0x0000002475b67223 */ /* 0x180fe20000010806 */
[-CC-:B------:R-:W-:Y:S01]  /*3550*/  FFMA.FTZ R101, R119, R36.reuse, -R6.reuse ;  /* 0x0000002477657223 */ /* 0x180fe20000010806 */
[-CC-:B------:R-:W-:Y:S01]  /*3560*/  FFMA.FTZ R184, R121, R36.reuse, -R6.reuse ;  /* 0x0000002479b87223 */ /* 0x180fe20000010806 */
[-CC-:B------:R-:W-:Y:S01]  /*3570*/  FFMA.FTZ R103, R123, R36.reuse, -R6.reuse ;  /* 0x000000247b677223 */ /* 0x180fe20000010806 */
[-CC-:B------:R-:W-:Y:S01]  /*3580*/  FFMA.FTZ R186, R125, R36.reuse, -R6.reuse ;  /* 0x000000247dba7223 */ /* 0x180fe20000010806 */
[----:B------:R-:W-:Y:S01]  /*3590*/  FFMA.FTZ R105, R127, R36, -R6 ;  /* 0x000000247f697223 */ /* 0x000fe20000010806 */
[--C-:B------:R-:W-:Y:S01]  /*35a0*/  IMAD.MOV.U32 R127, RZ, RZ, R151.reuse ;  /* 0x000000ffff7f7224 */ /* 0x100fe200078e0097 */
[----:B------:R-:W2:Y:S01]  /*35b0*/  MUFU.EX2 R73, R73 ;  /* 0x0000004900497308 */ /* 0x000ea20000000800 */
[--C-:B------:R-:W-:Y:S01]  /*35c0*/  IMAD.MOV.U32 R125, RZ, RZ, R151.reuse ;  /* 0x000000ffff7d7224 */ /* 0x100fe200078e0097 */
[----:B------:R-:W-:Y:S01]  /*35d0*/  MOV R119, R151 ;  /* 0x0000009700777202 */ /* 0x000fe20000000f00 */
[----:B------:R-:W-:-:S02]  /*35e0*/  IMAD.MOV.U32 R123, RZ, RZ, R151 ;  /* 0x000000ffff7b7224 */ /* 0x000fc400078e0097 */
[--C-:B------:R-:W-:Y:S01]  /*35f0*/  IMAD.MOV.U32 R121, RZ, RZ, R151.reuse ;  /* 0x000000ffff797224 */ /* 0x100fe200078e0097 */
[----:B0-----:R-:W-:Y:S02]  /*3600*/  FMNMX.FTZ R8, R14, R45, !PT ;  /* 0x0000002d0e087209 */ /* 0x001fe40007810000 */
[----:B------:R-:W0:Y:S01]  /*3610*/  MUFU.EX2 R160, R160 ;  /* 0x000000a000a07308 */ /* 0x000e220000000800 */
[--C-:B------:R-:W-:Y:S02]  /*3620*/  IMAD.MOV.U32 R117, RZ, RZ, R151.reuse ;  /* 0x000000ffff757224 */ /* 0x100fe400078e0097 */
[--C-:B------:R-:W-:Y:S01]  /*3630*/  IMAD.MOV.U32 R115, RZ, RZ, R151.reuse ;  /* 0x000000ffff737224 */ /* 0x100fe200078e0097 */
[----:B------:R-:W3:Y:S01]  /*3640*/  SHFL.BFLY PT, R45, R8, 0x1, 0x1f ;  /* 0x0c201f00082d7f89 */ /* 0x000ee200000e0000 */
[--C-:B------:R-:W-:Y:S02]  /*3650*/  IMAD.MOV.U32 R113, RZ, RZ, R151.reuse ;  /* 0x000000ffff717224 */ /* 0x100fe400078e0097 */
[--C-:B------:R-:W-:Y:S01]  /*3660*/  IMAD.MOV.U32 R111, RZ, RZ, R151.reuse ;  /* 0x000000ffff6f7224 */ /* 0x100fe200078e0097 */
[----:B------:R-:W4:Y:S01]  /*3670*/  MUFU.EX2 R79, R79 ;  /* 0x0000004f004f7308 */ /* 0x000f220000000800 */
[----:B------:R-:W-:-:S02]  /*3680*/  IMAD.MOV.U32 R109, RZ, RZ, R151 ;  /* 0x000000ffff6d7224 */ /* 0x000fc400078e0097 */
[----:B------:R-:W-:-:S05]  /*3690*/  IMAD.MOV.U32 R107, RZ, RZ, R151 ;  /* 0x000000ffff6b7224 */ /* 0x000fca00078e0097 */
[----:B------:R-:W5:Y:S08]  /*36a0*/  MUFU.EX2 R162, R162 ;  /* 0x000000a200a27308 */ /* 0x000f700000000800 */
[----:B------:R-:W5:Y:S01]  /*36b0*/  MUFU.EX2 R81, R81 ;  /* 0x0000005100517308 */ /* 0x000f620000000800 */
[----:B---3--:R-:W-:-:S04]  /*36c0*/  FMNMX.FTZ R45, R8, R45, !PT ;  /* 0x0000002d082d7209 */ /* 0x008fc80007810000 */
[C---:B------:R-:W-:Y:S01]  /*36d0*/  FSETP.NEU.FTZ.AND P1, PT, R45.reuse, -INF , PT ;  /* 0xff8000002d00780b */ /* 0x040fe20003f3d000 */
[----:B------:R-:W-:Y:S02]  /*36e0*/  FMUL.FTZ R8, R45, R36 ;  /* 0x000000242d087220 */ /* 0x000fe40000410000 */
[----:B------:R-:W-:Y:S03]  /*36f0*/  MUFU.EX2 R164, R164 ;  /* 0x000000a400a47308 */ /* 0x000fe60000000800 */
[----:B------:R-:W-:-:S05]  /*3700*/  FSEL R28, R8, RZ, P1 ;  /* 0x000000ff081c7208 */ /* 0x000fca0000800000 */
[----:B------:R-:W-:Y:S01]  /*3710*/  MUFU.EX2 R83, R83 ;  /* 0x0000005300537308 */ /* 0x000fe20000000800 */
[-CC-:B------:R-:W-:Y:S01]  /*3720*/  FFMA.FTZ R157, R3, R36.reuse, -R28.reuse ;  /* 0x00000024039d7223 */ /* 0x180fe2000001081c */
[-CC-:B------:R-:W-:Y:S01]  /*3730*/  FFMA.FTZ R4, R4, R36.reuse, -R28.reuse ;  /* 0x0000002404047223 */ /* 0x180fe2000001081c */
[-CC-:B------:R-:W-:Y:S01]  /*3740*/  FFMA.FTZ R159, R7, R36.reuse, -R28.reuse ;  /* 0x00000024079f7223 */ /* 0x180fe2000001081c */
[----:B-1----:R-:W-:Y:S01]  /*3750*/  FADD.FTZ R3, R156, R71 ;  /* 0x000000479c037221 */ /* 0x002fe20000010000 */
[-CC-:B------:R-:W-:Y:S01]  /*3760*/  FFMA.FTZ R6, R5, R36.reuse, -R28.reuse ;  /* 0x0000002405067223 */ /* 0x180fe2000001081c */
[-CC-:B------:R-:W-:Y:S01]  /*3770*/  FFMA.FTZ R161, R9, R36.reuse, -R28.reuse ;  /* 0x0000002409a17223 */ /* 0x180fe2000001081c */
[-CC-:B------:R-:W-:Y:S01]  /*3780*/  FFMA.FTZ R8, R11, R36.reuse, -R28.reuse ;  /* 0x000000240b087223 */ /* 0x180fe2000001081c */
[----:B------:R-:W-:Y:S01]  /*3790*/  MUFU.EX2 R157, R157 ;  /* 0x0000009d009d7308 */ /* 0x000fe20000000800 */
[----:B------:R-:W-:Y:S01]  /*37a0*/  FADD.FTZ R26, R158, R3 ;  /* 0x000000039e1a7221 */ /* 0x000fe20000010000 */
[-CC-:B------:R-:W-:Y:S01]  /*37b0*/  FFMA.FTZ R163, R13, R36.reuse, -R28.reuse ;  /* 0x000000240da37223 */ /* 0x180fe2000001081c */
[-CC-:B------:R-:W-:Y:S01]  /*37c0*/  FFMA.FTZ R10, R15, R36.reuse, -R28.reuse ;  /* 0x000000240f0a7223 */ /* 0x180fe2000001081c */
[-C--:B------:R-:W-:Y:S01]  /*37d0*/  FFMA.FTZ R165, R25, R36.reuse, -R28 ;  /* 0x0000002419a57223 */ /* 0x080fe2000001081c */
[----:B--2---:R-:W-:Y:S01]  /*37e0*/  FADD.FTZ R3, R73, R26 ;  /* 0x0000001a49037221 */ /* 0x004fe20000010000 */
[-CC-:B------:R-:W-:Y:S01]  /*37f0*/  FFMA.FTZ R12, R21, R36.reuse, -R28.reuse ;  /* 0x00000024150c7223 */ /* 0x180fe2000001081c */
[-CC-:B------:R-:W-:Y:S01]  /*3800*/  FFMA.FTZ R167, R27, R36.reuse, -R28.reuse ;  /* 0x000000241ba77223 */ /* 0x180fe2000001081c */
[----:B------:R-:W1:Y:S01]  /*3810*/  MUFU.EX2 R4, R4 ;  /* 0x0000000400047308 */ /* 0x000e620000000800 */
[----:B0-----:R-:W-:Y:S01]  /*3820*/  FADD.FTZ R30, R160, R3 ;  /* 0x00000003a01e7221 */ /* 0x001fe20000010000 */
[-CC-:B------:R-:W-:Y:S01]  /*3830*/  FFMA.FTZ R14, R29, R36.reuse, -R28.reuse ;  /* 0x000000241d0e7223 */ /* 0x180fe2000001081c */
[-CC-:B------:R-:W-:Y:S01]  /*3840*/  FFMA.FTZ R169, R31, R36.reuse, -R28.reuse ;  /* 0x000000241fa97223 */ /* 0x180fe2000001081c */
[-C--:B------:R-:W-:Y:S01]  /*3850*/  FFMA.FTZ R20, R33, R36.reuse, -R28 ;  /* 0x0000002421147223 */ /* 0x080fe2000001081c */
[----:B----4-:R-:W-:Y:S01]  /*3860*/  FADD.FTZ R3, R79, R30 ;  /* 0x0000001e4f037221 */ /* 0x010fe20000010000 */
[-CC-:B------:R-:W-:Y:S01]  /*3870*/  FFMA.FTZ R171, R35, R36.reuse, -R28.reuse ;  /* 0x0000002423ab7223 */ /* 0x180fe2000001081c */
[-CC-:B------:R-:W-:Y:S01]  /*3880*/  FFMA.FTZ R24, R39, R36.reuse, -R28.reuse ;  /* 0x0000002427187223 */ /* 0x180fe2000001081c */
[----:B------:R-:W0:Y:S01]  /*3890*/  MUFU.EX2 R159, R159 ;  /* 0x0000009f009f7308 */ /* 0x000e220000000800 */
[----:B-----5:R-:W-:Y:S01]  /*38a0*/  FADD.FTZ R32, R162, R3 ;  /* 0x00000003a2207221 */ /* 0x020fe20000010000 */
[-CC-:B------:R-:W-:Y:S01]  /*38b0*/  FFMA.FTZ R173, R41, R36.reuse, -R28.reuse ;  /* 0x0000002429ad7223 */ /* 0x180fe2000001081c */
[-CC-:B------:R-:W-:Y:S01]  /*38c0*/  FFMA.FTZ R26, R43, R36.reuse, -R28.reuse ;  /* 0x000000242b1a7223 */ /* 0x180fe2000001081c */
[-C--:B------:R-:W-:Y:S01]  /*38d0*/  FFMA.FTZ R175, R47, R36.reuse, -R28 ;  /* 0x000000242faf7223 */ /* 0x080fe2000001081c */
[----:B------:R-:W-:Y:S01]  /*38e0*/  FADD.FTZ R5, R81, R32 ;  /* 0x0000002051057221 */ /* 0x000fe20000010000 */
[-CC-:B------:R-:W-:Y:S01]  /*38f0*/  FFMA.FTZ R49, R49, R36.reuse, -R28.reuse ;  /* 0x0000002431317223 */ /* 0x180fe2000001081c */
[-C--:B------:R-:W-:Y:S01]  /*3900*/  FFMA.FTZ R51, R51, R36.reuse, -R28 ;  /* 0x0000002433337223 */ /* 0x080fe2000001081c */
[----:B------:R-:W2:Y:S01]  /*3910*/  MUFU.EX2 R6, R6 ;  /* 0x0000000600067308 */ /* 0x000ea20000000800 */
[----:B-1----:R-:W-:Y:S01]  /*3920*/  FADD.FTZ R30, R157, R4 ;  /* 0x000000049d1e7221 */ /* 0x002fe20000010000 */
[----:B------:R-:W-:Y:S01]  /*3930*/  FADD.FTZ R34, R164, R5 ;  /* 0x00000005a4227221 */ /* 0x000fe20000010000 */
[-CC-:B------:R-:W-:Y:S01]  /*3940*/  FFMA.FTZ R53, R53, R36.reuse, -R28.reuse ;  /* 0x0000002435357223 */ /* 0x180fe2000001081c */
[-CC-:B------:R-:W-:Y:S01]  /*3950*/  FFMA.FTZ R55, R55, R36.reuse, -R28.reuse ;  /* 0x0000002437377223 */ /* 0x180fe2000001081c */
[-C--:B------:R-:W-:Y:S01]  /*3960*/  FFMA.FTZ R57, R57, R36.reuse, -R28 ;  /* 0x0000002439397223 */ /* 0x080fe2000001081c */
[----:B------:R-:W-:Y:S01]  /*3970*/  FADD.FTZ R5, R83, R34 ;  /* 0x0000002253057221 */ /* 0x000fe20000010000 */
[-C--:B------:R-:W-:Y:S01]  /*3980*/  FFMA.FTZ R59, R59, R36.reuse, -R28 ;  /* 0x000000243b3b7223 */ /* 0x080fe2000001081c */
[----:B------:R-:W1:Y:S01]  /*3990*/  MUFU.EX2 R161, R161 ;  /* 0x000000a100a17308 */ /* 0x000e620000000800 */
[----:B0-----:R-:W-:Y:S01]  /*39a0*/  FADD.FTZ R3, R159, R30 ;  /* 0x0000001e9f037221 */ /* 0x001fe20000010000 */
[-CC-:B------:R-:W-:Y:S01]  /*39b0*/  FFMA.FTZ R63, R63, R36.reuse, -R28.reuse ;  /* 0x000000243f3f7223 */ /* 0x180fe2000001081c */
[-CC-:B------:R-:W-:Y:S01]  /*39c0*/  FFMA.FTZ R89, R89, R36.reuse, -R28.reuse ;  /* 0x0000002459597223 */ /* 0x180fe2000001081c */
[-CC-:B------:R-:W-:Y:S01]  /*39d0*/  FFMA.FTZ R91, R91, R36.reuse, -R28.reuse ;  /* 0x000000245b5b7223 */ /* 0x180fe2000001081c */
[-CC-:B------:R-:W-:Y:S01]  /*39e0*/  FFMA.FTZ R93, R93, R36.reuse, -R28.reuse ;  /* 0x000000245d5d7223 */ /* 0x180fe2000001081c */
[-CC-:B------:R-:W-:Y:S01]  /*39f0*/  FFMA.FTZ R95, R95, R36.reuse, -R28.reuse ;  /* 0x000000245f5f7223 */ /* 0x180fe2000001081c */
[-CC-:B------:R-:W-:Y:S01]  /*3a00*/  FFMA.FTZ R97, R97, R36.reuse, -R28.reuse ;  /* 0x0000002461617223 */ /* 0x180fe2000001081c */
[----:B------:R-:W0:Y:S01]  /*3a10*/  MUFU.EX2 R8, R8 ;  /* 0x0000000800087308 */ /* 0x000e220000000800 */
[C---:B--2---:R-:W-:Y:S01]  /*3a20*/  FADD.FTZ R32, R6.reuse, R3 ;  /* 0x0000000306207221 */ /* 0x044fe20000010000 */
[----:B------:R-:W-:Y:S01]  /*3a30*/  FFMA.FTZ R99, R99, R36, -R28 ;  /* 0x0000002463637223 */ /* 0x000fe2000001081c */
[----:B------:R-:W-:-:S02]  /*3a40*/  F2FP.F16.F32.PACK_AB R159, R6, R159 ;  /* 0x0000009f069f723e */ /* 0x000fc400000000ff */
[----:B------:R-:W-:Y:S02]  /*3a50*/  F2FP.F16.F32.PACK_AB R157, R4, R157 ;  /* 0x0000009d049d723e */ /* 0x000fe400000000ff */
[----:B------:R-:W-:Y:S01]  /*3a60*/  F2FP.F16.F32.PACK_AB R156, R71, R156 ;  /* 0x0000009c479c723e */ /* 0x000fe200000000ff */
[----:B------:R-:W2:Y:S01]  /*3a70*/  MUFU.EX2 R166, R166 ;  /* 0x000000a600a67308 */ /* 0x000ea20000000800 */
[----:B-1----:R-:W-:Y:S01]  /*3a80*/  FADD.FTZ R3, R161, R32 ;  /* 0x00000020a1037221 */ /* 0x002fe20000010000 */
[----:B------:R-:W-:Y:S02]  /*3a90*/  F2FP.F16.F32.PACK_AB R158, R73, R158 ;  /* 0x0000009e499e723e */ /* 0x000fe400000000ff */
[----:B------:R-:W-:Y:S02]  /*3aa0*/  F2FP.F16.F32.PACK_AB R160, R79, R160 ;  /* 0x000000a04fa0723e */ /* 0x000fe400000000ff */
[----:B------:R-:W-:Y:S02]  /*3ab0*/  F2FP.F16.F32.PACK_AB R162, R81, R162 ;  /* 0x000000a251a2723e */ /* 0x000fe400000000ff */
[----:B------:R-:W1:Y:S01]  /*3ac0*/  MUFU.EX2 R163, R163 ;  /* 0x000000a300a37308 */ /* 0x000e620000000800 */
[----:B0-----:R-:W-:Y:S01]  /*3ad0*/  FADD.FTZ R32, R8, R3 ;  /* 0x0000000308207221 */ /* 0x001fe20000010000 */
[----:B------:R-:W-:-:S02]  /*3ae0*/  F2FP.F16.F32.PACK_AB R164, R83, R164 ;  /* 0x000000a453a4723e */ /* 0x000fc400000000ff */
[----:B------:R-:W-:-:S04]  /*3af0*/  F2FP.F16.F32.PACK_AB R161, R8, R161 ;  /* 0x000000a108a1723e */ /* 0x000fc800000000ff */
[----:B------:R-:W0:Y:S01]  /*3b00*/  MUFU.EX2 R85, R85 ;  /* 0x0000005500557308 */ /* 0x000e220000000800 */
[----:B--2---:R-:W-:-:S07]  /*3b10*/  FADD.FTZ R34, R166, R5 ;  /* 0x00000005a6227221 */ /* 0x004fce0000010000 */
[----:B------:R-:W2:Y:S01]  /*3b20*/  MUFU.EX2 R10, R10 ;  /* 0x0000000a000a7308 */ /* 0x000ea20000000800 */
[----:B-1----:R-:W-:-:S07]  /*3b30*/  FADD.FTZ R3, R163, R32 ;  /* 0x00000020a3037221 */ /* 0x002fce0000010000 */
[----:B------:R-:W1:Y:S01]  /*3b40*/  MUFU.EX2 R168, R168 ;  /* 0x000000a800a87308 */ /* 0x000e620000000800 */
[C---:B0-----:R-:W-:Y:S01]  /*3b50*/  FADD.FTZ R5, R85.reuse, R34 ;  /* 0x0000002255057221 */ /* 0x041fe20000010000 */
[----:B------:R-:W-:-:S06]  /*3b60*/  F2FP.F16.F32.PACK_AB R166, R85, R166 ;  /* 0x000000a655a6723e */ /* 0x000fcc00000000ff */
[----:B------:R-:W0:Y:S01]  /*3b70*/  MUFU.EX2 R165, R165 ;  /* 0x000000a500a57308 */ /* 0x000e220000000800 */
[C---:B--2---:R-:W-:Y:S01]  /*3b80*/  FADD.FTZ R34, R10.reuse, R3 ;  /* 0x000000030a227221 */ /* 0x044fe20000010000 */
[----:B------:R-:W-:-:S06]  /*3b90*/  F2FP.F16.F32.PACK_AB R163, R10, R163 ;  /* 0x000000a30aa3723e */ /* 0x000fcc00000000ff */
        /* <DEDUP_REMOVED lines=8> */
[C---:B-1----:R-:W-:Y:S01]  /*3c20*/  FADD.FTZ R0, R12.reuse, R3 ;  /* 0x000000030c007221 */ /* 0x042fe20000010000 */
[----:B------:R-:W-:-:S06]  /*3c30*/  F2FP.F16.F32.PACK_AB R165, R12, R165 ;  /* 0x000000a50ca5723e */ /* 0x000fcc00000000ff */
[----:B------:R-:W1:Y:S01]  /*3c40*/  MUFU.EX2 R75, R75 ;  /* 0x0000004b004b7308 */ /* 0x000e620000000800 */
[----:B0-----:R-:W-:-:S07]  /*3c50*/  FADD.FTZ R34, R170, R5 ;  /* 0x00000005aa227221 */ /* 0x001fce0000010000 */
[----:B------:R-:W0:Y:S01]  /*3c60*/  MUFU.EX2 R14, R14 ;  /* 0x0000000e000e7308 */ /* 0x000e220000000800 */
[----:B--2---:R-:W-:-:S07]  /*3c70*/  FADD.FTZ R3, R167, R0 ;  /* 0x00000000a7037221 */ /* 0x004fce0000010000 */
[----:B------:R-:W2:Y:S01]  /*3c80*/  MUFU.EX2 R172, R172 ;  /* 0x000000ac00ac7308 */ /* 0x000ea20000000800 */
[C---:B-1----:R-:W-:Y:S01]  /*3c90*/  FADD.FTZ R5, R75.reuse, R34 ;  /* 0x000000224b057221 */ /* 0x042fe20000010000 */
[----:B------:R-:W-:-:S06]  /*3ca0*/  F2FP.F16.F32.PACK_AB R170, R75, R170 ;  /* 0x000000aa4baa723e */ /* 0x000fcc00000000ff */
[----:B------:R-:W1:Y:S01]  /*3cb0*/  MUFU.EX2 R169, R169 ;  /* 0x000000a900a97308 */ /* 0x000e620000000800 */
[C---:B0-----:R-:W-:Y:S01]  /*3cc0*/  FADD.FTZ R0, R14.reuse, R3 ;  /* 0x000000030e007221 */ /* 0x041fe20000010000 */
[----:B------:R-:W-:-:S06]  /*3cd0*/  F2FP.F16.F32.PACK_AB R167, R14, R167 ;  /* 0x000000a70ea7723e */ /* 0x000fcc00000000ff */
        /* <DEDUP_REMOVED lines=56> */
[----:B------:R-:W-:Y:S01]  /*4060*/  F2FP.F16.F32.PACK_AB R182, R101, R182 ;  /* 0x000000b665b6723e */ /* 0x000fe200000000ff */
[----:B------:R-:W-:-:S05]  /*4070*/  IMAD.MOV.U32 R101, RZ, RZ, R151 ;  /* 0x000000ffff657224 */ /* 0x000fca00078e0097 */
        /* <DEDUP_REMOVED lines=9> */
[----:B------:R-:W-:Y:S01]  /*4110*/  F2FP.F16.F32.PACK_AB R184, R103, R184 ;  /* 0x000000b867b8723e */ /* 0x000fe200000000ff */
[----:B------:R-:W-:-:S05]  /*4120*/  IMAD.MOV.U32 R103, RZ, RZ, R151 ;  /* 0x000000ffff677224 */ /* 0x000fca00078e0097 */
[----:B------:R0:W3:Y:S01]  /*4130*/  MUFU.EX2 R38, R91 ;  /* 0x0000005b00267308 */ /* 0x0000e20000000800 */
[C---:B--2---:R-:W-:Y:S01]  /*4140*/  FADD.FTZ R42, R28.reuse, R3 ;  /* 0x000000031c2a7221 */ /* 0x044fe20000010000 */
[----:B------:R-:W-:-:S06]  /*4150*/  F2FP.F16.F32.PACK_AB R181, R28, R59 ;  /* 0x0000003b1cb5723e */ /* 0x000fcc00000000ff */
[----:B------:R-:W2:Y:S01]  /*4160*/  MUFU.EX2 R93, R93 ;  /* 0x0000005d005d7308 */ /* 0x000ea20000000800 */
[----:B-1----:R-:W-:Y:S01]  /*4170*/  FADD.FTZ R3, R89, R42 ;  /* 0x0000002a59037221 */ /* 0x002fe20000010000 */
[----:B0-----:R-:W-:-:S06]  /*4180*/  MOV R91, R151 ;  /* 0x00000097005b7202 */ /* 0x001fcc0000000f00 */
[----:B------:R0:W1:Y:S01]  /*4190*/  MUFU.EX2 R40, R95 ;  /* 0x0000005f00287308 */ /* 0x0000620000000800 */
[C---:B---3--:R-:W-:Y:S01]  /*41a0*/  FADD.FTZ R6, R38.reuse, R3 ;  /* 0x0000000326067221 */ /* 0x048fe20000010000 */
[----:B------:R-:W-:Y:S01]  /*41b0*/  F2FP.F16.F32.PACK_AB R183, R38, R89 ;  /* 0x0000005926b7723e */ /* 0x000fe200000000ff */
[----:B------:R-:W-:-:S05]  /*41c0*/  IMAD.MOV.U32 R89, RZ, RZ, R151 ;  /* 0x000000ffff597224 */ /* 0x000fca00078e0097 */
[----:B------:R-:W3:Y:S01]  /*41d0*/  MUFU.EX2 R97, R97 ;  /* 0x0000006100617308 */ /* 0x000ee20000000800 */
[----:B--2---:R-:W-:Y:S01]  /*41e0*/  FADD.FTZ R3, R93, R6 ;  /* 0x000000065d037221 */ /* 0x004fe20000010000 */
[----:B0-----:R-:W-:-:S06]  /*41f0*/  IMAD.MOV.U32 R95, RZ, RZ, R151 ;  /* 0x000000ffff5f7224 */ /* 0x001fcc00078e0097 */
[----:B------:R-:W0:Y:S01]  /*4200*/  MUFU.EX2 R186, R186 ;  /* 0x000000ba00ba7308 */ /* 0x000e220000000800 */
[C---:B-1----:R-:W-:Y:S01]  /*4210*/  FADD.FTZ R6, R40.reuse, R3 ;  /* 0x0000000328067221 */ /* 0x042fe20000010000 */
[----:B------:R-:W-:Y:S01]  /*4220*/  F2FP.F16.F32.PACK_AB R185, R40, R93 ;  /* 0x0000005d28b9723e */ /* 0x000fe200000000ff */
[----:B------:R-:W-:-:S05]  /*4230*/  IMAD.MOV.U32 R93, RZ, RZ, R151 ;  /* 0x000000ffff5d7224 */ /* 0x000fca00078e0097 */
[----:B------:R-:W1:Y:S01]  /*4240*/  MUFU.EX2 R105, R105 ;  /* 0x0000006900697308 */ /* 0x000e620000000800 */
[----:B---3--:R-:W-:Y:S01]  /*4250*/  FADD.FTZ R3, R97, R6 ;  /* 0x0000000661037221 */ /* 0x008fe20000010000 */
[----:B------:R-:W-:Y:S02]  /*4260*/  VIADD R6, R88, 0xfffffffe ;  /* 0xfffffffe58067836 */ /* 0x000fe40000000000 */
[----:B------:R-:W-:-:S03]  /*4270*/  IMAD.MOV.U32 R88, RZ, RZ, R151 ;  /* 0x000000ffff587224 */ /* 0x000fc600078e0097 */
[----:B------:R-:W-:Y:S01]  /*4280*/  ISETP.GE.AND P1, PT, R6, R17, PT ;  /* 0x000000110600720c */ /* 0x000fe20003f26270 */
[----:B------:R2:W3:Y:S01]  /*4290*/  MUFU.EX2 R4, R99 ;  /* 0x0000006300047308 */ /* 0x0004e20000000800 */
[----:B0-----:R-:W-:-:S04]  /*42a0*/  FADD.FTZ R0, R186, R5 ;  /* 0x00000005ba007221 */ /* 0x001fc80000010000 */
[C---:B-1----:R-:W-:Y:S01]  /*42b0*/  FADD.FTZ R0, R105.reuse, R0 ;  /* 0x0000000069007221 */ /* 0x042fe20000010000 */
[----:B------:R-:W-:Y:S01]  /*42c0*/  F2FP.F16.F32.PACK_AB R186, R105, R186 ;  /* 0x000000ba69ba723e */ /* 0x000fe200000000ff */
[----:B--2---:R-:W-:Y:S01]  /*42d0*/  IMAD.MOV.U32 R99, RZ, RZ, R151 ;  /* 0x000000ffff637224 */ /* 0x004fe200078e0097 */
[----:B------:R-:W-:Y:S02]  /*42e0*/  MOV R105, R151 ;  /* 0x0000009700697202 */ /* 0x000fe40000000f00 */
[C---:B---3--:R-:W-:Y:S01]  /*42f0*/  F2FP.F16.F32.PACK_AB R187, R4.reuse, R97 ;  /* 0x0000006104bb723e */ /* 0x048fe200000000ff */
[----:B------:R-:W-:Y:S01]  /*4300*/  FADD.FTZ R3, R4, R3 ;  /* 0x0000000304037221 */ /* 0x000fe20000010000 */
[----:B------:R-:W-:Y:S01]  /*4310*/  IMAD.MOV.U32 R97, RZ, RZ, R151 ;  /* 0x000000ffff617224 */ /* 0x000fe200078e0097 */
        /* <DEDUP_REMOVED lines=35> */
[----:B------:R-:W-:Y:S01]  /*4550*/  UMOV UR43, UR38 ;  /* 0x00000026002b7c82 */ /* 0x000fe20008000000 */
[----:B------:R-:W-:Y:S01]  /*4560*/  UMOV UR40, UR39 ;  /* 0x0000002700287c82 */ /* 0x000fe20008000000 */
[----:B------:R-:W-:-:S05]  /*4570*/  ULDC UR44, c[0x0][0x9d8] ;  /* 0x00027600002c7ab9 */ /* 0x000fca0000000800 */
.L_x_221:
[----:B------:R-:W-:Y:S01]  /*4580*/  ISETP.NE.AND P2, PT, RZ, UR41, PT ;  /* 0x00000029ff007c0c */ /* 0x000fe2000bf45270 */
[----:B------:R-:W-:-:S04]  /*4590*/  UISETP.NE.AND UP0, UPT, UR40, 0x1, UPT ;  /* 0x000000012800788c */ /* 0x000fc8000bf05270 */
[----:B------:R-:W-:-:S04]  /*45a0*/  USEL UR38, URZ, 0x1, UP0 ;  /* 0x000000013f267887 */ /* 0x000fc80008000000 */
[----:B------:R-:W-:-:S04]  /*45b0*/  ULOP3.LUT UR38, UR43, UR38, URZ, 0x3c, !UPT ;  /* 0x000000262b267292 */ /* 0x000fc8000f8e3c3f */
[----:B------:R-:W-:Y:S08]  /*45c0*/  @P2 BRA `(.L_x_211) ;  /* 0x0000000000442947 */ /* 0x000ff00003800000 */
[----:B------:R-:W-:Y:S05]  /*45d0*/  @!P0 BRA `(.L_x_212) ;  /* 0x0000000000048947 */ /* 0x000fea0003800000 */
[----:B------:R-:W-:Y:S01]  /*45e0*/  BPT.TRAP 0x1 ;  /* 0x000000040000795c */ /* 0x000fe20000300000 */
.L_x_212:
[----:B------:R-:W0:Y:S01]  /*45f0*/  S2UR UR10, SR_CgaCtaId ;  /* 0x00000000000a79c3 */ /* 0x000e220000008800 */
[----:B------:R-:W-:Y:S01]  /*4600*/  UIADD3 UR6, UR40, 0x1, URZ ;  /* 0x0000000128067890 */ /* 0x000fe2000fffe03f */
[----:B------:R-:W-:Y:S01]  /*4610*/  IMAD.U32 R7, RZ, RZ, UR38 ;  /* 0x00000026ff077e24 */ /* 0x000fe2000f8e00ff */
[----:B------:R-:W-:Y:S02]  /*4620*/  UMOV UR7, 0x400 ;  /* 0x0000040000077882 */ /* 0x000fe40000000000 */
[----:B------:R-:W-:Y:S02]  /*4630*/  UISETP.NE.AND UP0, UPT, UR6, 0x2, UPT ;  /* 0x000000020600788c */ /* 0x000fe4000bf05270 */
[----:B------:R-:W-:Y:S02]  /*4640*/  SHF.L.U32 R7, R7, 0x1f, RZ ;  /* 0x0000001f07077819 */ /* 0x000fe400000006ff */
[----:B------:R-:W-:Y:S02]  /*4650*/  USEL UR6, UR6, URZ, UP0 ;  /* 0x0000003f06067287 */ /* 0x000fe40008000000 */
[----:B0-----:R-:W-:-:S04]  /*4660*/  ULEA UR7, UR10, UR7, 0x18 ;  /* 0x000000070a077291 */ /* 0x001fc8000f8ec03f */
[----:B------:R-:W-:-:S09]  /*4670*/  ULEA UR6, UR6, UR7, 0x3 ;  /* 0x0000000706067291 */ /* 0x000fd2000f8e183f */
[----:B------:R0:W1:Y:S01]  /*4680*/  SYNCS.PHASECHK.TRANS64.TRYWAIT P1, [UR6+0x28830], R7 ;  /* 0x02883007ff0075a7 */ /* 0x0000620008020146 */
[----:B------:R-:W-:Y:S05]  /*4690*/  @!P0 BRA `(.L_x_213) ;  /* 0x0000000000048947 */ /* 0x000fea0003800000 */
[----:B------:R-:W-:Y:S01]  /*46a0*/  BPT.TRAP 0x1 ;  /* 0x000000040000795c */ /* 0x000fe20000300000 */
.L_x_213:
[----:B-1----:R-:W-:Y:S05]  /*46b0*/  @P1 BRA `(.L_x_211) ;  /* 0x0000000000081947 */ /* 0x002fea0003800000 */
[----:B------:R-:W1:Y:S02]  /*46c0*/  SYNCS.PHASECHK.TRANS64.TRYWAIT P1, [UR6+0x28830], R7 ;  /* 0x02883007ff0075a7 */ /* 0x000e640008020146 */
[----:B-1----:R-:W-:Y:S05]  /*46d0*/  @!P1 BRA `(.L_x_214) ;  /* 0x000000b800749947 */ /* 0x002fea0003800000 */
.L_x_211:
[----:B-1----:R-:W1:Y:S01]  /*46e0*/  S2R R8, SR_TID.X ;  /* 0x0000000000087919 */ /* 0x002e620000002100 */
[----:B------:R-:W-:Y:S01]  /*46f0*/  UIADD3 UR39, UR40, 0x1, URZ ;  /* 0x0000000128277890 */ /* 0x000fe2000fffe03f */
[----:B------:R-:W-:Y:S01]  /*4700*/  UMOV UR35, 0x40000040 ;  /* 0x4000004000237882 */ /* 0x000fe20000000000 */
[----:B------:R-:W-:Y:S02]  /*4710*/  UMOV UR7, 0x40000040 ;  /* 0x4000004000077882 */ /* 0x000fe40000000000 */
[----:B------:R-:W-:Y:S01]  /*4720*/  UISETP.NE.AND UP0, UPT, UR39, 0x2, UPT ;  /* 0x000000022700788c */ /* 0x000fe2000bf05270 */
[----:B------:R-:W-:Y:S01]  /*4730*/  UMOV UR11, 0x40000040 ;  /* 0x40000040000b7882 */ /* 0x000fe20000000000 */
[----:B------:R-:W-:Y:S02]  /*4740*/  UMOV UR15, 0x40000040 ;  /* 0x40000040000f7882 */ /* 0x000fe40000000000 */
[----:B------:R-:W-:Y:S01]  /*4750*/  USEL UR39, UR39, URZ, UP0 ;  /* 0x0000003f27277287 */ /* 0x000fe20008000000 */
[----:B------:R-:W-:Y:S01]  /*4760*/  UMOV UR19, 0x40000040 ;  /* 0x4000004000137882 */ /* 0x000fe20000000000 */
[----:B------:R-:W-:-:S02]  /*4770*/  UMOV UR23, 0x40000040 ;  /* 0x4000004000177882 */ /* 0x000fc40000000000 */
[----:B------:R-:W-:Y:S01]  /*4780*/  ULEA UR34, UR39, UR42, 0xb ;  /* 0x0000002a27227291 */ /* 0x000fe2000f8e583f */
[----:B------:R-:W-:Y:S01]  /*4790*/  UMOV UR27, 0x40000040 ;  /* 0x40000040001b7882 */ /* 0x000fe20000000000 */
[----:B------:R-:W-:Y:S02]  /*47a0*/  UMOV UR31, 0x40000040 ;  /* 0x40000040001f7882 */ /* 0x000fe40000000000 */
[----:B------:R-:W-:Y:S02]  /*47b0*/  UIADD3 UR6, UR34, 0x2, URZ ;  /* 0x0000000222067890 */ /* 0x000fe4000fffe03f */
[----:B------:R-:W-:Y:S02]  /*47c0*/  UIADD3 UR10, UR34, 0x4, URZ ;  /* 0x00000004220a7890 */ /* 0x000fe4000fffe03f */
[----:B------:R-:W-:Y:S02]  /*47d0*/  UIADD3 UR14, UR34, 0x6, URZ ;  /* 0x00000006220e7890 */ /* 0x000fe4000fffe03f */
[----:B------:R-:W-:-:S02]  /*47e0*/  UIADD3 UR18, UR34, 0x400, URZ ;  /* 0x0000040022127890 */ /* 0x000fc4000fffe03f */
[----:B------:R-:W-:Y:S02]  /*47f0*/  UIADD3 UR22, UR34, 0x402, URZ ;  /* 0x0000040222167890 */ /* 0x000fe4000fffe03f */
[----:B------:R-:W-:Y:S02]  /*4800*/  UIADD3 UR26, UR34, 0x404, URZ ;  /* 0x00000404221a7890 */ /* 0x000fe4000fffe03f */
[----:B------:R-:W-:Y:S01]  /*4810*/  UIADD3 UR30, UR34, 0x406, URZ ;  /* 0x00000406221e7890 */ /* 0x000fe2000fffe03f */
[----:B-1----:R-:W-:-:S04]  /*4820*/  SHF.R.U32.HI R8, RZ, 0x7, R8 ;  /* 0x00000007ff087819 */ /* 0x002fc80000011608 */
[----:B0-----:R-:W-:-:S05]  /*4830*/  IADD3 R7, R8, 0x8, RZ ;  /* 0x0000000808077810 */ /* 0x001fca0007ffe0ff */
[----:B------:R0:W-:Y:S06]  /*4840*/  BAR.SYNC.DEFER_BLOCKING R7, 0x100 ;  /* 0x000400070000751d */ /* 0x0001ec0000010000 */
[----:B------:R-:W-:-:S06]  /*4850*/  WARPGROUP.ARRIVE ;  /* 0x00000000000079c5 */ /* 0x000fcc0000000000 */
[----:B------:R-:W-:Y:S03]  /*4860*/  HGMMA.64x128x16.F32 R24, gdesc[UR32], RZ, !UPT, gsb0 ;  /* 0x01e00000201879f0 */ /* 0x000fe6000c0008ff */
        /* <DEDUP_REMOVED lines=22> */
[----:B0-----:R-:W-:Y:S05]  /*49d0*/  @P2 BRA `(.L_x_215) ;  /* 0x0000000000382947 */ /* 0x001fea0003800000 */
[----:B------:R-:W-:Y:S05]  /*49e0*/  @!P0 BRA `(.L_x_216) ;  /* 0x0000000000048947 */ /* 0x000fea0003800000 */
[----:B------:R-:W-:Y:S01]  /*49f0*/  BPT.TRAP 0x1 ;  /* 0x000000040000795c */ /* 0x000fe20000300000 */
.L_x_216:
[----:B------:R-:W0:Y:S01]  /*4a00*/  S2UR UR7, SR_CgaCtaId ;  /* 0x00000000000779c3 */ /* 0x000e220000008800 */
[----:B------:R-:W-:Y:S01]  /*4a10*/  UMOV UR6, 0x400 ;  /* 0x0000040000067882 */ /* 0x000fe20000000000 */
[----:B------:R-:W-:-:S05]  /*4a20*/  IMAD.U32 R7, RZ, RZ, UR43 ;  /* 0x0000002bff077e24 */ /* 0x000fca000f8e00ff */
[----:B------:R-:W-:Y:S01]  /*4a30*/  SHF.L.U32 R7, R7, 0x1f, RZ ;  /* 0x0000001f07077819 */ /* 0x000fe200000006ff */
[----:B0-----:R-:W-:-:S04]  /*4a40*/  ULEA UR6, UR7, UR6, 0x18 ;  /* 0x0000000607067291 */ /* 0x001fc8000f8ec03f */
[----:B------:R-:W-:-:S09]  /*4a50*/  ULEA UR6, UR40, UR6, 0x3 ;  /* 0x0000000628067291 */ /* 0x000fd2000f8e183f */
[----:B------:R0:W1:Y:S01]  /*4a60*/  SYNCS.PHASECHK.TRANS64.TRYWAIT P1, [UR6+0x28850], R7 ;  /* 0x02885007ff0075a7 */ /* 0x0000620008020146 */
[----:B------:R-:W-:Y:S05]  /*4a70*/  @!P0 BRA `(.L_x_217) ;  /* 0x0000000000048947 */ /* 0x000fea0003800000 */
[----:B------:R-:W-:Y:S01]  /*4a80*/  BPT.TRAP 0x1 ;  /* 0x000000040000795c */ /* 0x000fe20000300000 */
.L_x_217:
[----:B-1----:R-:W-:Y:S05]  /*4a90*/  @P1 BRA `(.L_x_215) ;  /* 0x0000000000081947 */ /* 0x002fea0003800000 */
[----:B------:R-:W1:Y:S02]  /*4aa0*/  SYNCS.PHASECHK.TRANS64.TRYWAIT P1, [UR6+0x28850], R7 ;  /* 0x02885007ff0075a7 */ /* 0x000e640008020146 */
[----:B-1----:R-:W-:Y:S05]  /*4ab0*/  @!P1 BRA `(.L_x_218) ;  /* 0x000000b400949947 */ /* 0x002fea0003800000 */
.L_x_215:
[----:B------:R-:W2:Y:S01]  /*4ac0*/  S2UR UR6, SR_CgaCtaId ;  /* 0x00000000000679c3 */ /* 0x000ea20000008800 */
[----:B------:R-:W-:Y:S01]  /*4ad0*/  UMOV UR7, 0x400 ;  /* 0x0000040000077882 */ /* 0x000fe20000000000 */
[----:B------:R-:W-:Y:S01]  /*4ae0*/  WARPGROUP.ARRIVE ;  /* 0x00000000000079c5 */ /* 0x000fe20000000000 */
[----:B------:R-:W-:-:S05]  /*4af0*/  UMOV UR15, 0x40000040 ;  /* 0x40000040000f7882 */ /* 0x000fca0000000000 */
[----:B-1----:R-:W1:Y:S01]  /*4b00*/  S2R R8, SR_TID.X ;  /* 0x0000000000087919 */ /* 0x002e620000002100 */
[----:B--2---:R-:W-:-:S04]  /*4b10*/  ULEA UR11, UR6, UR7, 0x18 ;  /* 0x00000007060b7291 */ /* 0x004fc8000f8ec03f */
[----:B------:R-:W-:-:S04]  /*4b20*/  UIADD3 UR7, UR11, 0x400, URZ ;  /* 0x000004000b077890 */ /* 0x000fc8000fffe03f */
[----:B------:R-:W-:-:S04]  /*4b30*/  USHF.R.U32.HI UR7, URZ, 0x4, UR7 ;  /* 0x000000043f077899 */ /* 0x000fc80008011607 */
[----:B------:R-:W-:Y:S01]  /*4b40*/  ULOP3.LUT UR7, UR7, 0x3fff, URZ, 0xc0, !UPT ;  /* 0x00003fff07077892 */ /* 0x000fe2000f8ec03f */
[----:B-1----:R-:W-:-:S03]  /*4b50*/  SHF.R.U32.HI R8, RZ, 0x7, R8 ;  /* 0x00000007ff087819 */ /* 0x002fc60000011608 */
[----:B------:R-:W-:Y:S01]  /*4b60*/  ULOP3.LUT UR7, UR7, 0x4000000, URZ, 0xfc, !UPT ;  /* 0x0400000007077892 */ /* 0x000fe2000f8efc3f */
[----:B0-----:R-:W-:-:S03]  /*4b70*/  IADD3 R7, -R8, 0xb, RZ ;  /* 0x0000000b08077810 */ /* 0x001fc60007ffe1ff */
        /* <DEDUP_REMOVED lines=43> */
.L_x_219:
[----:B0-----:R-:W-:Y:S01]  /*4e30*/  FMUL.FTZ R7, R24, UR44 ;  /* 0x0000002c18077c20 */ /* 0x001fe20008410000 */
        /* <DEDUP_REMOVED lines=81> */
[----:B------:R-:W-:-:S04]  /*5350*/  ULEA UR7, UR39, UR11, 0x3 ;  /* 0x0000000b27077291 */ /* 0x000fc8000f8e183f */
[----:B------:R-:W1:Y:S01]  /*5360*/  MUFU.TANH R21, R21 ;  /* 0x0000001500157308 */ /* 0x000e620000002400 */
[----:B--2---:R-:W-:Y:S01]  /*5370*/  FMNMX.FTZ R38, R14, R45, !PT ;  /* 0x0000002d0e267209 */ /* 0x004fe20007810000 */
[----:B------:R-:W-:-:S04]  /*5380*/  UIADD3 UR7, UR7, 0x28840, URZ ;  /* 0x0002884007077890 */ /* 0x000fc8000fffe03f */
[----:B------:R-:W-:Y:S02]  /*5390*/  UPRMT UR7, UR6, 0x654, UR7 ;  /* 0x0000065406077896 */ /* 0x000fe40008000007 */
[----:B------:R-:W2:Y:S01]  /*53a0*/  MUFU.TANH R25, R25 ;  /* 0x0000001900197308 */ /* 0x000ea20000002400 */
[----:B0-----:R-:W-:-:S06]  /*53b0*/  FMNMX.FTZ R36, R20, R37, !PT ;  /* 0x0000002514247209 */ /* 0x001fcc0007810000 */
[----:B------:R-:W-:Y:S01]  /*53c0*/  SYNCS.ARRIVE.TRANS64.RED.A1T0 RZ, [UR7], RZ ;  /* 0x000000ffffff79a7 */ /* 0x000fe20008100407 */
        /* <DEDUP_REMOVED lines=87> */
[----:B--2---:R-:W-:Y:S02]  /*5940*/  FMNMX.FTZ R37, R77, R36, !PT ;  /* 0x000000244d257209 */ /* 0x004fe40007810000 */
[----:B------:R-:W2:Y:S05]  /*5950*/  LDC R36, c[0x0][0x988] ;  /* 0x00026200ff247b82 */ /* 0x000eaa0000000800 */
[----:B------:R-:W3:Y:S01]  /*5960*/  MUFU.TANH R73, R73 ;  /* 0x0000004900497308 */ /* 0x000ee20000002400 */
[----:B0-----:R-:W-:-:S07]  /*5970*/  FMNMX.FTZ R38, R71, R38, !PT ;  /* 0x0000002647267209 */ /* 0x001fce0007810000 */
[----:B------:R-:W0:Y:S01]  /*5980*/  MUFU.TANH R44, R44 ;  /* 0x0000002c002c7308 */ /* 0x000e220000002400 */
[----:B-1----:R-:W-:-:S07]  /*5990*/  FMNMX.FTZ R37, R42, R37, !PT ;  /* 0x000000252a257209 */ /* 0x002fce0007810000 */
[----:B------:R-:W1:Y:S01]  /*59a0*/  MUFU.TANH R79, R79 ;  /* 0x0000004f004f7308 */ /* 0x000e620000002400 */
[----:B---3--:R-:W-:-:S07]  /*59b0*/  FMNMX.FTZ R38, R73, R38, !PT ;  /* 0x0000002649267209 */ /* 0x008fce0007810000 */
        /* <DEDUP_REMOVED lines=9> */
[----:B-1----:R-:W-:-:S05]  /*5a50*/  FMNMX.FTZ R40, R48, R37, !PT ;  /* 0x0000002530287209 */ /* 0x002fca0007810000 */
[----:B------:R-:W1:Y:S01]  /*5a60*/  SHFL.BFLY PT, R37, R40, 0x2, 0x1f ;  /* 0x0c401f0028257f89 */ /* 0x000e6200000e0000 */
[----:B---3--:R-:W-:-:S04]  /*5a70*/  FMNMX.FTZ R38, R83, R38, !PT ;  /* 0x0000002653267209 */ /* 0x008fc80007810000 */
[----:B0-----:R-:W-:-:S05]  /*5a80*/  FMNMX.FTZ R38, R85, R38, !PT ;  /* 0x0000002655267209 */ /* 0x001fca0007810000 */
[----:B------:R-:W0:Y:S01]  /*5a90*/  SHFL.BFLY PT, R45, R38, 0x2, 0x1f ;  /* 0x0c401f00262d7f89 */ /* 0x000e2200000e0000 */
[----:B-1----:R-:W-:-:S05]  /*5aa0*/  FMNMX.FTZ R52, R40, R37, !PT ;  /* 0x0000002528347209 */ /* 0x002fca0007810000 */
[----:B------:R-:W1:Y:S01]  /*5ab0*/  SHFL.BFLY PT, R37, R52, 0x1, 0x1f ;  /* 0x0c201f0034257f89 */ /* 0x000e6200000e0000 */
[----:B0-----:R-:W-:-:S05]  /*5ac0*/  FMNMX.FTZ R54, R38, R45, !PT ;  /* 0x0000002d26367209 */ /* 0x001fca0007810000 */
[----:B------:R-:W0:Y:S01]  /*5ad0*/  SHFL.BFLY PT, R45, R54, 0x1, 0x1f ;  /* 0x0c201f00362d7f89 */ /* 0x000e2200000e0000 */
[----:B-1----:R-:W-:-:S05]  /*5ae0*/  FMNMX.FTZ R37, R52, R37, !PT ;  /* 0x0000002534257209 */ /* 0x002fca0007810000 */
[C---:B--2---:R-:W-:Y:S01]  /*5af0*/  FMUL.FTZ R50, R37.reuse, R36 ;  /* 0x0000002425327220 */ /* 0x044fe20000410000 */
[----:B------:R-:W-:-:S03]  /*5b00*/  FADD.FTZ R87, -R37, R4 ;  /* 0x0000000425577221 */ /* 0x000fc60000010100 */
[-CC-:B------:R-:W-:Y:S01]  /*5b10*/  FFMA.FTZ R38, R12, R36.reuse, -R50.reuse ;  /* 0x000000240c267223 */ /* 0x180fe20000010832 */
[-CC-:B------:R-:W-:Y:S01]  /*5b20*/  FFMA.FTZ R12, R26, R36.reuse, -R50.reuse ;  /* 0x000000241a0c7223 */ /* 0x180fe20000010832 */
[-CC-:B------:R-:W-:Y:S01]  /*5b30*/  FFMA.FTZ R168, R157, R36.reuse, -R50.reuse ;  /* 0x000000249da87223 */ /* 0x180fe20000010832 */
[-CC-:B------:R-:W-:Y:S01]  /*5b40*/  FFMA.FTZ R156, R7, R36.reuse, -R50.reuse ;  /* 0x00000024079c7223 */ /* 0x180fe20000010832 */
[-C--:B------:R-:W-:Y:S01]  /*5b50*/  FMUL.FTZ R87, R87, R36.reuse ;  /* 0x0000002457577220 */ /* 0x080fe20000410000 */
[-CC-:B------:R-:W-:Y:S01]  /*5b60*/  FFMA.FTZ R40, R8, R36.reuse, -R50.reuse ;  /* 0x0000002408287223 */ /* 0x180fe20000010832 */
[-CC-:B------:R-:W-:Y:S01]  /*5b70*/  FFMA.FTZ R187, R159, R36.reuse, -R50.reuse ;  /* 0x000000249fbb7223 */ /* 0x180fe20000010832 */
[----:B0-----:R-:W-:Y:S01]  /*5b80*/  FMNMX.FTZ R45, R54, R45, !PT ;  /* 0x0000002d362d7209 */ /* 0x001fe20007810000 */
[-CC-:B------:R-:W-:Y:S01]  /*5b90*/  FFMA.FTZ R158, R11, R36.reuse, -R50.reuse ;  /* 0x000000240b9e7223 */ /* 0x180fe20000010832 */
[----:B------:R-:W-:Y:S01]  /*5ba0*/  MUFU.EX2 R156, R156 ;  /* 0x0000009c009c7308 */ /* 0x000fe20000000800 */
[-CC-:B------:R-:W-:Y:S01]  /*5bb0*/  FFMA.FTZ R170, R161, R36.reuse, -R50.reuse ;  /* 0x00000024a1aa7223 */ /* 0x180fe20000010832 */
[-CC-:B------:R-:W-:Y:S01]  /*5bc0*/  FFMA.FTZ R160, R15, R36.reuse, -R50.reuse ;  /* 0x000000240fa07223 */ /* 0x180fe20000010832 */
[C---:B------:R-:W-:Y:S01]  /*5bd0*/  FADD.FTZ R185, -R45.reuse, R5 ;  /* 0x000000052db97221 */ /* 0x040fe20000010100 */
[-C--:B------:R-:W-:Y:S01]  /*5be0*/  FMUL.FTZ R26, R45, R36.reuse ;  /* 0x000000242d1a7220 */ /* 0x080fe20000410000 */
[-CC-:B------:R-:W-:Y:S01]  /*5bf0*/  FFMA.FTZ R20, R20, R36.reuse, -R50.reuse ;  /* 0x0000002414147223 */ /* 0x180fe20000010832 */
[-C--:B------:R-:W-:Y:S01]  /*5c00*/  FFMA.FTZ R162, R25, R36.reuse, -R50 ;  /* 0x0000002419a27223 */ /* 0x080fe20000010832 */
[-C--:B------:R-:W-:Y:S01]  /*5c10*/  FMUL.FTZ R4, R185, R36.reuse ;  /* 0x00000024b9047220 */ /* 0x080fe20000410000 */
[-CC-:B------:R-:W-:Y:S01]  /*5c20*/  FFMA.FTZ R157, R10, R36.reuse, -R26.reuse ;  /* 0x000000240a9d7223 */ /* 0x180fe2000001081a */
[-CC-:B------:R-:W-:Y:S01]  /*5c30*/  FFMA.FTZ R10, R9, R36.reuse, -R26.reuse ;  /* 0x00000024090a7223 */ /* 0x180fe2000001081a */
[----:B------:R0:W1:Y:S01]  /*5c40*/  MUFU.EX2 R5, R87 ;  /* 0x0000005700057308 */ /* 0x0000620000000800 */
[-CC-:B------:R-:W-:Y:S01]  /*5c50*/  FFMA.FTZ R159, R13, R36.reuse, -R26.reuse ;  /* 0x000000240d9f7223 */ /* 0x180fe2000001081a */
[-CC-:B------:R-:W-:Y:S01]  /*5c60*/  FFMA.FTZ R14, R14, R36.reuse, -R26.reuse ;  /* 0x000000240e0e7223 */ /* 0x180fe2000001081a */
[-CC-:B------:R-:W-:Y:S01]  /*5c70*/  FFMA.FTZ R161, R21, R36.reuse, -R26.reuse ;  /* 0x0000002415a17223 */ /* 0x180fe2000001081a */
[-C--:B------:R-:W-:Y:S01]  /*5c80*/  FFMA.FTZ R24, R24, R36.reuse, -R26 ;  /* 0x0000002418187223 */ /* 0x080fe2000001081a */
[-C--:B------:R-:W-:Y:S01]  /*5c90*/  FFMA.FTZ R185, R163, R36.reuse, -R50 ;  /* 0x00000024a3b97223 */ /* 0x080fe20000010832 */
[-CC-:B------:R-:W-:Y:S01]  /*5ca0*/  FFMA.FTZ R163, R27, R36.reuse, -R26.reuse ;  /* 0x000000241ba37223 */ /* 0x180fe2000001081a */
[-C--:B------:R-:W-:Y:S01]  /*5cb0*/  FFMA.FTZ R28, R28, R36.reuse, -R26 ;  /* 0x000000241c1c7223 */ /* 0x080fe2000001081a */
[----:B------:R-:W-:Y:S01]  /*5cc0*/  MUFU.EX2 R4, R4 ;  /* 0x0000000400047308 */ /* 0x000fe20000000800 */
[-CC-:B------:R-:W-:Y:S01]  /*5cd0*/  FFMA.FTZ R172, R165, R36.reuse, -R50.reuse ;  /* 0x00000024a5ac7223 */ /* 0x180fe20000010832 */
[-C--:B------:R-:W-:Y:S01]  /*5ce0*/  FFMA.FTZ R164, R29, R36.reuse, -R50 ;  /* 0x000000241da47223 */ /* 0x080fe20000010832 */
[-C--:B------:R-:W-:Y:S01]  /*5cf0*/  FFMA.FTZ R165, R31, R36.reuse, -R26 ;  /* 0x000000241fa57223 */ /* 0x080fe2000001081a */
[-C--:B------:R-:W-:Y:S01]  /*5d00*/  FFMA.FTZ R8, R30, R36.reuse, -R50 ;  /* 0x000000241e087223 */ /* 0x080fe20000010832 */
[-C--:B------:R-:W-:Y:S01]  /*5d10*/  FFMA.FTZ R30, R32, R36.reuse, -R26 ;  /* 0x00000024201e7223 */ /* 0x080fe2000001081a */
[-CC-:B0-----:R-:W-:Y:S01]  /*5d20*/  FFMA.FTZ R87, R167, R36.reuse, -R50.reuse ;  /* 0x00000024a7577223 */ /* 0x181fe20000010832 */
[----:B------:R-:W-:Y:S01]  /*5d30*/  FFMA.FTZ R166, R33, R36, -R50 ;  /* 0x0000002421a67223 */ /* 0x000fe20000010832 */
[----:B------:R-:W0:Y:S01]  /*5d40*/  MUFU.EX2 R157, R157 ;  /* 0x0000009d009d7308 */ /* 0x000e220000000800 */
[----:B-1----:R-:W-:Y:S01]  /*5d50*/  FFMA.FTZ R9, R5, R0, R156 ;  /* 0x0000000005097223 */ /* 0x002fe2000001009c */
[-C--:B------:R-:W-:Y:S01]  /*5d60*/  FFMA.FTZ R167, R35, R36.reuse, -R26 ;  /* 0x0000002423a77223 */ /* 0x080fe2000001081a */
[-C--:B------:R-:W-:Y:S01]  /*5d70*/  FFMA.FTZ R229, R34, R36.reuse, -R50 ;  /* 0x0000002422e57223 */ /* 0x080fe20000010832 */
[-C--:B------:R-:W-:Y:S01]  /*5d80*/  FFMA.FTZ R32, R39, R36.reuse, -R26 ;  /* 0x0000002427207223 */ /* 0x080fe2000001081a */
[-C--:B------:R-:W-:Y:S01]  /*5d90*/  FFMA.FTZ R174, R169, R36.reuse, -R50 ;  /* 0x00000024a9ae7223 */ /* 0x080fe20000010832 */
[-CC-:B------:R-:W-:Y:S01]  /*5da0*/  FFMA.FTZ R169, R41, R36.reuse, -R26.reuse ;  /* 0x0000002429a97223 */ /* 0x180fe2000001081a */
[-C--:B------:R-:W-:Y:S01]  /*5db0*/  FFMA.FTZ R34, R43, R36.reuse, -R26 ;  /* 0x000000242b227223 */ /* 0x080fe2000001081a */
[----:B------:R-:W1:Y:S01]  /*5dc0*/  MUFU.EX2 R40, R40 ;  /* 0x0000002800287308 */ /* 0x000e620000000800 */
        /* <DEDUP_REMOVED lines=16> */
[----:B-1----:R-:W-:Y:S01]  /*5ed0*/  FADD.FTZ R9, R40, R9 ;  /* 0x0000000928097221 */ /* 0x002fe20000010000 */
[-C--:B------:R-:W-:Y:S01]  /*5ee0*/  FFMA.FTZ R177, R59, R36.reuse, -R26 ;  /* 0x000000243bb17223 */ /* 0x080fe2000001081a */
[-CC-:B------:R-:W-:Y:S01]  /*5ef0*/  FFMA.FTZ R182, R75, R36.reuse, -R50.reuse ;  /* 0x000000244bb67223 */ /* 0x180fe20000010832 */
[-C--:B------:R-:W-:Y:S01]  /*5f00*/  FFMA.FTZ R75, R48, R36.reuse, -R50 ;  /* 0x00000024304b7223 */ /* 0x080fe20000010832 */
[-C--:B------:R-:W-:Y:S01]  /*5f10*/  FFMA.FTZ R48, R61, R36.reuse, -R26 ;  /* 0x000000243d307223 */ /* 0x080fe2000001081a */
[-C--:B------:R-:W-:Y:S01]  /*5f20*/  FFMA.FTZ R25, R179, R36.reuse, -R50 ;  /* 0x00000024b3197223 */ /* 0x080fe20000010832 */
[-C--:B------:R-:W-:Y:S01]  /*5f30*/  FFMA.FTZ R179, R63, R36.reuse, -R26 ;  /* 0x000000243fb37223 */ /* 0x080fe2000001081a */
[----:B------:R-:W1:Y:S01]  /*5f40*/  MUFU.EX2 R159, R159 ;  /* 0x0000009f009f7308 */ /* 0x000e620000000800 */
[----:B--2---:R-:W-:Y:S01]  /*5f50*/  FADD.FTZ R0, R10, R3 ;  /* 0x000000030a007221 */ /* 0x004fe20000010000 */
[-CC-:B------:R-:W-:Y:S01]  /*5f60*/  FFMA.FTZ R180, R181, R36.reuse, -R50.reuse ;  /* 0x00000024b5b47223 */ /* 0x180fe20000010832 */
[-CC-:B------:R-:W-:Y:S01]  /*5f70*/  FFMA.FTZ R15, R183, R36.reuse, -R50.reuse ;  /* 0x00000024b70f7223 */ /* 0x180fe20000010832 */
[-C--:B------:R-:W-:Y:S01]  /*5f80*/  FFMA.FTZ R11, R77, R36.reuse, -R50 ;  /* 0x000000244d0b7223 */ /* 0x080fe20000010832 */
[-CC-:B------:R-:W-:Y:S01]  /*5f90*/  FFMA.FTZ R50, R65, R36.reuse, -R26.reuse ;  /* 0x0000002441327223 */ /* 0x180fe2000001081a */
[-CC-:B------:R-:W-:Y:S01]  /*5fa0*/  FFMA.FTZ R181, R67, R36.reuse, -R26.reuse ;  /* 0x0000002443b57223 */ /* 0x180fe2000001081a */
[----:B------:R-:W-:Y:S01]  /*5fb0*/  FFMA.FTZ R183, R71, R36, -R26 ;  /* 0x0000002447b77223 */ /* 0x000fe2000001081a */
[----:B------:R-:W2:Y:S01]  /*5fc0*/  MUFU.EX2 R38, R38 ;  /* 0x0000002600267308 */ /* 0x000ea20000000800 */
[----:B0-----:R-:W-:-:S07]  /*5fd0*/  FADD.FTZ R9, R158, R9 ;  /* 0x000000099e097221 */ /* 0x001fce0000010000 */
[----:B------:R-:W0:Y:S01]  /*5fe0*/  MUFU.EX2 R14, R14 ;  /* 0x0000000e000e7308 */ /* 0x000e220000000800 */
[----:B-1----:R-:W-:-:S07]  /*5ff0*/  FADD.FTZ R3, R159, R0 ;  /* 0x000000009f037221 */ /* 0x002fce0000010000 */
[----:B------:R-:W1:Y:S01]  /*6000*/  MUFU.EX2 R160, R160 ;  /* 0x000000a000a07308 */ /* 0x000e620000000800 */
[----:B--2---:R-:W-:-:S07]  /*6010*/  FADD.FTZ R9, R38, R9 ;  /* 0x0000000926097221 */ /* 0x004fce0000010000 */
        /* <DEDUP_REMOVED lines=39> */
[----:B-1----:R-:W-:Y:S01]  /*6290*/  FADD.FTZ R9, R187, R52 ;  /* 0x00000034bb097221 */ /* 0x002fe20000010000 */
[----:B------:R-:W-:-:S06]  /*62a0*/  FFMA.FTZ R52, R69, R36, -R26 ;  /* 0x0000002445347223 */ /* 0x000fcc000001081a */
        /* <DEDUP_REMOVED lines=15> */
[----:B0-----:R-:W-:Y:S01]  /*63a0*/  FADD.FTZ R9, R87, R54 ;  /* 0x0000003657097221 */ /* 0x001fe20000010000 */
[----:B------:R-:W-:-:S06]  /*63b0*/  FFMA.FTZ R54, R73, R36, -R26 ;  /* 0x0000002449367223 */ /* 0x000fcc000001081a */
[----:B------:R-:W0:Y:S01]  /*63c0*/  MUFU.EX2 R175, R175 ;  /* 0x000000af00af7308 */ /* 0x000e220000000800 */
[----:B-1----:R-:W-:-:S07]  /*63d0*/  FADD.FTZ R0, R44, R3 ;  /* 0x000000032c007221 */ /* 0x002fce0000010000 */
[----:B------:R-:W1:Y:S01]  /*63e0*/  MUFU.EX2 R33, R33 ;  /* 0x0000002100217308 */ /* 0x000e620000000800 */
[----:B--2---:R-:W-:Y:S01]  /*63f0*/  FADD.FTZ R56, R174, R9 ;  /* 0x00000009ae387221 */ /* 0x004fe20000010000 */
[----:B------:R-:W-:-:S06]  /*6400*/  FFMA.FTZ R9, R79, R36, -R26 ;  /* 0x000000244f097223 */ /* 0x000fcc000001081a */
        /* <DEDUP_REMOVED lines=16> */
[----:B-1----:R-:W-:Y:S01]  /*6510*/  FADD.FTZ R58, R178, R13 ;  /* 0x0000000db23a7221 */ /* 0x002fe20000010000 */
[-CC-:B------:R-:W-:Y:S01]  /*6520*/  FFMA.FTZ R13, R83, R36.reuse, -R26.reuse ;  /* 0x00000024530d7223 */ /* 0x180fe2000001081a */
[----:B------:R-:W-:-:S05]  /*6530*/  FFMA.FTZ R26, R85, R36, -R26 ;  /* 0x00000024551a7223 */ /* 0x000fca000001081a */
        /* <DEDUP_REMOVED lines=34> */
[----:B-1----:R-:W-:-:S03]  /*6760*/  FADD.FTZ R0, R75, R58 ;  /* 0x0000003a4b007221 */ /* 0x002fc60000010000 */
[----:B--2---:R-:W-:Y:S01]  /*6770*/  FADD.FTZ R3, R26, R3 ;  /* 0x000000031a037221 */ /* 0x004fe20000010000 */
[----:B------:R-:W-:Y:S06]  /*6780*/  @!P0 BRA `(.L_x_220) ;  /* 0x0000000000048947 */ /* 0x000fec0003800000 */
[----:B------:R-:W-:Y:S01]  /*6790*/  BPT.TRAP 0x1 ;  /* 0x000000040000795c */ /* 0x000fe20000300000 */
.L_x_220:
[----:B------:R-:W-:Y:S01]  /*67a0*/  ULEA UR7, UR40, UR11, 0x3 ;  /* 0x0000000b28077291 */ /* 0x000fe2000f8e183f */
[----:B------:R-:W-:Y:S01]  /*67b0*/  ISETP.GT.AND P1, PT, R6, R17, PT ;  /* 0x000000110600720c */ /* 0x000fe20003f24270 */
[----:B------:R-:W-:Y:S01]  /*67c0*/  UMOV UR43, UR38 ;  /* 0x00000026002b7c82 */ /* 0x000fe20008000000 */
[----:B------:R-:W-:Y:S01]  /*67d0*/  UMOV UR40, UR39 ;  /* 0x0000002700287c82 */ /* 0x000fe20008000000 */
[----:B------:R-:W-:Y:S01]  /*67e0*/  UIADD3 UR7, UR7, 0x28860, URZ ;  /* 0x0002886007077890 */ /* 0x000fe2000fffe03f */
[----:B------:R-:W-:Y:S01]  /*67f0*/  F2FP.F16.F32.PACK_AB R168, R187, R168 ;  /* 0x000000a8bba8723e */ /* 0x000fe200000000ff */
[-C--:B------:R-:W-:Y:S01]  /*6800*/  FMUL.FTZ R88, R88, R5.reuse ;  /* 0x0000000558587220 */ /* 0x080fe20000410000 */
[----:B------:R-:W-:Y:S01]  /*6810*/  F2FP.F16.F32.PACK_AB R170, R185, R170 ;  /* 0x000000aab9aa723e */ /* 0x000fe200000000ff */
        /* <DEDUP_REMOVED lines=66> */
[----:B------:R-:W-:Y:S01]  /*6c40*/  VIADD R6, R6, 0xffffffff ;  /* 0xffffffff06067836 */ /* 0x000fe20000000000 */
        /* <DEDUP_REMOVED lines=30> */
[----:B------:R-:W-:Y:S01]  /*6e30*/  F2FP.F16.F32.PACK_AB R187, R26, R13 ;  /* 0x0000000d1abb723e */ /* 0x000fe200000000ff */
[----:B------:R-:W-:Y:S06]  /*6e40*/  @P1 BRA `(.L_x_221) ;  /* 0xffffffd400cc1947 */ /* 0x000fec000383ffff */
.L_x_210:
[----:B------:R-:W-:Y:S06]  /*6e50*/  BAR.ARV 0x8, 0x180 ;  /* 0x0206000000007b1d */ /* 0x000fec0000002000 */
[----:B------:R-:W-:Y:S05]  /*6e60*/  @!P0 BRA `(.L_x_222) ;  /* 0x0000000000048947 */ /* 0x000fea0003800000 */
[----:B------:R-:W-:Y:S01]  /*6e70*/  BPT.TRAP 0x1 ;  /* 0x000000040000795c */ /* 0x000fe20000300000 */
.L_x_222:
        /* <DEDUP_REMOVED lines=9> */
.L_x_223:
[----:B-1----:R-:W-:Y:S05]  /*6f10*/  @P1 BRA `(.L_x_224) ;  /* 0x0000000000081947 */ /* 0x002fea0003800000 */
[----:B------:R-:W1:Y:S02]  /*6f20*/  SYNCS.PHASECHK.TRANS64.TRYWAIT P1, [UR5+0x28850], R4 ;  /* 0x02885004ff0075a7 */ /* 0x000e640008020145 */
[----:B-1----:R-:W-:Y:S05]  /*6f30*/  @!P1 BRA `(.L_x_225) ;  /* 0x00000090008c9947 */ /* 0x002fea0003800000 */
.L_x_224:
[----:B------:R-:W-:Y:S01]  /*6f40*/  UIADD3 UR4, UR4, 0x400, URZ ;  /* 0x0000040004047890 */ /* 0x000fe2000fffe03f */
[----:B------:R-:W-:Y:S01]  /*6f50*/  WARPGROUP.ARRIVE ;  /* 0x00000000000079c5 */ /* 0x000fe20000000000 */
[----:B------:R-:W-:Y:S01]  /*6f60*/  UMOV UR11, 0x40000040 ;  /* 0x40000040000b7882 */ /* 0x000fe20000000000 */
[----:B-1----:R-:W1:Y:S01]  /*6f70*/  SHFL.BFLY PT, R5, R0, 0x2, 0x1f ;  /* 0x0c401f0000057f89 */ /* 0x002e6200000e0000 */
[----:B------:R-:W-:Y:S01]  /*6f80*/  USHF.R.U32.HI UR4, URZ, 0x4, UR4 ;  /* 0x000000043f047899 */ /* 0x000fe20008011604 */
[----:B------:R-:W-:Y:S01]  /*6f90*/  IMAD.MOV.U32 R65, RZ, RZ, RZ ;  /* 0x000000ffff417224 */ /* 0x000fe200078e00ff */
[----:B------:R-:W-:Y:S01]  /*6fa0*/  MOV R8, RZ ;  /* 0x000000ff00087202 */ /* 0x000fe20000000f00 */
[----:B0-----:R-:W0:Y:S01]  /*6fb0*/  SHFL.BFLY PT, R4, R3, 0x2, 0x1f ;  /* 0x0c401f0003047f89 */ /* 0x001e2200000e0000 */
[----:B------:R-:W-:-:S04]  /*6fc0*/  ULOP3.LUT UR4, UR4, 0x3fff, URZ, 0xc0, !UPT ;  /* 0x00003fff04047892 */ /* 0x000fc8000f8ec03f */
        /* <DEDUP_REMOVED lines=9> */
[----:B------:R-:W-:Y:S02]  /*7060*/  IMAD.MOV.U32 R0, RZ, RZ, -0x800000 ;  /* 0xff800000ff007424 */ /* 0x000fe400078e00ff */
[----:B0-----:R-:W-:Y:S01]  /*7070*/  FADD.FTZ R6, R4, R3 ;  /* 0x0000000304067221 */ /* 0x001fe20000010000 */
[----:B------:R-:W-:Y:S01]  /*7080*/  IMAD.MOV.U32 R3, RZ, RZ, -0x800000 ;  /* 0xff800000ff037424 */ /* 0x000fe200078e00ff */
[----:B------:R-:W0:Y:S04]  /*7090*/  SHFL.BFLY PT, R4, R5, 0x1, 0x1f ;  /* 0x0c201f0005047f89 */ /* 0x000e2800000e0000 */
[----:B------:R-:W1:Y:S01]  /*70a0*/  SHFL.BFLY PT, R7, R6, 0x1, 0x1f ;  /* 0x0c201f0006077f89 */ /* 0x000e6200000e0000 */
[----:B0-----:R-:W-:Y:S01]  /*70b0*/  FADD.FTZ R10, R5, R4 ;  /* 0x00000004050a7221 */ /* 0x001fe20000010000 */
[----:B-1----:R-:W-:-:S04]  /*70c0*/  FADD.FTZ R11, R6, R7 ;  /* 0x00000007060b7221 */ /* 0x002fc80000010000 */
[----:B------:R-:W-:Y:S02]  /*70d0*/  FSETP.NE.FTZ.AND P1, PT, R10, RZ, PT ;  /* 0x000000ff0a00720b */ /* 0x000fe40003f35000 */
[----:B------:R-:W-:-:S11]  /*70e0*/  FSETP.NE.FTZ.AND P2, PT, R11, RZ, PT ;  /* 0x000000ff0b00720b */ /* 0x000fd60003f55000 */
[----:B------:R-:W0:Y:S01]  /*70f0*/  @P1 MUFU.LG2 R7, R10 ;  /* 0x0000000a00071308 */ /* 0x000e220000000c00 */
[C---:B------:R-:W-:Y:S01]  /*7100*/  @P1 FMUL.FTZ R4, R36.reuse, 0.69314718246459960938 ;  /* 0x3f31721824041820 */ /* 0x040fe20000410000 */
[----:B------:R-:W-:-:S06]  /*7110*/  @P2 FMUL.FTZ R5, R36, 0.69314718246459960938 ;  /* 0x3f31721824052820 */ /* 0x000fcc0000410000 */
        /* <DEDUP_REMOVED lines=48> */
.L_x_226:
[----:B------:R-:W-:Y:S01]  /*7420*/  UIADD3 UR4, UR5, 0x28860, URZ ;  /* 0x0002886005047890 */ /* 0x000fe2000fffe03f */
[-C--:B------:R-:W-:Y:S01]  /*7430*/  FMUL.FTZ R20, R88, R65.reuse ;  /* 0x0000004158147220 */ /* 0x080fe20000410000 */
[----:B------:R-:W-:Y:S01]  /*7440*/  UIADD3 UR39, UR39, 0x1, URZ ;  /* 0x0000000127277890 */ /* 0x000fe2000fffe03f */
[-C--:B------:R-:W-:Y:S01]  /*7450*/  FMUL.FTZ R21, R89, R65.reuse ;  /* 0x0000004159157220 */ /* 0x080fe20000410000 */
[----:B------:R-:W-:Y:S01]  /*7460*/  UPRMT UR4, UR7, 0x654, UR4 ;  /* 0x0000065407047896 */ /* 0x000fe20008000004 */
[-C--:B------:R-:W-:Y:S01]  /*7470*/  FMUL.FTZ R36, R92, R65.reuse ;  /* 0x000000415c247220 */ /* 0x080fe20000410000 */
[----:B------:R-:W-:Y:S01]  /*7480*/  UISETP.NE.AND UP0, UPT, UR39, 0x2, UPT ;  /* 0x000000022700788c */ /* 0x000fe2000bf05270 */
        /* <DEDUP_REMOVED lines=35> */
[----:B------:R-:W-:Y:S01]  /*76c0*/  USEL UR4, URZ, 0x1, UP0 ;  /* 0x000000013f047887 */ /* 0x000fe20008000000 */
        /* <DEDUP_REMOVED lines=28> */
[----:B------:R-:W-:Y:S01]  /*7890*/  VIADD R205, R205, 0x1 ;  /* 0x00000001cdcd7836 */ /* 0x000fe20000000000 */
[----:B------:R-:W-:-:S02]  /*78a0*/  USEL UR39, UR39, URZ, UP0 ;  /* 0x0000003f27277287 */ /* 0x000fc40008000000 */
[----:B------:R-:W-:-:S12]  /*78b0*/  ULOP3.LUT UR38, UR38, UR4, URZ, 0x3c, !UPT ;  /* 0x0000000426267292 */ /* 0x000fd8000f8e3c3f */
.L_x_202:
[----:B------:R-:W0:Y:S01]  /*78c0*/  S2R R4, SR_CgaCtaId ;  /* 0x0000000000047919 */ /* 0x000e220000008800 */
[----:B------:R-:W-:Y:S01]  /*78d0*/  MOV R17, 0x400 ;  /* 0x0000040000117802 */ /* 0x000fe20000000f00 */
[----:B------:R-:W-:Y:S01]  /*78e0*/  BSSY B0, `(.L_x_227) ;  /* 0x00002c4000007945 */ /* 0x000fe20003800000 */
[----:B------:R-:W-:Y:S02]  /*78f0*/  BAR.SYNC.DEFER_BLOCKING 0x5, 0x180 ;  /* 0x0146000000007b1d */ /* 0x000fe40000010000 */
[----:B0-----:R-:W-:-:S05]  /*7900*/  LEA R17, R4, R17, 0x18 ;  /* 0x0000001104117211 */ /* 0x001fca00078ec0ff */
[----:B------:R0:W1:Y:S01]  /*7910*/  LDS.128 R4, [R17+0x288d0] ;  /* 0x0288d00011047984 */ /* 0x0000620000000c00 */
[----:B------:R-:W-:Y:S06]  /*7920*/  BAR.ARV 0x4, 0x180 ;  /* 0x0106000000007b1d */ /* 0x000fec0000002000 */
[----:B------:R-:W-:Y:S05]  /*7930*/  @P0 BRA `(.L_x_228) ;  /* 0x00000020001c0947 */ /* 0x000fea0003800000 */
[----:B-1----:R-:W1:Y:S01]  /*7940*/  S2R R4, SR_SWINHI ;  /* 0x0000000000047919 */ /* 0x002e620000002f00 */
[----:B------:R-:W-:Y:S01]  /*7950*/  SHF.L.U64.HI R106, R19, 0x2, R202 ;  /* 0x00000002136a7819 */ /* 0x000fe200000102ca */
[----:B------:R-:W-:Y:S01]  /*7960*/  ULDC.64 UR4, c[0x0][0xc08] ;  /* 0x0003020000047ab9 */ /* 0x000fe20000000a00 */
[----:B------:R-:W-:Y:S02]  /*7970*/  MOV R88, R17 ;  /* 0x0000001100587202 */ /* 0x000fe40000000f00 */
[----:B-1----:R-:W-:-:S03]  /*7980*/  MOV R89, R4 ;  /* 0x0000000400597202 */ /* 0x002fc60000000f00 */
[----:B------:R-:W-:-:S03]  /*7990*/  IMAD.WIDE R12, R225, 0x2, R88 ;  /* 0x00000002e10c7825 */ /* 0x000fc600078e0258 */
[C---:B------:R-:W-:Y:S02]  /*79a0*/  IADD3 R105, P1, R12.reuse, 0x4040, RZ ;  /* 0x000040400c697810 */ /* 0x040fe40007f3e0ff */
[C---:B------:R-:W-:Y:S02]  /*79b0*/  IADD3 R103, P2, R12.reuse, 0x4020, RZ ;  /* 0x000040200c677810 */ /* 0x040fe40007f5e0ff */
[----:B------:R-:W-:Y:S01]  /*79c0*/  IADD3 R15, P3, R12, 0x4000, RZ ;  /* 0x000040000c0f7810 */ /* 0x000fe20007f7e0ff */
[--C-:B------:R-:W-:Y:S01]  /*79d0*/  IMAD.X R27, RZ, RZ, R13.reuse, P1 ;  /* 0x000000ffff1b7224 */ /* 0x100fe200008e060d */
[----:B------:R-:W-:Y:S01]  /*79e0*/  LOP3.LUT R10, R105, 0x380, RZ, 0xc0, !PT ;  /* 0x00000380690a7812 */ /* 0x000fe200078ec0ff */
[----:B------:R-:W-:Y:S01]  /*79f0*/  IMAD.X R33, RZ, RZ, R13, P2 ;  /* 0x000000ffff217224 */ /* 0x000fe200010e060d */
[----:B------:R-:W-:Y:S02]  /*7a00*/  LOP3.LUT R8, R103, 0x380, RZ, 0xc0, !PT ;  /* 0x0000038067087812 */ /* 0x000fe400078ec0ff */
[----:B------:R-:W-:-:S02]  /*7a10*/  LOP3.LUT R4, R15, 0x380, RZ, 0xc0, !PT ;  /* 0x000003800f047812 */ /* 0x000fc400078ec0ff */
[C---:B------:R-:W-:Y:S02]  /*7a20*/  LOP3.LUT R9, R12.reuse, 0x380, RZ, 0xc0, !PT ;  /* 0x000003800c097812 */ /* 0x040fe400078ec0ff */
[----:B------:R-:W-:Y:S02]  /*7a30*/  IADD3 R107, P0, R12, 0x4060, RZ ;  /* 0x000040600c6b7810 */ /* 0x000fe40007f1e0ff */
[----:B------:R-:W-:Y:S02]  /*7a40*/  SHF.R.U64 R10, R10, 0x3, RZ ;  /* 0x000000030a0a7819 */ /* 0x000fe400000012ff */
[----:B------:R-:W-:Y:S01]  /*7a50*/  SHF.R.U64 R8, R8, 0x3, RZ ;  /* 0x0000000308087819 */ /* 0x000fe200000012ff */
[----:B------:R-:W-:Y:S01]  /*7a60*/  IMAD.X R31, RZ, RZ, R13, P0 ;  /* 0x000000ffff1f7224 */ /* 0x000fe200000e060d */
[C---:B------:R-:W-:Y:S02]  /*7a70*/  IADD3 R101, P4, R12.reuse, 0x60, RZ ;  /* 0x000000600c657810 */ /* 0x040fe40007f9e0ff */
[----:B------:R-:W-:-:S02]  /*7a80*/  IADD3 R93, P5, R12, 0x40, RZ ;  /* 0x000000400c5d7810 */ /* 0x000fc40007fbe0ff */
[----:B------:R-:W-:Y:S01]  /*7a90*/  SHF.R.U64 R4, R4, 0x3, RZ ;  /* 0x0000000304047819 */ /* 0x000fe200000012ff */
[--C-:B------:R-:W-:Y:S01]  /*7aa0*/  IMAD.X R11, RZ, RZ, R13.reuse, P4 ;  /* 0x000000ffff0b7224 */ /* 0x100fe200020e060d */
[----:B------:R-:W-:Y:S01]  /*7ab0*/  BAR.SYNC.DEFER_BLOCKING 0x1, 0x100 ;  /* 0x0044000000007b1d */ /* 0x000fe20000010000 */
[----:B------:R-:W-:Y:S02]  /*7ac0*/  IADD3 R35, P6, R12, 0x20, RZ ;  /* 0x000000200c237810 */ /* 0x000fe40007fde0ff */
[----:B------:R-:W-:Y:S02]  /*7ad0*/  SHF.R.U64 R9, R9, 0x3, RZ ;  /* 0x0000000309097819 */ /* 0x000fe400000012ff */
[----:B------:R-:W-:Y:S01]  /*7ae0*/  LOP3.LUT R14, R107, 0x380, RZ, 0xc0, !PT ;  /* 0x000003806b0e7812 */ /* 0x000fe200078ec0ff */
[----:B------:R-:W-:Y:S01]  /*7af0*/  IMAD.X R25, RZ, RZ, R13, P6 ;  /* 0x000000ffff197224 */ /* 0x000fe200030e060d */
[----:B------:R-:W-:Y:S02]  /*7b00*/  LOP3.LUT R26, R10, R105, RZ, 0x3c, !PT ;  /* 0x000000690a1a7212 */ /* 0x000fe400078e3cff */
[----:B------:R-:W-:-:S02]  /*7b10*/  LOP3.LUT R32, R8, R103, RZ, 0x3c, !PT ;  /* 0x0000006708207212 */ /* 0x000fc400078e3cff */
[----:B------:R-:W-:Y:S02]  /*7b20*/  LOP3.LUT R28, R4, R15, RZ, 0x3c, !PT ;  /* 0x0000000f041c7212 */ /* 0x000fe400078e3cff */
[----:B------:R-:W-:Y:S02]  /*7b30*/  LOP3.LUT R10, R101, 0x380, RZ, 0xc0, !PT ;  /* 0x00000380650a7812 */ /* 0x000fe400078ec0ff */
[----:B------:R-:W-:Y:S02]  /*7b40*/  LOP3.LUT R8, R93, 0x380, RZ, 0xc0, !PT ;  /* 0x000003805d087812 */ /* 0x000fe400078ec0ff */
[----:B------:R-:W-:Y:S02]  /*7b50*/  LOP3.LUT R4, R35, 0x380, RZ, 0xc0, !PT ;  /* 0x0000038023047812 */ /* 0x000fe400078ec0ff */
[----:B------:R-:W-:Y:S01]  /*7b60*/  LOP3.LUT R12, R9, R12, RZ, 0x3c, !PT ;  /* 0x0000000c090c7212 */ /* 0x000fe200078e3cff */
[----:B------:R-:W-:Y:S01]  /*7b70*/  IMAD.X R9, RZ, RZ, R13, P5 ;  /* 0x000000ffff097224 */ /* 0x000fe200028e060d */
[----:B------:R-:W-:-:S02]  /*7b80*/  SHF.R.U64 R14, R14, 0x3, RZ ;  /* 0x000000030e0e7819 */ /* 0x000fc400000012ff */
[----:B------:R-:W-:Y:S02]  /*7b90*/  SHF.R.U64 R10, R10, 0x3, RZ ;  /* 0x000000030a0a7819 */ /* 0x000fe400000012ff */
[----:B------:R-:W-:Y:S02]  /*7ba0*/  SHF.R.U64 R8, R8, 0x3, RZ ;  /* 0x0000000308087819 */ /* 0x000fe400000012ff */
[----:B------:R-:W-:Y:S02]  /*7bb0*/  SHF.R.U64 R4, R4, 0x3, RZ ;  /* 0x0000000304047819 */ /* 0x000fe400000012ff */
[----:B------:R-:W-:Y:S02]  /*7bc0*/  IADD3.X R29, RZ, R13, RZ, P3, !PT ;  /* 0x0000000dff1d7210 */ /* 0x000fe40001ffe4ff */
[----:B------:R-:W-:Y:S01]  /*7bd0*/  LOP3.LUT R30, R14, R107, RZ, 0x3c, !PT ;  /* 0x0000006b0e1e7212 */ /* 0x000fe200078e3cff */
[----:B------:R-:W-:Y:S01]  /*7be0*/  IMAD.SHL.U32 R107, R19, 0x4, RZ ;  /* 0x00000004136b7824 */ /* 0x000fe200078e00ff */
[----:B------:R-:W-:-:S02]  /*7bf0*/  MOV R34, R12 ;  /* 0x0000000c00227202 */ /* 0x000fc40000000f00 */
[----:B------:R-:W-:Y:S02]  /*7c00*/  F2FP.F16.F32.PACK_AB R12, R21, R20 ;  /* 0x00000014150c723e */ /* 0x000fe400000000ff */
[----:B------:R-:W-:Y:S02]  /*7c10*/  F2FP.F16.F32.PACK_AB R13, R67, R66 ;  /* 0x00000042430d723e */ /* 0x000fe400000000ff */
[----:B------:R-:W-:Y:S02]  /*7c20*/  F2FP.F16.F32.PACK_AB R14, R37, R36 ;  /* 0x00000024250e723e */ /* 0x000fe400000000ff */
[----:B------:R-:W-:Y:S02]  /*7c30*/  F2FP.F16.F32.PACK_AB R15, R69, R68 ;  /* 0x00000044450f723e */ /* 0x000fe400000000ff */
[----:B------:R-:W-:Y:S02]  /*7c40*/  LOP3.LUT R10, R10, R101, RZ, 0x3c, !PT ;  /* 0x000000650a0a7212 */ /* 0x000fe400078e3cff */
[----:B------:R-:W-:Y:S01]  /*7c50*/  LOP3.LUT R8, R8, R93, RZ, 0x3c, !PT ;  /* 0x0000005d08087212 */ /* 0x000fe200078e3cff */
[----:B------:R1:W-:Y:S01]  /*7c60*/  STSM.16.M88.4 [R34], R12 ;  /* 0x0000000c22007844 */ /* 0x0003e20000000200 */
[----:B------:R-:W-:Y:S01]  /*7c70*/  LOP3.LUT R24, R4, R35, RZ, 0x3c, !PT ;  /* 0x0000002304187212 */ /* 0x000fe200078e3cff */
[----:B------:R-:W2:Y:S01]  /*7c80*/  LDC.64 R92, c[0x0][0xc00] ;  /* 0x00030000ff5c7b82 */ /* 0x000ea20000000a00 */
[----:B------:R-:W-:-:S02]  /*7c90*/  MOV R103, R10 ;  /* 0x0000000a00677202 */ /* 0x000fc40000000f00 */
[----:B------:R-:W-:Y:S02]  /*7ca0*/  MOV R104, R8 ;  /* 0x0000000800687202 */ /* 0x000fe40000000f00 */
[----:B------:R-:W-:Y:S02]  /*7cb0*/  MOV R105, R24 ;  /* 0x0000001800697202 */ /* 0x000fe40000000f00 */
[----:B------:R-:W-:Y:S02]  /*7cc0*/  F2FP.F16.F32.PACK_AB R8, R39, R38 ;  /* 0x000000262708723e */ /* 0x000fe400000000ff */
[----:B------:R-:W-:Y:S02]  /*7cd0*/  F2FP.F16.F32.PACK_AB R9, R71, R70 ;  /* 0x000000464709723e */ /* 0x000fe400000000ff */
[----:B------:R-:W-:Y:S02]  /*7ce0*/  F2FP.F16.F32.PACK_AB R10, R41, R40 ;  /* 0x00000028290a723e */ /* 0x000fe400000000ff */
[----:B------:R-:W-:-:S02]  /*7cf0*/  F2FP.F16.F32.PACK_AB R11, R73, R72 ;  /* 0x00000048490b723e */ /* 0x000fc400000000ff */
[----:B-1----:R-:W-:Y:S02]  /*7d00*/  F2FP.F16.F32.PACK_AB R12, R43, R42 ;  /* 0x0000002a2b0c723e */ /* 0x002fe400000000ff */
[----:B------:R-:W-:Y:S01]  /*7d10*/  F2FP.F16.F32.PACK_AB R13, R75, R74 ;  /* 0x0000004a4b0d723e */ /* 0x000fe200000000ff */
[----:B------:R1:W-:Y:S01]  /*7d20*/  STSM.16.M88.4 [R105], R8 ;  /* 0x0000000869007844 */ /* 0x0003e20000000200 */
[----:B------:R-:W-:Y:S02]  /*7d30*/  F2FP.F16.F32.PACK_AB R14, R45, R44 ;  /* 0x0000002c2d0e723e */ /* 0x000fe400000000ff */
[----:B------:R-:W-:Y:S02]  /*7d40*/  F2FP.F16.F32.PACK_AB R15, R77, R76 ;  /* 0x0000004c4d0f723e */ /* 0x000fe400000000ff */
[----:B------:R-:W-:Y:S02]  /*7d50*/  MOV R101, R26 ;  /* 0x0000001a00657202 */ /* 0x000fe40000000f00 */
[----:B------:R-:W-:Y:S01]  /*7d60*/  MOV R4, R30 ;  /* 0x0000001e00047202 */ /* 0x000fe20000000f00 */
[----:B------:R3:W-:Y:S01]  /*7d70*/  STSM.16.M88.4 [R104], R12 ;  /* 0x0000000c68007844 */ /* 0x0007e20000000200 */
[----:B------:R-:W-:-:S02]  /*7d80*/  MOV R100, R28 ;  /* 0x0000001c00647202 */ /* 0x000fc40000000f00 */
[----:B------:R-:W-:Y:S02]  /*7d90*/  F2FP.F16.F32.PACK_AB R24, R47, R46 ;  /* 0x0000002e2f18723e */ /* 0x000fe400000000ff */
[----:B------:R-:W-:Y:S02]  /*7da0*/  F2FP.F16.F32.PACK_AB R25, R79, R78 ;  /* 0x0000004e4f19723e */ /* 0x000fe400000000ff */
[----:B------:R-:W-:Y:S02]  /*7db0*/  F2FP.F16.F32.PACK_AB R26, R49, R48 ;  /* 0x00000030311a723e */ /* 0x000fe400000000ff */
[----:B------:R-:W-:Y:S02]  /*7dc0*/  F2FP.F16.F32.PACK_AB R27, R81, R80 ;  /* 0x00000050511b723e */ /* 0x000fe400000000ff */
[----:B------:R-:W-:Y:S02]  /*7dd0*/  F2FP.F16.F32.PACK_AB R28, R51, R50 ;  /* 0x00000032331c723e */ /* 0x000fe400000000ff */
[----:B------:R-:W-:Y:S01]  /*7de0*/  F2FP.F16.F32.PACK_AB R29, R83, R82 ;  /* 0x00000052531d723e */ /* 0x000fe200000000ff */
[----:B------:R-:W-:Y:S01]  /*7df0*/  STSM.16.M88.4 [R103], R24 ;  /* 0x0000001867007844 */ /* 0x000fe20000000200 */
[----:B------:R-:W-:-:S02]  /*7e00*/  F2FP.F16.F32.PACK_AB R30, R53, R52 ;  /* 0x00000034351e723e */ /* 0x000fc400000000ff */
[----:B------:R-:W-:Y:S02]  /*7e10*/  F2FP.F16.F32.PACK_AB R31, R85, R84 ;  /* 0x00000054551f723e */ /* 0x000fe400000000ff */
[----:B------:R-:W-:Y:S02]  /*7e20*/  MOV R102, R32 ;  /* 0x0000002000667202 */ /* 0x000fe40000000f00 */
[----:B------:R-:W-:Y:S01]  /*7e30*/  F2FP.F16.F32.PACK_AB R32, R55, R54 ;  /* 0x000000363720723e */ /* 0x000fe200000000ff */
[----:B------:R4:W-:Y:S01]  /*7e40*/  STSM.16.M88.4 [R100], R28 ;  /* 0x0000001c64007844 */ /* 0x0009e20000000200 */
[----:B------:R-:W-:Y:S02]  /*7e50*/  F2FP.F16.F32.PACK_AB R33, R87, R86 ;  /* 0x000000565721723e */ /* 0x000fe400000000ff */
[----:B------:R-:W-:Y:S02]  /*7e60*/  F2FP.F16.F32.PACK_AB R34, R57, R56 ;  /* 0x000000383922723e */ /* 0x000fe400000000ff */
[----:B------:R-:W-:-:S02]  /*7e70*/  F2FP.F16.F32.PACK_AB R35, R91, R90 ;  /* 0x0000005a5b23723e */ /* 0x000fc400000000ff */
[----:B-1----:R-:W-:Y:S02]  /*7e80*/  F2FP.F16.F32.PACK_AB R8, R59, R58 ;  /* 0x0000003a3b08723e */ /* 0x002fe400000000ff */
[----:B------:R-:W-:Y:S01]  /*7e90*/  F2FP.F16.F32.PACK_AB R9, R95, R94 ;  /* 0x0000005e5f09723e */ /* 0x000fe200000000ff */
[----:B------:R-:W-:Y:S01]  /*7ea0*/  STSM.16.M88.4 [R102], R32 ;  /* 0x0000002066007844 */ /* 0x000fe20000000200 */
[----:B------:R-:W-:Y:S02]  /*7eb0*/  F2FP.F16.F32.PACK_AB R10, R61, R60 ;  /* 0x0000003c3d0a723e */ /* 0x000fe400000000ff */
[----:B------:R-:W-:Y:S02]  /*7ec0*/  F2FP.F16.F32.PACK_AB R11, R97, R96 ;  /* 0x00000060610b723e */ /* 0x000fe400000000ff */
[----:B---3--:R-:W-:Y:S01]  /*7ed0*/  F2FP.F16.F32.PACK_AB R12, R63, R62 ;  /* 0x0000003e3f0c723e */ /* 0x008fe200000000ff */
[----:B----4-:R-:W-:Y:S01]  /*7ee0*/  IMAD.MOV.U32 R100, RZ, RZ, RZ ;  /* 0x000000ffff647224 */ /* 0x010fe200078e00ff */
[----:B------:R-:W-:Y:S01]  /*7ef0*/  F2FP.F16.F32.PACK_AB R13, R99, R98 ;  /* 0x00000062630d723e */ /* 0x000fe200000000ff */
[----:B------:R1:W-:Y:S01]  /*7f00*/  STSM.16.M88.4 [R101], R8 ;  /* 0x0000000865007844 */ /* 0x0003e20000000200 */
[----:B------:R-:W-:-:S02]  /*7f10*/  F2FP.F16.F32.PACK_AB R14, R65, R64 ;  /* 0x00000040410e723e */ /* 0x000fc400000000ff */
[----:B------:R-:W-:Y:S02]  /*7f20*/  F2FP.F16.F32.PACK_AB R15, R151, R150 ;  /* 0x00000096970f723e */ /* 0x000fe400000000ff */
[----:B--2---:R-:W-:Y:S02]  /*7f30*/  ISETP.NE.U32.AND P0, PT, R92, RZ, PT ;  /* 0x000000ff5c00720c */ /* 0x004fe40003f05070 */
[----:B------:R-:W-:Y:S01]  /*7f40*/  IADD3 R24, P1, R107, R92, RZ ;  /* 0x0000005c6b187210 */ /* 0x000fe20007f3e0ff */
[----:B------:R2:W-:Y:S01]  /*7f50*/  STSM.16.M88.4 [R4], R12 ;  /* 0x0000000c04007844 */ /* 0x0005e20000000200 */
[----:B------:R-:W-:Y:S01]  /*7f60*/  BAR.SYNC.DEFER_BLOCKING 0x1, 0x100 ;  /* 0x0044000000007b1d */ /* 0x000fe20000010000 */
[----:B------:R-:W-:Y:S02]  /*7f70*/  ISETP.NE.AND.EX P0, PT, R93, RZ, PT, P0 ;  /* 0x000000ff5d00720c */ /* 0x000fe40003f05300 */
[----:B------:R-:W-:-:S05]  /*7f80*/  IMAD.X R25, R106, 0x1, R93, P1 ;  /* 0x000000016a197824 */ /* 0x000fca00008e065d */
[----:B-1----:R-:W1:Y:S08]  /*7f90*/  LDC R9, c[0x0][0xad4] ;  /* 0x0002b500ff097b82 */ /* 0x002e700000000800 */
[----:B--2---:R-:W2:Y:S01]  /*7fa0*/  LDC R4, c[0x0][0xbe8] ;  /* 0x0002fa00ff047b82 */ /* 0x004ea20000000800 */
[----:B------:R-:W3:Y:S01]  /*7fb0*/  @P0 LDG.E R100, desc[UR36][R24.64] ;  /* 0x0000002418640981 */ /* 0x000ee2000c1e1900 */
[----:B------:R-:W-:-:S04]  /*7fc0*/  ISETP.NE.U32.AND P1, PT, RZ, UR4, PT ;  /* 0x00000004ff007c0c */ /* 0x000fc8000bf25070 */
[----:B------:R-:W-:-:S13]  /*7fd0*/  ISETP.NE.AND.EX P1, PT, RZ, UR5, PT, P1 ;  /* 0x00000005ff007c0c */ /* 0x000fda000bf25310 */
[----:B------:R-:W-:Y:S01]  /*7fe0*/  @P1 IADD3 R26, P2, R107, UR4, RZ ;  /* 0x000000046b1a1c10 */ /* 0x000fe2000ff5e0ff */
[----:B------:R-:W-:Y:S01]  /*7ff0*/  ULDC UR4, c[0x0][0xa88] ;  /* 0x0002a20000047ab9 */ /* 0x000fe20000000800 */
[----:B--2---:R-:W-:Y:S02]  /*8000*/  ISETP.NE.AND P4, PT, R4, 0x1, PT ;  /* 0x000000010400780c */ /* 0x004fe40003f85270 */
[----:B------:R-:W-:Y:S02]  /*8010*/  @P1 IADD3.X R27, R106, UR5, RZ, P2, !PT ;  /* 0x000000056a1b1c10 */ /* 0x000fe400097fe4ff */
[C---:B------:R-:W-:Y:S02]  /*8020*/  ISETP.NE.AND P2, PT, R18.reuse, RZ, PT ;  /* 0x000000ff1200720c */ /* 0x040fe40003f45270 */
[----:B------:R-:W-:Y:S02]  /*8030*/  MOV R29, UR4 ;  /* 0x00000004001d7c02 */ /* 0x000fe40008000f00 */
[----:B-1----:R-:W-:Y:S01]  /*8040*/  SEL R9, R18, R9, P2 ;  /* 0x0000000912097207 */ /* 0x002fe20001000000 */
[----:B------:R-:W-:-:S03]  /*8050*/  IMAD.MOV.U32 R18, RZ, RZ, 0x9b8 ;  /* 0x000009b8ff127424 */ /* 0x000fc600078e00ff */
[----:B------:R-:W-:Y:S01]  /*8060*/  ISETP.GT.AND P3, PT, R9, 0x1, PT ;  /* 0x000000010900780c */ /* 0x000fe20003f64270 */
[----:B------:R-:W1:Y:S01]  /*8070*/  @P4 LDC R28, c[0x0][0xbec] ;  /* 0x0002fb00ff1c4b82 */ /* 0x000e620000000800 */
[----:B------:R2:W5:Y:S01]  /*8080*/  @P1 LDG.E R29, desc[UR36][R26.64] ;  /* 0x000000241a1d1981 */ /* 0x000562000c1e1900 */
[----:B------:R-:W-:Y:S01]  /*8090*/  ISETP.NE.U32.AND P2, PT, R92, RZ, PT ;  /* 0x000000ff5c00720c */ /* 0x000fe20003f45070 */
[----:B------:R-:W-:Y:S01]  /*80a0*/  IMAD R101, R16, 0x80, R224 ;  /* 0x0000008010657824 */ /* 0x000fe200078e02e0 */
[----:B------:R-:W-:Y:S02]  /*80b0*/  SEL R18, R18, 0x978, P3 ;  /* 0x0000097812127807 */ /* 0x000fe40001800000 */
[----:B------:R-:W-:Y:S02]  /*80c0*/  ISETP.NE.AND.EX P2, PT, R93, RZ, PT, P2 ;  /* 0x000000ff5d00720c */ /* 0x000fe40003f45320 */
[----:B------:R-:W4:Y:S01]  /*80d0*/  LDC.64 R14, c[0x0][R18+0x220] ;  /* 0x00008800120e7b82 */ /* 0x000f220000000a00 */
[----:B------:R-:W-:-:S02]  /*80e0*/  SEL R31, R201, RZ, P3 ;  /* 0x000000ffc91f7207 */ /* 0x000fc40001800000 */
[----:B------:R-:W-:Y:S02]  /*80f0*/  SEL R19, R19, RZ, !P2 ;  /* 0x000000ff13137207 */ /* 0x000fe40005000000 */
[----:B--2---:R-:W-:-:S03]  /*8100*/  SEL R27, R202, RZ, !P2 ;  /* 0x000000ffca1b7207 */ /* 0x004fc60005000000 */
[----:B------:R-:W2:Y:S08]  /*8110*/  LDC.64 R10, c[0x0][R18+0x218] ;  /* 0x00008600120a7b82 */ /* 0x000eb00000000a00 */
[----:B------:R-:W0:Y:S08]  /*8120*/  @P4 LDC R93, c[0x0][0xbf0] ;  /* 0x0002fc00ff5d4b82 */ /* 0x000e300000000800 */
[----:B------:R-:W1:Y:S01]  /*8130*/  LDC.64 R12, c[0x0][R18+0x228] ;  /* 0x00008a00120c7b82 */ /* 0x000e620000000a00 */
[----:B----4-:R-:W-:-:S04]  /*8140*/  IMAD R15, R15, R19, RZ ;  /* 0x000000130f0f7224 */ /* 0x010fc800078e02ff */
[C---:B------:R-:W-:Y:S02]  /*8150*/  IMAD R35, R14.reuse, R27, R15 ;  /* 0x0000001b0e237224 */ /* 0x040fe400078e020f */
[----:B------:R-:W-:Y:S01]  /*8160*/  IMAD.WIDE.U32 R14, R14, R19, RZ ;  /* 0x000000130e0e7225 */ /* 0x000fe200078e00ff */
[----:B------:R-:W4:Y:S03]  /*8170*/  LDC.64 R8, c[0x0][0xba8] ;  /* 0x0002ea00ff087b82 */ /* 0x000f260000000a00 */
[----:B--2---:R-:W-:-:S04]  /*8180*/  IMAD.WIDE.U32 R26, R10, R2, RZ ;  /* 0x000000020a1a7225 */ /* 0x004fc800078e00ff */
[----:B------:R-:W-:Y:S02]  /*8190*/  IMAD R33, R11, R2, RZ ;  /* 0x000000020b217224 */ /* 0x000fe400078e02ff */
[----:B------:R-:W2:Y:S01]  /*81a0*/  LDC.64 R10, c[0x0][R18+0x210] ;  /* 0x00008400120a7b82 */ /* 0x000ea20000000a00 */
[----:B------:R-:W-:Y:S02]  /*81b0*/  IMAD.IADD R35, R15, 0x1, R35 ;  /* 0x000000010f237824 */ /* 0x000fe400078e0223 */
[----:B------:R-:W-:Y:S02]  /*81c0*/  IMAD.MOV.U32 R15, RZ, RZ, R101 ;  /* 0x000000ffff0f7224 */ /* 0x000fe400078e0065 */
[----:B------:R-:W-:Y:S02]  /*81d0*/  IMAD.IADD R33, R27, 0x1, R33 ;  /* 0x000000011b217824 */ /* 0x000fe400078e0221 */
[-C--:B-1----:R-:W-:Y:S02]  /*81e0*/  IMAD R27, R13, R31.reuse, RZ ;  /* 0x0000001f0d1b7224 */ /* 0x082fe400078e02ff */
[----:B------:R-:W-:-:S05]  /*81f0*/  IMAD.WIDE.U32 R12, R12, R31, RZ ;  /* 0x0000001f0c0c7225 */ /* 0x000fca00078e00ff */
[----:B------:R-:W-:Y:S01]  /*8200*/  IADD3 R27, R13, R27, RZ ;  /* 0x0000001b0d1b7210 */ /* 0x000fe20007ffe0ff */
[----:B----4-:R-:W1:Y:S08]  /*8210*/  @!P3 LDC R8, c[0x0][0xb50] ;  /* 0x0002d400ff08bb82 */ /* 0x010e700000000800 */
[----:B------:R-:W4:Y:S01]  /*8220*/  @!P3 LDC R9, c[0x0][0xb54] ;  /* 0x0002d500ff09bb82 */ /* 0x000f220000000800 */
[--C-:B---3--:R-:W-:Y:S01]  /*8230*/  IADD3 R26, P2, P5, R14, R26, R100.reuse ;  /* 0x0000001a0e1a7210 */ /* 0x108fe20007d5e064 */
[----:B------:R-:W-:Y:S01]  /*8240*/  @P4 IMAD.HI.U32 R14, R101, R28, RZ ;  /* 0x0000001c650e4227 */ /* 0x000fe200078e00ff */
[----:B------:R-:W-:-:S04]  /*8250*/  SHF.R.S32.HI R92, RZ, 0x1f, R100 ;  /* 0x0000001fff5c7819 */ /* 0x000fc80000011464 */
[----:B0-----:R-:W-:Y:S02]  /*8260*/  @P4 SHF.R.U32.HI R15, RZ, R93, R14 ;  /* 0x0000005dff0f4219 */ /* 0x001fe4000001160e */
[----:B------:R-:W-:Y:S02]  /*8270*/  IADD3.X R14, R35, R33, R92, P2, P5 ;  /* 0x00000021230e7210 */ /* 0x000fe400017ea45c */
[----:B------:R-:W-:Y:S01]  /*8280*/  IADD3 R12, P2, P5, R15, R26, R12 ;  /* 0x0000001a0f0c7210 */ /* 0x000fe20007d5e00c */
[--C-:B------:R-:W-:Y:S01]  /*8290*/  IMAD.MOV R31, RZ, RZ, -R15.reuse ;  /* 0x000000ffff1f7224 */ /* 0x100fe200078e0a0f */
[----:B------:R-:W-:-:S03]  /*82a0*/  SHF.R.S32.HI R13, RZ, 0x1f, R15 ;  /* 0x0000001fff0d7819 */ /* 0x000fc6000001140f */
[----:B------:R-:W-:Y:S01]  /*82b0*/  IMAD R15, R4, R31, R101 ;  /* 0x0000001f040f7224 */ /* 0x000fe200078e0265 */
[----:B------:R-:W-:-:S03]  /*82c0*/  IADD3.X R13, R13, R14, R27, P2, P5 ;  /* 0x0000000e0d0d7210 */ /* 0x000fc600017ea41b */
[----:B--2---:R-:W-:Y:S01]  /*82d0*/  IMAD R11, R11, R15, RZ ;  /* 0x0000000f0b0b7224 */ /* 0x004fe200078e02ff */
[----:B------:R-:W-:-:S05]  /*82e0*/  SHF.R.S32.HI R27, RZ, 0x1f, R15 ;  /* 0x0000001fff1b7819 */ /* 0x000fca000001140f */
[C---:B------:R-:W-:Y:S02]  /*82f0*/  IMAD R27, R10.reuse, R27, R11 ;  /* 0x0000001b0a1b7224 */ /* 0x040fe400078e020b */
[----:B------:R-:W-:-:S04]  /*8300*/  IMAD.WIDE.U32 R10, R10, R15, R12 ;  /* 0x0000000f0a0a7225 */ /* 0x000fc800078e000c */
[----:B------:R-:W-:Y:S01]  /*8310*/  IMAD.IADD R11, R11, 0x1, R27 ;  /* 0x000000010b0b7824 */ /* 0x000fe200078e021b */
[----:B-1----:R-:W-:-:S04]  /*8320*/  LEA R12, P2, R10, R8, 0x2 ;  /* 0x000000080a0c7211 */ /* 0x002fc800078410ff */
[----:B----4-:R-:W-:Y:S01]  /*8330*/  LEA.HI.X R14, R10, R9, R11, 0x2, P2 ;  /* 0x000000090a0e7211 */ /* 0x010fe200010f140b */
[----:B------:R-:W-:Y:S08]  /*8340*/  @P1 BRA `(.L_x_229) ;  /* 0x0000000000101947 */ /* 0x000ff00003800000 */
[----:B------:R-:W-:Y:S05]  /*8350*/  @!P0 BRA `(.L_x_229) ;  /* 0x00000000000c8947 */ /* 0x000fea0003800000 */
[----:B------:R-:W2:Y:S04]  /*8360*/  LDG.E R8, desc[UR36][R24.64] ;  /* 0x0000002418087981 */ /* 0x000ea8000c1e1900 */
[----:B-----5:R-:W2:Y:S02]  /*8370*/  LDG.E R29, desc[UR36][R24.64+0x4] ;  /* 0x00000424181d7981 */ /* 0x020ea4000c1e1900 */
[----:B--2---:R-:W-:-:S07]  /*8380*/  IMAD.IADD R29, R29, 0x1, -R8 ;  /* 0x000000011d1d7824 */ /* 0x004fce00078e0a08 */
.L_x_229:
[----:B------:R-:W-:Y:S01]  /*8390*/  SHFL.IDX PT, R8, R12, RZ, 0x1c1f ;  /* 0x001c1fff0c087589 */ /* 0x000fe200000e0000 */
[----:B------:R-:W-:Y:S01]  /*83a0*/  IMAD R15, R16, 0x80, R223 ;  /* 0x00000080100f7824 */ /* 0x000fe200078e02df */
[----:B------:R-:W-:Y:S01]  /*83b0*/  LOP3.LUT P0, RZ, R206, 0x3, RZ, 0xc0, !PT ;  /* 0x00000003ceff7812 */ /* 0x000fe2000780c0ff */
[----:B-----5:R-:W-:Y:S01]  /*83c0*/  IMAD R18, R29, R4, RZ ;  /* 0x000000041d127224 */ /* 0x020fe200078e02ff */
[----:B------:R-:W0:Y:S01]  /*83d0*/  SHFL.IDX PT, R9, R14, RZ, 0x1c1f ;  /* 0x001c1fff0e097589 */ /* 0x000e2200000e0000 */
[----:B------:R-:W-:-:S03]  /*83e0*/  VIADD R13, R15, 0x8 ;  /* 0x000000080f0d7836 */ /* 0x000fc60000000000 */
[----:B------:R-:W-:Y:S01]  /*83f0*/  SHFL.IDX PT, R10, R12, 0x1, 0x1c1f ;  /* 0x003c1f000c0a7f89 */ /* 0x000fe200000e0000 */
[-C--:B------:R-:W-:Y:S02]  /*8400*/  ISETP.GE.OR P1, PT, R15, R18.reuse, P0 ;  /* 0x000000120f00720c */ /* 0x080fe40000726670 */
[-C--:B------:R-:W-:Y:S01]  /*8410*/  ISETP.GE.OR P0, PT, R13, R18.reuse, P0 ;  /* 0x000000120d00720c */ /* 0x080fe20000706670 */
[----:B------:R-:W1:Y:S01]  /*8420*/  SHFL.IDX PT, R11, R14, 0x1, 0x1c1f ;  /* 0x003c1f000e0b7f89 */ /* 0x000e6200000e0000 */
[----:B------:R-:W-:-:S09]  /*8430*/  ISETP.GE.AND P2, PT, R15, R18, PT ;  /* 0x000000120f00720c */ /* 0x000fd20003f46270 */
[----:B0-----:R0:W-:Y:S04]  /*8440*/  @!P1 ST.E desc[UR36][R8.64], R0 ;  /* 0x0000000008009985 */ /* 0x0011e8000c101924 */
[----:B-1----:R0:W-:Y:S01]  /*8450*/  @!P0 ST.E desc[UR36][R10.64], R3 ;  /* 0x000000030a008985 */ /* 0x0021e2000c101924 */
[----:B------:R-:W-:Y:S01]  /*8460*/  ISETP.GE.AND P0, PT, R13, R18, PT ;  /* 0x000000120d00720c */ /* 0x000fe20003f06270 */
[----:B------:R-:W-:-:S12]  /*8470*/  @P3 BRA `(.L_x_230) ;  /* 0x00000008007c3947 */ /* 0x000fd80003800000 */
[----:B0-----:R-:W-:Y:S01]  /*8480*/  IMAD R3, R204, 0x40, R153 ;  /* 0x00000040cc037824 */ /* 0x001fe200078e0299 */
[----:B------:R-:W0:Y:S01]  /*8490*/  @P4 LDC R49, c[0x0][0xbec] ;  /* 0x0002fb00ff314b82 */ /* 0x000e220000000800 */
[----:B------:R-:W-:Y:S02]  /*84a0*/  ULDC.64 UR4, c[0x0][0xaa0] ;  /* 0x0002a80000047ab9 */ /* 0x000fe40000000a00 */
[----:B------:R-:W-:-:S03]  /*84b0*/  IMAD.WIDE R88, R3, 0x2, R88 ;  /* 0x0000000203587825 */ /* 0x000fc600078e0258 */
[----:B------:R-:W-:Y:S02]  /*84c0*/  IADD3 R13, P6, R88, 0x1000, RZ ;  /* 0x00001000580d7810 */ /* 0x000fe40007fde0ff */
[----:B------:R-:W1:Y:S01]  /*84d0*/  @P4 LDC R51, c[0x0][0xbf0] ;  /* 0x0002fc00ff334b82 */ /* 0x000e620000000800 */
[----:B------:R-:W-:Y:S01]  /*84e0*/  IMAD.WIDE.U32 R20, R100, UR4, RZ ;  /* 0x0000000464147c25 */ /* 0x000fe2000f8e00ff */
[C---:B------:R-:W-:Y:S02]  /*84f0*/  IADD3 R25, P5, R88.reuse, 0x2000, RZ ;  /* 0x0000200058197810 */ /* 0x040fe40007fbe0ff */
[----:B------:R-:W-:Y:S02]  /*8500*/  LOP3.LUT R12, R13, 0x380, RZ, 0xc0, !PT ;  /* 0x000003800d0c7812 */ /* 0x000fe400078ec0ff */
[----:B------:R-:W-:Y:S02]  /*8510*/  IADD3 R29, P3, R88, 0x3000, RZ ;  /* 0x00003000581d7810 */ /* 0x000fe40007f7e0ff */
[----:B------:R-:W-:-:S02]  /*8520*/  SHF.R.U64 R12, R12, 0x3, RZ ;  /* 0x000000030c0c7819 */ /* 0x000fc400000012ff */
[----:B------:R-:W-:Y:S02]  /*8530*/  IADD3 R33, P2, R88, 0x4000, RZ ;  /* 0x0000400058217810 */ /* 0x000fe40007f5e0ff */
[----:B------:R-:W-:Y:S01]  /*8540*/  LOP3.LUT R12, R12, R13, RZ, 0x3c, !PT ;  /* 0x0000000d0c0c7212 */ /* 0x000fe200078e3cff */
[--C-:B------:R-:W-:Y:S01]  /*8550*/  IMAD.X R13, RZ, RZ, R89.reuse, P6 ;  /* 0x000000ffff0d7224 */ /* 0x100fe200030e0659 */
[C---:B------:R-:W-:Y:S02]  /*8560*/  IADD3 R3, P6, R88.reuse, 0x7000, RZ ;  /* 0x0000700058037810 */ /* 0x040fe40007fde0ff */
[C---:B------:R-:W-:Y:S02]  /*8570*/  IADD3 R37, P1, R88.reuse, 0x5000, RZ ;  /* 0x0000500058257810 */ /* 0x040fe40007f3e0ff */
[----:B------:R-:W-:Y:S01]  /*8580*/  LOP3.LUT R0, R3, 0x380, RZ, 0xc0, !PT ;  /* 0x0000038003007812 */ /* 0x000fe200078ec0ff */
[----:B------:R-:W-:Y:S01]  /*8590*/  IMAD.X R45, RZ, RZ, R89, P6 ;  /* 0x000000ffff2d7224 */ /* 0x000fe200030e0659 */
[----:B------:R-:W-:Y:S01]  /*85a0*/  IADD3 R41, P0, R88, 0x6000, RZ ;  /* 0x0000600058297810 */ /* 0x000fe20007f1e0ff */
[----:B------:R-:W5:Y:S01]  /*85b0*/  LD.E.128 R12, desc[UR36][R12.64] ;  /* 0x000000240c0c7980 */ /* 0x000f62000c101d00 */
[----:B------:R-:W-:-:S02]  /*85c0*/  SHF.R.U64 R0, R0, 0x3, RZ ;  /* 0x0000000300007819 */ /* 0x000fc400000012ff */
[----:B------:R-:W-:Y:S02]  /*85d0*/  LOP3.LUT R24, R25, 0x380, RZ, 0xc0, !PT ;  /* 0x0000038019187812 */ /* 0x000fe400078ec0ff */
[----:B------:R-:W-:Y:S01]  /*85e0*/  LOP3.LUT R44, R0, R3, RZ, 0x3c, !PT ;  /* 0x00000003002c7212 */ /* 0x000fe200078e3cff */
[----:B------:R-:W-:Y:S01]  /*85f0*/  IMAD R3, R92, UR4, RZ ;  /* 0x000000045c037c24 */ /* 0x000fe2000f8e02ff */
[----:B------:R-:W-:Y:S02]  /*8600*/  LOP3.LUT R28, R29, 0x380, RZ, 0xc0, !PT ;  /* 0x000003801d1c7812 */ /* 0x000fe400078ec0ff */
[----:B------:R-:W-:Y:S01]  /*8610*/  LOP3.LUT R32, R33, 0x380, RZ, 0xc0, !PT ;  /* 0x0000038021207812 */ /* 0x000fe200078ec0ff */
[----:B------:R-:W-:Y:S01]  /*8620*/  IMAD R3, R100, UR5, R3 ;  /* 0x0000000564037c24 */ /* 0x000fe2000f8e0203 */
[----:B------:R-:W-:Y:S01]  /*8630*/  ULDC.64 UR4, c[0x0][0xae8] ;  /* 0x0002ba0000047ab9 */ /* 0x000fe20000000a00 */
[----:B------:R-:W-:Y:S01]  /*8640*/  LOP3.LUT R36, R37, 0x380, RZ, 0xc0, !PT ;  /* 0x0000038025247812 */ /* 0x000fe200078ec0ff */
[----:B------:R-:W5:Y:S01]  /*8650*/  LD.E.128 R44, desc[UR36][R44.64] ;  /* 0x000000242c2c7980 */ /* 0x000f62000c101d00 */
[----:B------:R-:W-:Y:S01]  /*8660*/  IMAD.IADD R21, R21, 0x1, R3 ;  /* 0x0000000115157824 */ /* 0x000fe200078e0203 */
[----:B------:R-:W-:-:S02]  /*8670*/  LEA R3, R154, R204, 0x5 ;  /* 0x000000cc9a037211 */ /* 0x000fc400078e28ff */
[----:B------:R-:W-:Y:S01]  /*8680*/  LOP3.LUT R40, R41, 0x380, RZ, 0xc0, !PT ;  /* 0x0000038029287812 */ /* 0x000fe200078ec0ff */
[----:B------:R-:W-:Y:S01]  /*8690*/  IMAD.WIDE.U32 R20, R2, UR4, R20 ;  /* 0x0000000402147c25 */ /* 0x000fe2000f8e0014 */
[----:B------:R-:W-:Y:S02]  /*86a0*/  LOP3.LUT R9, R88, 0x380, RZ, 0xc0, !PT ;  /* 0x0000038058097812 */ /* 0x000fe400078ec0ff */
[----:B------:R-:W-:Y:S01]  /*86b0*/  SHF.R.U64 R24, R24, 0x3, RZ ;  /* 0x0000000318187819 */ /* 0x000fe200000012ff */
[----:B------:R-:W-:Y:S01]  /*86c0*/  IMAD R48, R16, 0x80, R3 ;  /* 0x0000008010307824 */ /* 0x000fe200078e0203 */
[----:B------:R-:W-:Y:S01]  /*86d0*/  SHF.R.S32.HI R3, RZ, 0x1f, R19 ;  /* 0x0000001fff037819 */ /* 0x000fe20000011413 */
[----:B------:R-:W-:Y:S01]  /*86e0*/  IMAD R21, R2, UR5, R21 ;  /* 0x0000000502157c24 */ /* 0x000fe2000f8e0215 */
[----:B------:R-:W-:Y:S01]  /*86f0*/  ULDC.64 UR4, c[0x0][0xaf0] ;  /* 0x0002bc0000047ab9 */ /* 0x000fe20000000a00 */
[----:B0-----:R-:W-:Y:S01]  /*8700*/  @P4 IMAD.HI.U32 R0, R48, R49, RZ ;  /* 0x0000003130004227 */ /* 0x001fe200078e00ff */
[----:B------:R-:W-:-:S02]  /*8710*/  SHF.R.U64 R28, R28, 0x3, RZ ;  /* 0x000000031c1c7819 */ /* 0x000fc400000012ff */
[----:B------:R-:W-:Y:S01]  /*8720*/  SHF.R.U64 R32, R32, 0x3, RZ ;  /* 0x0000000320207819 */ /* 0x000fe200000012ff */
[----:B------:R-:W-:Y:S01]  /*8730*/  IMAD.MOV.U32 R49, RZ, RZ, R48 ;  /* 0x000000ffff317224 */ /* 0x000fe200078e0030 */
[----:B-1----:R-:W-:Y:S01]  /*8740*/  @P4 SHF.R.U32.HI R49, RZ, R51, R0 ;  /* 0x00000033ff314219 */ /* 0x002fe20000011600 */
[----:B------:R-:W-:Y:S01]  /*8750*/  IMAD R2, R3, UR4, RZ ;  /* 0x0000000403027c24 */ /* 0x000fe2000f8e02ff */
[----:B------:R-:W-:Y:S02]  /*8760*/  SHF.R.U64 R36, R36, 0x3, RZ ;  /* 0x0000000324247819 */ /* 0x000fe400000012ff */
[----:B------:R-:W-:Y:S01]  /*8770*/  SHF.R.U64 R40, R40, 0x3, RZ ;  /* 0x0000000328287819 */ /* 0x000fe200000012ff */
[----:B------:R-:W-:Y:S01]  /*8780*/  IMAD R51, R19, UR5, R2 ;  /* 0x0000000513337c24 */ /* 0x000fe2000f8e0202 */
[----:B------:R-:W-:Y:S01]  /*8790*/  SHF.R.U64 R9, R9, 0x3, RZ ;  /* 0x0000000309097819 */ /* 0x000fe200000012ff */
[----:B------:R-:W-:Y:S01]  /*87a0*/  IMAD.WIDE.U32 R2, R19, UR4, R20 ;  /* 0x0000000413027c25 */ /* 0x000fe2000f8e0014 */
[--C-:B------:R-:W-:Y:S01]  /*87b0*/  SHF.R.S32.HI R0, RZ, 0x1f, R49.reuse ;  /* 0x0000001fff007819 */ /* 0x100fe20000011431 */
[----:B------:R-:W-:Y:S01]  /*87c0*/  ULDC.64 UR4, c[0x0][0xae0] ;  /* 0x0002b80000047ab9 */ /* 0x000fe20000000a00 */
[----:B------:R-:W-:Y:S01]  /*87d0*/  LOP3.LUT R24, R24, R25, RZ, 0x3c, !PT ;  /* 0x0000001918187212 */ /* 0x000fe200078e3cff */
[----:B------:R-:W-:Y:S01]  /*87e0*/  IMAD.MOV R19, RZ, RZ, -R49 ;  /* 0x000000ffff137224 */ /* 0x000fe200078e0a31 */
[----:B------:R-:W-:Y:S01]  /*87f0*/  LOP3.LUT R28, R28, R29, RZ, 0x3c, !PT ;  /* 0x0000001d1c1c7212 */ /* 0x000fe200078e3cff */
[--C-:B------:R-:W-:Y:S01]  /*8800*/  IMAD.X R29, RZ, RZ, R89.reuse, P3 ;  /* 0x000000ffff1d7224 */ /* 0x100fe200018e0659 */
[----:B------:R-:W-:Y:S01]  /*8810*/  LOP3.LUT R32, R32, R33, RZ, 0x3c, !PT ;  /* 0x0000002120207212 */ /* 0x000fe200078e3cff */
[--C-:B------:R-:W-:Y:S01]  /*8820*/  IMAD.X R33, RZ, RZ, R89.reuse, P2 ;  /* 0x000000ffff217224 */ /* 0x100fe200010e0659 */
[----:B------:R-:W-:Y:S01]  /*8830*/  LOP3.LUT R36, R36, R37, RZ, 0x3c, !PT ;  /* 0x0000002524247212 */ /* 0x000fe200078e3cff */
[--C-:B------:R-:W-:Y:S01]  /*8840*/  IMAD.X R37, RZ, RZ, R89.reuse, P1 ;  /* 0x000000ffff257224 */ /* 0x100fe200008e0659 */
[----:B------:R-:W-:Y:S01]  /*8850*/  LOP3.LUT R40, R40, R41, RZ, 0x3c, !PT ;  /* 0x0000002928287212 */ /* 0x000fe200078e3cff */
[----:B------:R-:W-:Y:S01]  /*8860*/  IMAD.X R41, RZ, RZ, R89, P0 ;  /* 0x000000ffff297224 */ /* 0x000fe200000e0659 */
[----:B------:R-:W-:-:S02]  /*8870*/  IADD3.X R25, RZ, R89, RZ, P5, !PT ;  /* 0x00000059ff197210 */ /* 0x000fc40002ffe4ff */
[----:B------:R-:W-:Y:S01]  /*8880*/  LOP3.LUT R88, R9, R88, RZ, 0x3c, !PT ;  /* 0x0000005809587212 */ /* 0x000fe200078e3cff */
[----:B------:R-:W-:Y:S01]  /*8890*/  IMAD R0, R0, UR4, RZ ;  /* 0x0000000400007c24 */ /* 0x000fe2000f8e02ff */
[----:B------:R-:W5:Y:S01]  /*88a0*/  LD.E.128 R28, desc[UR36][R28.64] ;  /* 0x000000241c1c7980 */ /* 0x000f62000c101d00 */
[----:B------:R-:W-:Y:S02]  /*88b0*/  IMAD R19, R4, R19, R48 ;  /* 0x0000001304137224 */ /* 0x000fe400078e0230 */
[----:B------:R-:W-:Y:S01]  /*88c0*/  IMAD.IADD R3, R3, 0x1, R51 ;  /* 0x0000000103037824 */ /* 0x000fe200078e0233 */
[----:B------:R0:W5:Y:S01]  /*88d0*/  LD.E.128 R8, desc[UR36][R88.64] ;  /* 0x0000002458087980 */ /* 0x000162000c101d00 */
[C---:B------:R-:W-:Y:S01]  /*88e0*/  IMAD R21, R49.reuse, UR5, R0 ;  /* 0x0000000531157c24 */ /* 0x040fe2000f8e0200 */
[----:B------:R-:W-:Y:S02]  /*88f0*/  SHF.R.S32.HI R0, RZ, 0x1f, R19 ;  /* 0x0000001fff007819 */ /* 0x000fe40000011413 */
[----:B------:R-:W5:Y:S01]  /*8900*/  LD.E.128 R24, desc[UR36][R24.64] ;  /* 0x0000002418187980 */ /* 0x000f62000c101d00 */
[----:B------:R-:W-:Y:S01]  /*8910*/  IMAD.WIDE.U32 R2, R49, UR4, R2 ;  /* 0x0000000431027c25 */ /* 0x000fe2000f8e0002 */
[----:B------:R-:W-:-:S02]  /*8920*/  ULDC.64 UR4, c[0x0][0xad8] ;  /* 0x0002b60000047ab9 */ /* 0x000fc40000000a00 */
[----:B------:R-:W5:Y:S04]  /*8930*/  LD.E.128 R32, desc[UR36][R32.64] ;  /* 0x0000002420207980 */ /* 0x000f68000c101d00 */
[----:B------:R-:W5:Y:S04]  /*8940*/  LD.E.128 R36, desc[UR36][R36.64] ;  /* 0x0000002424247980 */ /* 0x000f68000c101d00 */
[----:B------:R-:W5:Y:S01]  /*8950*/  LD.E.128 R40, desc[UR36][R40.64] ;  /* 0x0000002428287980 */ /* 0x000f62000c101d00 */
[----:B------:R-:W-:Y:S01]  /*8960*/  @!PT LDS RZ, [RZ] ;  /* 0x00000000fffff984 */ /* 0x000fe20000000800 */
[----:B------:R-:W-:Y:S01]  /*8970*/  @!PT LDS RZ, [RZ] ;  /* 0x00000000fffff984 */ /* 0x000fe20000000800 */
[----:B------:R-:W-:Y:S01]  /*8980*/  @!PT LDS RZ, [RZ] ;  /* 0x00000000fffff984 */ /* 0x000fe20000000800 */
[----:B------:R-:W-:Y:S01]  /*8990*/  @!PT LDS RZ, [RZ] ;  /* 0x00000000fffff984 */ /* 0x000fe20000000800 */
[----:B------:R1:W-:Y:S06]  /*89a0*/  MEMBAR.ALL.CTA ;  /* 0x0000000000007992 */ /* 0x0003ec0000008000 */
[----:B-1----:R-:W1:Y:S01]  /*89b0*/  FENCE.VIEW.ASYNC.S ;  /* 0x00000000000073c6 */ /* 0x002e620000000000 */
[----:B------:R-:W-:-:S02]  /*89c0*/  IMAD.IADD R3, R3, 0x1, R21 ;  /* 0x0000000103037824 */ /* 0x000fc400078e0215 */
[----:B------:R-:W-:Y:S02]  /*89d0*/  IMAD R0, R0, UR4, RZ ;  /* 0x0000000400007c24 */ /* 0x000fe4000f8e02ff */
[----:B------:R-:W-:Y:S02]  /*89e0*/  IMAD R51, R16, 0x80, R204 ;  /* 0x0000008010337824 */ /* 0x000fe400078e02cc */
[C---:B------:R-:W-:Y:S02]  /*89f0*/  IMAD R49, R19.reuse, UR5, R0 ;  /* 0x0000000513317c24 */ /* 0x040fe4000f8e0200 */
[----:B------:R-:W-:Y:S01]  /*8a00*/  IMAD.WIDE.U32 R2, R19, UR4, R2 ;  /* 0x0000000413027c25 */ /* 0x000fe2000f8e0002 */
[----:B------:R-:W-:Y:S01]  /*8a10*/  ISETP.GE.AND P2, PT, R51, R18, PT ;  /* 0x000000123300720c */ /* 0x000fe20003f46270 */
[----:B------:R-:W-:Y:S02]  /*8a20*/  ULDC.64 UR4, c[0x0][0xa80] ;  /* 0x0002a00000047ab9 */ /* 0x000fe40000000a00 */
[----:B------:R-:W-:Y:S01]  /*8a30*/  IMAD.IADD R3, R3, 0x1, R49 ;  /* 0x0000000103037824 */ /* 0x000fe200078e0231 */
[----:B------:R-:W-:Y:S01]  /*8a40*/  LEA R0, P3, R2, UR4, 0x1 ;  /* 0x0000000402007c11 */ /* 0x000fe2000f8608ff */
[----:B------:R-:W-:-:S03]  /*8a50*/  VIADD R17, R17, 0x28820 ;  /* 0x0002882011117836 */ /* 0x000fc60000000000 */
[----:B------:R-:W-:Y:S02]  /*8a60*/  LEA.HI.X R4, R2, UR5, R3, 0x1, P3 ;  /* 0x0000000502047c11 */ /* 0x000fe400098f0c03 */
[----:B------:R-:W-:Y:S01]  /*8a70*/  PRMT R17, RZ, 0x654, R17 ;  /* 0x00000654ff117816 */ /* 0x000fe20000000011 */
[C---:B------:R-:W-:Y:S01]  /*8a80*/  VIADD R19, R51.reuse, 0x40 ;  /* 0x0000004033137836 */ /* 0x040fe20000000000 */
[----:B------:R-:W-:Y:S01]  /*8a90*/  IADD3 R21, R51, 0x20, RZ ;  /* 0x0000002033157810 */ /* 0x000fe20007ffe0ff */
[----:B-1----:R0:W1:Y:S01]  /*8aa0*/  SHFL.IDX PT, R16, R0, RZ, 0x181f ;  /* 0x00181fff00107589 */ /* 0x00206200000e0000 */
[----:B------:R0:W-:Y:S01]  /*8ab0*/  SYNCS.ARRIVE.TRANS64.RED.A1T0 RZ, [R17+URZ], RZ ;  /* 0x000000ff11ff79a7 */ /* 0x0001e2000810043f */
[----:B------:R-:W-:Y:S02]  /*8ac0*/  BSSY B1, `(.L_x_231) ;  /* 0x000000e000017945 */ /* 0x000fe40003800000 */
[----:B------:R0:W2:Y:S01]  /*8ad0*/  SHFL.IDX PT, R20, R4, RZ, 0x181f ;  /* 0x00181fff04147589 */ /* 0x0000a200000e0000 */
[----:B------:R-:W-:-:S02]  /*8ae0*/  ISETP.GE.AND P0, PT, R21, R18, PT ;  /* 0x000000121500720c */ /* 0x000fc40003f06270 */
[----:B------:R-:W-:Y:S01]  /*8af0*/  ISETP.GE.AND P1, PT, R19, R18, PT ;  /* 0x000000121300720c */ /* 0x000fe20003f26270 */
[----:B------:R-:W-:-:S12]  /*8b00*/  @P2 BRA `(.L_x_232) ;  /* 0x0000000000242947 */ /* 0x000fd80003800000 */
[----:B------:R-:W-:Y:S02]  /*8b10*/  ULDC UR4, c[0x0][0xac8] ;  /* 0x0002b20000047ab9 */ /* 0x000fe40000000800 */
[----:B------:R-:W-:Y:S02]  /*8b20*/  ISETP.GE.AND P2, PT, R153, UR4, PT ;  /* 0x0000000499007c0c */ /* 0x000fe4000bf46270 */
[----:B------:R-:W-:-:S11]  /*8b30*/  ISETP.GE.AND P3, PT, R23, UR4, PT ;  /* 0x0000000417007c0c */ /* 0x000fd6000bf66270 */
[-C--:B-1----:R-:W-:Y:S02]  /*8b40*/  @!P2 LEA R2, P4, R153, R16.reuse, 0x1 ;  /* 0x000000109902a211 */ /* 0x082fe400078808ff */
[----:B------:R-:W-:Y:S02]  /*8b50*/  @!P3 LEA R16, P5, R23, R16, 0x1 ;  /* 0x000000101710b211 */ /* 0x000fe400078a08ff */
[-C--:B--2---:R-:W-:Y:S02]  /*8b60*/  @!P2 LEA.HI.X R3, R153, R20.reuse, R227, 0x1, P4 ;  /* 0x000000149903a211 */ /* 0x084fe400020f0ce3 */
[----:B0-----:R-:W-:-:S03]  /*8b70*/  @!P3 LEA.HI.X R17, R23, R20, R226, 0x1, P5 ;  /* 0x000000141711b211 */ /* 0x001fc600028f0ce2 */
[----:B-----5:R3:W-:Y:S04]  /*8b80*/  @!P2 ST.E.128 desc[UR36][R2.64], R8 ;  /* 0x000000080200a985 */ /* 0x0207e8000c101d24 */
[----:B------:R3:W-:Y:S02]  /*8b90*/  @!P3 ST.E.128 desc[UR36][R16.64], R32 ;  /* 0x000000201000b985 */ /* 0x0007e4000c101d24 */
.L_x_232:
[----:B------:R-:W-:Y:S05]  /*8ba0*/  BSYNC B1 ;  /* 0x0000000000017941 */ /* 0x000fea0003800000 */
.L_x_231:
[----:B---3-5:R3:W4:Y:S01]  /*8bb0*/  SHFL.IDX PT, R10, R4, 0x1, 0x181f ;  /* 0x00381f00040a7f89 */ /* 0x02872200000e0000 */
[----:B------:R-:W-:Y:S03]  /*8bc0*/  BSSY B1, `(.L_x_233) ;  /* 0x000000c000017945 */ /* 0x000fe60003800000 */
[----:B------:R3:W0:Y:S01]  /*8bd0*/  SHFL.IDX PT, R8, R0, 0x1, 0x181f ;  /* 0x00381f0000087f89 */ /* 0x00062200000e0000 */
[----:B------:R-:W-:Y:S05]  /*8be0*/  @P0 BRA `(.L_x_234) ;  /* 0x0000000000240947 */ /* 0x000fea0003800000 */
[----:B------:R-:W-:Y:S02]  /*8bf0*/  ULDC UR4, c[0x0][0xac8] ;  /* 0x0002b20000047ab9 */ /* 0x000fe40000000800 */
[----:B------:R-:W-:Y:S02]  /*8c00*/  ISETP.GE.AND P3, PT, R153, UR4, PT ;  /* 0x0000000499007c0c */ /* 0x000fe4000bf66270 */
[----:B------:R-:W-:-:S11]  /*8c10*/  ISETP.GE.AND P4, PT, R23, UR4, PT ;  /* 0x0000000417007c0c */ /* 0x000fd6000bf86270 */
[-C--:B0-----:R-:W-:Y:S02]  /*8c20*/  @!P3 LEA R2, P0, R153, R8.reuse, 0x1 ;  /* 0x000000089902b211 */ /* 0x081fe400078008ff */
[----:B------:R-:W-:Y:S02]  /*8c30*/  @!P4 LEA R8, P2, R23, R8, 0x1 ;  /* 0x000000081708c211 */ /* 0x000fe400078408ff */
[-C--:B----4-:R-:W-:Y:S02]  /*8c40*/  @!P3 LEA.HI.X R3, R153, R10.reuse, R227, 0x1, P0 ;  /* 0x0000000a9903b211 */ /* 0x090fe400000f0ce3 */
[----:B------:R-:W-:-:S03]  /*8c50*/  @!P4 LEA.HI.X R9, R23, R10, R226, 0x1, P2 ;  /* 0x0000000a1709c211 */ /* 0x000fc600010f0ce2 */
[----:B------:R0:W-:Y:S04]  /*8c60*/  @!P3 ST.E.128 desc[UR36][R2.64], R12 ;  /* 0x0000000c0200b985 */ /* 0x0001e8000c101d24 */
[----:B------:R0:W-:Y:S02]  /*8c70*/  @!P4 ST.E.128 desc[UR36][R8.64], R36 ;  /* 0x000000240800c985 */ /* 0x0001e4000c101d24 */
.L_x_234:
[----:B------:R-:W-:Y:S05]  /*8c80*/  BSYNC B1 ;  /* 0x0000000000017941 */ /* 0x000fea0003800000 */
.L_x_233:
[----:B----4-:R4:W1:Y:S01]  /*8c90*/  SHFL.IDX PT, R10, R4, 0x2, 0x181f ;  /* 0x00581f00040a7f89 */ /* 0x01086200000e0000 */
[----:B------:R-:W-:Y:S03]  /*8ca0*/  BSSY B1, `(.L_x_235) ;  /* 0x000000c000017945 */ /* 0x000fe60003800000 */
[----:B0-----:R4:W0:Y:S01]  /*8cb0*/  SHFL.IDX PT, R8, R0, 0x2, 0x181f ;  /* 0x00581f0000087f89 */ /* 0x00182200000e0000 */
[----:B------:R-:W-:Y:S05]  /*8cc0*/  @P1 BRA `(.L_x_236) ;  /* 0x0000000000241947 */ /* 0x000fea0003800000 */
[----:B------:R-:W-:Y:S02]  /*8cd0*/  ULDC UR4, c[0x0][0xac8] ;  /* 0x0002b20000047ab9 */ /* 0x000fe40000000800 */
[----:B------:R-:W-:Y:S02]  /*8ce0*/  ISETP.GE.AND P2, PT, R153, UR4, PT ;  /* 0x0000000499007c0c */ /* 0x000fe4000bf46270 */
[----:B------:R-:W-:-:S11]  /*8cf0*/  ISETP.GE.AND P3, PT, R23, UR4, PT ;  /* 0x0000000417007c0c */ /* 0x000fd6000bf66270 */
[-C--:B0-----:R-:W-:Y:S02]  /*8d00*/  @!P2 LEA R2, P0, R153, R8.reuse, 0x1 ;  /* 0x000000089902a211 */ /* 0x081fe400078008ff */
[----:B------:R-:W-:Y:S02]  /*8d10*/  @!P3 LEA R8, P1, R23, R8, 0x1 ;  /* 0x000000081708b211 */ /* 0x000fe400078208ff */
[-C--:B-1----:R-:W-:Y:S02]  /*8d20*/  @!P2 LEA.HI.X R3, R153, R10.reuse, R227, 0x1, P0 ;  /* 0x0000000a9903a211 */ /* 0x082fe400000f0ce3 */
[----:B------:R-:W-:-:S03]  /*8d30*/  @!P3 LEA.HI.X R9, R23, R10, R226, 0x1, P1 ;  /* 0x0000000a1709b211 */ /* 0x000fc600008f0ce2 */
[----:B------:R0:W-:Y:S04]  /*8d40*/  @!P2 ST.E.128 desc[UR36][R2.64], R24 ;  /* 0x000000180200a985 */ /* 0x0001e8000c101d24 */
[----:B------:R0:W-:Y:S02]  /*8d50*/  @!P3 ST.E.128 desc[UR36][R8.64], R40 ;  /* 0x000000280800b985 */ /* 0x0001e4000c101d24 */
.L_x_236:
[----:B------:R-:W-:Y:S05]  /*8d60*/  BSYNC B1 ;  /* 0x0000000000017941 */ /* 0x000fea0003800000 */
.L_x_235:
[----:B0-----:R-:W-:Y:S01]  /*8d70*/  VIADD R3, R51, 0x60 ;  /* 0x0000006033037836 */ /* 0x001fe20000000000 */
[----:B---34-:R-:W0:Y:S04]  /*8d80*/  SHFL.IDX PT, R4, R4, 0x3, 0x181f ;  /* 0x00781f0004047f89 */ /* 0x018e2800000e0000 */
[----:B------:R-:W-:Y:S01]  /*8d90*/  ISETP.GE.AND P0, PT, R3, R18, PT ;  /* 0x000000120300720c */ /* 0x000fe20003f06270 */
[----:B------:R-:W3:-:S12]  /*8da0*/  SHFL.IDX PT, R0, R0, 0x3, 0x181f ;  /* 0x00781f0000007f89 */ /* 0x000ed800000e0000 */
[----:B------:R-:W-:Y:S05]  /*8db0*/  @P0 BRA `(.L_x_237) ;  /* 0x0000001400d80947 */ /* 0x000fea0003800000 */
[----:B------:R-:W-:Y:S02]  /*8dc0*/  ULDC UR4, c[0x0][0xac8] ;  /* 0x0002b20000047ab9 */ /* 0x000fe40000000800 */
[----:B------:R-:W-:-:S13]  /*8dd0*/  ISETP.GE.AND P1, PT, R153, UR4, PT ;  /* 0x0000000499007c0c */ /* 0x000fda000bf26270 */
[----:B---3--:R-:W-:-:S04]  /*8de0*/  @!P1 LEA R2, P0, R153, R0, 0x1 ;  /* 0x0000000099029211 */ /* 0x008fc800078008ff */
[----:B0-----:R-:W-:Y:S02]  /*8df0*/  @!P1 LEA.HI.X R3, R153, R4, R227, 0x1, P0 ;  /* 0x0000000499039211 */ /* 0x001fe400000f0ce3 */
[----:B------:R-:W-:-:S03]  /*8e00*/  ISETP.GE.AND P0, PT, R23, UR4, PT ;  /* 0x0000000417007c0c */ /* 0x000fc6000bf06270 */
[----:B------:R0:W-:Y:S10]  /*8e10*/  @!P1 ST.E.128 desc[UR36][R2.64], R28 ;  /* 0x0000001c02009985 */ /* 0x0001f4000c101d24 */
[----:B------:R-:W-:Y:S05]  /*8e20*/  @P0 BRA `(.L_x_237) ;  /* 0x0000001400bc0947 */ /* 0x000fea0003800000 */
[----:B0-----:R-:W-:-:S04]  /*8e30*/  LEA R2, P0, R23, R0, 0x1 ;  /* 0x0000000017027211 */ /* 0x001fc800078008ff */
[----:B------:R-:W-:-:S05]  /*8e40*/  LEA.HI.X R3, R23, R4, R226, 0x1, P0 ;  /* 0x0000000417037211 */ /* 0x000fca00000f0ce2 */
[----:B------:R0:W-:Y:S01]  /*8e50*/  ST.E.128 desc[UR36][R2.64], R44 ;  /* 0x0000002c02007985 */ /* 0x0001e2000c101d24 */
[----:B------:R-:W-:Y:S05]  /*8e60*/  BRA `(.L_x_237) ;  /* 0x0000001400ac7947 */ /* 0x000fea0003800000 */
.L_x_230:
[----:B0-----:R-:W0:Y:S01]  /*8e70*/  @P4 LDC R10, c[0x0][0xbec] ;  /* 0x0002fb00ff0a4b82 */ /* 0x001e220000000800 */
[----:B------:R-:W-:Y:S01]  /*8e80*/  ULDC.64 UR4, c[0x0][0xb08] ;  /* 0x0002c20000047ab9 */ /* 0x000fe20000000a00 */
[----:B------:R-:W-:Y:S01]  /*8e90*/  SHF.R.S32.HI R0, RZ, 0x1f, R19 ;  /* 0x0000001fff007819 */ /* 0x000fe20000011413 */
[----:B------:R-:W-:Y:S01]  /*8ea0*/  IMAD R3, R92, UR4, RZ ;  /* 0x000000045c037c24 */ /* 0x000fe2000f8e02ff */
[----:B------:R-:W-:Y:S01]  /*8eb0*/  ULDC.64 UR6, c[0x0][0xb30] ;  /* 0x0002cc0000067ab9 */ /* 0x000fe20000000a00 */
[C---:B------:R-:W-:Y:S01]  /*8ec0*/  IMAD.WIDE.U32 R8, R100.reuse, UR4, RZ ;  /* 0x0000000464087c25 */ /* 0x040fe2000f8e00ff */
[----:B------:R-:W-:Y:S02]  /*8ed0*/  BSSY B1, `(.L_x_238) ;  /* 0x0000068000017945 */ /* 0x000fe40003800000 */
[----:B------:R-:W1:Y:S01]  /*8ee0*/  @P4 LDC R13, c[0x0][0xbf0] ;  /* 0x0002fc00ff0d4b82 */ /* 0x000e620000000800 */
[----:B------:R-:W-:Y:S01]  /*8ef0*/  IMAD R3, R100, UR5, R3 ;  /* 0x0000000564037c24 */ /* 0x000fe2000f8e0203 */
[----:B------:R-:W-:Y:S01]  /*8f00*/  ULDC.64 UR4, c[0x0][0xb38] ;  /* 0x0002ce0000047ab9 */ /* 0x000fe20000000a00 */
[----:B------:R-:W-:-:S02]  /*8f10*/  VIADD R17, R17, 0x28820 ;  /* 0x0002882011117836 */ /* 0x000fc40000000000 */
[----:B------:R-:W-:-:S03]  /*8f20*/  IMAD.IADD R9, R9, 0x1, R3 ;  /* 0x0000000109097824 */ /* 0x000fc600078e0203 */
[----:B------:R-:W-:Y:S01]  /*8f30*/  PRMT R17, RZ, 0x654, R17 ;  /* 0x00000654ff117816 */ /* 0x000fe20000000011 */
[----:B------:R-:W-:-:S03]  /*8f40*/  IMAD.WIDE.U32 R8, R2, UR4, R8 ;  /* 0x0000000402087c25 */ /* 0x000fc6000f8e0008 */
[----:B------:R2:W-:Y:S01]  /*8f50*/  SYNCS.ARRIVE.TRANS64.RED.A1T0 RZ, [R17+URZ], RZ ;  /* 0x000000ff11ff79a7 */ /* 0x0005e2000810043f */
[----:B------:R-:W-:Y:S01]  /*8f60*/  IMAD R9, R2, UR5, R9 ;  /* 0x0000000502097c24 */ /* 0x000fe2000f8e0209 */
[----:B------:R-:W-:Y:S02]  /*8f70*/  ULDC.64 UR4, c[0x0][0xb40] ;  /* 0x0002d00000047ab9 */ /* 0x000fe40000000a00 */
[----:B------:R-:W-:Y:S02]  /*8f80*/  IMAD R0, R0, UR4, RZ ;  /* 0x0000000400007c24 */ /* 0x000fe4000f8e02ff */
[----:B0-----:R-:W-:-:S04]  /*8f90*/  @P4 IMAD.HI.U32 R10, R101, R10, RZ ;  /* 0x0000000a650a4227 */ /* 0x001fc800078e00ff */
[C---:B------:R-:W-:Y:S02]  /*8fa0*/  IMAD R11, R19.reuse, UR5, R0 ;  /* 0x00000005130b7c24 */ /* 0x040fe4000f8e0200 */
[----:B------:R-:W-:Y:S01]  /*8fb0*/  IMAD.WIDE.U32 R2, R19, UR4, R8 ;  /* 0x0000000413027c25 */ /* 0x000fe2000f8e0008 */
[----:B------:R-:W-:-:S03]  /*8fc0*/  ULDC.64 UR4, c[0x0][0xb48] ;  /* 0x0002d20000047ab9 */ /* 0x000fc60000000a00 */
[----:B------:R-:W-:Y:S01]  /*8fd0*/  IMAD.MOV.U32 R9, RZ, RZ, R101 ;  /* 0x000000ffff097224 */ /* 0x000fe200078e0065 */
[----:B-1----:R-:W-:Y:S02]  /*8fe0*/  @P4 SHF.R.U32.HI R9, RZ, R13, R10 ;  /* 0x0000000dff094219 */ /* 0x002fe4000001160a */
[----:B------:R-:W-:Y:S02]  /*8ff0*/  IADD3 R3, R3, R11, RZ ;  /* 0x0000000b03037210 */ /* 0x000fe40007ffe0ff */
[--C-:B------:R-:W-:Y:S01]  /*9000*/  SHF.R.S32.HI R0, RZ, 0x1f, R9.reuse ;  /* 0x0000001fff007819 */ /* 0x100fe20000011409 */
[----:B------:R-:W-:Y:S02]  /*9010*/  IMAD.MOV R11, RZ, RZ, -R9 ;  /* 0x000000ffff0b7224 */ /* 0x000fe400078e0a09 */
[----:B------:R-:W-:-:S04]  /*9020*/  IMAD.WIDE.U32 R2, R201, UR4, R2 ;  /* 0x00000004c9027c25 */ /* 0x000fc8000f8e0002 */
[----:B------:R-:W-:Y:S02]  /*9030*/  IMAD R11, R4, R11, R101 ;  /* 0x0000000b040b7224 */ /* 0x000fe400078e0265 */
[----:B------:R-:W-:Y:S02]  /*9040*/  IMAD R0, R0, UR6, RZ ;  /* 0x0000000600007c24 */ /* 0x000fe4000f8e02ff */
[----:B------:R-:W-:Y:S01]  /*9050*/  IMAD R3, R201, UR5, R3 ;  /* 0x00000005c9037c24 */ /* 0x000fe2000f8e0203 */
[----:B------:R-:W-:Y:S01]  /*9060*/  ULDC.64 UR4, c[0x0][0xb28] ;  /* 0x0002ca0000047ab9 */ /* 0x000fe20000000a00 */
[C---:B------:R-:W-:Y:S01]  /*9070*/  IMAD R13, R9.reuse, UR7, R0 ;  /* 0x00000007090d7c24 */ /* 0x040fe2000f8e0200 */
[----:B------:R-:W-:Y:S01]  /*9080*/  SHF.R.S32.HI R0, RZ, 0x1f, R11 ;  /* 0x0000001fff007819 */ /* 0x000fe2000001140b */
[----:B------:R-:W-:-:S04]  /*9090*/  IMAD.WIDE.U32 R2, R9, UR6, R2 ;  /* 0x0000000609027c25 */ /* 0x000fc8000f8e0002 */
[----:B------:R-:W-:Y:S02]  /*90a0*/  IMAD R0, R0, UR4, RZ ;  /* 0x0000000400007c24 */ /* 0x000fe4000f8e02ff */
[----:B------:R-:W-:Y:S02]  /*90b0*/  IMAD.IADD R3, R3, 0x1, R13 ;  /* 0x0000000103037824 */ /* 0x000fe400078e020d */
[C---:B------:R-:W-:Y:S02]  /*90c0*/  IMAD R9, R11.reuse, UR5, R0 ;  /* 0x000000050b097c24 */ /* 0x040fe4000f8e0200 */
[----:B------:R-:W-:Y:S01]  /*90d0*/  IMAD.WIDE.U32 R2, R11, UR4, R2 ;  /* 0x000000040b027c25 */ /* 0x000fe2000f8e0002 */
[----:B------:R-:W-:-:S03]  /*90e0*/  ULDC.64 UR4, c[0x0][0xb00] ;  /* 0x0002c00000047ab9 */ /* 0x000fc60000000a00 */
[----:B------:R-:W-:Y:S01]  /*90f0*/  IMAD.IADD R3, R3, 0x1, R9 ;  /* 0x0000000103037824 */ /* 0x000fe200078e0209 */
[----:B------:R-:W-:-:S04]  /*9100*/  LEA R0, P1, R2, UR4, 0x2 ;  /* 0x0000000402007c11 */ /* 0x000fc8000f8210ff */
[----:B------:R-:W-:Y:S01]  /*9110*/  LEA.HI.X R4, R2, UR5, R3, 0x2, P1 ;  /* 0x0000000502047c11 */ /* 0x000fe200088f1403 */
[----:B------:R2:W0:Y:S04]  /*9120*/  SHFL.IDX PT, R8, R0, RZ, 0x1c1f ;  /* 0x001c1fff00087589 */ /* 0x00042800000e0000 */
[----:B------:R2:W1:Y:S01]  /*9130*/  SHFL.IDX PT, R9, R4, RZ, 0x1c1f ;  /* 0x001c1fff04097589 */ /* 0x00046200000e0000 */
[----:B------:R-:W-:Y:S05]  /*9140*/  @P2 BRA `(.L_x_239) ;  /* 0x0000000400002947 */ /* 0x000fea0003800000 */
[----:B------:R-:W-:Y:S02]  /*9150*/  ULDC UR4, c[0x0][0xac8] ;  /* 0x0002b20000047ab9 */ /* 0x000fe40000000800 */
[----:B------:R-:W-:Y:S02]  /*9160*/  ISETP.GE.AND P3, PT, R200, UR4, PT ;  /* 0x00000004c8007c0c */ /* 0x000fe4000bf66270 */
[----:B------:R-:W-:Y:S02]  /*9170*/  ISETP.GE.AND P1, PT, R203, UR4, PT ;  /* 0x00000004cb007c0c */ /* 0x000fe4000bf26270 */
[----:B------:R-:W-:Y:S02]  /*9180*/  ISETP.GE.AND P4, PT, R199, UR4, PT ;  /* 0x00000004c7007c0c */ /* 0x000fe4000bf86270 */
[----:B------:R-:W-:-:S07]  /*9190*/  ISETP.GE.AND P2, PT, R198, UR4, PT ;  /* 0x00000004c6007c0c */ /* 0x000fce000bf46270 */
[CC--:B0-----:R-:W-:Y:S02]  /*91a0*/  @!P3 LEA R10, P5, R200.reuse, R8.reuse, 0x2 ;  /* 0x00000008c80ab211 */ /* 0x0c1fe400078a10ff */
[----:B-1----:R-:W-:Y:S02]  /*91b0*/  @!P1 IMAD.WIDE R2, R203, 0x4, R8 ;  /* 0x00000004cb029825 */ /* 0x002fe400078e0208 */
[----:B------:R-:W-:Y:S02]  /*91c0*/  @!P3 LEA.HI.X R11, R200, R9, R221, 0x2, P5 ;  /* 0x00000009c80bb211 */ /* 0x000fe400028f14dd */
[-C--:B------:R-:W-:Y:S01]  /*91d0*/  @!P4 LEA R12, P5, R199, R8.reuse, 0x2 ;  /* 0x00000008c70cc211 */ /* 0x080fe200078a10ff */
[----:B------:R0:W-:Y:S01]  /*91e0*/  @!P1 ST.E.64 desc[UR36][R2.64], R20 ;  /* 0x0000001402009985 */ /* 0x0001e2000c101b24 */
[----:B------:R-:W-:Y:S02]  /*91f0*/  ISETP.GE.AND P1, PT, R197, UR4, PT ;  /* 0x00000004c5007c0c */ /* 0x000fe4000bf26270 */
[----:B------:R-:W-:Y:S01]  /*9200*/  @!P2 LEA R14, P6, R198, R8, 0x2 ;  /* 0x00000008c60ea211 */ /* 0x000fe200078c10ff */
[----:B------:R1:W-:Y:S01]  /*9210*/  @!P3 ST.E.64 desc[UR36][R10.64], R36 ;  /* 0x000000240a00b985 */ /* 0x0003e2000c101b24 */
[----:B------:R-:W-:-:S02]  /*9220*/  ISETP.GE.AND P3, PT, R196, UR4, PT ;  /* 0x00000004c4007c0c */ /* 0x000fc4000bf66270 */
[-C--:B------:R-:W-:Y:S02]  /*9230*/  @!P4 LEA.HI.X R13, R199, R9.reuse, R220, 0x2, P5 ;  /* 0x00000009c70dc211 */ /* 0x080fe400028f14dc */
[----:B------:R-:W-:Y:S02]  /*9240*/  @!P2 LEA.HI.X R15, R198, R9, R219, 0x2, P6 ;  /* 0x00000009c60fa211 */ /* 0x000fe400030f14db */
[----:B------:R-:W-:Y:S01]  /*9250*/  ISETP.GE.AND P5, PT, R195, UR4, PT ;  /* 0x00000004c3007c0c */ /* 0x000fe2000bfa6270 */
[----:B------:R3:W-:Y:S02]  /*9260*/  @!P4 ST.E.64 desc[UR36][R12.64], R38 ;  /* 0x000000260c00c985 */ /* 0x0007e4000c101b24 */
[----:B------:R-:W-:Y:S02]  /*9270*/  @!P1 LEA R16, P4, R197, R8, 0x2 ;  /* 0x00000008c5109211 */ /* 0x000fe400078810ff */
[----:B------:R4:W-:Y:S01]  /*9280*/  @!P2 ST.E.64 desc[UR36][R14.64], R40 ;  /* 0x000000280e00a985 */ /* 0x0009e2000c101b24 */
[----:B------:R-:W-:-:S02]  /*9290*/  ISETP.GE.AND P2, PT, R194, UR4, PT ;  /* 0x00000004c2007c0c */ /* 0x000fc4000bf46270 */
[CC--:B0-----:R-:W-:Y:S02]  /*92a0*/  @!P3 LEA R2, P6, R196.reuse, R8.reuse, 0x2 ;  /* 0x00000008c402b211 */ /* 0x0c1fe400078c10ff */
[-C--:B--2---:R-:W-:Y:S02]  /*92b0*/  @!P1 LEA.HI.X R17, R197, R9.reuse, R218, 0x2, P4 ;  /* 0x00000009c5119211 */ /* 0x084fe400020f14da */
[----:B------:R-:W-:Y:S02]  /*92c0*/  @!P3 LEA.HI.X R3, R196, R9, R217, 0x2, P6 ;  /* 0x00000009c403b211 */ /* 0x000fe400030f14d9 */
[----:B------:R-:W-:Y:S01]  /*92d0*/  ISETP.GE.AND P4, PT, R193, UR4, PT ;  /* 0x00000004c1007c0c */ /* 0x000fe2000bf86270 */
[----:B------:R0:W-:Y:S01]  /*92e0*/  @!P1 ST.E.64 desc[UR36][R16.64], R42 ;  /* 0x0000002a10009985 */ /* 0x0001e2000c101b24 */
[----:B-1----:R-:W-:-:S03]  /*92f0*/  @!P5 LEA R10, P1, R195, R8, 0x2 ;  /* 0x00000008c30ad211 */ /* 0x002fc600078210ff */
[----:B------:R1:W-:Y:S01]  /*9300*/  @!P3 ST.E.64 desc[UR36][R2.64], R44 ;  /* 0x0000002c0200b985 */ /* 0x0003e2000c101b24 */
[-C--:B---3--:R-:W-:Y:S02]  /*9310*/  @!P2 LEA R12, P6, R194, R8.reuse, 0x2 ;  /* 0x00000008c20ca211 */ /* 0x088fe400078c10ff */
[----:B------:R-:W-:Y:S02]  /*9320*/  ISETP.GE.AND P3, PT, R192, UR4, PT ;  /* 0x00000004c0007c0c */ /* 0x000fe4000bf66270 */
[-C--:B------:R-:W-:Y:S02]  /*9330*/  @!P5 LEA.HI.X R11, R195, R9.reuse, R216, 0x2, P1 ;  /* 0x00000009c30bd211 */ /* 0x080fe400008f14d8 */
[----:B------:R-:W-:Y:S02]  /*9340*/  ISETP.GE.AND P1, PT, R191, UR4, PT ;  /* 0x00000004bf007c0c */ /* 0x000fe4000bf26270 */
[----:B------:R-:W-:Y:S01]  /*9350*/  @!P2 LEA.HI.X R13, R194, R9, R215, 0x2, P6 ;  /* 0x00000009c20da211 */ /* 0x000fe200030f14d7 */
[----:B------:R2:W-:Y:S01]  /*9360*/  @!P5 ST.E.64 desc[UR36][R10.64], R46 ;  /* 0x0000002e0a00d985 */ /* 0x0005e2000c101b24 */
[----:B----4-:R-:W-:-:S03]  /*9370*/  @!P4 LEA R14, P6, R193, R8, 0x2 ;  /* 0x00000008c10ec211 */ /* 0x010fc600078c10ff */
[----:B------:R3:W-:Y:S01]  /*9380*/  @!P2 ST.E.64 desc[UR36][R12.64], R48 ;  /* 0x000000300c00a985 */ /* 0x0007e2000c101b24 */
[----:B------:R-:W-:Y:S02]  /*9390*/  ISETP.GE.AND P2, PT, R190, UR4, PT ;  /* 0x00000004be007c0c */ /* 0x000fe4000bf46270 */
[-C--:B------:R-:W-:Y:S02]  /*93a0*/  @!P4 LEA.HI.X R15, R193, R9.reuse, R214, 0x2, P6 ;  /* 0x00000009c10fc211 */ /* 0x080fe400030f14d6 */
[CC--:B0-----:R-:W-:Y:S02]  /*93b0*/  @!P3 LEA R16, P5, R192.reuse, R8.reuse, 0x2 ;  /* 0x00000008c010b211 */ /* 0x0c1fe400078a10ff */
[----:B-1----:R-:W-:Y:S01]  /*93c0*/  @!P1 LEA R2, P6, R191, R8, 0x2 ;  /* 0x00000008bf029211 */ /* 0x002fe200078c10ff */
[----:B------:R0:W-:Y:S01]  /*93d0*/  @!P4 ST.E.64 desc[UR36][R14.64], R50 ;  /* 0x000000320e00c985 */ /* 0x0001e2000c101b24 */
[----:B------:R-:W-:Y:S02]  /*93e0*/  @!P3 LEA.HI.X R17, R192, R9, R213, 0x2, P5 ;  /* 0x00000009c011b211 */ /* 0x000fe400028f14d5 */
[----:B------:R-:W-:-:S02]  /*93f0*/  ISETP.GE.AND P4, PT, R189, UR4, PT ;  /* 0x00000004bd007c0c */ /* 0x000fc4000bf86270 */
[-C--:B------:R-:W-:Y:S01]  /*9400*/  @!P1 LEA.HI.X R3, R191, R9.reuse, R212, 0x2, P6 ;  /* 0x00000009bf039211 */ /* 0x080fe200030f14d4 */
[----:B------:R1:W-:Y:S01]  /*9410*/  @!P3 ST.E.64 desc[UR36][R16.64], R52 ;  /* 0x000000341000b985 */ /* 0x0003e2000c101b24 */
[----:B------:R-:W-:Y:S02]  /*9420*/  ISETP.GE.AND P5, PT, R188, UR4, PT ;  /* 0x00000004bc007c0c */ /* 0x000fe4000bfa6270 */
[----:B--2---:R-:W-:Y:S01]  /*9430*/  @!P2 LEA R10, P6, R190, R8, 0x2 ;  /* 0x00000008be0aa211 */ /* 0x004fe200078c10ff */
[----:B------:R4:W-:Y:S01]  /*9440*/  @!P1 ST.E.64 desc[UR36][R2.64], R54 ;  /* 0x0000003602009985 */ /* 0x0009e2000c101b24 */
[----:B------:R-:W-:Y:S02]  /*9450*/  ISETP.GE.AND P3, PT, R155, UR4, PT ;  /* 0x000000049b007c0c */ /* 0x000fe4000bf66270 */
[----:B------:R-:W-:Y:S02]  /*9460*/  ISETP.GE.AND P1, PT, R22, UR4, PT ;  /* 0x0000000416007c0c */ /* 0x000fe4000bf26270 */
[----:B------:R-:W-:-:S02]  /*9470*/  @!P2 LEA.HI.X R11, R190, R9, R211, 0x2, P6 ;  /* 0x00000009be0ba211 */ /* 0x000fc400030f14d3 */
[----:B---3--:R-:W-:-:S03]  /*9480*/  @!P4 LEA R12, P6, R189, R8, 0x2 ;  /* 0x00000008bd0cc211 */ /* 0x008fc600078c10ff */
[----:B------:R4:W-:Y:S01]  /*9490*/  @!P2 ST.E.64 desc[UR36][R10.64], R56 ;  /* 0x000000380a00a985 */ /* 0x0009e2000c101b24 */
[CC--:B0-----:R-:W-:Y:S02]  /*94a0*/  @!P5 LEA R14, P2, R188.reuse, R8.reuse, 0x2 ;  /* 0x00000008bc0ed211 */ /* 0x0c1fe400078410ff */
[-C--:B------:R-:W-:Y:S02]  /*94b0*/  @!P4 LEA.HI.X R13, R189, R9.reuse, R210, 0x2, P6 ;  /* 0x00000009bd0dc211 */ /* 0x080fe400030f14d2 */
[CC--:B-1----:R-:W-:Y:S02]  /*94c0*/  @!P3 LEA R16, P6, R155.reuse, R8.reuse, 0x2 ;  /* 0x000000089b10b211 */ /* 0x0c2fe400078c10ff */
[-C--:B------:R-:W-:Y:S01]  /*94d0*/  @!P5 LEA.HI.X R15, R188, R9.reuse, R209, 0x2, P2 ;  /* 0x00000009bc0fd211 */ /* 0x080fe200010f14d1 */
[----:B------:R4:W-:Y:S01]  /*94e0*/  @!P4 ST.E.64 desc[UR36][R12.64], R58 ;  /* 0x0000003a0c00c985 */ /* 0x0009e2000c101b24 */
[C---:B------:R-:W-:Y:S02]  /*94f0*/  @!P1 LEA R8, P2, R22.reuse, R8, 0x2 ;  /* 0x0000000816089211 */ /* 0x040fe400078410ff */
[-C--:B------:R-:W-:Y:S01]  /*9500*/  @!P3 LEA.HI.X R17, R155, R9.reuse, R208, 0x2, P6 ;  /* 0x000000099b11b211 */ /* 0x080fe200030f14d0 */
[----:B------:R4:W-:Y:S01]  /*9510*/  @!P5 ST.E.64 desc[UR36][R14.64], R60 ;  /* 0x0000003c0e00d985 */ /* 0x0009e2000c101b24 */
[----:B------:R-:W-:-:S03]  /*9520*/  @!P1 LEA.HI.X R9, R22, R9, R207, 0x2, P2 ;  /* 0x0000000916099211 */ /* 0x000fc600010f14cf */
[----:B------:R4:W-:Y:S04]  /*9530*/  @!P3 ST.E.64 desc[UR36][R16.64], R62 ;  /* 0x0000003e1000b985 */ /* 0x0009e8000c101b24 */
[----:B------:R4:W-:Y:S02]  /*9540*/  @!P1 ST.E.64 desc[UR36][R8.64], R64 ;  /* 0x0000004008009985 */ /* 0x0009e4000c101b24 */
.L_x_239:
[----:B------:R-:W-:Y:S05]  /*9550*/  BSYNC B1 ;  /* 0x0000000000017941 */ /* 0x000fea0003800000 */
.L_x_238:
[----:B-1--4-:R1:W3:Y:S04]  /*9560*/  SHFL.IDX PT, R9, R4, 0x1, 0x1c1f ;  /* 0x003c1f0004097f89 */ /* 0x0122e800000e0000 */
[----:B0-----:R1:W0:Y:S01]  /*9570*/  SHFL.IDX PT, R8, R0, 0x1, 0x1c1f ;  /* 0x003c1f0000087f89 */ /* 0x00122200000e0000 */
[----:B------:R-:W-:Y:S05]  /*9580*/  @P0 BRA `(.L_x_237) ;  /* 0x0000000c00e40947 */ /* 0x000fea0003800000 */
[----:B------:R-:W-:Y:S02]  /*9590*/  ULDC UR4, c[0x0][0xac8] ;  /* 0x0002b20000047ab9 */ /* 0x000fe40000000800 */
[----:B------:R-:W-:Y:S02]  /*95a0*/  ISETP.GE.AND P1, PT, R200, UR4, PT ;  /* 0x00000004c8007c0c */ /* 0x000fe4000bf26270 */
[----:B------:R-:W-:Y:S02]  /*95b0*/  ISETP.GE.AND P0, PT, R199, UR4, PT ;  /* 0x00000004c7007c0c */ /* 0x000fe4000bf06270 */
[----:B------:R-:W-:Y:S02]  /*95c0*/  ISETP.GE.AND P2, PT, R203, UR4, PT ;  /* 0x00000004cb007c0c */ /* 0x000fe4000bf46270 */
[----:B------:R-:W-:Y:S02]  /*95d0*/  ISETP.GE.AND P4, PT, R197, UR4, PT ;  /* 0x00000004c5007c0c */ /* 0x000fe4000bf86270 */
[----:B------:R-:W-:-:S05]  /*95e0*/  ISETP.GE.AND P3, PT, R198, UR4, PT ;  /* 0x00000004c6007c0c */ /* 0x000fca000bf66270 */
[CC--:B0-----:R-:W-:Y:S02]  /*95f0*/  @!P1 LEA R10, P5, R200.reuse, R8.reuse, 0x2 ;  /* 0x00000008c80a9211 */ /* 0x0c1fe400078a10ff */
[-C--:B------:R-:W-:Y:S02]  /*9600*/  @!P0 LEA R12, P6, R199, R8.reuse, 0x2 ;  /* 0x00000008c70c8211 */ /* 0x080fe400078c10ff */
[-C--:B---3--:R-:W-:Y:S01]  /*9610*/  @!P1 LEA.HI.X R11, R200, R9.reuse, R221, 0x2, P5 ;  /* 0x00000009c80b9211 */ /* 0x088fe200028f14dd */
[----:B------:R-:W-:Y:S01]  /*9620*/  @!P2 IMAD.WIDE R2, R203, 0x4, R8 ;  /* 0x00000004cb02a825 */ /* 0x000fe200078e0208 */
[----:B------:R-:W-:Y:S02]  /*9630*/  ISETP.GE.AND P5, PT, R196, UR4, PT ;  /* 0x00000004c4007c0c */ /* 0x000fe4000bfa6270 */
[----:B------:R-:W-:Y:S02]  /*9640*/  @!P0 LEA.HI.X R13, R199, R9, R220, 0x2, P6 ;  /* 0x00000009c70d8211 */ /* 0x000fe400030f14dc */
[----:B------:R0:W-:Y:S01]  /*9650*/  @!P2 ST.E.64 desc[UR36][R2.64], R66 ;  /* 0x000000420200a985 */ /* 0x0001e2000c101b24 */
[----:B------:R-:W-:-:S02]  /*9660*/  @!P4 LEA R16, P2, R197, R8, 0x2 ;  /* 0x00000008c510c211 */ /* 0x000fc400078410ff */
[----:B------:R-:W-:Y:S01]  /*9670*/  @!P3 LEA R14, P6, R198, R8, 0x2 ;  /* 0x00000008c60eb211 */ /* 0x000fe200078c10ff */
[----:B------:R-:W-:Y:S01]  /*9680*/  @!P1 ST.E.64 desc[UR36][R10.64], R68 ;  /* 0x000000440a009985 */ /* 0x000fe2000c101b24 */
[----:B------:R-:W-:Y:S02]  /*9690*/  ISETP.GE.AND P1, PT, R194, UR4, PT ;  /* 0x00000004c2007c0c */ /* 0x000fe4000bf26270 */
[-C--:B--2---:R-:W-:Y:S01]  /*96a0*/  @!P4 LEA.HI.X R17, R197, R9.reuse, R218, 0x2, P2 ;  /* 0x00000009c511c211 */ /* 0x084fe200010f14da */
[----:B------:R2:W-:Y:S01]  /*96b0*/  @!P0 ST.E.64 desc[UR36][R12.64], R70 ;  /* 0x000000460c008985 */ /* 0x0005e2000c101b24 */
[----:B------:R-:W-:Y:S02]  /*96c0*/  ISETP.GE.AND P0, PT, R195, UR4, PT ;  /* 0x00000004c3007c0c */ /* 0x000fe4000bf06270 */
[----:B------:R-:W-:Y:S02]  /*96d0*/  ISETP.GE.AND P2, PT, R193, UR4, PT ;  /* 0x00000004c1007c0c */ /* 0x000fe4000bf46270 */
[----:B------:R-:W-:-:S02]  /*96e0*/  @!P3 LEA.HI.X R15, R198, R9, R219, 0x2, P6 ;  /* 0x00000009c60fb211 */ /* 0x000fc400030f14db */
[----:B------:R-:W-:-:S03]  /*96f0*/  @!P5 LEA R18, P6, R196, R8, 0x2 ;  /* 0x00000008c412d211 */ /* 0x000fc600078c10ff */
[----:B------:R3:W-:Y:S01]  /*9700*/  @!P3 ST.E.64 desc[UR36][R14.64], R72 ;  /* 0x000000480e00b985 */ /* 0x0007e2000c101b24 */
[-C--:B------:R-:W-:Y:S02]  /*9710*/  @!P5 LEA.HI.X R19, R196, R9.reuse, R217, 0x2, P6 ;  /* 0x00000009c413d211 */ /* 0x080fe400030f14d9 */
[----:B------:R-:W-:Y:S01]  /*9720*/  ISETP.GE.AND P3, PT, R192, UR4, PT ;  /* 0x00000004c0007c0c */ /* 0x000fe2000bf66270 */
[----:B------:R4:W-:Y:S01]  /*9730*/  @!P4 ST.E.64 desc[UR36][R16.64], R74 ;  /* 0x0000004a1000c985 */ /* 0x0009e2000c101b24 */
[-C--:B0-----:R-:W-:Y:S02]  /*9740*/  @!P0 LEA R2, P4, R195, R8.reuse, 0x2 ;  /* 0x00000008c3028211 */ /* 0x081fe400078810ff */
[-C--:B--2---:R-:W-:Y:S01]  /*9750*/  @!P2 LEA R12, P6, R193, R8.reuse, 0x2 ;  /* 0x00000008c10ca211 */ /* 0x084fe200078c10ff */
[----:B------:R-:W-:Y:S01]  /*9760*/  @!P5 ST.E.64 desc[UR36][R18.64], R76 ;  /* 0x0000004c1200d985 */ /* 0x000fe2000c101b24 */
[----:B------:R-:W-:Y:S02]  /*9770*/  @!P1 LEA R10, P5, R194, R8, 0x2 ;  /* 0x00000008c20a9211 */ /* 0x000fe400078a10ff */
[----:B------:R-:W-:-:S02]  /*9780*/  @!P0 LEA.HI.X R3, R195, R9, R216, 0x2, P4 ;  /* 0x00000009c3038211 */ /* 0x000fc400020f14d8 */
[-C--:B------:R-:W-:Y:S02]  /*9790*/  @!P1 LEA.HI.X R11, R194, R9.reuse, R215, 0x2, P5 ;  /* 0x00000009c20b9211 */ /* 0x080fe400028f14d7 */
[----:B------:R-:W-:Y:S01]  /*97a0*/  ISETP.GE.AND P4, PT, R191, UR4, PT ;  /* 0x00000004bf007c0c */ /* 0x000fe2000bf86270 */
[----:B------:R-:W-:Y:S01]  /*97b0*/  @!P0 ST.E.64 desc[UR36][R2.64], R78 ;  /* 0x0000004e02008985 */ /* 0x000fe2000c101b24 */
[----:B------:R-:W-:Y:S02]  /*97c0*/  @!P2 LEA.HI.X R13, R193, R9, R214, 0x2, P6 ;  /* 0x00000009c10da211 */ /* 0x000fe400030f14d6 */
[----:B---3--:R-:W-:Y:S01]  /*97d0*/  @!P3 LEA R14, P5, R192, R8, 0x2 ;  /* 0x00000008c00eb211 */ /* 0x008fe200078a10ff */
[----:B------:R0:W-:Y:S01]  /*97e0*/  @!P1 ST.E.64 desc[UR36][R10.64], R80 ;  /* 0x000000500a009985 */ /* 0x0001e2000c101b24 */
[----:B------:R-:W-:Y:S02]  /*97f0*/  ISETP.GE.AND P1, PT, R189, UR4, PT ;  /* 0x00000004bd007c0c */ /* 0x000fe4000bf26270 */
[----:B------:R-:W-:Y:S01]  /*9800*/  ISETP.GE.AND P0, PT, R188, UR4, PT ;  /* 0x00000004bc007c0c */ /* 0x000fe2000bf06270 */
[----:B------:R2:W-:Y:S01]  /*9810*/  @!P2 ST.E.64 desc[UR36][R12.64], R82 ;  /* 0x000000520c00a985 */ /* 0x0005e2000c101b24 */
[----:B------:R-:W-:-:S02]  /*9820*/  ISETP.GE.AND P2, PT, R190, UR4, PT ;  /* 0x00000004be007c0c */ /* 0x000fc4000bf46270 */
[-C--:B------:R-:W-:Y:S02]  /*9830*/  @!P3 LEA.HI.X R15, R192, R9.reuse, R213, 0x2, P5 ;  /* 0x00000009c00fb211 */ /* 0x080fe400028f14d5 */
[----:B------:R-:W-:Y:S02]  /*9840*/  ISETP.GE.AND P5, PT, R155, UR4, PT ;  /* 0x000000049b007c0c */ /* 0x000fe4000bfa6270 */
[CC--:B----4-:R-:W-:Y:S01]  /*9850*/  @!P4 LEA R16, P6, R191.reuse, R8.reuse, 0x2 ;  /* 0x00000008bf10c211 */ /* 0x0d0fe200078c10ff */
[----:B------:R4:W-:Y:S03]  /*9860*/  @!P3 ST.E.64 desc[UR36][R14.64], R84 ;  /* 0x000000540e00b985 */ /* 0x0009e6000c101b24 */
[----:B------:R-:W-:Y:S02]  /*9870*/  @!P4 LEA.HI.X R17, R191, R9, R212, 0x2, P6 ;  /* 0x00000009bf11c211 */ /* 0x000fe400030f14d4 */
[----:B0-----:R-:W-:-:S02]  /*9880*/  @!P1 LEA R10, P6, R189, R8, 0x2 ;  /* 0x00000008bd0a9211 */ /* 0x001fc400078c10ff */
[-C--:B------:R-:W-:Y:S01]  /*9890*/  @!P2 LEA R2, P3, R190, R8.reuse, 0x2 ;  /* 0x00000008be02a211 */ /* 0x080fe200078610ff */
[----:B------:R4:W-:Y:S01]  /*98a0*/  @!P4 ST.E.64 desc[UR36][R16.64], R86 ;  /* 0x000000561000c985 */ /* 0x0009e2000c101b24 */
[-C--:B--2---:R-:W-:Y:S02]  /*98b0*/  @!P0 LEA R12, P4, R188, R8.reuse, 0x2 ;  /* 0x00000008bc0c8211 */ /* 0x084fe400078810ff */
[-C--:B------:R-:W-:Y:S02]  /*98c0*/  @!P2 LEA.HI.X R3, R190, R9.reuse, R211, 0x2, P3 ;  /* 0x00000009be03a211 */ /* 0x080fe400018f14d3 */
[----:B------:R-:W-:Y:S02]  /*98d0*/  @!P5 LEA R18, P3, R155, R8, 0x2 ;  /* 0x000000089b12d211 */ /* 0x000fe400078610ff */
[-C--:B------:R-:W-:Y:S01]  /*98e0*/  @!P1 LEA.HI.X R11, R189, R9.reuse, R210, 0x2, P6 ;  /* 0x00000009bd0b9211 */ /* 0x080fe200030f14d2 */
[----:B------:R4:W-:Y:S01]  /*98f0*/  @!P2 ST.E.64 desc[UR36][R2.64], R90 ;  /* 0x0000005a0200a985 */ /* 0x0009e2000c101b24 */
[----:B------:R-:W-:-:S02]  /*9900*/  @!P0 LEA.HI.X R13, R188, R9, R209, 0x2, P4 ;  /* 0x00000009bc0d8211 */ /* 0x000fc400020f14d1 */
[----:B------:R-:W-:Y:S01]  /*9910*/  @!P5 LEA.HI.X R19, R155, R9, R208, 0x2, P3 ;  /* 0x000000099b13d211 */ /* 0x000fe200018f14d0 */
[----:B------:R4:W-:Y:S04]  /*9920*/  @!P1 ST.E.64 desc[UR36][R10.64], R94 ;  /* 0x0000005e0a009985 */ /* 0x0009e8000c101b24 */
[----:B------:R4:W-:Y:S01]  /*9930*/  @!P0 ST.E.64 desc[UR36][R12.64], R96 ;  /* 0x000000600c008985 */ /* 0x0009e2000c101b24 */
[----:B------:R-:W-:-:S03]  /*9940*/  ISETP.GE.AND P0, PT, R22, UR4, PT ;  /* 0x0000000416007c0c */ /* 0x000fc6000bf06270 */
[----:B------:R4:W-:Y:S10]  /*9950*/  @!P5 ST.E.64 desc[UR36][R18.64], R98 ;  /* 0x000000621200d985 */ /* 0x0009f4000c101b24 */
[----:B------:R-:W-:Y:S05]  /*9960*/  @P0 BRA `(.L_x_237) ;  /* 0x0000000800ec0947 */ /* 0x000fea0003800000 */
[----:B----4-:R-:W-:-:S04]  /*9970*/  LEA R2, P0, R22, R8, 0x2 ;  /* 0x0000000816027211 */ /* 0x010fc800078010ff */
[----:B------:R-:W-:-:S05]  /*9980*/  LEA.HI.X R3, R22, R9, R207, 0x2, P0 ;  /* 0x0000000916037211 */ /* 0x000fca00000f14cf */
[----:B------:R0:W-:Y:S01]  /*9990*/  ST.E.64 desc[UR36][R2.64], R150 ;  /* 0x0000009602007985 */ /* 0x0001e2000c101b24 */
[----:B------:R-:W-:Y:S05]  /*99a0*/  BRA `(.L_x_237) ;  /* 0x0000000800dc7947 */ /* 0x000fea0003800000 */
.L_x_228:
[----:B------:R-:W2:Y:S01]  /*99b0*/  LDC.64 R10, c[0x0][0xc00] ;  /* 0x00030000ff0a7b82 */ /* 0x000ea20000000a00 */
[----:B------:R-:W-:Y:S01]  /*99c0*/  ULDC.64 UR4, c[0x0][0xc08] ;  /* 0x0003020000047ab9 */ /* 0x000fe20000000a00 */
[----:B------:R-:W-:Y:S01]  /*99d0*/  IMAD.MOV.U32 R3, RZ, RZ, RZ ;  /* 0x000000ffff037224 */ /* 0x000fe200078e00ff */
[----:B------:R-:W-:-:S04]  /*99e0*/  ISETP.NE.U32.AND P0, PT, RZ, UR4, PT ;  /* 0x00000004ff007c0c */ /* 0x000fc8000bf05070 */
[----:B------:R-:W-:Y:S01]  /*99f0*/  ISETP.NE.AND.EX P1, PT, RZ, UR5, PT, P0 ;  /* 0x00000005ff007c0c */ /* 0x000fe2000bf25300 */
[----:B------:R-:W3:Y:S01]  /*9a00*/  LDC.64 R8, c[0x0][0xc00] ;  /* 0x00030000ff087b82 */ /* 0x000ee20000000a00 */
[----:B--2---:R-:W-:-:S04]  /*9a10*/  ISETP.NE.U32.AND P0, PT, R10, RZ, PT ;  /* 0x000000ff0a00720c */ /* 0x004fc80003f05070 */
[----:B------:R-:W-:-:S07]  /*9a20*/  ISETP.NE.AND.EX P0, PT, R11, RZ, PT, P0 ;  /* 0x000000ff0b00720c */ /* 0x000fce0003f05300 */
[----:B------:R-:W2:Y:S01]  /*9a30*/  @P1 LDC.64 R10, c[0x0][0xc08] ;  /* 0x00030200ff0a1b82 */ /* 0x000ea20000000a00 */
[----:B------:R-:W-:Y:S01]  /*9a40*/  ULDC UR4, c[0x0][0xa88] ;  /* 0x0002a20000047ab9 */ /* 0x000fe20000000800 */
[----:B---3--:R-:W-:-:S04]  /*9a50*/  IMAD.WIDE R12, R19, 0x4, R8 ;  /* 0x00000004130c7825 */ /* 0x008fc800078e0208 */
[----:B------:R-:W-:Y:S01]  /*9a60*/  IMAD.U32 R0, RZ, RZ, UR4 ;  /* 0x00000004ff007e24 */ /* 0x000fe2000f8e00ff */
[----:B------:R3:W5:Y:S01]  /*9a70*/  @P0 LDG.E R3, desc[UR36][R12.64] ;  /* 0x000000240c030981 */ /* 0x000762000c1e1900 */
[----:B--2---:R-:W-:-:S05]  /*9a80*/  @P1 IMAD.WIDE R8, R19, 0x4, R10 ;  /* 0x0000000413081825 */ /* 0x004fca00078e020a */
[----:B------:R3:W5:Y:S01]  /*9a90*/  @P1 LDG.E R0, desc[UR36][R8.64] ;  /* 0x0000002408001981 */ /* 0x000762000c1e1900 */
[----:B------:R-:W-:Y:S02]  /*9aa0*/  ISETP.NE.AND P2, PT, R18, RZ, PT ;  /* 0x000000ff1200720c */ /* 0x000fe40003f45270 */
[----:B------:R-:W-:-:S11]  /*9ab0*/  ISETP.GT.AND P3, PT, R228, 0x7f, PT ;  /* 0x0000007fe400780c */ /* 0x000fd60003f64270 */
[----:B------:R-:W2:Y:S02]  /*9ac0*/  @!P2 LDC R18, c[0x0][0xad4] ;  /* 0x0002b500ff12ab82 */ /* 0x000ea40000000800 */
[----:B--2---:R-:W-:Y:S01]  /*9ad0*/  ISETP.GT.AND P2, PT, R18, 0x1, PT ;  /* 0x000000011200780c */ /* 0x004fe20003f44270 */
[----:B---3--:R-:W-:-:S12]  /*9ae0*/  @P1 BRA `(.L_x_240) ;  /* 0x0000000000101947 */ /* 0x008fd80003800000 */
[----:B------:R-:W-:Y:S05]  /*9af0*/  @!P0 BRA `(.L_x_240) ;  /* 0x00000000000c8947 */ /* 0x000fea0003800000 */
[----:B------:R-:W2:Y:S04]  /*9b00*/  LDG.E R9, desc[UR36][R12.64] ;  /* 0x000000240c097981 */ /* 0x000ea8000c1e1900 */
[----:B-----5:R-:W2:Y:S02]  /*9b10*/  LDG.E R0, desc[UR36][R12.64+0x4] ;  /* 0x000004240c007981 */ /* 0x020ea4000c1e1900 */
[----:B--2---:R-:W-:-:S07]  /*9b20*/  IADD3 R0, -R9, R0, RZ ;  /* 0x0000000009007210 */ /* 0x004fce0007ffe1ff */
.L_x_240:
[----:B------:R-:W-:Y:S01]  /*9b30*/  BSSY B1, `(.L_x_241) ;  /* 0x0000037000017945 */ /* 0x000fe20003800000 */
[----:B------:R-:W-:Y:S02]  /*9b40*/  SEL R25, R19, RZ, !P0 ;  /* 0x000000ff13197207 */ /* 0x000fe40004000000 */
[----:B------:R-:W-:Y:S02]  /*9b50*/  SEL R202, R202, RZ, !P0 ;  /* 0x000000ffcaca7207 */ /* 0x000fe40004000000 */
[----:B-----5:R-:W-:Y:S01]  /*9b60*/  SHF.R.S32.HI R24, RZ, 0x1f, R3 ;  /* 0x0000001fff187819 */ /* 0x020fe20000011403 */
[----:B------:R-:W-:Y:S06]  /*9b70*/  @P3 BRA `(.L_x_242) ;  /* 0x0000000000c83947 */ /* 0x000fec0003800000 */
[----:B-1----:R-:W1:Y:S01]  /*9b80*/  S2R R4, SR_TID.X ;  /* 0x0000000000047919 */ /* 0x002e620000002100 */
[----:B------:R-:W2:Y:S02]  /*9b90*/  LDC R31, c[0x0][0xbe8] ;  /* 0x0002fa00ff1f7b82 */ /* 0x000ea40000000800 */
[----:B--2---:R-:W-:Y:S02]  /*9ba0*/  IMAD R8, R0, R31, RZ ;  /* 0x0000001f00087224 */ /* 0x004fe400078e02ff */
[----:B-1----:R-:W-:-:S04]  /*9bb0*/  IMAD R4, R16, 0x80, R4 ;  /* 0x0000008010047824 */ /* 0x002fc800078e0204 */
[----:B------:R-:W-:-:S05]  /*9bc0*/  VIADD R27, R4, 0xffffff80 ;  /* 0xffffff80041b7836 */ /* 0x000fca0000000000 */
[----:B------:R-:W-:-:S13]  /*9bd0*/  ISETP.GE.AND P0, PT, R27, R8, PT ;  /* 0x000000081b00720c */ /* 0x000fda0003f06270 */
[----:B------:R-:W-:Y:S05]  /*9be0*/  @P0 BRA `(.L_x_242) ;  /* 0x0000000000ac0947 */ /* 0x000fea0003800000 */
[----:B------:R-:W-:Y:S01]  /*9bf0*/  ISETP.NE.AND P1, PT, R31, 0x1, PT ;  /* 0x000000011f00780c */ /* 0x000fe20003f25270 */
[----:B------:R-:W-:Y:S01]  /*9c00*/  IMAD.MOV.U32 R20, RZ, RZ, 0x9b8 ;  /* 0x000009b8ff147424 */ /* 0x000fe200078e00ff */
[----:B------:R-:W-:Y:S01]  /*9c10*/  ISETP.GT.AND P0, PT, R18, 0x1, PT ;  /* 0x000000011200780c */ /* 0x000fe20003f04270 */
[----:B------:R-:W1:Y:S01]  /*9c20*/  LDC.64 R28, c[0x0][0xba8] ;  /* 0x0002ea00ff1c7b82 */ /* 0x000e620000000a00 */
[----:B0-----:R-:W-:Y:S02]  /*9c30*/  IMAD.MOV.U32 R17, RZ, RZ, R27 ;  /* 0x000000ffff117224 */ /* 0x001fe400078e001b */
[----:B------:R-:W-:Y:S02]  /*9c40*/  SEL R20, R20, 0x978, P0 ;  /* 0x0000097814147807 */ /* 0x000fe40000000000 */
[----:B------:R-:W-:-:S03]  /*9c50*/  SEL R201, R201, RZ, P0 ;  /* 0x000000ffc9c97207 */ /* 0x000fc60000000000 */
[----:B------:R-:W0:Y:S08]  /*9c60*/  LDC.64 R10, c[0x0][R20+0x220] ;  /* 0x00008800140a7b82 */ /* 0x000e300000000a00 */
[----:B------:R-:W2:Y:S08]  /*9c70*/  @P1 LDC R4, c[0x0][0xbec] ;  /* 0x0002fb00ff041b82 */ /* 0x000eb00000000800 */
[----:B------:R-:W3:Y:S08]  /*9c80*/  LDC.64 R8, c[0x0][R20+0x218] ;  /* 0x0000860014087b82 */ /* 0x000ef00000000a00 */
[----:B------:R-:W4:Y:S01]  /*9c90*/  @P1 LDC R33, c[0x0][0xbf0] ;  /* 0x0002fc00ff211b82 */ /* 0x000f220000000800 */
[----:B0-----:R-:W-:-:S02]  /*9ca0*/  IMAD R11, R11, R25, RZ ;  /* 0x000000190b0b7224 */ /* 0x001fc400078e02ff */
[----:B------:R-:W-:-:S04]  /*9cb0*/  IMAD.WIDE.U32 R18, R10, R25, RZ ;  /* 0x000000190a127225 */ /* 0x000fc800078e00ff */
[----:B------:R-:W-:Y:S01]  /*9cc0*/  IMAD R11, R10, R202, R11 ;  /* 0x000000ca0a0b7224 */ /* 0x000fe200078e020b */
[----:B------:R-:W0:Y:S01]  /*9cd0*/  LDC.64 R12, c[0x0][R20+0x228] ;  /* 0x00008a00140c7b82 */ /* 0x000e220000000a00 */
[----:B--2---:R-:W-:-:S07]  /*9ce0*/  @P1 IMAD.HI.U32 R4, R27, R4, RZ ;  /* 0x000000041b041227 */ /* 0x004fce00078e00ff */
[----:B------:R-:W2:Y:S01]  /*9cf0*/  LDC.64 R14, c[0x0][R20+0x210] ;  /* 0x00008400140e7b82 */ /* 0x000ea20000000a00 */
[-C--:B---3--:R-:W-:Y:S02]  /*9d00*/  IMAD R21, R9, R2.reuse, RZ ;  /* 0x0000000209157224 */ /* 0x088fe400078e02ff */
[----:B------:R-:W-:-:S04]  /*9d10*/  IMAD.WIDE.U32 R8, R8, R2, RZ ;  /* 0x0000000208087225 */ /* 0x000fc800078e00ff */
[----:B------:R-:W-:Y:S01]  /*9d20*/  IMAD.IADD R21, R9, 0x1, R21 ;  /* 0x0000000109157824 */ /* 0x000fe200078e0215 */
[----:B----4-:R-:W-:Y:S01]  /*9d30*/  @P1 SHF.R.U32.HI R17, RZ, R33, R4 ;  /* 0x00000021ff111219 */ /* 0x010fe20000011604 */
[----:B-1----:R-:W1:Y:S01]  /*9d40*/  @!P0 LDC R28, c[0x0][0xb50] ;  /* 0x0002d400ff1c8b82 */ /* 0x002e620000000800 */
[----:B------:R-:W-:Y:S02]  /*9d50*/  IADD3 R4, P1, P3, R18, R8, R3 ;  /* 0x0000000812047210 */ /* 0x000fe40007b3e003 */
[----:B------:R-:W-:Y:S01]  /*9d60*/  IADD3 R18, R19, R11, RZ ;  /* 0x0000000b13127210 */ /* 0x000fe20007ffe0ff */
[----:B------:R-:W-:Y:S02]  /*9d70*/  IMAD.MOV R10, RZ, RZ, -R17 ;  /* 0x000000ffff0a7224 */ /* 0x000fe400078e0a11 */
[-C--:B0-----:R-:W-:Y:S02]  /*9d80*/  IMAD.WIDE.U32 R8, R12, R201.reuse, RZ ;  /* 0x000000c90c087225 */ /* 0x081fe400078e00ff */
[----:B------:R-:W0:Y:S02]  /*9d90*/  @!P0 LDC R29, c[0x0][0xb54] ;  /* 0x0002d500ff1d8b82 */ /* 0x000e240000000800 */
[----:B------:R-:W-:-:S02]  /*9da0*/  IMAD R13, R13, R201, RZ ;  /* 0x000000c90d0d7224 */ /* 0x000fc400078e02ff */
[----:B------:R-:W-:Y:S01]  /*9db0*/  IMAD R11, R31, R10, R27 ;  /* 0x0000000a1f0b7224 */ /* 0x000fe200078e021b */
[----:B------:R-:W-:Y:S01]  /*9dc0*/  IADD3.X R10, R18, R21, R24, P1, P3 ;  /* 0x00000015120a7210 */ /* 0x000fe20000fe6418 */
[----:B------:R-:W-:Y:S01]  /*9dd0*/  IMAD.IADD R13, R9, 0x1, R13 ;  /* 0x00000001090d7824 */ /* 0x000fe200078e020d */
[----:B------:R-:W-:Y:S01]  /*9de0*/  IADD3 R8, P0, P1, R17, R4, R8 ;  /* 0x0000000411087210 */ /* 0x000fe2000791e008 */
[----:B--2---:R-:W-:Y:S01]  /*9df0*/  IMAD R4, R15, R11, RZ ;  /* 0x0000000b0f047224 */ /* 0x004fe200078e02ff */
[----:B------:R-:W-:-:S04]  /*9e00*/  SHF.R.S32.HI R17, RZ, 0x1f, R17 ;  /* 0x0000001fff117819 */ /* 0x000fc80000011411 */
[----:B------:R-:W-:Y:S02]  /*9e10*/  IADD3.X R9, R17, R10, R13, P0, P1 ;  /* 0x0000000a11097210 */ /* 0x000fe400007e240d */
[----:B------:R-:W-:Y:S01]  /*9e20*/  SHF.R.S32.HI R13, RZ, 0x1f, R11 ;  /* 0x0000001fff0d7819 */ /* 0x000fe2000001140b */
[----:B------:R-:W-:-:S04]  /*9e30*/  IMAD.WIDE.U32 R8, R14, R11, R8 ;  /* 0x0000000b0e087225 */ /* 0x000fc800078e0008 */
[----:B------:R-:W-:Y:S01]  /*9e40*/  IMAD R13, R14, R13, R4 ;  /* 0x0000000d0e0d7224 */ /* 0x000fe200078e0204 */
[----:B-1----:R-:W-:-:S03]  /*9e50*/  LEA R10, P0, R8, R28, 0x2 ;  /* 0x0000001c080a7211 */ /* 0x002fc600078010ff */
[----:B------:R-:W-:Y:S02]  /*9e60*/  IMAD.IADD R4, R9, 0x1, R13 ;  /* 0x0000000109047824 */ /* 0x000fe400078e020d */
[----:B------:R-:W-:-:S03]  /*9e70*/  IMAD.MOV.U32 R9, RZ, RZ, -0x800000 ;  /* 0xff800000ff097424 */ /* 0x000fc600078e00ff */
[----:B0-----:R-:W-:-:S05]  /*9e80*/  LEA.HI.X R11, R8, R29, R4, 0x2, P0 ;  /* 0x0000001d080b7211 */ /* 0x001fca00000f1404 */
[----:B------:R2:W-:Y:S02]  /*9e90*/  STG.E desc[UR36][R10.64], R9 ;  /* 0x000000090a007986 */ /* 0x0005e4000c101924 */
.L_x_242:
[----:B------:R-:W-:Y:S05]  /*9ea0*/  BSYNC B1 ;  /* 0x0000000000017941 */ /* 0x000fea0003800000 */
.L_x_241:
[----:B------:R-:W-:Y:S05]  /*9eb0*/  @P2 BRA `(.L_x_237) ;  /* 0x0000000400982947 */ /* 0x000fea0003800000 */
[----:B------:R-:W3:Y:S01]  /*9ec0*/  LDC R15, c[0x0][0xbe8] ;  /* 0x0002fa00ff0f7b82 */ /* 0x000ee20000000800 */
[----:B------:R-:W-:Y:S01]  /*9ed0*/  ULDC.64 UR4, c[0x0][0xaa0] ;  /* 0x0002a80000047ab9 */ /* 0x000fe20000000a00 */
[----:B------:R-:W-:Y:S01]  /*9ee0*/  ULDC.64 UR6, c[0x0][0xaf0] ;  /* 0x0002bc0000067ab9 */ /* 0x000fe20000000a00 */
[----:B-1----:R-:W-:Y:S01]  /*9ef0*/  IMAD R4, R24, UR4, RZ ;  /* 0x0000000418047c24 */ /* 0x002fe2000f8e02ff */
[----:B------:R-:W-:Y:S01]  /*9f00*/  BSSY B1, `(.L_x_243) ;  /* 0x0000037000017945 */ /* 0x000fe20003800000 */
[----:B--2---:R-:W-:-:S04]  /*9f10*/  IMAD.WIDE.U32 R8, R3, UR4, RZ ;  /* 0x0000000403087c25 */ /* 0x004fc8000f8e00ff */
[----:B------:R-:W-:Y:S01]  /*9f20*/  IMAD R11, R3, UR5, R4 ;  /* 0x00000005030b7c24 */ /* 0x000fe2000f8e0204 */
[----:B------:R-:W-:Y:S01]  /*9f30*/  ULDC.64 UR4, c[0x0][0xae8] ;  /* 0x0002ba0000047ab9 */ /* 0x000fe20000000a00 */
[----:B------:R-:W-:Y:S02]  /*9f40*/  IMAD R3, R154, 0x20, R204 ;  /* 0x000000209a037824 */ /* 0x000fe400078e02cc */
[----:B------:R-:W-:Y:S02]  /*9f50*/  IMAD.IADD R9, R9, 0x1, R11 ;  /* 0x0000000109097824 */ /* 0x000fe400078e020b */
[----:B------:R-:W-:Y:S02]  /*9f60*/  IMAD R10, R16, 0x80, R3 ;  /* 0x00000080100a7824 */ /* 0x000fe400078e0203 */
[----:B------:R-:W-:-:S03]  /*9f70*/  IMAD.WIDE.U32 R8, R2, UR4, R8 ;  /* 0x0000000402087c25 */ /* 0x000fc6000f8e0008 */
[----:B------:R-:W-:Y:S01]  /*9f80*/  MOV R11, R10 ;  /* 0x0000000a000b7202 */ /* 0x000fe20000000f00 */
[----:B------:R-:W-:Y:S02]  /*9f90*/  IMAD R4, R202, UR6, RZ ;  /* 0x00000006ca047c24 */ /* 0x000fe4000f8e02ff */
[----:B------:R-:W-:Y:S01]  /*9fa0*/  IMAD R9, R2, UR5, R9 ;  /* 0x0000000502097c24 */ /* 0x000fe2000f8e0209 */
[----:B---3--:R-:W-:Y:S01]  /*9fb0*/  ISETP.NE.AND P0, PT, R15, 0x1, PT ;  /* 0x000000010f00780c */ /* 0x008fe20003f05270 */
[----:B------:R-:W-:-:S12]  /*9fc0*/  ULDC.64 UR4, c[0x0][0xae0] ;  /* 0x0002b80000047ab9 */ /* 0x000fd80000000a00 */
[----:B------:R-:W1:Y:S08]  /*9fd0*/  @P0 LDC R13, c[0x0][0xbec] ;  /* 0x0002fb00ff0d0b82 */ /* 0x000e700000000800 */
[----:B------:R-:W2:Y:S01]  /*9fe0*/  @P0 LDC R12, c[0x0][0xbf0] ;  /* 0x0002fc00ff0c0b82 */ /* 0x000ea20000000800 */
[----:B-1----:R-:W-:-:S04]  /*9ff0*/  @P0 IMAD.HI.U32 R3, R10, R13, RZ ;  /* 0x0000000d0a030227 */ /* 0x002fc800078e00ff */
[C---:B------:R-:W-:Y:S01]  /*a000*/  IMAD R13, R25.reuse, UR7, R4 ;  /* 0x00000007190d7c24 */ /* 0x040fe2000f8e0204 */
[----:B--2---:R-:W-:Y:S01]  /*a010*/  @P0 SHF.R.U32.HI R11, RZ, R12, R3 ;  /* 0x0000000cff0b0219 */ /* 0x004fe20000011603 */
[----:B------:R-:W-:-:S03]  /*a020*/  IMAD.WIDE.U32 R2, R25, UR6, R8 ;  /* 0x0000000619027c25 */ /* 0x000fc6000f8e0008 */
[--C-:B------:R-:W-:Y:S01]  /*a030*/  SHF.R.S32.HI R4, RZ, 0x1f, R11.reuse ;  /* 0x0000001fff047819 */ /* 0x100fe2000001140b */
[----:B------:R-:W-:Y:S02]  /*a040*/  IMAD.MOV R9, RZ, RZ, -R11 ;  /* 0x000000ffff097224 */ /* 0x000fe400078e0a0b */
[----:B------:R-:W-:Y:S02]  /*a050*/  IMAD.IADD R3, R3, 0x1, R13 ;  /* 0x0000000103037824 */ /* 0x000fe400078e020d */
[----:B------:R-:W-:Y:S02]  /*a060*/  IMAD R4, R4, UR4, RZ ;  /* 0x0000000404047c24 */ /* 0x000fe4000f8e02ff */
[----:B------:R-:W-:Y:S02]  /*a070*/  IMAD R9, R15, R9, R10 ;  /* 0x000000090f097224 */ /* 0x000fe400078e020a */
[C---:B------:R-:W-:Y:S02]  /*a080*/  IMAD R13, R11.reuse, UR5, R4 ;  /* 0x000000050b0d7c24 */ /* 0x040fe4000f8e0204 */
[----:B------:R-:W-:Y:S01]  /*a090*/  IMAD.WIDE.U32 R2, R11, UR4, R2 ;  /* 0x000000040b027c25 */ /* 0x000fe2000f8e0002 */
[----:B------:R-:W-:Y:S01]  /*a0a0*/  SHF.R.S32.HI R4, RZ, 0x1f, R9 ;  /* 0x0000001fff047819 */ /* 0x000fe20000011409 */
[----:B------:R-:W-:-:S02]  /*a0b0*/  ULDC.64 UR4, c[0x0][0xad8] ;  /* 0x0002b60000047ab9 */ /* 0x000fc40000000a00 */
[----:B------:R-:W-:Y:S02]  /*a0c0*/  IMAD.IADD R3, R3, 0x1, R13 ;  /* 0x0000000103037824 */ /* 0x000fe400078e020d */
[----:B------:R-:W-:Y:S02]  /*a0d0*/  IMAD R4, R4, UR4, RZ ;  /* 0x0000000404047c24 */ /* 0x000fe4000f8e02ff */
[----:B------:R-:W-:Y:S02]  /*a0e0*/  IMAD R10, R16, 0x80, R204 ;  /* 0x00000080100a7824 */ /* 0x000fe400078e02cc */
[----:B------:R-:W-:Y:S02]  /*a0f0*/  IMAD R15, R0, R15, RZ ;  /* 0x0000000f000f7224 */ /* 0x000fe400078e02ff */
[C---:B------:R-:W-:Y:S02]  /*a100*/  IMAD R11, R9.reuse, UR5, R4 ;  /* 0x00000005090b7c24 */ /* 0x040fe4000f8e0204 */
[----:B------:R-:W-:Y:S01]  /*a110*/  IMAD.WIDE.U32 R2, R9, UR4, R2 ;  /* 0x0000000409027c25 */ /* 0x000fe2000f8e0002 */
[----:B------:R-:W-:Y:S01]  /*a120*/  ISETP.GE.AND P2, PT, R10, R15, PT ;  /* 0x0000000f0a00720c */ /* 0x000fe20003f46270 */
[----:B------:R-:W-:-:S02]  /*a130*/  ULDC.64 UR4, c[0x0][0xa80] ;  /* 0x0002a00000047ab9 */ /* 0x000fc40000000a00 */
[----:B------:R-:W-:Y:S01]  /*a140*/  VIADD R0, R10, 0x20 ;  /* 0x000000200a007836 */ /* 0x000fe20000000000 */
[----:B------:R-:W-:Y:S02]  /*a150*/  IADD3 R3, R3, R11, RZ ;  /* 0x0000000b03037210 */ /* 0x000fe40007ffe0ff */
[----:B------:R-:W-:Y:S02]  /*a160*/  LEA R4, P3, R2, UR4, 0x1 ;  /* 0x0000000402047c11 */ /* 0x000fe4000f8608ff */
[-C--:B------:R-:W-:Y:S01]  /*a170*/  ISETP.GE.AND P1, PT, R0, R15.reuse, PT ;  /* 0x0000000f0000720c */ /* 0x080fe20003f26270 */
[----:B------:R-:W-:Y:S01]  /*a180*/  VIADD R0, R10, 0x40 ;  /* 0x000000400a007836 */ /* 0x000fe20000000000 */
[----:B------:R-:W-:Y:S02]  /*a190*/  LEA.HI.X R8, R2, UR5, R3, 0x1, P3 ;  /* 0x0000000502087c11 */ /* 0x000fe400098f0c03 */
[----:B------:R1:W2:Y:S02]  /*a1a0*/  SHFL.IDX PT, R2, R4, RZ, 0x181f ;  /* 0x00181fff04027589 */ /* 0x0002a400000e0000 */
[----:B------:R-:W-:-:S02]  /*a1b0*/  ISETP.GE.AND P0, PT, R0, R15, PT ;  /* 0x0000000f0000720c */ /* 0x000fc40003f06270 */
[----:B------:R1:W3:Y:S01]  /*a1c0*/  SHFL.IDX PT, R0, R8, RZ, 0x181f ;  /* 0x00181fff08007589 */ /* 0x0002e200000e0000 */
[----:B------:R-:W-:Y:S10]  /*a1d0*/  @P2 BRA `(.L_x_244) ;  /* 0x0000000000242947 */ /* 0x000ff40003800000 */
[----:B------:R-:W-:Y:S02]  /*a1e0*/  ULDC UR4, c[0x0][0xac8] ;  /* 0x0002b20000047ab9 */ /* 0x000fe40000000800 */
[----:B------:R-:W-:Y:S02]  /*a1f0*/  ISETP.GE.AND P4, PT, R153, UR4, PT ;  /* 0x0000000499007c0c */ /* 0x000fe4000bf86270 */
[----:B------:R-:W-:-:S11]  /*a200*/  ISETP.GE.AND P5, PT, R23, UR4, PT ;  /* 0x0000000417007c0c */ /* 0x000fd6000bfa6270 */
[-C--:B--2---:R-:W-:Y:S02]  /*a210*/  @!P4 LEA R12, P2, R153, R2.reuse, 0x1 ;  /* 0x00000002990cc211 */ /* 0x084fe400078408ff */
[----:B------:R-:W-:Y:S02]  /*a220*/  @!P5 LEA R2, P3, R23, R2, 0x1 ;  /* 0x000000021702d211 */ /* 0x000fe400078608ff */
[-C--:B---3--:R-:W-:Y:S02]  /*a230*/  @!P4 LEA.HI.X R13, R153, R0.reuse, R227, 0x1, P2 ;  /* 0x00000000990dc211 */ /* 0x088fe400010f0ce3 */
[----:B------:R-:W-:-:S03]  /*a240*/  @!P5 LEA.HI.X R3, R23, R0, R226, 0x1, P3 ;  /* 0x000000001703d211 */ /* 0x000fc600018f0ce2 */
[----:B------:R4:W-:Y:S04]  /*a250*/  @!P4 ST.E.128 desc[UR36][R12.64], RZ ;  /* 0x000000ff0c00c985 */ /* 0x0009e8000c101d24 */
[----:B------:R4:W-:Y:S02]  /*a260*/  @!P5 ST.E.128 desc[UR36][R2.64], RZ ;  /* 0x000000ff0200d985 */ /* 0x0009e4000c101d24 */
.L_x_244:
[----:B------:R-:W-:Y:S05]  /*a270*/  BSYNC B1 ;  /* 0x0000000000017941 */ /* 0x000fea0003800000 */
.L_x_243:
[----:B---3--:R3:W0:Y:S01]  /*a280*/  SHFL.IDX PT, R0, R8, 0x1, 0x181f ;  /* 0x00381f0008007f89 */ /* 0x00862200000e0000 */
[----:B------:R-:W-:Y:S03]  /*a290*/  BSSY B1, `(.L_x_245) ;  /* 0x000000c000017945 */ /* 0x000fe60003800000 */
[----:B--2-4-:R3:W2:Y:S01]  /*a2a0*/  SHFL.IDX PT, R2, R4, 0x1, 0x181f ;  /* 0x00381f0004027f89 */ /* 0x0146a200000e0000 */
[----:B------:R-:W-:Y:S05]  /*a2b0*/  @P1 BRA `(.L_x_246) ;  /* 0x0000000000241947 */ /* 0x000fea0003800000 */
[----:B------:R-:W-:Y:S02]  /*a2c0*/  ULDC UR4, c[0x0][0xac8] ;  /* 0x0002b20000047ab9 */ /* 0x000fe40000000800 */
[----:B------:R-:W-:Y:S02]  /*a2d0*/  ISETP.GE.AND P3, PT, R153, UR4, PT ;  /* 0x0000000499007c0c */ /* 0x000fe4000bf66270 */
[----:B------:R-:W-:-:S11]  /*a2e0*/  ISETP.GE.AND P4, PT, R23, UR4, PT ;  /* 0x0000000417007c0c */ /* 0x000fd6000bf86270 */
[-C--:B--2---:R-:W-:Y:S02]  /*a2f0*/  @!P3 LEA R12, P1, R153, R2.reuse, 0x1 ;  /* 0x00000002990cb211 */ /* 0x084fe400078208ff */
[----:B------:R-:W-:Y:S02]  /*a300*/  @!P4 LEA R2, P2, R23, R2, 0x1 ;  /* 0x000000021702c211 */ /* 0x000fe400078408ff */
[-C--:B0-----:R-:W-:Y:S02]  /*a310*/  @!P3 LEA.HI.X R13, R153, R0.reuse, R227, 0x1, P1 ;  /* 0x00000000990db211 */ /* 0x081fe400008f0ce3 */
[----:B------:R-:W-:-:S03]  /*a320*/  @!P4 LEA.HI.X R3, R23, R0, R226, 0x1, P2 ;  /* 0x000000001703c211 */ /* 0x000fc600010f0ce2 */
[----:B------:R4:W-:Y:S04]  /*a330*/  @!P3 ST.E.128 desc[UR36][R12.64], RZ ;  /* 0x000000ff0c00b985 */ /* 0x0009e8000c101d24 */
[----:B------:R4:W-:Y:S02]  /*a340*/  @!P4 ST.E.128 desc[UR36][R2.64], RZ ;  /* 0x000000ff0200c985 */ /* 0x0009e4000c101d24 */
.L_x_246:
[----:B------:R-:W-:Y:S05]  /*a350*/  BSYNC B1 ;  /* 0x0000000000017941 */ /* 0x000fea0003800000 */
.L_x_245:
[----:B0-----:R0:W0:Y:S01]  /*a360*/  SHFL.IDX PT, R0, R8, 0x2, 0x181f ;  /* 0x00581f0008007f89 */ /* 0x00102200000e0000 */
[----:B------:R-:W-:Y:S03]  /*a370*/  BSSY B1, `(.L_x_247) ;  /* 0x000000c000017945 */ /* 0x000fe60003800000 */
[----:B--2-4-:R2:W4:Y:S01]  /*a380*/  SHFL.IDX PT, R2, R4, 0x2, 0x181f ;  /* 0x00581f0004027f89 */ /* 0x01452200000e0000 */
[----:B------:R-:W-:Y:S05]  /*a390*/  @P0 BRA `(.L_x_248) ;  /* 0x0000000000240947 */ /* 0x000fea0003800000 */
[----:B------:R-:W-:Y:S02]  /*a3a0*/  ULDC UR4, c[0x0][0xac8] ;  /* 0x0002b20000047ab9 */ /* 0x000fe40000000800 */
[----:B------:R-:W-:Y:S02]  /*a3b0*/  ISETP.GE.AND P2, PT, R153, UR4, PT ;  /* 0x0000000499007c0c */ /* 0x000fe4000bf46270 */
[----:B------:R-:W-:-:S11]  /*a3c0*/  ISETP.GE.AND P3, PT, R23, UR4, PT ;  /* 0x0000000417007c0c */ /* 0x000fd6000bf66270 */
[-C--:B----4-:R-:W-:Y:S02]  /*a3d0*/  @!P2 LEA R12, P0, R153, R2.reuse, 0x1 ;  /* 0x00000002990ca211 */ /* 0x090fe400078008ff */
[----:B------:R-:W-:Y:S02]  /*a3e0*/  @!P3 LEA R2, P1, R23, R2, 0x1 ;  /* 0x000000021702b211 */ /* 0x000fe400078208ff */
[-C--:B0-----:R-:W-:Y:S02]  /*a3f0*/  @!P2 LEA.HI.X R13, R153, R0.reuse, R227, 0x1, P0 ;  /* 0x00000000990da211 */ /* 0x081fe400000f0ce3 */
[----:B------:R-:W-:-:S03]  /*a400*/  @!P3 LEA.HI.X R3, R23, R0, R226, 0x1, P1 ;  /* 0x000000001703b211 */ /* 0x000fc600008f0ce2 */
[----:B------:R0:W-:Y:S04]  /*a410*/  @!P2 ST.E.128 desc[UR36][R12.64], RZ ;  /* 0x000000ff0c00a985 */ /* 0x0001e8000c101d24 */
[----:B------:R0:W-:Y:S02]  /*a420*/  @!P3 ST.E.128 desc[UR36][R2.64], RZ ;  /* 0x000000ff0200b985 */ /* 0x0001e4000c101d24 */
.L_x_248:
[----:B------:R-:W-:Y:S05]  /*a430*/  BSYNC B1 ;  /* 0x0000000000017941 */ /* 0x000fea0003800000 */
.L_x_247:
[----:B0-----:R-:W-:Y:S01]  /*a440*/  VIADD R0, R10, 0x60 ;  /* 0x000000600a007836 */ /* 0x001fe20000000000 */
[----:B-1-3--:R-:W0:Y:S04]  /*a450*/  SHFL.IDX PT, R8, R8, 0x3, 0x181f ;  /* 0x00781f0008087f89 */ /* 0x00ae2800000e0000 */
[----:B------:R-:W-:Y:S01]  /*a460*/  ISETP.GE.AND P0, PT, R0, R15, PT ;  /* 0x0000000f0000720c */ /* 0x000fe20003f06270 */
[----:B----4-:R1:W3:-:S12]  /*a470*/  SHFL.IDX PT, R2, R4, 0x3, 0x181f ;  /* 0x00781f0004027f89 */ /* 0x0102d800000e0000 */
[----:B-1----:R-:W-:Y:S05]  /*a480*/  @P0 BRA `(.L_x_237) ;  /* 0x0000000000240947 */ /* 0x002fea0003800000 */
[----:B------:R-:W-:Y:S02]  /*a490*/  ULDC UR4, c[0x0][0xac8] ;  /* 0x0002b20000047ab9 */ /* 0x000fe40000000800 */
[----:B------:R-:W-:Y:S02]  /*a4a0*/  ISETP.GE.AND P2, PT, R153, UR4, PT ;  /* 0x0000000499007c0c */ /* 0x000fe4000bf46270 */
[----:B------:R-:W-:-:S11]  /*a4b0*/  ISETP.GE.AND P3, PT, R23, UR4, PT ;  /* 0x0000000417007c0c */ /* 0x000fd6000bf66270 */
[-C--:B---3--:R-:W-:Y:S02]  /*a4c0*/  @!P2 LEA R10, P0, R153, R2.reuse, 0x1 ;  /* 0x00000002990aa211 */ /* 0x088fe400078008ff */
[----:B------:R-:W-:Y:S02]  /*a4d0*/  @!P3 LEA R2, P1, R23, R2, 0x1 ;  /* 0x000000021702b211 */ /* 0x000fe400078208ff */
[-C--:B0-----:R-:W-:Y:S02]  /*a4e0*/  @!P2 LEA.HI.X R11, R153, R8.reuse, R227, 0x1, P0 ;  /* 0x00000008990ba211 */ /* 0x081fe400000f0ce3 */
[----:B------:R-:W-:-:S03]  /*a4f0*/  @!P3 LEA.HI.X R3, R23, R8, R226, 0x1, P1 ;  /* 0x000000081703b211 */ /* 0x000fc600008f0ce2 */
[----:B------:R0:W-:Y:S04]  /*a500*/  @!P2 ST.E.128 desc[UR36][R10.64], RZ ;  /* 0x000000ff0a00a985 */ /* 0x0001e8000c101d24 */
[----:B------:R0:W-:Y:S02]  /*a510*/  @!P3 ST.E.128 desc[UR36][R2.64], RZ ;  /* 0x000000ff0200b985 */ /* 0x0001e4000c101d24 */
.L_x_237:
[----:B------:R-:W-:Y:S05]  /*a520*/  BSYNC B0 ;  /* 0x0000000000007941 */ /* 0x000fea0003800000 */
.L_x_227:
[----:B------:R-:W-:Y:S02]  /*a530*/  ULDC UR4, c[0x0][0xc3c] ;  /* 0x00030f0000047ab9 */ /* 0x000fe40000000800 */
[----:B-1----:R-:W-:-:S13]  /*a540*/  ISETP.GE.AND P0, PT, R7, UR4, PT ;  /* 0x0000000407007c0c */ /* 0x002fda000bf06270 */
[----:B------:R-:W-:Y:S05]  /*a550*/  @!P0 BRA `(.L_x_249) ;  /* 0xffffff6800748947 */ /* 0x000fea000383ffff */
[----:B------:R-:W-:Y:S05]  /*a560*/  EXIT ;  /* 0x000000000000794d */ /* 0x000fea0003800000 */
.L_x_198:
[----:B------:R-:W-:-:S08]  /*a570*/  NOP ;  /* 0x0000000000007918 */ /* 0x000fd00000000000 */
[----:B------:R-:W0:-:S00]  /*a580*/  USETMAXREG.DEALLOC.CTAPOOL 0x28 ;  /* 0x00000028000079c8 */ /* 0x000e0000080e0500 */
[----:B0-----:R-:W-:Y:S02]  /*a590*/  LOP3.LUT R0, R0, 0x3, RZ, 0xc0, !PT ;  /* 0x0000000300007812 */ /* 0x001fe400078ec0ff */
[----:B------:R-:W-:-:S04]  /*a5a0*/  LOP3.LUT R27, R27, 0xffffffdf, RZ, 0xc0, !PT ;  /* 0xffffffdf1b1b7812 */ /* 0x000fc800078ec0ff */
[----:B------:R-:W0:Y:S02]  /*a5b0*/  SHFL.IDX PT, R0, R0, RZ, 0x1f ;  /* 0x00001fff00007589 */ /* 0x000e2400000e0000 */
[----:B0-----:R-:W-:Y:S01]  /*a5c0*/  ISETP.NE.AND P0, PT, R0, RZ, PT ;  /* 0x000000ff0000720c */ /* 0x001fe20003f05270 */
[----:B------:R-:W-:-:S12]  /*a5d0*/  IMAD.MOV.U32 R0, RZ, RZ, RZ ;  /* 0x000000ffff007224 */ /* 0x000fd800078e00ff */
[----:B------:R-:W-:Y:S01]  /*a5e0*/  @P0 LOP3.LUT R27, R27, 0x20, RZ, 0xfc, !PT ;  /* 0x000000201b1b0812 */ /* 0x000fe200078efcff */
[----:B------:R-:W-:Y:S06]  /*a5f0*/  @!P0 BRA `(.L_x_250) ;  /* 0x00000000001c8947 */ /* 0x000fec0003800000 */
[----:B------:R-:W0:Y:S08]  /*a600*/  S2UR UR5, SR_CgaCtaId ;  /* 0x00000000000579c3 */ /* 0x000e300000008800 */
[----:B------:R-:W-:Y:S06]  /*a610*/  BAR.SYNC.DEFER_BLOCKING 0x5, 0x180 ;  /* 0x0146000000007b1d */ /* 0x000fec0000010000 */
[----:B------:R-:W-:-:S02]  /*a620*/  UMOV UR4, 0x400 ;  /* 0x0000040000047882 */ /* 0x000fc40000000000 */
[----:B0-----:R-:W-:-:S09]  /*a630*/  ULEA UR4, UR5, UR4, 0x18 ;  /* 0x0000000405047291 */ /* 0x001fd2000f8ec03f */
[----:B------:R-:W1:Y:S01]  /*a640*/  LDS.128 R16, [UR4+0x288d0] ;  /* 0x0288d004ff107984 */ /* 0x000e620008000c00 */
[----:B------:R-:W-:Y:S06]  /*a650*/  BAR.ARV 0x4, 0x180 ;  /* 0x0106000000007b1d */ /* 0x000fec0000002000 */
[----:B------:R-:W-:Y:S05]  /*a660*/  BRA `(.L_x_251) ;  /* 0x0000000800947947 */ /* 0x000fea0003800000 */
.L_x_250:
[----:B------:R-:W0:Y:S01]  /*a670*/  S2R R2, SR_TID.X ;  /* 0x0000000000027919 */ /* 0x000e220000002100 */
[----:B------:R-:W-:Y:S01]  /*a680*/  ULDC UR4, c[0x0][0xc3c] ;  /* 0x00030f0000047ab9 */ /* 0x000fe20000000800 */
[----:B------:R-:W-:Y:S01]  /*a690*/  IMAD.MOV.U32 R9, RZ, RZ, RZ ;  /* 0x000000ffff097224 */ /* 0x000fe200078e00ff */
[----:B------:R-:W1:Y:S01]  /*a6a0*/  S2UR UR6, SR_CTAID.X ;  /* 0x00000000000679c3 */ /* 0x000e620000002500 */
[----:B------:R-:W-:Y:S01]  /*a6b0*/  ULDC UR5, c[0x0][0xc38] ;  /* 0x00030e0000057ab9 */ /* 0x000fe20000000800 */
[----:B0-----:R-:W-:-:S04]  /*a6c0*/  LOP3.LUT R7, R2, 0x1f, RZ, 0xc0, !PT ;  /* 0x0000001f02077812 */ /* 0x001fc800078ec0ff */
[----:B------:R-:W-:-:S04]  /*a6d0*/  ISETP.NE.AND P0, PT, R7, 0x1f, PT ;  /* 0x0000001f0700780c */ /* 0x000fc80003f05270 */
[----:B------:R-:W-:-:S13]  /*a6e0*/  ISETP.GE.OR P1, PT, R7, UR4, !P0 ;  /* 0x0000000407007c0c */ /* 0x000fda000c726670 */
[----:B------:R-:W0:Y:S08]  /*a6f0*/  @!P1 LDC.64 R4, c[0x0][0xc80] ;  /* 0x00032000ff049b82 */ /* 0x000e300000000a00 */
[----:B------:R-:W2:Y:S01]  /*a700*/  @!P1 LDC.64 R2, c[0x0][0xc78] ;  /* 0x00031e00ff029b82 */ /* 0x000ea20000000a00 */
[----:B0-----:R-:W-:-:S05]  /*a710*/  @!P1 IMAD.WIDE.U32 R4, R7, 0x4, R4 ;  /* 0x0000000407049825 */ /* 0x001fca00078e0004 */
[----:B------:R-:W3:Y:S01]  /*a720*/  @!P1 LDG.E R0, desc[UR36][R4.64] ;  /* 0x0000002404009981 */ /* 0x000ee2000c1e1900 */
[----:B--2---:R-:W-:-:S05]  /*a730*/  @!P1 IMAD.WIDE.U32 R2, R7, 0x4, R2 ;  /* 0x0000000407029825 */ /* 0x004fca00078e0002 */
[----:B------:R-:W3:Y:S01]  /*a740*/  @!P1 LDG.E R9, desc[UR36][R2.64] ;  /* 0x0000002402099981 */ /* 0x000ee2000c1e1900 */
[C---:B------:R-:W-:Y:S02]  /*a750*/  ISETP.NE.AND P1, PT, R7.reuse, RZ, PT ;  /* 0x000000ff0700720c */ /* 0x040fe40003f25270 */
[C---:B------:R-:W-:Y:S02]  /*a760*/  ISETP.GE.U32.AND P2, PT, R7.reuse, 0x2, PT ;  /* 0x000000020700780c */ /* 0x040fe40003f46070 */
[C---:B------:R-:W-:Y:S02]  /*a770*/  ISETP.GE.U32.AND P3, PT, R7.reuse, 0x4, PT ;  /* 0x000000040700780c */ /* 0x040fe40003f66070 */
[C---:B------:R-:W-:Y:S02]  /*a780*/  ISETP.GE.U32.AND P4, PT, R7.reuse, 0x8, PT ;  /* 0x000000080700780c */ /* 0x040fe40003f86070 */
[----:B------:R-:W-:Y:S01]  /*a790*/  ISETP.GE.U32.AND P5, PT, R7, 0x10, PT ;  /* 0x000000100700780c */ /* 0x000fe20003fa6070 */
[----:B------:R-:W-:Y:S01]  /*a7a0*/  UMOV UR4, URZ ;  /* 0x0000003f00047c82 */ /* 0x000fe20008000000 */
[----:B---3--:R-:W-:-:S05]  /*a7b0*/  IMAD R6, R0, R9, RZ ;  /* 0x0000000900067224 */ /* 0x008fca00078e02ff */
[----:B------:R-:W0:Y:S02]  /*a7c0*/  SHFL.UP PT, R8, R6, 0x1, RZ ;  /* 0x0420000006087989 */ /* 0x000e2400000e00ff */
[----:B0-----:R-:W-:-:S05]  /*a7d0*/  SEL R11, R8, RZ, P1 ;  /* 0x000000ff080b7207 */ /* 0x001fca0000800000 */
[----:B------:R-:W-:-:S05]  /*a7e0*/  IMAD.IADD R11, R6, 0x1, R11 ;  /* 0x00000001060b7824 */ /* 0x000fca00078e020b */
[----:B------:R-:W0:Y:S02]  /*a7f0*/  SHFL.UP PT, R8, R11, 0x2, RZ ;  /* 0x044000000b087989 */ /* 0x000e2400000e00ff */
[----:B0-----:R-:W-:-:S05]  /*a800*/  SEL R8, R8, RZ, P2 ;  /* 0x000000ff08087207 */ /* 0x001fca0001000000 */
[----:B------:R-:W-:-:S05]  /*a810*/  IMAD.IADD R8, R11, 0x1, R8 ;  /* 0x000000010b087824 */ /* 0x000fca00078e0208 */
[----:B------:R-:W0:Y:S02]  /*a820*/  SHFL.UP PT, R4, R8, 0x4, RZ ;  /* 0x0480000008047989 */ /* 0x000e2400000e00ff */
[----:B0-----:R-:W-:-:S05]  /*a830*/  SEL R3, R4, RZ, P3 ;  /* 0x000000ff04037207 */ /* 0x001fca0001800000 */
[----:B------:R-:W-:-:S05]  /*a840*/  IMAD.IADD R3, R8, 0x1, R3 ;  /* 0x0000000108037824 */ /* 0x000fca00078e0203 */
[----:B------:R-:W0:Y:S02]  /*a850*/  SHFL.UP PT, R2, R3, 0x8, RZ ;  /* 0x0500000003027989 */ /* 0x000e2400000e00ff */
[----:B0-----:R-:W-:-:S04]  /*a860*/  SEL R2, R2, RZ, P4 ;  /* 0x000000ff02027207 */ /* 0x001fc80002000000 */
[----:B------:R-:W-:-:S05]  /*a870*/  IADD3 R2, R3, R2, RZ ;  /* 0x0000000203027210 */ /* 0x000fca0007ffe0ff */
[----:B------:R-:W0:Y:S02]  /*a880*/  SHFL.UP PT, R4, R2, 0x10, RZ ;  /* 0x0600000002047989 */ /* 0x000e2400000e00ff */
[----:B0-----:R-:W-:-:S05]  /*a890*/  SEL R5, R4, RZ, P5 ;  /* 0x000000ff04057207 */ /* 0x001fca0002800000 */
[----:B------:R-:W-:-:S05]  /*a8a0*/  IMAD.IADD R5, R2, 0x1, R5 ;  /* 0x0000000102057824 */ /* 0x000fca00078e0205 */
[----:B------:R-:W0:Y:S02]  /*a8b0*/  SHFL.IDX PT, R6, R5, 0x1f, 0x1f ;  /* 0x03e01f0005067f89 */ /* 0x000e2400000e0000 */
[----:B0-----:R-:W-:-:S05]  /*a8c0*/  IMAD R6, R6, UR5, RZ ;  /* 0x0000000506067c24 */ /* 0x001fca000f8e02ff */
[----:B-1----:R-:W-:Y:S01]  /*a8d0*/  ISETP.GT.AND P6, PT, R6, UR6, PT ;  /* 0x0000000606007c0c */ /* 0x002fe2000bfc4270 */
[----:B------:R-:W-:-:S12]  /*a8e0*/  IMAD.MOV.U32 R3, RZ, RZ, R6 ;  /* 0x000000ffff037224 */ /* 0x000fd800078e0006 */
[----:B------:R-:W-:Y:S05]  /*a8f0*/  @P6 BRA `(.L_x_252) ;  /* 0x0000000000986947 */ /* 0x000fea0003800000 */
[----:B------:R-:W-:Y:S01]  /*a900*/  IMAD.MOV.U32 R6, RZ, RZ, R3 ;  /* 0x000000ffff067224 */ /* 0x000fe200078e0003 */
[----:B------:R-:W-:Y:S01]  /*a910*/  UMOV UR4, URZ ;  /* 0x0000003f00047c82 */ /* 0x000fe20008000000 */
[----:B------:R-:W-:-:S05]  /*a920*/  ULDC UR5, c[0x0][0xc38] ;  /* 0x00030e0000057ab9 */ /* 0x000fca0000000800 */
.L_x_254:
[----:B------:R-:W0:Y:S01]  /*a930*/  LDC R0, c[0x0][0xc3c] ;  /* 0x00030f00ff007b82 */ /* 0x000e220000000800 */
[----:B------:R-:W-:-:S06]  /*a940*/  UIADD3 UR4, UR4, 0x1f, URZ ;  /* 0x0000001f04047890 */ /* 0x000fcc000fffe03f */
[----:B0-----:R-:W-:-:S13]  /*a950*/  ISETP.LE.AND P6, PT, R0, UR4, PT ;  /* 0x0000000400007c0c */ /* 0x001fda000bfc3270 */
[----:B------:R-:W-:Y:S05]  /*a960*/  @P6 BRA `(.L_x_253) ;  /* 0x0000000400a86947 */ /* 0x000fea0003800000 */
[----:B------:R-:W-:-:S05]  /*a970*/  VIADD R9, R7, UR4 ;  /* 0x0000000407097c36 */ /* 0x000fca0008000000 */
[----:B------:R-:W-:Y:S01]  /*a980*/  ISETP.GE.OR P6, PT, R9, R0, !P0 ;  /* 0x000000000900720c */ /* 0x000fe200047c6670 */
[----:B------:R-:W-:-:S12]  /*a990*/  IMAD.MOV.U32 R0, RZ, RZ, RZ ;  /* 0x000000ffff007224 */ /* 0x000fd800078e00ff */
[----:B------:R-:W0:Y:S08]  /*a9a0*/  @!P6 LDC.64 R4, c[0x0][0xc80] ;  /* 0x00032000ff04eb82 */ /* 0x000e300000000a00 */
[----:B------:R-:W1:Y:S01]  /*a9b0*/  @!P6 LDC.64 R2, c[0x0][0xc78] ;  /* 0x00031e00ff02eb82 */ /* 0x000e620000000a00 */
[----:B0-----:R-:W-:-:S05]  /*a9c0*/  @!P6 IMAD.WIDE R4, R9, 0x4, R4 ;  /* 0x000000040904e825 */ /* 0x001fca00078e0204 */
[----:B------:R-:W2:Y:S01]  /*a9d0*/  @!P6 LDG.E R0, desc[UR36][R4.64] ;  /* 0x000000240400e981 */ /* 0x000ea2000c1e1900 */
[----:B-1----:R-:W-:-:S04]  /*a9e0*/  @!P6 IMAD.WIDE R2, R9, 0x4, R2 ;  /* 0x000000040902e825 */ /* 0x002fc800078e0202 */
[----:B------:R-:W-:-:S06]  /*a9f0*/  IMAD.MOV.U32 R9, RZ, RZ, RZ ;  /* 0x000000ffff097224 */ /* 0x000fcc00078e00ff */
[----:B------:R-:W2:Y:S02]  /*aa00*/  @!P6 LDG.E R9, desc[UR36][R2.64] ;  /* 0x000000240209e981 */ /* 0x000ea4000c1e1900 */
[----:B--2---:R-:W-:-:S05]  /*aa10*/  IMAD R13, R0, R9, RZ ;  /* 0x00000009000d7224 */ /* 0x004fca00078e02ff */
[----:B------:R-:W0:Y:S02]  /*aa20*/  SHFL.UP PT, R8, R13, 0x1, RZ ;  /* 0x042000000d087989 */ /* 0x000e2400000e00ff */
[----:B0-----:R-:W-:-:S04]  /*aa30*/  SEL R8, R8, RZ, P1 ;  /* 0x000000ff08087207 */ /* 0x001fc80000800000 */
[----:B------:R-:W-:-:S05]  /*aa40*/  IADD3 R8, R13, R8, RZ ;  /* 0x000000080d087210 */ /* 0x000fca0007ffe0ff */
        /* <DEDUP_REMOVED lines=12> */
[----:B------:R-:W0:Y:S02]  /*ab10*/  SHFL.IDX PT, R2, R5, 0x1f, 0x1f ;  /* 0x03e01f0005027f89 */ /* 0x000e2400000e0000 */
[----:B0-----:R-:W-:-:S04]  /*ab20*/  IMAD R3, R2, UR5, RZ ;  /* 0x0000000502037c24 */ /* 0x001fc8000f8e02ff */
[----:B------:R-:W-:-:S05]  /*ab30*/  IMAD.IADD R6, R3, 0x1, R6 ;  /* 0x0000000103067824 */ /* 0x000fca00078e0206 */
[----:B------:R-:W-:-:S13]  /*ab40*/  ISETP.GT.AND P6, PT, R6, UR6, PT ;  /* 0x0000000606007c0c */ /* 0x000fda000bfc4270 */
[----:B------:R-:W-:Y:S05]  /*ab50*/  @!P6 BRA `(.L_x_254) ;  /* 0xfffffffc0074e947 */ /* 0x000fea000383ffff */
.L_x_252:
[----:B------:R-:W-:Y:S02]  /*ab60*/  IMAD.IADD R10, R6, 0x1, -R3 ;  /* 0x00000001060a7824 */ /* 0x000fe400078e0a03 */
[----:B------:R-:W-:Y:S02]  /*ab70*/  IMAD.MOV.U32 R16, RZ, RZ, RZ ;  /* 0x000000ffff107224 */ /* 0x000fe400078e00ff */
[----:B------:R-:W-:-:S05]  /*ab80*/  IMAD R2, R5, UR5, R10 ;  /* 0x0000000505027c24 */ /* 0x000fca000f8e020a */
[----:B------:R-:W-:-:S13]  /*ab90*/  ISETP.GT.AND P0, PT, R2, UR6, PT ;  /* 0x0000000602007c0c */ /* 0x000fda000bf04270 */
[----:B------:R-:W-:-:S04]  /*aba0*/  VOTE.ANY R6, PT, !P0 ;  /* 0x0000000000067806 */ /* 0x000fc800040e0100 */
[----:B------:R-:W0:Y:S01]  /*abb0*/  POPC R19, R6 ;  /* 0x0000000600137309 */ /* 0x000e220000000000 */
[----:B------:R-:W-:Y:S01]  /*abc0*/  ISETP.NE.AND P0, PT, R6, RZ, PT ;  /* 0x000000ff0600720c */ /* 0x000fe20003f05270 */
[----:B0-----:R-:W0:Y:S04]  /*abd0*/  SHFL.IDX PT, R0, R0, R19, 0x1f ;  /* 0x00001f1300007589 */ /* 0x001e2800000e0000 */
[----:B------:R1:W2:Y:S01]  /*abe0*/  SHFL.IDX PT, R9, R9, R19, 0x1f ;  /* 0x00001f1309097589 */ /* 0x0002a200000e0000 */
[----:B0-----:R-:W-:-:S04]  /*abf0*/  IABS R4, R0 ;  /* 0x0000000000047213 */ /* 0x001fc80000000000 */
[----:B------:R-:W0:Y:S08]  /*ac00*/  I2F.RP R8, R4 ;  /* 0x0000000400087306 */ /* 0x000e300000209400 */
[----:B0-----:R-:W0:Y:S02]  /*ac10*/  MUFU.RCP R8, R8 ;  /* 0x0000000800087308 */ /* 0x001e240000001000 */
[----:B0-----:R-:W-:-:S06]  /*ac20*/  IADD3 R2, R8, 0xffffffe, RZ ;  /* 0x0ffffffe08027810 */ /* 0x001fcc0007ffe0ff */
[----:B------:R-:W0:Y:S02]  /*ac30*/  F2I.FTZ.U32.TRUNC.NTZ R3, R2 ;  /* 0x0000000200037305 */ /* 0x000e24000021f000 */
[----:B0-----:R-:W-:Y:S01]  /*ac40*/  IMAD.MOV R11, RZ, RZ, -R3 ;  /* 0x000000ffff0b7224 */ /* 0x001fe200078e0a03 */
[----:B-12---:R-:W-:Y:S06]  /*ac50*/  @!P0 BRA `(.L_x_255) ;  /* 0x0000000000088947 */ /* 0x006fec0003800000 */
[----:B------:R-:W-:-:S06]  /*ac60*/  VIADD R16, R19, 0xffffffff ;  /* 0xffffffff13107836 */ /* 0x000fcc0000000000 */
[----:B------:R0:W1:Y:S02]  /*ac70*/  SHFL.IDX PT, R16, R5, R16, 0x1f ;  /* 0x00001f1005107589 */ /* 0x00006400000e0000 */
.L_x_255:
[----:B-1----:R-:W-:Y:S01]  /*ac80*/  IMAD R16, R16, UR5, R10 ;  /* 0x0000000510107c24 */ /* 0x002fe2000f8e020a */
[----:B------:R-:W-:Y:S01]  /*ac90*/  IABS R10, R0 ;  /* 0x00000000000a7213 */ /* 0x000fe20000000000 */
[----:B------:R-:W-:Y:S01]  /*aca0*/  IMAD R11, R11, R4, RZ ;  /* 0x000000040b0b7224 */ /* 0x000fe200078e02ff */
[----:B0-----:R-:W-:Y:S01]  /*acb0*/  IABS R5, R9 ;  /* 0x0000000900057213 */ /* 0x001fe20000000000 */
[----:B------:R-:W-:Y:S01]  /*acc0*/  IMAD.MOV.U32 R2, RZ, RZ, RZ ;  /* 0x000000ffff027224 */ /* 0x000fe200078e00ff */
[----:B------:R-:W-:Y:S01]  /*acd0*/  IADD3 R17, -R16, UR6, RZ ;  /* 0x0000000610117c10 */ /* 0x000fe2000fffe1ff */
[----:B------:R-:W-:Y:S01]  /*ace0*/  IMAD.MOV R10, RZ, RZ, -R10 ;  /* 0x000000ffff0a7224 */ /* 0x000fe200078e0a0a */
[----:B------:R-:W0:Y:S01]  /*acf0*/  I2F.RP R6, R5 ;  /* 0x0000000500067306 */ /* 0x000e220000209400 */
[----:B------:R-:W-:Y:S01]  /*ad00*/  IMAD.HI.U32 R2, R3, R11, R2 ;  /* 0x0000000b03027227 */ /* 0x000fe200078e0002 */
[----:B------:R-:W-:-:S03]  /*ad10*/  IABS R8, R17 ;  /* 0x0000001100087213 */ /* 0x000fc60000000000 */
[----:B------:R-:W-:Y:S02]  /*ad20*/  VIADD R19, R19, UR4 ;  /* 0x0000000413137c36 */ /* 0x000fe40008000000 */
[----:B------:R-:W-:Y:S01]  /*ad30*/  IMAD.MOV.U32 R3, RZ, RZ, R8 ;  /* 0x000000ffff037224 */ /* 0x000fe200078e0008 */
[----:B------:R-:W-:-:S03]  /*ad40*/  MOV R8, R10 ;  /* 0x0000000a00087202 */ /* 0x000fc60000000f00 */
[----:B------:R-:W-:-:S04]  /*ad50*/  IMAD.HI.U32 R2, R2, R3, RZ ;  /* 0x0000000302027227 */ /* 0x000fc800078e00ff */
[----:B------:R-:W-:Y:S01]  /*ad60*/  IMAD R3, R2, R8, R3 ;  /* 0x0000000802037224 */ /* 0x000fe200078e0203 */
[----:B0-----:R-:W0:Y:S04]  /*ad70*/  MUFU.RCP R6, R6 ;  /* 0x0000000600067308 */ /* 0x001e280000001000 */
[----:B------:R-:W-:-:S13]  /*ad80*/  ISETP.GT.U32.AND P1, PT, R4, R3, PT ;  /* 0x000000030400720c */ /* 0x000fda0003f24070 */
[----:B------:R-:W-:Y:S02]  /*ad90*/  @!P1 IMAD.IADD R3, R3, 0x1, -R4 ;  /* 0x0000000103039824 */ /* 0x000fe400078e0a04 */
[----:B0-----:R-:W-:Y:S02]  /*ada0*/  VIADD R8, R6, 0xffffffe ;  /* 0x0ffffffe06087836 */ /* 0x001fe40000000000 */
[----:B------:R-:W-:Y:S01]  /*adb0*/  @!P1 VIADD R2, R2, 0x1 ;  /* 0x0000000102029836 */ /* 0x000fe20000000000 */
[----:B------:R-:W-:Y:S02]  /*adc0*/  ISETP.GE.U32.AND P0, PT, R3, R4, PT ;  /* 0x000000040300720c */ /* 0x000fe40003f06070 */
[----:B------:R-:W-:Y:S01]  /*add0*/  LOP3.LUT R4, R17, R0, RZ, 0x3c, !PT ;  /* 0x0000000011047212 */ /* 0x000fe200078e3cff */
[----:B------:R0:W1:Y:S01]  /*ade0*/  F2I.FTZ.U32.TRUNC.NTZ R3, R8 ;  /* 0x0000000800037305 */ /* 0x000062000021f000 */
[----:B------:R-:W-:Y:S02]  /*adf0*/  ISETP.NE.AND P1, PT, R0, RZ, PT ;  /* 0x000000ff0000720c */ /* 0x000fe40003f25270 */
[----:B------:R-:W-:-:S02]  /*ae00*/  ISETP.GE.AND P2, PT, R4, RZ, PT ;  /* 0x000000ff0400720c */ /* 0x000fc40003f46270 */
[----:B0-----:R-:W-:-:S05]  /*ae10*/  IABS R8, R9 ;  /* 0x0000000900087213 */ /* 0x001fca0000000000 */
[----:B------:R-:W-:-:S04]  /*ae20*/  @P0 VIADD R2, R2, 0x1 ;  /* 0x0000000102020836 */ /* 0x000fc80000000000 */
[----:B------:R-:W-:Y:S02]  /*ae30*/  IMAD.MOV.U32 R6, RZ, RZ, R2 ;  /* 0x000000ffff067224 */ /* 0x000fe400078e0002 */
[----:B-1----:R-:W-:Y:S02]  /*ae40*/  IMAD.MOV R2, RZ, RZ, -R3 ;  /* 0x000000ffff027224 */ /* 0x002fe400078e0a03 */
[----:B------:R-:W-:Y:S01]  /*ae50*/  IMAD.MOV R8, RZ, RZ, -R8 ;  /* 0x000000ffff087224 */ /* 0x000fe200078e0a08 */
[----:B------:R-:W-:Y:S01]  /*ae60*/  @!P2 IADD3 R6, -R6, RZ, RZ ;  /* 0x000000ff0606a210 */ /* 0x000fe20007ffe1ff */
[----:B------:R-:W-:Y:S01]  /*ae70*/  IMAD R11, R2, R5, RZ ;  /* 0x00000005020b7224 */ /* 0x000fe200078e02ff */
[----:B------:R-:W-:Y:S01]  /*ae80*/  @!P1 LOP3.LUT R6, RZ, R0, RZ, 0x33, !PT ;  /* 0x00000000ff069212 */ /* 0x000fe200078e33ff */
[----:B------:R-:W-:-:S03]  /*ae90*/  IMAD.MOV.U32 R2, RZ, RZ, RZ ;  /* 0x000000ffff027224 */ /* 0x000fc600078e00ff */
[----:B------:R-:W-:Y:S01]  /*aea0*/  IABS R4, R6 ;  /* 0x0000000600047213 */ /* 0x000fe20000000000 */
[----:B------:R-:W-:-:S04]  /*aeb0*/  IMAD.HI.U32 R2, R3, R11, R2 ;  /* 0x0000000b03027227 */ /* 0x000fc800078e0002 */
[----:B------:R-:W-:Y:S02]  /*aec0*/  IMAD.MOV.U32 R3, RZ, RZ, R4 ;  /* 0x000000ffff037224 */ /* 0x000fe400078e0004 */
[----:B------:R-:W-:Y:S02]  /*aed0*/  IMAD.MOV.U32 R4, RZ, RZ, R8 ;  /* 0x000000ffff047224 */ /* 0x000fe400078e0008 */
[----:B------:R-:W-:-:S04]  /*aee0*/  IMAD.HI.U32 R2, R2, R3, RZ ;  /* 0x0000000302027227 */ /* 0x000fc800078e00ff */
[----:B------:R-:W-:Y:S01]  /*aef0*/  IMAD R4, R2, R4, R3 ;  /* 0x0000000402047224 */ /* 0x000fe200078e0203 */
[----:B------:R-:W-:Y:S01]  /*af00*/  LOP3.LUT R3, R6, R9, RZ, 0x3c, !PT ;  /* 0x0000000906037212 */ /* 0x000fe200078e3cff */
[----:B------:R-:W-:-:S03]  /*af10*/  IMAD R0, R0, R6, RZ ;  /* 0x0000000600007224 */ /* 0x000fc600078e02ff */
[----:B------:R-:W-:Y:S01]  /*af20*/  ISETP.GT.U32.AND P1, PT, R5, R4, PT ;  /* 0x000000040500720c */ /* 0x000fe20003f24070 */
[----:B------:R-:W-:Y:S01]  /*af30*/  IMAD.IADD R17, R17, 0x1, -R0 ;  /* 0x0000000111117824 */ /* 0x000fe200078e0a00 */
[----:B------:R-:W-:-:S11]  /*af40*/  ISETP.GE.AND P2, PT, R3, RZ, PT ;  /* 0x000000ff0300720c */ /* 0x000fd60003f46270 */
[----:B------:R-:W-:Y:S02]  /*af50*/  @!P1 IMAD.IADD R4, R4, 0x1, -R5 ;  /* 0x0000000104049824 */ /* 0x000fe400078e0a05 */
[----:B------:R-:W-:Y:S01]  /*af60*/  @!P1 VIADD R2, R2, 0x1 ;  /* 0x0000000102029836 */ /* 0x000fe20000000000 */
[----:B------:R-:W-:Y:S02]  /*af70*/  ISETP.NE.AND P1, PT, R9, RZ, PT ;  /* 0x000000ff0900720c */ /* 0x000fe40003f25270 */
[----:B------:R-:W-:-:S13]  /*af80*/  ISETP.GE.U32.AND P0, PT, R4, R5, PT ;  /* 0x000000050400720c */ /* 0x000fda0003f06070 */
[----:B------:R-:W-:-:S05]  /*af90*/  @P0 IADD3 R2, R2, 0x1, RZ ;  /* 0x0000000102020810 */ /* 0x000fca0007ffe0ff */
[----:B------:R-:W-:Y:S01]  /*afa0*/  @!P2 IMAD.MOV R2, RZ, RZ, -R2 ;  /* 0x000000ffff02a224 */ /* 0x000fe200078e0a02 */
[----:B------:R-:W-:-:S05]  /*afb0*/  @!P1 LOP3.LUT R2, RZ, R9, RZ, 0x33, !PT ;  /* 0x00000009ff029212 */ /* 0x000fca00078e33ff */
[----:B------:R-:W-:-:S04]  /*afc0*/  IMAD.MOV R18, RZ, RZ, -R2 ;  /* 0x000000ffff127224 */ /* 0x000fc800078e0a02 */
[C---:B------:R-:W-:Y:S02]  /*afd0*/  IMAD R18, R9.reuse, R18, R6 ;  /* 0x0000001209127224 */ /* 0x040fe400078e0206 */
[----:B------:R-:W-:-:S04]  /*afe0*/  IMAD R9, R9, 0x1000000, R2 ;  /* 0x0100000009097824 */ /* 0x000fc800078e0202 */
[----:B------:R-:W-:Y:S01]  /*aff0*/  IMAD R18, R18, 0x10000, R9 ;  /* 0x0001000012127824 */ /* 0x000fe200078e0209 */
[----:B------:R-:W-:Y:S06]  /*b000*/  BRA `(.L_x_256) ;  /* 0x0000000000147947 */ /* 0x000fec0003800000 */
.L_x_253:
[----:B------:R-:W-:Y:S01]  /*b010*/  ULDC UR4, c[0x0][0xc3c] ;  /* 0x00030f0000047ab9 */ /* 0x000fe20000000800 */
[----:B------:R-:W-:Y:S01]  /*b020*/  MOV R17, RZ ;  /* 0x000000ff00117202 */ /* 0x000fe20000000f00 */
[----:B------:R-:W-:Y:S02]  /*b030*/  IMAD.U32 R16, RZ, RZ, UR6 ;  /* 0x00000006ff107e24 */ /* 0x000fe4000f8e00ff */
[----:B------:R-:W-:Y:S02]  /*b040*/  IMAD.MOV.U32 R18, RZ, RZ, RZ ;  /* 0x000000ffff127224 */ /* 0x000fe400078e00ff */
[----:B------:R-:W-:-:S07]  /*b050*/  IMAD.U32 R19, RZ, RZ, UR4 ;  /* 0x00000004ff137e24 */ /* 0x000fce000f8e00ff */
.L_x_256:
[----:B------:R-:W-:-:S13]  /*b060*/  ISETP.NE.AND P0, PT, R7, RZ, PT ;  /* 0x000000ff0700720c */ /* 0x000fda0003f05270 */
[----:B------:R-:W0:Y:S01]  /*b070*/  @!P0 S2R R3, SR_CgaCtaId ;  /* 0x0000000000038919 */ /* 0x000e220000008800 */
[----:B------:R-:W-:-:S04]  /*b080*/  @!P0 MOV R0, 0x400 ;  /* 0x0000040000008802 */ /* 0x000fc80000000f00 */
[----:B0-----:R-:W-:-:S05]  /*b090*/  @!P0 LEA R0, R3, R0, 0x18 ;  /* 0x0000000003008211 */ /* 0x001fca00078ec0ff */
[----:B------:R0:W-:Y:S01]  /*b0a0*/  @!P0 STS.128 [R0+0x288d0], R16 ;  /* 0x0288d01000008388 */ /* 0x0001e20000000c00 */
[----:B------:R-:W-:Y:S06]  /*b0b0*/  BAR.ARV 0x5, 0x180 ;  /* 0x0146000000007b1d */ /* 0x000fec0000002000 */
.L_x_251:
[----:B------:R2:W-:Y:S01]  /*b0c0*/  STL [R1+0x20], RZ ;  /* 0x000020ff01007387 */ /* 0x0005e20000100800 */
[----:B------:R-:W-:Y:S01]  /*b0d0*/  ULDC UR4, c[0x0][0xc3c] ;  /* 0x00030f0000047ab9 */ /* 0x000fe20000000800 */
[----:B------:R-:W-:Y:S01]  /*b0e0*/  IMAD.MOV.U32 R28, RZ, RZ, 0x1 ;  /* 0x00000001ff1c7424 */ /* 0x000fe200078e00ff */
[----:B-1----:R-:W-:Y:S01]  /*b0f0*/  ISETP.GE.AND P0, PT, R19, UR4, PT ;  /* 0x0000000413007c0c */ /* 0x002fe2000bf06270 */
[----:B------:R-:W-:-:S12]  /*b100*/  IMAD.MOV.U32 R25, RZ, RZ, RZ ;  /* 0x000000ffff197224 */ /* 0x000fd800078e00ff */
[----:B--2---:R-:W-:Y:S05]  /*b110*/  @P0 BRA `(.L_x_257) ;  /* 0x0000004800d00947 */ /* 0x004fea0003800000 */
[----:B------:R-:W2:Y:S01]  /*b120*/  LDL R3, [R1+0x4] ;  /* 0x0000040001037983 */ /* 0x000ea20000100800 */
[----:B------:R-:W1:Y:S01]  /*b130*/  S2R R4, SR_TID.X ;  /* 0x0000000000047919 */ /* 0x000e620000002100 */
[----:B------:R-:W3:Y:S01]  /*b140*/  S2UR UR5, SR_CgaCtaId ;  /* 0x00000000000579c3 */ /* 0x000ee20000008800 */
[----:B------:R-:W-:Y:S01]  /*b150*/  UMOV UR4, 0x400 ;  /* 0x0000040000047882 */ /* 0x000fe20000000000 */
[----:B-1----:R-:W-:Y:S01]  /*b160*/  IMAD.SHL.U32 R30, R4, 0x8, RZ ;  /* 0x00000008041e7824 */ /* 0x002fe200078e00ff */
[----:B---3--:R-:W-:-:S04]  /*b170*/  ULEA UR4, UR5, UR4, 0x18 ;  /* 0x0000000405047291 */ /* 0x008fc8000f8ec03f */
[----:B0-----:R-:W-:-:S04]  /*b180*/  LOP3.LUT R0, R30, 0x1f8, RZ, 0xc0, !PT ;  /* 0x000001f81e007812 */ /* 0x001fc800078ec0ff */
[----:B------:R-:W-:Y:S01]  /*b190*/  LOP3.LUT R33, R0, 0x38, R4, 0x78, !PT ;  /* 0x0000003800217812 */ /* 0x000fe200078e7804 */
[----:B------:R-:W-:-:S03]  /*b1a0*/  IMAD.U32 R22, RZ, RZ, UR4 ;  /* 0x00000004ff167e24 */ /* 0x000fc6000f8e00ff */
[----:B------:R-:W-:Y:S02]  /*b1b0*/  LOP3.LUT R33, R33, 0x200, R30, 0xf8, !PT ;  /* 0x0000020021217812 */ /* 0x000fe400078ef81e */
[----:B------:R-:W-:Y:S01]  /*b1c0*/  LOP3.LUT R30, R30, 0x38, RZ, 0xc0, !PT ;  /* 0x000000381e1e7812 */ /* 0x000fe200078ec0ff */
[----:B------:R-:W-:Y:S01]  /*b1d0*/  BSSY B8, `(.L_x_257) ;  /* 0x00004a8000087945 */ /* 0x000fe20003800000 */
[----:B------:R-:W-:Y:S01]  /*b1e0*/  MOV R28, 0x1 ;  /* 0x00000001001c7802 */ /* 0x000fe20000000f00 */
[----:B------:R-:W-:Y:S01]  /*b1f0*/  IMAD.MOV.U32 R25, RZ, RZ, RZ ;  /* 0x000000ffff197224 */ /* 0x000fe200078e00ff */
[----:B------:R-:W-:Y:S01]  /*b200*/  LOP3.LUT R29, R30, 0x40, RZ, 0xfc, !PT ;  /* 0x000000401e1d7812 */ /* 0x000fe200078efcff */
[----:B------:R-:W-:Y:S01]  /*b210*/  ULDC UR38, c[0x0][0xc] ;  /* 0x0000030000267ab9 */ /* 0x000fe20000000800 */
[----:B--2---:R-:W-:-:S05]  /*b220*/  LOP3.LUT R0, R3, 0x2, RZ, 0xfc, !PT ;  /* 0x0000000203007812 */ /* 0x004fca00078efcff */
[----:B------:R0:W-:Y:S04]  /*b230*/  STL [R1+0x24], R0 ;  /* 0x0000240001007387 */ /* 0x0001e80000100800 */
[----:B------:R1:W-:Y:S01]  /*b240*/  STL [R1+0x20], RZ ;  /* 0x000020ff01007387 */ /* 0x0003e20000100800 */
[----:B0-----:R-:W-:-:S05]  /*b250*/  IMAD R0, R33, 0x2, R22 ;  /* 0x0000000221007824 */ /* 0x001fca00078e0216 */
[----:B------:R1:W-:Y:S02]  /*b260*/  STL [R1], R0 ;  /* 0x0000000001007387 */ /* 0x0003e40000100800 */
.L_x_320:
[----:B0-----:R-:W0:Y:S02]  /*b270*/  LDC.64 R2, c[0x0][0xc88] ;  /* 0x00032200ff027b82 */ /* 0x001e240000000a00 */
[----:B0-----:R-:W-:-:S05]  /*b280*/  IMAD.WIDE R2, R19, 0x4, R2 ;  /* 0x0000000413027825 */ /* 0x001fca00078e0202 */
[----:B-1----:R-:W1:Y:S01]  /*b290*/  LDG.E R31, desc[UR36][R2.64] ;  /* 0x00000024021f7981 */ /* 0x002e62000c1e1900 */
[----:B------:R-:W-:Y:S05]  /*b2a0*/  YIELD ;  /* 0x0000000000007946 */ /* 0x000fea0003800000 */
[----:B------:R-:W-:Y:S01]  /*b2b0*/  ULDC.64 UR4, c[0x0][0xa28] ;  /* 0x00028a0000047ab9 */ /* 0x000fe20000000a00 */
[----:B------:R-:W-:Y:S01]  /*b2c0*/  IMAD.MOV.U32 R36, RZ, RZ, RZ ;  /* 0x000000ffff247224 */ /* 0x000fe200078e00ff */
[----:B------:R-:W-:Y:S01]  /*b2d0*/  ISETP.NE.U32.AND P0, PT, RZ, UR4, PT ;  /* 0x00000004ff007c0c */ /* 0x000fe2000bf05070 */
[----:B------:R-:W-:-:S03]  /*b2e0*/  ULDC.64 UR6, c[0x0][0xa18] ;  /* 0x0002860000067ab9 */ /* 0x000fc60000000a00 */
[----:B------:R-:W-:Y:S02]  /*b2f0*/  ISETP.NE.AND.EX P0, PT, RZ, UR5, PT, P0 ;  /* 0x00000005ff007c0c */ /* 0x000fe4000bf05300 */
[----:B-1----:R-:W-:-:S11]  /*b300*/  SHF.R.S32.HI R0, RZ, 0x1f, R31 ;  /* 0x0000001fff007819 */ /* 0x002fd6000001141f */
[C---:B------:R-:W-:Y:S01]  /*b310*/  @P0 LEA R2, P1, R31.reuse, UR4, 0x2 ;  /* 0x000000041f020c11 */ /* 0x040fe2000f8210ff */
[C---:B------:R-:W-:Y:S01]  /*b320*/  IMAD.SHL.U32 R23, R31.reuse, 0x4, RZ ;  /* 0x000000041f177824 */ /* 0x040fe200078e00ff */
[C-C-:B------:R-:W-:Y:S01]  /*b330*/  SHF.L.U64.HI R24, R31.reuse, 0x2, R0.reuse ;  /* 0x000000021f187819 */ /* 0x140fe20000010200 */
[----:B------:R0:W-:Y:S01]  /*b340*/  STL [R1+0x10], R0 ;  /* 0x0000100001007387 */ /* 0x0001e20000100800 */
[----:B------:R-:W-:Y:S01]  /*b350*/  @P0 LEA.HI.X R3, R31, UR5, R0, 0x2, P1 ;  /* 0x000000051f030c11 */ /* 0x000fe200088f1400 */
[----:B------:R-:W-:-:S04]  /*b360*/  ULDC.64 UR4, c[0x0][0xa00] ;  /* 0x0002800000047ab9 */ /* 0x000fc80000000a00 */
[----:B------:R1:W5:Y:S01]  /*b370*/  @P0 LDG.E R36, desc[UR36][R2.64] ;  /* 0x0000002402240981 */ /* 0x000362000c1e1900 */
[----:B------:R-:W-:Y:S02]  /*b380*/  ISETP.NE.U32.AND P0, PT, RZ, UR4, PT ;  /* 0x00000004ff007c0c */ /* 0x000fe4000bf05070 */
[----:B------:R-:W-:Y:S01]  /*b390*/  LOP3.LUT R27, R27, 0xffffffef, RZ, 0xc0, !PT ;  /* 0xffffffef1b1b7812 */ /* 0x000fe200078ec0ff */
[----:B0-----:R-:W-:Y:S01]  /*b3a0*/  IMAD.MOV.U32 R0, RZ, RZ, RZ ;  /* 0x000000ffff007224 */ /* 0x001fe200078e00ff */
[----:B------:R-:W-:Y:S02]  /*b3b0*/  ISETP.NE.AND.EX P2, PT, RZ, UR5, PT, P0 ;  /* 0x00000005ff007c0c */ /* 0x000fe4000bf45300 */
[----:B------:R-:W-:Y:S02]  /*b3c0*/  ISETP.NE.U32.AND P0, PT, RZ, UR6, PT ;  /* 0x00000006ff007c0c */ /* 0x000fe4000bf05070 */
[----:B-1----:R-:W-:Y:S02]  /*b3d0*/  IADD3 R2, P1, R23, UR4, RZ ;  /* 0x0000000417027c10 */ /* 0x002fe4000ff3e0ff */
[----:B------:R-:W-:-:S02]  /*b3e0*/  ISETP.NE.AND.EX P0, PT, RZ, UR7, PT, P0 ;  /* 0x00000007ff007c0c */ /* 0x000fc4000bf05300 */
[----:B------:R-:W-:Y:S01]  /*b3f0*/  IADD3.X R3, R24, UR5, RZ, P1, !PT ;  /* 0x0000000518037c10 */ /* 0x000fe20008ffe4ff */
[----:B------:R-:W-:-:S04]  /*b400*/  ULDC.64 UR4, c[0x0][0x418] ;  /* 0x0001060000047ab9 */ /* 0x000fc80000000a00 */
[----:B------:R-:W-:Y:S01]  /*b410*/  @P2 LOP3.LUT R27, R27, 0x10, RZ, 0xfc, !PT ;  /* 0x000000101b1b2812 */ /* 0x000fe200078efcff */
[----:B--2---:R-:W2:Y:S05]  /*b420*/  @P2 LDG.E R0, desc[UR36][R2.64] ;  /* 0x0000002402002981 */ /* 0x004eaa000c1e1900 */
[----:B------:R-:W-:-:S04]  /*b430*/  @P0 IADD3 R4, P1, R23, UR6, RZ ;  /* 0x0000000617040c10 */ /* 0x000fc8000ff3e0ff */
[----:B------:R-:W-:Y:S01]  /*b440*/  @P0 IADD3.X R5, R24, UR7, RZ, P1, !PT ;  /* 0x0000000718050c10 */ /* 0x000fe20008ffe4ff */
[----:B--2---:R0:W-:Y:S04]  /*b450*/  STL [R1+0x8], R0 ;  /* 0x0000080001007387 */ /* 0x0041e80000100800 */
[----:B0-----:R-:W2:Y:S01]  /*b460*/  @P0 LDG.E R0, desc[UR36][R4.64] ;  /* 0x0000002404000981 */ /* 0x001ea2000c1e1900 */
[----:B------:R-:W-:-:S03]  /*b470*/  UISETP.NE.U32.AND UP0, UPT, UR4, URZ, UPT ;  /* 0x0000003f0400728c */ /* 0x000fc6000bf05070 */
[----:B------:R-:W-:Y:S01]  /*b480*/  ULDC UR4, c[0x0][0x424] ;  /* 0x0001090000047ab9 */ /* 0x000fe20000000800 */
[----:B------:R-:W-:-:S03]  /*b490*/  UISETP.NE.AND.EX UP0, UPT, UR5, URZ, UPT, UP0 ;  /* 0x0000003f0500728c */ /* 0x000fc6000bf05300 */
[----:B------:R-:W-:Y:S01]  /*b4a0*/  ULDC UR5, c[0x0][0x2f0] ;  /* 0x0000bc0000057ab9 */ /* 0x000fe20000000800 */
[----:B------:R-:W-:-:S04]  /*b4b0*/  USEL UR4, UR4, 0x1, UP0 ;  /* 0x0000000104047887 */ /* 0x000fc80008000000 */
[----:B------:R-:W-:-:S06]  /*b4c0*/  UIMAD UR4, UR4, UR5, URZ ;  /* 0x00000005040472a4 */ /* 0x000fcc000f8e023f */
[----:B------:R-:W-:Y:S01]  /*b4d0*/  MOV R7, UR4 ;  /* 0x0000000400077c02 */ /* 0x000fe20008000f00 */
[----:B--2---:R0:W-:Y:S01]  /*b4e0*/  @P0 STL [R1+0x14], R0 ;  /* 0x0000140001000387 */ /* 0x0041e20000100800 */
[----:B------:R-:W-:Y:S05]  /*b4f0*/  @P0 BRA `(.L_x_258) ;  /* 0x0000000000200947 */ /* 0x000fea0003800000 */
[----:B------:R-:W-:Y:S02]  /*b500*/  ULDC UR4, c[0x0][0x288] ;  /* 0x0000a20000047ab9 */ /* 0x000fe40000000800 */
[----:B0-----:R-:W-:-:S05]  /*b510*/  IMAD.U32 R0, RZ, RZ, UR4 ;  /* 0x00000004ff007e24 */ /* 0x001fca000f8e00ff */
[----:B------:R1:W-:Y:S01]  /*b520*/  STL [R1+0x14], R0 ;  /* 0x0000140001007387 */ /* 0x0003e20000100800 */
[----:B------:R-:W-:Y:S05]  /*b530*/  @!P2 BRA `(.L_x_258) ;  /* 0x000000000010a947 */ /* 0x000fea0003800000 */
[----:B------:R-:W2:Y:S04]  /*b540*/  LDG.E R5, desc[UR36][R2.64] ;  /* 0x0000002402057981 */ /* 0x000ea8000c1e1900 */
[----:B-1----:R-:W2:Y:S02]  /*b550*/  LDG.E R0, desc[UR36][R2.64+0x4] ;  /* 0x0000042402007981 */ /* 0x002ea4000c1e1900 */
[----:B--2---:R-:W-:-:S05]  /*b560*/  IMAD.IADD R0, R0, 0x1, -R5 ;  /* 0x0000000100007824 */ /* 0x004fca00078e0a05 */
[----:B------:R2:W-:Y:S02]  /*b570*/  STL [R1+0x14], R0 ;  /* 0x0000140001007387 */ /* 0x0005e40000100800 */
.L_x_258:
[----:B------:R-:W-:Y:S01]  /*b580*/  ULDC.64 UR4, c[0x0][0xa20] ;  /* 0x0002880000047ab9 */ /* 0x000fe20000000a00 */
[----:B------:R-:W-:Y:S01]  /*b590*/  IMAD.MOV.U32 R32, RZ, RZ, R31 ;  /* 0x000000ffff207224 */ /* 0x000fe200078e001f */
[----:B------:R-:W-:-:S04]  /*b5a0*/  ISETP.NE.U32.AND P0, PT, RZ, UR4, PT ;  /* 0x00000004ff007c0c */ /* 0x000fc8000bf05070 */
[----:B------:R-:W-:-:S13]  /*b5b0*/  ISETP.NE.AND.EX P0, PT, RZ, UR5, PT, P0 ;  /* 0x00000005ff007c0c */ /* 0x000fda000bf05300 */
[----:B------:R-:W-:Y:S05]  /*b5c0*/  @!P0 BRA `(.L_x_259) ;  /* 0x0000000000108947 */ /* 0x000fea0003800000 */
[----:B------:R-:W-:-:S04]  /*b5d0*/  IADD3 R2, P0, R23, UR4, RZ ;  /* 0x0000000417027c10 */ /* 0x000fc8000ff1e0ff */
[----:B------:R-:W-:-:S05]  /*b5e0*/  IADD3.X R3, R24, UR5, RZ, P0, !PT ;  /* 0x0000000518037c10 */ /* 0x000fca00087fe4ff */
[----:B------:R3:W5:Y:S01]  /*b5f0*/  LDG.E R7, desc[UR36][R2.64] ;  /* 0x0000002402077981 */ /* 0x000762000c1e1900 */
[----:B------:R-:W-:Y:S05]  /*b600*/  BRA `(.L_x_260) ;  /* 0x0000000000247947 */ /* 0x000fea0003800000 */
.L_x_259:
[----:B------:R-:W-:Y:S02]  /*b610*/  ULDC.64 UR4, c[0x0][0xa08] ;  /* 0x0002820000047ab9 */ /* 0x000fe40000000a00 */
[----:B------:R-:W-:-:S04]  /*b620*/  ISETP.NE.U32.AND P0, PT, RZ, UR4, PT ;  /* 0x00000004ff007c0c */ /* 0x000fc8000bf05070 */
[----:B------:R-:W-:-:S13]  /*b630*/  ISETP.NE.AND.EX P0, PT, RZ, UR5, PT, P0 ;  /* 0x00000005ff007c0c */ /* 0x000fda000bf05300 */
[----:B------:R-:W-:Y:S05]  /*b640*/  @!P0 BRA `(.L_x_260) ;  /* 0x0000000000148947 */ /* 0x000fea0003800000 */
[----:B------:R-:W3:Y:S02]  /*b650*/  LDC.64 R2, c[0x0][0xa08] ;  /* 0x00028200ff027b82 */ /* 0x000ee40000000a00 */
[----:B---3--:R-:W-:-:S05]  /*b660*/  IMAD.WIDE R2, R32, 0x4, R2 ;  /* 0x0000000420027825 */ /* 0x008fca00078e0202 */
[----:B------:R-:W3:Y:S04]  /*b670*/  LDG.E R7, desc[UR36][R2.64] ;  /* 0x0000002402077981 */ /* 0x000ee8000c1e1900 */
[----:B012---:R-:W3:Y:S02]  /*b680*/  LDG.E R0, desc[UR36][R2.64+0x4] ;  /* 0x0000042402007981 */ /* 0x007ee4000c1e1900 */
[----:B---3--:R-:W-:-:S07]  /*b690*/  IMAD.IADD R7, R0, 0x1, -R7 ;  /* 0x0000000100077824 */ /* 0x008fce00078e0a07 */
.L_x_260:
[----:B-----5:R-:W-:Y:S01]  /*b6a0*/  IMAD.IADD R34, R7, 0x1, -R36 ;  /* 0x0000000107227824 */ /* 0x020fe200078e0a24 */
[----:B------:R-:W-:Y:S03]  /*b6b0*/  BSSY B0, `(.L_x_261) ;  /* 0x0000029000007945 */ /* 0x000fe60003800000 */
[C---:B012---:R-:W-:Y:S01]  /*b6c0*/  VIADD R0, R34.reuse, 0x7f ;  /* 0x0000007f22007836 */ /* 0x047fe20000000000 */
[----:B------:R-:W-:-:S04]  /*b6d0*/  ISETP.GE.AND P0, PT, R34, 0x1, PT ;  /* 0x000000012200780c */ /* 0x000fc80003f06270 */
[----:B---3--:R-:W-:-:S04]  /*b6e0*/  SHF.R.S32.HI R3, RZ, 0x1f, R0 ;  /* 0x0000001fff037819 */ /* 0x008fc80000011400 */
[----:B------:R-:W-:Y:S02]  /*b6f0*/  LEA.HI R2, R3, R0, RZ, 0x7 ;  /* 0x0000000003027211 */ /* 0x000fe400078f38ff */
[----:B------:R-:W-:-:S04]  /*b700*/  LOP3.LUT R0, R18, 0xff000000, RZ, 0xc0, !PT ;  /* 0xff00000012007812 */ /* 0x000fc800078ec0ff */
[----:B------:R-:W-:Y:S02]  /*b710*/  SHF.R.U32.HI R3, RZ, 0x8, R0 ;  /* 0x00000008ff037819 */ /* 0x000fe40000011600 */
[----:B------:R-:W-:-:S04]  /*b720*/  LOP3.LUT R0, R18, 0xff0000, RZ, 0xc0, !PT ;  /* 0x00ff000012007812 */ /* 0x000fc800078ec0ff */
[----:B------:R-:W-:Y:S02]  /*b730*/  LEA.HI R3, R0, R3, RZ, 0x10 ;  /* 0x0000000300037211 */ /* 0x000fe400078f80ff */
[----:B------:R-:W-:Y:S02]  /*b740*/  SHF.R.S32.HI R0, RZ, 0x7, R2 ;  /* 0x00000007ff007819 */ /* 0x000fe40000011402 */
[----:B------:R-:W-:Y:S02]  /*b750*/  LOP3.LUT R35, R3, 0xff, RZ, 0xc0, !PT ;  /* 0x000000ff03237812 */ /* 0x000fe400078ec0ff */
[----:B------:R-:W-:Y:S01]  /*b760*/  MOV R2, RZ ;  /* 0x000000ff00027202 */ /* 0x000fe20000000f00 */
[----:B------:R-:W-:Y:S06]  /*b770*/  @!P0 BRA `(.L_x_262) ;  /* 0x0000000000708947 */ /* 0x000fec0003800000 */
[----:B------:R-:W-:-:S04]  /*b780*/  SHF.R.U32.HI R5, RZ, 0x10, R3 ;  /* 0x00000010ff057819 */ /* 0x000fc80000011603 */
[----:B------:R-:W-:-:S13]  /*b790*/  ISETP.NE.AND P0, PT, R5, RZ, PT ;  /* 0x000000ff0500720c */ /* 0x000fda0003f05270 */
[----:B------:R-:W0:Y:S02]  /*b7a0*/  @!P0 LDC R5, c[0x0][0x9f0] ;  /* 0x00027c00ff058b82 */ /* 0x000e240000000800 */
[-C--:B0-----:R-:W-:Y:S02]  /*b7b0*/  IABS R4, R5.reuse ;  /* 0x0000000500047213 */ /* 0x081fe40000000000 */
[----:B------:R-:W-:Y:S02]  /*b7c0*/  IADD3 R6, R5, -0x1, R0 ;  /* 0xffffffff05067810 */ /* 0x000fe40007ffe000 */
[----:B------:R-:W0:Y:S02]  /*b7d0*/  I2F.RP R7, R4 ;  /* 0x0000000400077306 */ /* 0x000e240000209400 */
[----:B------:R-:W-:-:S04]  /*b7e0*/  LOP3.LUT R2, R6, R5, RZ, 0x3c, !PT ;  /* 0x0000000506027212 */ /* 0x000fc800078e3cff */
[----:B------:R-:W-:Y:S01]  /*b7f0*/  ISETP.GE.AND P2, PT, R2, RZ, PT ;  /* 0x000000ff0200720c */ /* 0x000fe20003f46270 */
[----:B------:R-:W-:Y:S01]  /*b800*/  IMAD.MOV.U32 R2, RZ, RZ, RZ ;  /* 0x000000ffff027224 */ /* 0x000fe200078e00ff */
[----:B0-----:R-:W0:Y:S02]  /*b810*/  MUFU.RCP R7, R7 ;  /* 0x0000000700077308 */ /* 0x001e240000001000 */
[----:B0-----:R-:W-:-:S06]  /*b820*/  VIADD R3, R7, 0xffffffe ;  /* 0x0ffffffe07037836 */ /* 0x001fcc0000000000 */
[----:B------:R-:W0:Y:S02]  /*b830*/  F2I.FTZ.U32.TRUNC.NTZ R3, R3 ;  /* 0x0000000300037305 */ /* 0x000e24000021f000 */
[----:B0-----:R-:W-:-:S04]  /*b840*/  IMAD.MOV R9, RZ, RZ, -R3 ;  /* 0x000000ffff097224 */ /* 0x001fc800078e0a03 */
[----:B------:R-:W-:-:S04]  /*b850*/  IMAD R9, R9, R4, RZ ;  /* 0x0000000409097224 */ /* 0x000fc800078e02ff */
[----:B------:R-:W-:Y:S01]  /*b860*/  IMAD.HI.U32 R2, R3, R9, R2 ;  /* 0x0000000903027227 */ /* 0x000fe200078e0002 */
[----:B------:R-:W-:Y:S02]  /*b870*/  IABS R3, R6 ;  /* 0x0000000600037213 */ /* 0x000fe40000000000 */
[----:B------:R-:W-:-:S03]  /*b880*/  IABS R6, R5 ;  /* 0x0000000500067213 */ /* 0x000fc60000000000 */
[----:B------:R-:W-:-:S04]  /*b890*/  IMAD.HI.U32 R2, R2, R3, RZ ;  /* 0x0000000302027227 */ /* 0x000fc800078e00ff */
[----:B------:R-:W-:-:S04]  /*b8a0*/  IMAD.MOV R6, RZ, RZ, -R6 ;  /* 0x000000ffff067224 */ /* 0x000fc800078e0a06 */
[----:B------:R-:W-:-:S05]  /*b8b0*/  IMAD R3, R2, R6, R3 ;  /* 0x0000000602037224 */ /* 0x000fca00078e0203 */
[----:B------:R-:W-:-:S13]  /*b8c0*/  ISETP.GT.U32.AND P1, PT, R4, R3, PT ;  /* 0x000000030400720c */ /* 0x000fda0003f24070 */
[----:B------:R-:W-:Y:S02]  /*b8d0*/  @!P1 IMAD.IADD R3, R3, 0x1, -R4 ;  /* 0x0000000103039824 */ /* 0x000fe400078e0a04 */
[----:B------:R-:W-:Y:S01]  /*b8e0*/  @!P1 VIADD R2, R2, 0x1 ;  /* 0x0000000102029836 */ /* 0x000fe20000000000 */
[----:B------:R-:W-:Y:S02]  /*b8f0*/  ISETP.NE.AND P1, PT, R5, RZ, PT ;  /* 0x000000ff0500720c */ /* 0x000fe40003f25270 */
[----:B------:R-:W-:-:S13]  /*b900*/  ISETP.GE.U32.AND P0, PT, R3, R4, PT ;  /* 0x000000040300720c */ /* 0x000fda0003f06070 */
[----:B------:R-:W-:-:S05]  /*b910*/  @P0 IADD3 R2, R2, 0x1, RZ ;  /* 0x0000000102020810 */ /* 0x000fca0007ffe0ff */
[----:B------:R-:W-:Y:S01]  /*b920*/  @!P2 IMAD.MOV R2, RZ, RZ, -R2 ;  /* 0x000000ffff02a224 */ /* 0x000fe200078e0a02 */
[----:B------:R-:W-:-:S07]  /*b930*/  @!P1 LOP3.LUT R2, RZ, R5, RZ, 0x33, !PT ;  /* 0x00000005ff029212 */ /* 0x000fce00078e33ff */
.L_x_262:
[----:B------:R-:W-:Y:S05]  /*b940*/  BSYNC B0 ;  /* 0x0000000000007941 */ /* 0x000fea0003800000 */
.L_x_261:
[-C--:B------:R-:W-:Y:S01]  /*b950*/  IMAD R35, R35, R2.reuse, RZ ;  /* 0x0000000223237224 */ /* 0x080fe200078e02ff */
[----:B------:R-:W-:Y:S04]  /*b960*/  BSSY B7, `(.L_x_263) ;  /* 0x000036c000077945 */ /* 0x000fe80003800000 */
[----:B------:R-:W-:-:S04]  /*b970*/  VIADDMNMX R0, R35, R2, R0, PT ;  /* 0x0000000223007246 */ /* 0x000fc80003800100 */
[----:B------:R-:W-:Y:S01]  /*b980*/  ISETP.GT.AND P0, PT, R0, R35, PT ;  /* 0x000000230000720c */ /* 0x000fe20003f04270 */
[----:B------:R0:W-:-:S12]  /*b990*/  STL [R1+0x18], R0 ;  /* 0x0000180001007387 */ /* 0x0001d80000100800 */
[----:B0-----:R-:W-:Y:S05]  /*b9a0*/  @P0 BRA `(.L_x_264) ;  /* 0x0000000000440947 */ /* 0x001fea0003800000 */
[----:B------:R-:W0:Y:S02]  /*b9b0*/  S2R R3, SR_TID.X ;  /* 0x0000000000037919 */ /* 0x000e240000002100 */
[----:B0-----:R-:W-:-:S04]  /*b9c0*/  LOP3.LUT R3, R3, 0x7f, RZ, 0xc0, !PT ;  /* 0x0000007f03037812 */ /* 0x001fc800078ec0ff */
[----:B------:R-:W-:-:S13]  /*b9d0*/  ISETP.NE.AND P0, PT, R3, RZ, PT ;  /* 0x000000ff0300720c */ /* 0x000fda0003f05270 */
[----:B------:R-:W-:Y:S05]  /*b9e0*/  @P0 BRA `(.L_x_265) ;  /* 0x00000034008c0947 */ /* 0x000fea0003800000 */
[----:B------:R-:W0:Y:S01]  /*b9f0*/  S2R R5, SR_LANEID ;  /* 0x0000000000057919 */ /* 0x000e220000000000 */
[----:B------:R-:W-:Y:S01]  /*ba00*/  VOTEU.ANY UR4, UPT, PT ;  /* 0x0000000000047886 */ /* 0x000fe200038e0100 */
[----:B------:R-:W1:Y:S01]  /*ba10*/  LDC.64 R2, c[0x0][0xc60] ;  /* 0x00031800ff027b82 */ /* 0x000e620000000a00 */
[----:B------:R-:W0:Y:S02]  /*ba20*/  FLO.U32 R0, UR4 ;  /* 0x0000000400007d00 */ /* 0x000e2400080e0000 */
[----:B0-----:R-:W-:-:S06]  /*ba30*/  ISETP.EQ.U32.AND P0, PT, R0, R5, PT ;  /* 0x000000050000720c */ /* 0x001fcc0003f02070 */
[----:B------:R-:W1:Y:S07]  /*ba40*/  POPC R5, UR4 ;  /* 0x0000000400057d09 */ /* 0x000e6e0008000000 */
[----:B-1----:R-:W2:Y:S01]  /*ba50*/  @P0 ATOMG.E.ADD.STRONG.GPU PT, R3, desc[UR36][R2.64], R5 ;  /* 0x00000005020309a8 */ /* 0x002ea200081ee1e4 */
[----:B------:R-:W0:Y:S02]  /*ba60*/  S2R R4, SR_LTMASK ;  /* 0x0000000000047919 */ /* 0x000e240000003900 */
[----:B0-----:R-:W-:-:S04]  /*ba70*/  LOP3.LUT R4, R4, UR4, RZ, 0xc0, !PT ;  /* 0x0000000404047c12 */ /* 0x001fc8000f8ec0ff */
[----:B------:R-:W0:Y:S01]  /*ba80*/  POPC R7, R4 ;  /* 0x0000000400077309 */ /* 0x000e220000000000 */
[----:B--2---:R-:W0:Y:S02]  /*ba90*/  SHFL.IDX PT, R0, R3, R0, 0x1f ;  /* 0x00001f0003007589 */ /* 0x004e2400000e0000 */
[----:B0-----:R-:W-:Y:S01]  /*baa0*/  IADD3 R16, R0, UR38, R7 ;  /* 0x0000002600107c10 */ /* 0x001fe2000fffe007 */
[----:B------:R-:W-:Y:S06]  /*bab0*/  BRA `(.L_x_265) ;  /* 0x0000003400587947 */ /* 0x000fec0003800000 */
.L_x_264:
[----:B------:R-:W-:Y:S01]  /*bac0*/  VIADD R0, R22, 0x18400 ;  /* 0x0001840016007836 */ /* 0x000fe20000000000 */
[----:B------:R-:W-:Y:S04]  /*bad0*/  BSSY B6, `(.L_x_266) ;  /* 0x0000013000067945 */ /* 0x000fe80003800000 */
[----:B------:R-:W-:-:S13]  /*bae0*/  LOP3.LUT P0, RZ, R0, 0x3ff, RZ, 0xc0, !PT ;  /* 0x000003ff00ff7812 */ /* 0x000fda000780c0ff */
[----:B------:R-:W-:Y:S05]  /*baf0*/  @!P0 BRA `(.L_x_267) ;  /* 0x0000000000408947 */ /* 0x000fea0003800000 */
[----:B------:R-:W-:Y:S01]  /*bb00*/  MOV R2, 0x0 ;  /* 0x0000000000027802 */ /* 0x000fe20000000f00 */
[----:B------:R-:W-:Y:S01]  /*bb10*/  ULDC.64 UR6, c[0x4][0x80] ;  /* 0x0100200000067ab9 */ /* 0x000fe20000000a00 */
[----:B------:R-:W-:Y:S01]  /*bb20*/  ULDC.64 UR8, c[0x4][0x88] ;  /* 0x0100220000087ab9 */ /* 0x000fe20000000a00 */
[----:B------:R-:W-:Y:S01]  /*bb30*/  ULDC.64 UR4, c[0x4][0x8] ;  /* 0x0100020000047ab9 */ /* 0x000fe20000000a00 */
[----:B------:R-:W-:Y:S01]  /*bb40*/  IMAD.U32 R4, RZ, RZ, UR6 ;  /* 0x00000006ff047e24 */ /* 0x000fe2000f8e00ff */
[----:B------:R-:W-:Y:S01]  /*bb50*/  MOV R10, UR4 ;  /* 0x00000004000a7c02 */ /* 0x000fe20008000f00 */
[----:B------:R-:W0:Y:S01]  /*bb60*/  LDC.64 R2, c[0x4][R2] ;  /* 0x0100000002027b82 */ /* 0x000e220000000a00 */
[----:B------:R-:W-:Y:S02]  /*bb70*/  IMAD.U32 R5, RZ, RZ, UR7 ;  /* 0x00000007ff057e24 */ /* 0x000fe4000f8e00ff */
[----:B------:R-:W-:Y:S02]  /*bb80*/  IMAD.U32 R6, RZ, RZ, UR8 ;  /* 0x00000008ff067e24 */ /* 0x000fe4000f8e00ff */
[----:B------:R-:W-:-:S02]  /*bb90*/  IMAD.U32 R7, RZ, RZ, UR9 ;  /* 0x00000009ff077e24 */ /* 0x000fc4000f8e00ff */
[----:B------:R-:W-:Y:S02]  /*bba0*/  IMAD.U32 R11, RZ, RZ, UR5 ;  /* 0x00000005ff0b7e24 */ /* 0x000fe4000f8e00ff */
[----:B------:R-:W-:Y:S02]  /*bbb0*/  IMAD.MOV.U32 R8, RZ, RZ, 0x70 ;  /* 0x00000070ff087424 */ /* 0x000fe400078e00ff */
[----:B------:R-:W-:Y:S02]  /*bbc0*/  IMAD.MOV.U32 R12, RZ, RZ, 0x1 ;  /* 0x00000001ff0c7424 */ /* 0x000fe400078e00ff */
[----:B------:R-:W-:-:S07]  /*bbd0*/  IMAD.MOV.U32 R13, RZ, RZ, RZ ;  /* 0x000000ffff0d7224 */ /* 0x000fce00078e00ff */
[----:B------:R-:W-:-:S07]  /*bbe0*/  LEPC R20, `(.L_x_267) ;  /* 0x000000001014794e */ /* 0x000fce0000000000 */
[----:B0-----:R-:W-:Y:S05]  /*bbf0*/  CALL.ABS.NOINC R2 ;  /* 0x0000000002007343 */ /* 0x001fea0003c00000 */
.L_x_267:
[----:B------:R-:W-:Y:S05]  /*bc00*/  BSYNC B6 ;  /* 0x0000000000067941 */ /* 0x000fea0003800000 */
.L_x_266:
        /* <DEDUP_REMOVED lines=8> */
[----:B------:R0:W1:Y:S01]  /*bc90*/  LDC.64 R2, c[0x4][R26] ;  /* 0x010000001a027b82 */ /* 0x0000620000000a00 */
[----:B------:R-:W-:Y:S01]  /*bca0*/  IMAD.U32 R4, RZ, RZ, UR6 ;  /* 0x00000006ff047e24 */ /* 0x000fe2000f8e00ff */
[----:B------:R-:W-:Y:S01]  /*bcb0*/  MOV R5, UR7 ;  /* 0x0000000700057c02 */ /* 0x000fe20008000f00 */
[----:B------:R-:W-:Y:S01]  /*bcc0*/  IMAD.U32 R6, RZ, RZ, UR8 ;  /* 0x00000008ff067e24 */ /* 0x000fe2000f8e00ff */
[----:B------:R-:W-:Y:S01]  /*bcd0*/  MOV R13, RZ ;  /* 0x000000ff000d7202 */ /* 0x000fe20000000f00 */
[----:B------:R-:W-:Y:S02]  /*bce0*/  IMAD.U32 R7, RZ, RZ, UR9 ;  /* 0x00000009ff077e24 */ /* 0x000fe4000f8e00ff */
[----:B------:R-:W-:-:S02]  /*bcf0*/  IMAD.U32 R10, RZ, RZ, UR4 ;  /* 0x00000004ff0a7e24 */ /* 0x000fc4000f8e00ff */
[----:B------:R-:W-:Y:S02]  /*bd00*/  IMAD.U32 R11, RZ, RZ, UR5 ;  /* 0x00000005ff0b7e24 */ /* 0x000fe4000f8e00ff */
[----:B------:R-:W-:Y:S02]  /*bd10*/  IMAD.MOV.U32 R8, RZ, RZ, 0x70 ;  /* 0x00000070ff087424 */ /* 0x000fe400078e00ff */
[----:B0-----:R-:W-:-:S07]  /*bd20*/  IMAD.MOV.U32 R12, RZ, RZ, 0x1 ;  /* 0x00000001ff0c7424 */ /* 0x001fce00078e00ff */
[----:B------:R-:W-:-:S07]  /*bd30*/  LEPC R20, `(.L_x_270) ;  /* 0x000000001014794e */ /* 0x000fce0000000000 */
[----:B-1----:R-:W-:Y:S05]  /*bd40*/  CALL.ABS.NOINC R2 ;  /* 0x0000000002007343 */ /* 0x002fea0003c00000 */
.L_x_270:
[----:B------:R0:W1:Y:S01]  /*bd50*/  LDC.64 R2, c[0x4][R26] ;  /* 0x010000001a027b82 */ /* 0x0000620000000a00 */
[----:B------:R-:W-:Y:S01]  /*bd60*/  ULDC.64 UR6, c[0x4][0x80] ;  /* 0x0100200000067ab9 */ /* 0x000fe20000000a00 */
[----:B------:R-:W-:Y:S01]  /*bd70*/  ULDC.64 UR8, c[0x4][0x88] ;  /* 0x0100220000087ab9 */ /* 0x000fe20000000a00 */
[----:B------:R-:W-:Y:S01]  /*bd80*/  ULDC.64 UR4, c[0x4][0x18] ;  /* 0x0100060000047ab9 */ /* 0x000fe20000000a00 */
[----:B------:R-:W-:Y:S01]  /*bd90*/  IMAD.U32 R4, RZ, RZ, UR6 ;  /* 0x00000006ff047e24 */ /* 0x000fe2000f8e00ff */
[----:B------:R-:W-:Y:S01]  /*bda0*/  MOV R8, 0x70 ;  /* 0x0000007000087802 */ /* 0x000fe20000000f00 */
[----:B------:R-:W-:Y:S02]  /*bdb0*/  IMAD.U32 R5, RZ, RZ, UR7 ;  /* 0x00000007ff057e24 */ /* 0x000fe4000f8e00ff */
[----:B------:R-:W-:Y:S02]  /*bdc0*/  IMAD.U32 R6, RZ, RZ, UR8 ;  /* 0x00000008ff067e24 */ /* 0x000fe4000f8e00ff */
[----:B------:R-:W-:-:S02]  /*bdd0*/  IMAD.U32 R7, RZ, RZ, UR9 ;  /* 0x00000009ff077e24 */ /* 0x000fc4000f8e00ff */
[----:B------:R-:W-:Y:S02]  /*bde0*/  IMAD.U32 R10, RZ, RZ, UR4 ;  /* 0x00000004ff0a7e24 */ /* 0x000fe4000f8e00ff */
[----:B------:R-:W-:Y:S02]  /*bdf0*/  IMAD.U32 R11, RZ, RZ, UR5 ;  /* 0x00000005ff0b7e24 */ /* 0x000fe4000f8e00ff */
[----:B------:R-:W-:Y:S02]  /*be00*/  IMAD.MOV.U32 R12, RZ, RZ, 0x1 ;  /* 0x00000001ff0c7424 */ /* 0x000fe400078e00ff */
[----:B0-----:R-:W-:-:S07]  /*be10*/  IMAD.MOV.U32 R13, RZ, RZ, RZ ;  /* 0x000000ffff0d7224 */ /* 0x001fce00078e00ff */
[----:B------:R-:W-:-:S07]  /*be20*/  LEPC R20, `(.L_x_269) ;  /* 0x000000001014794e */ /* 0x000fce0000000000 */
[----:B-1----:R-:W-:Y:S05]  /*be30*/  CALL.ABS.NOINC R2 ;  /* 0x0000000002007343 */ /* 0x002fea0003c00000 */
.L_x_269:
[----:B------:R-:W-:Y:S05]  /*be40*/  BSYNC B6 ;  /* 0x0000000000067941 */ /* 0x000fea0003800000 */
.L_x_268:
[----:B------:R-:W2:Y:S01]  /*be50*/  LDL R26, [R1+0x18] ;  /* 0x00001800011a7983 */ /* 0x000ea20000100800 */
[----:B------:R-:W-:Y:S01]  /*be60*/  ULDC.64 UR4, c[0x0][0x9f8] ;  /* 0x00027e0000047ab9 */ /* 0x000fe20000000a00 */
[----:B------:R-:W0:Y:S01]  /*be70*/  LDC R10, c[0x0][0x430] ;  /* 0x00010c00ff0a7b82 */ /* 0x000e220000000800 */
[----:B------:R-:W-:Y:S01]  /*be80*/  ISETP.NE.U32.AND P0, PT, RZ, UR4, PT ;  /* 0x00000004ff007c0c */ /* 0x000fe2000bf05070 */
[----:B------:R-:W3:Y:S03]  /*be90*/  LDL R20, [R1+0x24] ;  /* 0x0000240001147983 */ /* 0x000ee60000100800 */
[----:B------:R-:W-:-:S13]  /*bea0*/  ISETP.NE.AND.EX P0, PT, RZ, UR5, PT, P0 ;  /* 0x00000005ff007c0c */ /* 0x000fda000bf05300 */
[----:B------:R-:W-:Y:S01]  /*beb0*/  @P0 IADD3 R2, P1, R23, UR4, RZ ;  /* 0x0000000417020c10 */ /* 0x000fe2000ff3e0ff */
[----:B------:R-:W1:Y:S01]  /*bec0*/  S2R R0, SR_TID.X ;  /* 0x0000000000007919 */ /* 0x000e620000002100 */
[----:B------:R-:W4:Y:S02]  /*bed0*/  S2R R21, SR_TID.X ;  /* 0x0000000000157919 */ /* 0x000f240000002100 */
[----:B------:R-:W-:Y:S01]  /*bee0*/  @P0 IADD3.X R3, R24, UR5, RZ, P1, !PT ;  /* 0x0000000518030c10 */ /* 0x000fe20008ffe4ff */
[----:B------:R-:W-:-:S04]  /*bef0*/  ULDC UR4, c[0x0][0x2f4] ;  /* 0x0000bd0000047ab9 */ /* 0x000fc80000000800 */
[----:B------:R2:W3:Y:S01]  /*bf00*/  @P0 LDG.E R32, desc[UR36][R2.64] ;  /* 0x0000002402200981 */ /* 0x0004e2000c1e1900 */
[----:B0-----:R-:W-:Y:S02]  /*bf10*/  ISETP.NE.AND P2, PT, R10, 0x1, PT ;  /* 0x000000010a00780c */ /* 0x001fe40003f45270 */
[----:B------:R-:W-:-:S11]  /*bf20*/  LOP3.LUT R27, R27, 0xfffffff7, RZ, 0xc0, !PT ;  /* 0xfffffff71b1b7812 */ /* 0x000fd600078ec0ff */
[----:B------:R-:W0:Y:S01]  /*bf30*/  @P2 LDC R7, c[0x0][0x434] ;  /* 0x00010d00ff072b82 */ /* 0x000e220000000800 */
[----:B------:R-:W-:Y:S01]  /*bf40*/  @P2 LOP3.LUT R27, R27, 0x8, RZ, 0xfc, !PT ;  /* 0x000000081b1b2812 */ /* 0x000fe200078efcff */
[----:B-1----:R-:W-:-:S06]  /*bf50*/  IMAD.SHL.U32 R0, R0, 0x10, RZ ;  /* 0x0000001000007824 */ /* 0x002fcc00078e00ff */
[----:B------:R-:W1:Y:S01]  /*bf60*/  @P2 LDC R5, c[0x0][0x438] ;  /* 0x00010e00ff052b82 */ /* 0x000e620000000800 */
[----:B----4-:R-:W-:Y:S02]  /*bf70*/  LOP3.LUT R21, R21, 0x7f, RZ, 0xc0, !PT ;  /* 0x0000007f15157812 */ /* 0x010fe400078ec0ff */
[----:B------:R-:W-:Y:S02]  /*bf80*/  LOP3.LUT R0, R0, 0x70, RZ, 0xc0, !PT ;  /* 0x0000007000007812 */ /* 0x000fe400078ec0ff */
[----:B------:R-:W-:Y:S02]  /*bf90*/  SHF.R.U32.HI R21, RZ, 0x3, R21 ;  /* 0x00000003ff157819 */ /* 0x000fe40000011615 */
[----:B------:R-:W-:Y:S01]  /*bfa0*/  LOP3.LUT R27, R27, 0xfffffffb, RZ, 0xc0, !PT ;  /* 0xfffffffb1b1b7812 */ /* 0x000fe200078ec0ff */
[----:B------:R-:W-:Y:S01]  /*bfb0*/  UMOV UR5, 0xffffffff ;  /* 0xffffffff00057882 */ /* 0x000fe20000000000 */
[----:B--2---:R-:W-:-:S04]  /*bfc0*/  VIADD R26, R26, 0xffffffff ;  /* 0xffffffff1a1a7836 */ /* 0x004fc80000000000 */
[----:B------:R-:W-:-:S05]  /*bfd0*/  IMAD.SHL.U32 R8, R26, 0x80, RZ ;  /* 0x000000801a087824 */ /* 0x000fca00078e00ff */
[----:B------:R-:W-:-:S04]  /*bfe0*/  LOP3.LUT R9, R8, R21, R0, 0xfe, !PT ;  /* 0x0000001508097212 */ /* 0x000fc800078efe00 */
[C---:B------:R-:W-:Y:S01]  /*bff0*/  ISETP.GE.AND P0, PT, R9.reuse, R34, PT ;  /* 0x000000220900720c */ /* 0x040fe20003f06270 */
[----:B------:R-:W-:-:S04]  /*c000*/  IMAD.IADD R0, R9, 0x1, R36 ;  /* 0x0000000109007824 */ /* 0x000fc800078e0224 */
[----:B0-----:R-:W-:Y:S01]  /*c010*/  @P2 IMAD.HI.U32 R6, R0, R7, RZ ;  /* 0x0000000700062227 */ /* 0x001fe200078e00ff */
[----:B------:R-:W-:-:S04]  /*c020*/  MOV R4, R0 ;  /* 0x0000000000047202 */ /* 0x000fc80000000f00 */
[----:B-1----:R-:W-:-:S03]  /*c030*/  @P2 SHF.R.U32.HI R4, RZ, R5, R6 ;  /* 0x00000005ff042219 */ /* 0x002fc60000011606 */
[----:B------:R-:W0:Y:S02]  /*c040*/  @!P0 LDC.64 R2, c[0x0][0x428] ;  /* 0x00010a00ff028b82 */ /* 0x000e240000000a00 */
[----:B------:R-:W-:Y:S01]  /*c050*/  IMAD.MOV R5, RZ, RZ, -R4 ;  /* 0x000000ffff057224 */ /* 0x000fe200078e0a04 */
[----:B---3--:R-:W-:-:S03]  /*c060*/  SHF.R.S32.HI R37, RZ, 0x1f, R32 ;  /* 0x0000001fff257819 */ /* 0x008fc60000011420 */
[----:B------:R-:W-:Y:S01]  /*c070*/  IMAD R0, R10, R5, R0 ;  /* 0x000000050a007224 */ /* 0x000fe200078e0200 */
[--C-:B------:R-:W-:Y:S01]  /*c080*/  @!P0 SHF.R.S32.HI R5, RZ, 0x1f, R4.reuse ;  /* 0x0000001fff058819 */ /* 0x100fe20000011404 */
[-C--:B0-----:R-:W-:Y:S02]  /*c090*/  @!P0 IMAD R6, R37, R2.reuse, RZ ;  /* 0x0000000225068224 */ /* 0x081fe400078e02ff */
[----:B------:R-:W-:-:S04]  /*c0a0*/  @!P0 IMAD.WIDE.U32 R4, R32, R2, R4 ;  /* 0x0000000220048225 */ /* 0x000fc800078e0004 */
[----:B------:R-:W-:Y:S02]  /*c0b0*/  @!P0 IMAD R6, R32, R3, R6 ;  /* 0x0000000320068224 */ /* 0x000fe400078e0206 */
[----:B------:R-:W0:Y:S02]  /*c0c0*/  @!P0 LDC.64 R2, c[0x0][0x418] ;  /* 0x00010600ff028b82 */ /* 0x000e240000000a00 */
[----:B------:R-:W-:Y:S01]  /*c0d0*/  @!P0 IMAD.IADD R6, R5, 0x1, R6 ;  /* 0x0000000105068824 */ /* 0x000fe200078e0206 */
[----:B------:R-:W-:Y:S02]  /*c0e0*/  ISETP.NE.AND P2, PT, R20, 0x3, PT ;  /* 0x000000031400780c */ /* 0x000fe40003f45270 */
[----:B0-----:R-:W-:-:S04]  /*c0f0*/  @!P0 LEA R2, P1, R4, R2, 0x2 ;  /* 0x0000000204028211 */ /* 0x001fc800078210ff */
[----:B------:R-:W-:Y:S01]  /*c100*/  @!P0 LEA.HI.X R3, R4, R3, R6, 0x2, P1 ;  /* 0x0000000304038211 */ /* 0x000fe200008f1406 */
[----:B------:R-:W-:-:S06]  /*c110*/  IMAD.MOV.U32 R4, RZ, RZ, RZ ;  /* 0x000000ffff047224 */ /* 0x000fcc00078e00ff */
[----:B------:R0:W5:Y:S01]  /*c120*/  @!P0 LDG.E R4, desc[UR36][R2.64] ;  /* 0x0000002402048981 */ /* 0x000162000c1e1900 */
[----:B------:R-:W-:Y:S02]  /*c130*/  ISETP.GE.AND P0, PT, R30, UR4, PT ;  /* 0x000000041e007c0c */ /* 0x000fe4000bf06270 */
[----:B------:R-:W-:-:S04]  /*c140*/  @P2 LOP3.LUT R27, R27, 0x4, RZ, 0xfc, !PT ;  /* 0x000000041b1b2812 */ /* 0x000fc800078efcff */
[----:B------:R-:W-:-:S07]  /*c150*/  LOP3.LUT R27, R27, 0xfffffffd, RZ, 0xc0, !PT ;  /* 0xfffffffd1b1b7812 */ /* 0x000fce00078ec0ff */
[----:B------:R-:W-:Y:S02]  /*c160*/  @P0 LOP3.LUT R27, R27, 0x2, RZ, 0xfc, !PT ;  /* 0x000000021b1b0812 */ /* 0x000fe400078efcff */
[----:B------:R-:W-:Y:S02]  /*c170*/  ISETP.GE.AND P0, PT, R29, UR4, PT ;  /* 0x000000041d007c0c */ /* 0x000fe4000bf06270 */
[----:B------:R-:W-:-:S11]  /*c180*/  LOP3.LUT R27, R27, 0xfffffffe, RZ, 0xc0, !PT ;  /* 0xfffffffe1b1b7812 */ /* 0x000fd600078ec0ff */
[----:B------:R-:W-:Y:S01]  /*c190*/  @P0 LOP3.LUT R27, R27, 0x1, RZ, 0xfc, !PT ;  /* 0x000000011b1b0812 */ /* 0x000fe200078efcff */
[----:B0-----:R-:W-:Y:S06]  /*c1a0*/  BRA.DIV UR5, `(.L_x_271) ;  /* 0x0000004205087947 */ /* 0x001fec000b800000 */
.L_x_337:
[----:B------:R-:W-:Y:S01]  /*c1b0*/  LOP3.LUT R24, R18, 0xffff, RZ, 0xc0, !PT ;  /* 0x0000ffff12187812 */ /* 0x000fe200078ec0ff */
[----:B------:R-:W-:Y:S06]  /*c1c0*/  @!P2 BRA `(.L_x_272) ;  /* 0x000000000004a947 */ /* 0x000fec0003800000 */
[----:B------:R-:W-:Y:S01]  /*c1d0*/  BPT.TRAP 0x1 ;  /* 0x000000040000795c */ /* 0x000fe20000300000 */
.L_x_272:
[----:B------:R-:W-:Y:S01]  /*c1e0*/  SHF.R.S32.HI R5, RZ, 0x1f, R0 ;  /* 0x0000001fff057819 */ /* 0x000fe20000011400 */
[----:B------:R-:W-:Y:S01]  /*c1f0*/  ULDC.64 UR4, c[0x0][0x328] ;  /* 0x0000ca0000047ab9 */ /* 0x000fe20000000a00 */
[----:B------:R-:W-:Y:S01]  /*c200*/  ULDC.64 UR6, c[0x0][0x318] ;  /* 0x0000c60000067ab9 */ /* 0x000fe20000000a00 */
[----:B------:R-:W-:Y:S02]  /*c210*/  BSSY B0, `(.L_x_273) ;  /* 0x0000014000007945 */ /* 0x000fe40003800000 */
[----:B------:R-:W-:-:S04]  /*c220*/  IMAD R3, R5, UR4, RZ ;  /* 0x0000000405037c24 */ /* 0x000fc8000f8e02ff */
[C---:B------:R-:W-:Y:S02]  /*c230*/  IMAD R6, R0.reuse, UR5, R3 ;  /* 0x0000000500067c24 */ /* 0x040fe4000f8e0203 */
[----:B------:R-:W-:Y:S01]  /*c240*/  IMAD.WIDE.U32 R2, R0, UR4, RZ ;  /* 0x0000000400027c25 */ /* 0x000fe2000f8e00ff */
[----:B------:R-:W-:-:S03]  /*c250*/  ULDC.64 UR4, c[0x0][0x338] ;  /* 0x0000ce0000047ab9 */ /* 0x000fc60000000a00 */
[----:B------:R-:W-:Y:S01]  /*c260*/  IMAD.IADD R3, R3, 0x1, R6 ;  /* 0x0000000103037824 */ /* 0x000fe200078e0206 */
[----:B-----5:R-:W-:Y:S01]  /*c270*/  SHF.R.S32.HI R6, RZ, 0x1f, R4 ;  /* 0x0000001fff067819 */ /* 0x020fe20000011404 */
[----:B------:R-:W-:-:S04]  /*c280*/  IMAD.WIDE.U32 R2, R4, UR4, R2 ;  /* 0x0000000404027c25 */ /* 0x000fc8000f8e0002 */
[----:B------:R-:W-:-:S04]  /*c290*/  IMAD R7, R6, UR4, RZ ;  /* 0x0000000406077c24 */ /* 0x000fc8000f8e02ff */
[----:B------:R-:W-:Y:S01]  /*c2a0*/  IMAD R7, R4, UR5, R7 ;  /* 0x0000000504077c24 */ /* 0x000fe2000f8e0207 */
[----:B------:R-:W-:-:S03]  /*c2b0*/  ULDC.64 UR4, c[0x0][0x330] ;  /* 0x0000cc0000047ab9 */ /* 0x000fc60000000a00 */
[----:B------:R-:W-:Y:S02]  /*c2c0*/  IMAD.IADD R3, R3, 0x1, R7 ;  /* 0x0000000103037824 */ /* 0x000fe400078e0207 */
[----:B------:R-:W-:Y:S02]  /*c2d0*/  IMAD R7, R25, 0x8, R22 ;  /* 0x0000000819077824 */ /* 0x000fe400078e0216 */
[----:B------:R-:W-:-:S04]  /*c2e0*/  IMAD.WIDE.U32 R2, R24, UR4, R2 ;  /* 0x0000000418027c25 */ /* 0x000fc8000f8e0002 */
[----:B------:R-:W-:Y:S01]  /*c2f0*/  IMAD R23, R24, UR5, R3 ;  /* 0x0000000518177c24 */ /* 0x000fe2000f8e0203 */
[----:B------:R-:W-:-:S04]  /*c300*/  LEA R18, P0, R2, UR6, 0x1 ;  /* 0x0000000602127c11 */ /* 0x000fc8000f8008ff */
[----:B------:R-:W-:Y:S02]  /*c310*/  LEA.HI.X R23, R2, UR7, R23, 0x1, P0 ;  /* 0x0000000702177c11 */ /* 0x000fe400080f0c17 */
[----:B------:R-:W-:-:S06]  /*c320*/  SHF.L.U32 R2, R28, 0x1f, RZ ;  /* 0x0000001f1c027819 */ /* 0x000fcc00000006ff */
[----:B------:R-:W0:Y:S02]  /*c330*/  SYNCS.PHASECHK.TRANS64.TRYWAIT P0, [R7+URZ+0x28840], R2 ;  /* 0x02884002070075a7 */ /* 0x000e24000800017f */
[----:B0-----:R-:W-:Y:S05]  /*c340*/  @!P0 BRA `(.L_x_274) ;  /* 0x0000003c00d48947 */ /* 0x001fea0003800000 */
.L_x_338:
[----:B------:R-:W-:Y:S05]  /*c350*/  BSYNC B0 ;  /* 0x0000000000007941 */ /* 0x000fea0003800000 */
.L_x_273:
[----:B------:R-:W1:Y:S01]  /*c360*/  S2R R9, SR_TID.X ;  /* 0x0000000000097919 */ /* 0x000e620000002100 */
[----:B------:R-:W-:Y:S01]  /*c370*/  ULDC.64 UR4, c[0x0][0x300] ;  /* 0x0000c00000047ab9 */ /* 0x000fe20000000a00 */
[----:B------:R-:W-:Y:S01]  /*c380*/  ULDC.64 UR6, c[0x0][0x2e8] ;  /* 0x0000ba0000067ab9 */ /* 0x000fe20000000a00 */
[----:B------:R-:W-:Y:S01]  /*c390*/  IMAD R5, R5, UR4, RZ ;  /* 0x0000000405057c24 */ /* 0x000fe2000f8e02ff */
[C---:B------:R-:W-:Y:S01]  /*c3a0*/  LOP3.LUT P3, RZ, R27.reuse, 0x2, RZ, 0xc0, !PT ;  /* 0x000000021bff7812 */ /* 0x040fe2000786c0ff */
[----:B0-----:R-:W-:Y:S01]  /*c3b0*/  IMAD.WIDE.U32 R2, R0, UR4, RZ ;  /* 0x0000000400027c25 */ /* 0x001fe2000f8e00ff */
[----:B------:R-:W-:-:S03]  /*c3c0*/  LOP3.LUT P2, RZ, R27, 0x1, RZ, 0xc0, !PT ;  /* 0x000000011bff7812 */ /* 0x000fc6000784c0ff */
[----:B------:R-:W-:Y:S01]  /*c3d0*/  IMAD R5, R0, UR5, R5 ;  /* 0x0000000500057c24 */ /* 0x000fe2000f8e0205 */
[----:B------:R-:W-:Y:S02]  /*c3e0*/  ULDC.64 UR4, c[0x0][0x310] ;  /* 0x0000c40000047ab9 */ /* 0x000fe40000000a00 */
[----:B------:R-:W-:Y:S02]  /*c3f0*/  IMAD R6, R6, UR4, RZ ;  /* 0x0000000406067c24 */ /* 0x000fe4000f8e02ff */
[----:B------:R-:W-:Y:S01]  /*c400*/  IADD3 R3, R3, R5, RZ ;  /* 0x0000000503037210 */ /* 0x000fe20007ffe0ff */
[----:B------:R-:W-:Y:S02]  /*c410*/  IMAD R5, R25, 0x4000, R33 ;  /* 0x0000400019057824 */ /* 0x000fe400078e0221 */
[C---:B------:R-:W-:Y:S02]  /*c420*/  IMAD R6, R4.reuse, UR5, R6 ;  /* 0x0000000504067c24 */ /* 0x040fe4000f8e0206 */
[----:B------:R-:W-:Y:S01]  /*c430*/  IMAD.WIDE.U32 R2, R4, UR4, R2 ;  /* 0x0000000404027c25 */ /* 0x000fe2000f8e0002 */
[----:B------:R-:W-:-:S03]  /*c440*/  ULDC.64 UR4, c[0x0][0x308] ;  /* 0x0000c20000047ab9 */ /* 0x000fc60000000a00 */
[----:B------:R-:W-:Y:S02]  /*c450*/  IMAD.IADD R3, R3, 0x1, R6 ;  /* 0x0000000103037824 */ /* 0x000fe400078e0206 */
[----:B------:R-:W-:Y:S01]  /*c460*/  IMAD.WIDE.U32 R2, R24, UR4, R2 ;  /* 0x0000000418027c25 */ /* 0x000fe2000f8e0002 */
[----:B------:R-:W-:-:S03]  /*c470*/  UMOV UR4, 0xffffffff ;  /* 0xffffffff00047882 */ /* 0x000fc60000000000 */
[----:B------:R-:W-:Y:S01]  /*c480*/  IMAD R0, R24, UR5, R3 ;  /* 0x0000000518007c24 */ /* 0x000fe2000f8e0203 */
[----:B-1----:R-:W-:Y:S02]  /*c490*/  LOP3.LUT R9, R9, 0x7f, RZ, 0xc0, !PT ;  /* 0x0000007f09097812 */ /* 0x002fe400078ec0ff */
[C---:B------:R-:W-:Y:S02]  /*c4a0*/  LEA R4, P0, R2.reuse, UR6, 0x1 ;  /* 0x0000000602047c11 */ /* 0x040fe4000f8008ff */
[----:B------:R-:W-:Y:S02]  /*c4b0*/  SHF.R.U32.HI R9, RZ, 0x3, R9 ;  /* 0x00000003ff097819 */ /* 0x000fe40000011609 */
[----:B------:R-:W-:Y:S02]  /*c4c0*/  LEA.HI.X R0, R2, UR7, R0, 0x1, P0 ;  /* 0x0000000702007c11 */ /* 0x000fe400080f0c00 */
[----:B------:R-:W-:-:S04]  /*c4d0*/  IADD3 R6, -R9, R34, -R8 ;  /* 0x0000002209067210 */ /* 0x000fc80007ffe908 */
[----:B------:R-:W-:Y:S01]  /*c4e0*/  ISETP.GE.AND P0, PT, R6, 0x1, PT ;  /* 0x000000010600780c */ /* 0x000fe20003f06270 */
[----:B------:R-:W-:-:S12]  /*c4f0*/  BRA.DIV UR4, `(.L_x_275) ;  /* 0x0000003e047c7947 */ /* 0x000fd8000b800000 */
[----:B------:R-:W0:Y:S01]  /*c500*/  SHFL.IDX PT, R3, R4, RZ, 0x181f ;  /* 0x00181fff04037589 */ /* 0x000e2200000e0000 */
[----:B------:R-:W-:-:S03]  /*c510*/  @P0 IMAD R8, R5, 0x2, R22 ;  /* 0x0000000205080824 */ /* 0x000fc600078e0216 */
[----:B------:R-:W1:Y:S01]  /*c520*/  SHFL.IDX PT, R2, R0, RZ, 0x181f ;  /* 0x00181fff00027589 */ /* 0x000e6200000e0000 */
[----:B0-----:R-:W-:-:S05]  /*c530*/  @P0 LEA R3, P1, R30, R3, 0x1 ;  /* 0x000000031e030211 */ /* 0x001fca00078208ff */
[----:B-1----:R-:W-:Y:S01]  /*c540*/  @P0 IMAD.X R2, RZ, RZ, R2, P1 ;  /* 0x000000ffff020224 */ /* 0x002fe200008e0602 */
[----:B------:R-:W-:-:S04]  /*c550*/  ISETP.GE.AND P1, PT, R6, 0x11, PT ;  /* 0x000000110600780c */ /* 0x000fc80003f26270 */
[----:B------:R-:W-:-:S04]  /*c560*/  @P0 LOP3.LUT R3, R3, R2, RZ, 0x3c, !PT ;  /* 0x0000000203030212 */ /* 0x000fc800078e3cff */
[----:B------:R-:W-:-:S04]  /*c570*/  @P0 LOP3.LUT R2, R3, R2, RZ, 0x3c, !PT ;  /* 0x0000000203020212 */ /* 0x000fc800078e3cff */
[----:B------:R-:W-:-:S05]  /*c580*/  @P0 LOP3.LUT R3, R3, R2, RZ, 0x3c, !PT ;  /* 0x0000000203030212 */ /* 0x000fca00078e3cff */
[----:B------:R-:W-:Y:S01]  /*c590*/  @!PT LDS RZ, [RZ] ;  /* 0x00000000fffff984 */ /* 0x000fe20000000800 */
[----:B------:R-:W-:Y:S04]  /*c5a0*/  @P0 LDGSTS.E.BYPASS.LTC128B.128 [R8+0x18400], desc[UR36][R2.64], !P3 ;  /* 0x1840000002080fae */ /* 0x000fe8000d901d64 */
[----:B------:R0:W-:Y:S04]  /*c5b0*/  @P0 LDGSTS.E.BYPASS.LTC128B.128 [R8+0x1c400], desc[UR36][R2.64+0x80], !P2 ;  /* 0x1c40008002080fae */ /* 0x0001e8000d101d64 */
[----:B0-----:R-:W0:Y:S01]  /*c5c0*/  SHFL.IDX PT, R3, R4, 0x1, 0x181f ;  /* 0x00381f0004037f89 */ /* 0x001e2200000e0000 */
[----:B------:R-:W-:-:S03]  /*c5d0*/  @P1 IMAD R8, R5, 0x2, R22 ;  /* 0x0000000205081824 */ /* 0x000fc600078e0216 */
[----:B------:R-:W1:Y:S01]  /*c5e0*/  SHFL.IDX PT, R2, R0, 0x1, 0x181f ;  /* 0x00381f0000027f89 */ /* 0x000e6200000e0000 */
[----:B0-----:R-:W-:-:S05]  /*c5f0*/  @P1 LEA R3, P0, R30, R3, 0x1 ;  /* 0x000000031e031211 */ /* 0x001fca00078008ff */
[----:B-1----:R-:W-:-:S05]  /*c600*/  @P1 IMAD.X R2, RZ, RZ, R2, P0 ;  /* 0x000000ffff021224 */ /* 0x002fca00000e0602 */
[----:B------:R-:W-:-:S04]  /*c610*/  @P1 LOP3.LUT R3, R3, R2, RZ, 0x3c, !PT ;  /* 0x0000000203031212 */ /* 0x000fc800078e3cff */
[----:B------:R-:W-:-:S04]  /*c620*/  @P1 LOP3.LUT R2, R3, R2, RZ, 0x3c, !PT ;  /* 0x0000000203021212 */ /* 0x000fc800078e3cff */
[----:B------:R-:W-:-:S05]  /*c630*/  @P1 LOP3.LUT R3, R3, R2, RZ, 0x3c, !PT ;  /* 0x0000000203031212 */ /* 0x000fca00078e3cff */
[----:B------:R-:W-:Y:S04]  /*c640*/  @P1 LDGSTS.E.BYPASS.LTC128B.128 [R8+0x18c00], desc[UR36][R2.64], !P3 ;  /* 0x18c0000002081fae */ /* 0x000fe8000d901d64 */
[----:B------:R0:W-:Y:S01]  /*c650*/  @P1 LDGSTS.E.BYPASS.LTC128B.128 [R8+0x1cc00], desc[UR36][R2.64+0x80], !P2 ;  /* 0x1cc0008002081fae */ /* 0x0001e2000d101d64 */
[----:B------:R-:W-:-:S03]  /*c660*/  ISETP.GE.AND P1, PT, R6, 0x21, PT ;  /* 0x000000210600780c */ /* 0x000fc60003f26270 */
[----:B0-----:R-:W0:Y:S10]  /*c670*/  SHFL.IDX PT, R3, R4, 0x2, 0x181f ;  /* 0x00581f0004037f89 */ /* 0x001e3400000e0000 */
[----:B------:R-:W-:Y:S01]  /*c680*/  @P1 IMAD R8, R5, 0x2, R22 ;  /* 0x0000000205081824 */ /* 0x000fe200078e0216 */
[----:B------:R-:W1:Y:S01]  /*c690*/  SHFL.IDX PT, R2, R0, 0x2, 0x181f ;  /* 0x00581f0000027f89 */ /* 0x000e6200000e0000 */
[----:B0-----:R-:W-:-:S04]  /*c6a0*/  @P1 LEA R3, P0, R30, R3, 0x1 ;  /* 0x000000031e031211 */ /* 0x001fc800078008ff */
[----:B-1----:R-:W-:-:S04]  /*c6b0*/  @P1 IADD3.X R2, RZ, R2, RZ, P0, !PT ;  /* 0x00000002ff021210 */ /* 0x002fc800007fe4ff */
        /* <DEDUP_REMOVED lines=29> */
[----:B------:R-:W-:Y:S01]  /*c890*/  @P1 LEA R8, R5, R22, 0x1 ;  /* 0x0000001605081211 */ /* 0x000fe200078e08ff */
        /* <DEDUP_REMOVED lines=11> */
[----:B------:R-:W1:Y:S04]  /*c950*/  SHFL.IDX PT, R2, R0, 0x6, 0x181f ;  /* 0x00d81f0000027f89 */ /* 0x000e6800000e0000 */
[----:B------:R-:W2:Y:S01]  /*c960*/  SHFL.IDX PT, R0, R0, 0x7, 0x181f ;  /* 0x00f81f0000007f89 */ /* 0x000ea200000e0000 */
[----:B0-----:R-:W-:-:S05]  /*c970*/  @P1 LEA R3, P0, R30, R3, 0x1 ;  /* 0x000000031e031211 */ /* 0x001fca00078008ff */
[----:B-1----:R-:W-:-:S05]  /*c980*/  @P1 IMAD.X R2, RZ, RZ, R2, P0 ;  /* 0x000000ffff021224 */ /* 0x002fca00000e0602 */
[----:B------:R-:W-:-:S04]  /*c990*/  @P1 LOP3.LUT R3, R3, R2, RZ, 0x3c, !PT ;  /* 0x0000000203031212 */ /* 0x000fc800078e3cff */
[----:B------:R-:W-:-:S04]  /*c9a0*/  @P1 LOP3.LUT R2, R3, R2, RZ, 0x3c, !PT ;  /* 0x0000000203021212 */ /* 0x000fc800078e3cff */
[----:B------:R-:W-:-:S05]  /*c9b0*/  @P1 LOP3.LUT R3, R3, R2, RZ, 0x3c, !PT ;  /* 0x0000000203031212 */ /* 0x000fca00078e3cff */
[----:B------:R-:W-:Y:S04]  /*c9c0*/  @P1 LDGSTS.E.BYPASS.LTC128B.128 [R8+0x1b400], desc[UR36][R2.64], !P3 ;  /* 0x1b40000002081fae */ /* 0x000fe8000d901d64 */
[----:B------:R0:W-:Y:S04]  /*c9d0*/  @P1 LDGSTS.E.BYPASS.LTC128B.128 [R8+0x1f400], desc[UR36][R2.64+0x80], !P2 ;  /* 0x1f40008002081fae */ /* 0x0001e8000d101d64 */
[----:B0-2---:R0:W1:Y:S02]  /*c9e0*/  SHFL.IDX PT, R2, R4, 0x7, 0x181f ;  /* 0x00f81f0004027f89 */ /* 0x00506400000e0000 */
.L_x_356:
[----:B------:R-:W-:-:S13]  /*c9f0*/  ISETP.GE.AND P0, PT, R6, 0x71, PT ;  /* 0x000000710600780c */ /* 0x000fda0003f06270 */
[----:B-1----:R-:W-:Y:S01]  /*ca00*/  @P0 LEA R2, P1, R30, R2, 0x1 ;  /* 0x000000021e020211 */ /* 0x002fe200078208ff */
[----:B------:R-:W-:-:S04]  /*ca10*/  @P0 IMAD R5, R5, 0x2, R22 ;  /* 0x0000000205050824 */ /* 0x000fc800078e0216 */
[----:B------:R-:W-:-:S05]  /*ca20*/  @P0 IMAD.X R3, RZ, RZ, R0, P1 ;  /* 0x000000ffff030224 */ /* 0x000fca00008e0600 */
[----:B------:R-:W-:Y:S01]  /*ca30*/  @!PT LDS RZ, [RZ] ;  /* 0x00000000fffff984 */ /* 0x000fe20000000800 */
[----:B------:R-:W-:Y:S01]  /*ca40*/  @!PT LDS RZ, [RZ] ;  /* 0x00000000fffff984 */ /* 0x000fe20000000800 */
[----:B------:R-:W-:Y:S01]  /*ca50*/  @!PT LDS RZ, [RZ] ;  /* 0x00000000fffff984 */ /* 0x000fe20000000800 */
[----:B------:R1:W-:Y:S04]  /*ca60*/  @P0 LDGSTS.E.BYPASS.LTC128B.128 [R5+0x1bc00], desc[UR36][R2.64], !P3 ;  /* 0x1bc0000002050fae */ /* 0x0003e8000d901d64 */
[----:B------:R1:W-:Y:S01]  /*ca70*/  @P0 LDGSTS.E.BYPASS.LTC128B.128 [R5+0x1fc00], desc[UR36][R2.64+0x80], !P2 ;  /* 0x1fc0008002050fae */ /* 0x0003e2000d101d64 */
[----:B------:R-:W-:Y:S01]  /*ca80*/  PLOP3.LUT P0, PT, PT, PT, PT, 0x80, 0x0 ;  /* 0x000000000000781c */ /* 0x000fe20003f0f070 */
[----:B------:R-:W-:-:S12]  /*ca90*/  NOP ;  /* 0x0000000000007918 */ /* 0x000fd80000000000 */
.L_x_276:
[----:B------:R-:W-:Y:S02]  /*caa0*/  PLOP3.LUT P1, PT, P1, P0, PT, 0xa2, 0x0 ;  /* 0x000000000000781c */ /* 0x000fe40000f21472 */
[----:B------:R-:W-:-:S08]  /*cab0*/  @P0 R2UR P1, UR4, R7 ;  /* 0x00000000070402ca */ /* 0x000fd00000020000 */
[----:B------:R-:W-:-:S05]  /*cac0*/  @P0 PLOP3.LUT P0, PT, P1, PT, PT, 0x80, 0x0 ;  /* 0x000000000000081c */ /* 0x000fca0000f0f070 */
[----:B------:R-:W-:Y:S01]  /*cad0*/  @!P1 SYNCS.ARRIVE.TRANS64.RED.A0T1 RZ, [UR4+0x28830], RZ ;  /* 0x028830ffffff99a7 */ /* 0x000fe20008200404 */
[----:B------:R-:W-:Y:S07]  /*cae0*/  @!P1 ARRIVES.LDGSTSBAR.64.TRANSCNT [UR4+0x28830] ;  /* 0x02883000ff0099b0 */ /* 0x000fee0008000a84 */
[----:B------:R-:W-:Y:S05]  /*caf0*/  @P0 BRA.U.ANY `(.L_x_276) ;  /* 0xfffffffd00e80947 */ /* 0x000fea000393ffff */
[----:B------:R-:W-:Y:S01]  /*cb00*/  NOP ;  /* 0x0000000000007918 */ /* 0x000fe20000000000 */
[----:B------:R-:W2:Y:S02]  /*cb10*/  LDL R0, [R1+0x24] ;  /* 0x0000240001007983 */ /* 0x000ea40000100800 */
[----:B--2---:R-:W-:-:S13]  /*cb20*/  ISETP.NE.AND P2, PT, R0, 0x3, PT ;  /* 0x000000030000780c */ /* 0x004fda0003f45270 */
[----:B------:R-:W-:Y:S05]  /*cb30*/  @!P2 BRA `(.L_x_277) ;  /* 0x000000000004a947 */ /* 0x000fea0003800000 */
[----:B------:R-:W-:Y:S01]  /*cb40*/  BPT.TRAP 0x1 ;  /* 0x000000040000795c */ /* 0x000fe20000300000 */
.L_x_277:
[----:B-1----:R1:W5:Y:S01]  /*cb50*/  LDL.LU R3, [R1+0x8] ;  /* 0x0000080001037983 */ /* 0x0023620000300800 */
[----:B------:R1:W-:Y:S03]  /*cb60*/  SYNCS.ARRIVE.TRANS64.A1T0 RZ, [R7+URZ+0x28830], RZ ;  /* 0x028830ff07ff79a7 */ /* 0x0003e6000810003f */
[----:B0-----:R1:W5:Y:S02]  /*cb70*/  LDL.LU R4, [R1+0x10] ;  /* 0x0000100001047983 */ /* 0x0013640000300800 */
[----:B------:R-:W-:Y:S05]  /*cb80*/  WARPSYNC.ALL ;  /* 0x0000000000007948 */ /* 0x000fea0003800000 */
[----:B------:R-:W-:Y:S01]  /*cb90*/  ULDC.64 UR4, c[0x0][0x298] ;  /* 0x0000a60000047ab9 */ /* 0x000fe20000000a00 */
[----:B------:R-:W-:Y:S01]  /*cba0*/  VIADD R2, R22, 0x10400 ;  /* 0x0001040016027836 */ /* 0x000fe20000000000 */
[----:B------:R-:W-:Y:S01]  /*cbb0*/  BAR.SYNC.DEFER_BLOCKING 0x8, 0x180 ;  /* 0x0206000000007b1d */ /* 0x000fe20000010000 */
[----:B------:R-:W-:-:S03]  /*cbc0*/  LOP3.LUT P1, RZ, R27, 0x10, RZ, 0xc0, !PT ;  /* 0x000000101bff7812 */ /* 0x000fc6000782c0ff */
[----:B------:R-:W-:Y:S02]  /*cbd0*/  LOP3.LUT P0, RZ, R2, 0x3ff, RZ, 0xc0, !PT ;  /* 0x000003ff02ff7812 */ /* 0x000fe4000780c0ff */
[----:B------:R-:W-:Y:S01]  /*cbe0*/  BSSY B6, `(.L_x_278) ;  /* 0x000001c000067945 */ /* 0x000fe20003800000 */
[----:B------:R-:W-:Y:S02]  /*cbf0*/  SEL R31, R31, RZ, !P1 ;  /* 0x000000ff1f1f7207 */ /* 0x000fe40004800000 */
[----:B-----5:R-:W-:Y:S02]  /*cc00*/  SHF.R.S32.HI R0, RZ, 0x1f, R3 ;  /* 0x0000001fff007819 */ /* 0x020fe40000011403 */
[----:B------:R-:W-:-:S03]  /*cc10*/  SEL R4, R4, RZ, !P1 ;  /* 0x000000ff04047207 */ /* 0x000fc60004800000 */
[----:B------:R-:W-:-:S04]  /*cc20*/  IMAD R0, R0, UR4, RZ ;  /* 0x0000000400007c24 */ /* 0x000fc8000f8e02ff */
[C---:B------:R-:W-:Y:S02]  /*cc30*/  IMAD R0, R3.reuse, UR5, R0 ;  /* 0x0000000503007c24 */ /* 0x040fe4000f8e0200 */
[----:B------:R-:W-:-:S04]  /*cc40*/  IMAD.WIDE.U32 R2, R3, UR4, RZ ;  /* 0x0000000403027c25 */ /* 0x000fc8000f8e00ff */
[----:B------:R-:W-:Y:S01]  /*cc50*/  IMAD.IADD R0, R3, 0x1, R0 ;  /* 0x0000000103007824 */ /* 0x000fe200078e0200 */
[----:B------:R0:W-:Y:S04]  /*cc60*/  STL.64 [R1+0x8], R2 ;  /* 0x0000080201007387 */ /* 0x0001e80000100a00 */
[----:B------:R0:W-:Y:S04]  /*cc70*/  STL [R1+0x1c], R4 ;  /* 0x00001c0401007387 */ /* 0x0001e80000100800 */
[----:B------:R0:W-:Y:S01]  /*cc80*/  STL [R1+0x10], R0 ;  /* 0x0000100001007387 */ /* 0x0001e20000100800 */
[----:B------:R-:W-:Y:S05]  /*cc90*/  @!P0 BRA `(.L_x_279) ;  /* 0x0000000000408947 */ /* 0x000fea0003800000 */
[----:B0-----:R-:W-:Y:S01]  /*cca0*/  MOV R2, 0x0 ;  /* 0x0000000000027802 */ /* 0x001fe20000000f00 */
[----:B------:R-:W-:Y:S01]  /*ccb0*/  ULDC.64 UR4, c[0x4][0x80] ;  /* 0x0100200000047ab9 */ /* 0x000fe20000000a00 */
[----:B------:R-:W-:Y:S01]  /*ccc0*/  ULDC.64 UR6, c[0x4][0x88] ;  /* 0x0100220000067ab9 */ /* 0x000fe20000000a00 */
[----:B------:R-:W-:Y:S01]  /*ccd0*/  ULDC.64 UR8, c[0x4][0x20] ;  /* 0x0100080000087ab9 */ /* 0x000fe20000000a00 */
[----:B------:R-:W-:Y:S01]  /*cce0*/  MOV R4, UR4 ;  /* 0x0000000400047c02 */ /* 0x000fe20008000f00 */
[----:B------:R-:W-:Y:S01]  /*ccf0*/  IMAD.U32 R5, RZ, RZ, UR5 ;  /* 0x00000005ff057e24 */ /* 0x000fe2000f8e00ff */
[----:B------:R-:W0:Y:S01]  /*cd00*/  LDC.64 R2, c[0x4][R2] ;  /* 0x0100000002027b82 */ /* 0x000e220000000a00 */
[----:B------:R-:W-:Y:S01]  /*cd10*/  IMAD.U32 R6, RZ, RZ, UR6 ;  /* 0x00000006ff067e24 */ /* 0x000fe2000f8e00ff */
[----:B------:R-:W-:Y:S01]  /*cd20*/  MOV R12, 0x1 ;  /* 0x00000001000c7802 */ /* 0x000fe20000000f00 */
[----:B-1----:R-:W-:Y:S02]  /*cd30*/  IMAD.U32 R7, RZ, RZ, UR7 ;  /* 0x00000007ff077e24 */ /* 0x002fe4000f8e00ff */
[----:B------:R-:W-:-:S02]  /*cd40*/  IMAD.U32 R10, RZ, RZ, UR8 ;  /* 0x00000008ff0a7e24 */ /* 0x000fc4000f8e00ff */
[----:B------:R-:W-:Y:S02]  /*cd50*/  IMAD.U32 R11, RZ, RZ, UR9 ;  /* 0x00000009ff0b7e24 */ /* 0x000fe4000f8e00ff */
[----:B------:R-:W-:Y:S02]  /*cd60*/  IMAD.MOV.U32 R8, RZ, RZ, 0x70 ;  /* 0x00000070ff087424 */ /* 0x000fe400078e00ff */
[----:B------:R-:W-:-:S07]  /*cd70*/  IMAD.MOV.U32 R13, RZ, RZ, RZ ;  /* 0x000000ffff0d7224 */ /* 0x000fce00078e00ff */
[----:B------:R-:W-:-:S07]  /*cd80*/  LEPC R20, `(.L_x_279) ;  /* 0x000000001014794e */ /* 0x000fce0000000000 */
[----:B0-----:R-:W-:Y:S05]  /*cd90*/  CALL.ABS.NOINC R2 ;  /* 0x0000000002007343 */ /* 0x001fea0003c00000 */
.L_x_279:
[----:B------:R-:W-:Y:S05]  /*cda0*/  BSYNC B6 ;  /* 0x0000000000067941 */ /* 0x000fea0003800000 */
.L_x_278:
[----:B------:R-:W2:Y:S01]  /*cdb0*/  LDL.LU R20, [R1+0x1c] ;  /* 0x00001c0001147983 */ /* 0x000ea20000300800 */
[----:B------:R-:W-:Y:S01]  /*cdc0*/  ULDC.64 UR4, c[0x0][0x2d8] ;  /* 0x0000b60000047ab9 */ /* 0x000fe20000000a00 */
[----:B------:R-:W3:Y:S02]  /*cdd0*/  LDC R6, c[0x0][0x448] ;  /* 0x00011200ff067b82 */ /* 0x000ee40000000800 */
[----:B------:R-:W4:Y:S04]  /*cde0*/  LDL.LU R21, [R1+0x10] ;  /* 0x0000100001157983 */ /* 0x000f280000300800 */
[----:B0-----:R-:W4:Y:S04]  /*cdf0*/  LDL.LU.64 R2, [R1+0x8] ;  /* 0x0000080001027983 */ /* 0x001f280000300a00 */
[----:B------:R0:W5:Y:S01]  /*ce00*/  LDL R9, [R1] ;  /* 0x0000000001097983 */ /* 0x0001620000100800 */
[----:B---3--:R-:W-:Y:S01]  /*ce10*/  ISETP.NE.AND P0, PT, R6, 0x1, PT ;  /* 0x000000010600780c */ /* 0x008fe20003f05270 */
[----:B------:R-:W-:-:S12]  /*ce20*/  IMAD.SHL.U32 R4, R17, 0x80, RZ ;  /* 0x0000008011047824 */ /* 0x000fd800078e00ff */
[----:B-1----:R-:W1:Y:S01]  /*ce30*/  @P0 LDC R7, c[0x0][0x450] ;  /* 0x00011400ff070b82 */ /* 0x002e620000000800 */
[----:B----4-:R-:W-:Y:S02]  /*ce40*/  IMAD.MOV.U32 R3, RZ, RZ, R21 ;  /* 0x000000ffff037224 */ /* 0x010fe400078e0015 */
[----:B------:R-:W3:Y:S01]  /*ce50*/  S2R R21, SR_TID.X ;  /* 0x0000000000157919 */ /* 0x000ee20000002100 */
[----:B------:R-:W-:-:S04]  /*ce60*/  IMAD.WIDE.U32 R2, R24, UR4, R2 ;  /* 0x0000000418027c25 */ /* 0x000fc8000f8e0002 */
[----:B------:R-:W-:Y:S01]  /*ce70*/  IMAD R3, R24, UR5, R3 ;  /* 0x0000000518037c24 */ /* 0x000fe2000f8e0203 */
[----:B------:R-:W-:Y:S02]  /*ce80*/  ULDC.64 UR4, c[0x0][0x2e0] ;  /* 0x0000b80000047ab9 */ /* 0x000fe40000000a00 */
[----:B--2---:R-:W-:Y:S02]  /*ce90*/  IMAD R0, R20, UR4, RZ ;  /* 0x0000000414007c24 */ /* 0x004fe4000f8e02ff */
[----:B------:R-:W2:Y:S01]  /*cea0*/  S2R R20, SR_TID.X ;  /* 0x0000000000147919 */ /* 0x000ea20000002100 */
[----:B------:R-:W-:-:S04]  /*ceb0*/  IMAD.WIDE.U32 R2, R31, UR4, R2 ;  /* 0x000000041f027c25 */ /* 0x000fc8000f8e0002 */
[----:B------:R-:W-:Y:S01]  /*cec0*/  IMAD R0, R31, UR5, R0 ;  /* 0x000000051f007c24 */ /* 0x000fe2000f8e0200 */
[----:B------:R-:W-:-:S03]  /*ced0*/  ULDC.64 UR4, c[0x0][0x2d0] ;  /* 0x0000b40000047ab9 */ /* 0x000fc60000000a00 */
[----:B------:R-:W-:Y:S02]  /*cee0*/  IMAD.IADD R3, R3, 0x1, R0 ;  /* 0x0000000103037824 */ /* 0x000fe400078e0200 */
[----:B------:R-:W4:Y:S01]  /*cef0*/  @P0 LDC R0, c[0x0][0x44c] ;  /* 0x00011300ff000b82 */ /* 0x000f220000000800 */
[----:B--2---:R-:W-:-:S04]  /*cf00*/  LOP3.LUT R20, R20, 0x7f, RZ, 0xc0, !PT ;  /* 0x0000007f14147812 */ /* 0x004fc800078ec0ff */
[----:B------:R-:W-:Y:S02]  /*cf10*/  SHF.R.U32.HI R10, RZ, 0x3, R20 ;  /* 0x00000003ff0a7819 */ /* 0x000fe40000011614 */
[----:B------:R0:W5:Y:S01]  /*cf20*/  LDL R20, [R1+0x14] ;  /* 0x0000140001147983 */ /* 0x0001620000100800 */
[----:B---3--:R-:W-:-:S05]  /*cf30*/  IMAD.SHL.U32 R5, R21, 0x10, RZ ;  /* 0x0000001015057824 */ /* 0x008fca00078e00ff */
[----:B------:R-:W-:-:S04]  /*cf40*/  LOP3.LUT R5, R5, 0x70, RZ, 0xc0, !PT ;  /* 0x0000007005057812 */ /* 0x000fc800078ec0ff */
[----:B------:R-:W-:-:S05]  /*cf50*/  LOP3.LUT R8, R4, R10, R5, 0xfe, !PT ;  /* 0x0000000a04087212 */ /* 0x000fca00078efe05 */
[----:B----4-:R-:W-:-:S04]  /*cf60*/  @P0 IMAD.HI.U32 R0, R8, R0, RZ ;  /* 0x0000000008000227 */ /* 0x010fc800078e00ff */
[----:B------:R-:W-:Y:S01]  /*cf70*/  IMAD.MOV.U32 R5, RZ, RZ, R8 ;  /* 0x000000ffff057224 */ /* 0x000fe200078e0008 */
[----:B-1----:R-:W-:-:S04]  /*cf80*/  @P0 SHF.R.U32.HI R5, RZ, R7, R0 ;  /* 0x00000007ff050219 */ /* 0x002fc80000011600 */
[----:B------:R-:W-:-:S05]  /*cf90*/  IADD3 R7, -R5, RZ, RZ ;  /* 0x000000ff05077210 */ /* 0x000fca0007ffe1ff */
[----:B------:R-:W-:Y:S01]  /*cfa0*/  IMAD R0, R6, R7, R8 ;  /* 0x0000000706007224 */ /* 0x000fe200078e0208 */
[----:B------:R-:W-:Y:S01]  /*cfb0*/  SHF.R.S32.HI R7, RZ, 0x1f, R5 ;  /* 0x0000001fff077819 */ /* 0x000fe20000011405 */
[----:B------:R-:W-:-:S04]  /*cfc0*/  IMAD.WIDE.U32 R2, R5, UR4, R2 ;  /* 0x0000000405027c25 */ /* 0x000fc8000f8e0002 */
[----:B------:R-:W-:-:S04]  /*cfd0*/  IMAD R7, R7, UR4, RZ ;  /* 0x0000000407077c24 */ /* 0x000fc8000f8e02ff */
[----:B------:R-:W-:Y:S01]  /*cfe0*/  IMAD R7, R5, UR5, R7 ;  /* 0x0000000505077c24 */ /* 0x000fe2000f8e0207 */
[----:B------:R-:W-:Y:S01]  /*cff0*/  SHF.R.S32.HI R5, RZ, 0x1f, R0 ;  /* 0x0000001fff057819 */ /* 0x000fe20000011400 */
[----:B------:R-:W-:Y:S02]  /*d000*/  ULDC.64 UR4, c[0x0][0x2c8] ;  /* 0x0000b20000047ab9 */ /* 0x000fe40000000a00 */
[----:B------:R-:W-:Y:S02]  /*d010*/  IMAD.IADD R3, R3, 0x1, R7 ;  /* 0x0000000103037824 */ /* 0x000fe400078e0207 */
[----:B------:R-:W-:Y:S02]  /*d020*/  IMAD R5, R5, UR4, RZ ;  /* 0x0000000405057c24 */ /* 0x000fe4000f8e02ff */
[----:B------:R-:W-:-:S04]  /*d030*/  IMAD.WIDE.U32 R2, R0, UR4, R2 ;  /* 0x0000000400027c25 */ /* 0x000fc8000f8e0002 */
[----:B------:R-:W-:Y:S01]  /*d040*/  IMAD R5, R0, UR5, R5 ;  /* 0x0000000500057c24 */ /* 0x000fe2000f8e0205 */
[----:B------:R-:W-:Y:S02]  /*d050*/  ULDC.64 UR4, c[0x0][0x280] ;  /* 0x0000a00000047ab9 */ /* 0x000fe40000000a00 */
[C---:B------:R-:W-:Y:S01]  /*d060*/  LEA R0, P0, R2.reuse, UR4, 0x1 ;  /* 0x0000000402007c11 */ /* 0x040fe2000f8008ff */
[----:B------:R-:W-:Y:S01]  /*d070*/  IMAD.IADD R5, R3, 0x1, R5 ;  /* 0x0000000103057824 */ /* 0x000fe200078e0205 */
[----:B------:R-:W-:Y:S02]  /*d080*/  ULDC UR4, c[0x0][0x2b8] ;  /* 0x0000ae0000047ab9 */ /* 0x000fe40000000800 */
[----:B------:R-:W-:Y:S02]  /*d090*/  ISETP.GE.AND P1, PT, R29, UR4, PT ;  /* 0x000000041d007c0c */ /* 0x000fe4000bf26270 */
[----:B------:R-:W-:Y:S02]  /*d0a0*/  LEA.HI.X R5, R2, UR5, R5, 0x1, P0 ;  /* 0x0000000502057c11 */ /* 0x000fe400080f0c05 */
[----:B------:R-:W-:Y:S01]  /*d0b0*/  ISETP.GE.AND P0, PT, R30, UR4, PT ;  /* 0x000000041e007c0c */ /* 0x000fe2000bf06270 */
[----:B------:R-:W-:-:S03]  /*d0c0*/  UMOV UR4, 0xffffffff ;  /* 0xffffffff00047882 */ /* 0x000fc60000000000 */
[----:B0-----:R-:W-:Y:S09]  /*d0d0*/  BRA.DIV UR4, `(.L_x_280) ;  /* 0x0000003e045c7947 */ /* 0x001ff2000b800000 */
[----:B------:R-:W0:Y:S01]  /*d0e0*/  SHFL.IDX PT, R14, R0, RZ, 0x181f ;  /* 0x00181fff000e7589 */ /* 0x000e2200000e0000 */
[----:B-----5:R-:W-:Y:S02]  /*d0f0*/  IMAD R6, R20, R6, RZ ;  /* 0x0000000614067224 */ /* 0x020fe400078e02ff */
[----:B------:R-:W-:Y:S01]  /*d100*/  IMAD.IADD R4, R10, 0x1, R4 ;  /* 0x000000010a047824 */ /* 0x000fe200078e0204 */
[----:B------:R-:W1:Y:S03]  /*d110*/  SHFL.IDX PT, R2, R5, RZ, 0x181f ;  /* 0x00181fff05027589 */ /* 0x000e6600000e0000 */
[C---:B------:R-:W-:Y:S01]  /*d120*/  VIADD R7, R4.reuse, 0x10 ;  /* 0x0000001004077836 */ /* 0x040fe20000000000 */
[----:B------:R-:W-:-:S13]  /*d130*/  ISETP.GE.AND P2, PT, R4, R6, PT ;  /* 0x000000060400720c */ /* 0x000fda0003f46270 */
[----:B0-----:R-:W-:-:S05]  /*d140*/  @!P2 LEA R14, P3, R30, R14, 0x1 ;  /* 0x0000000e1e0ea211 */ /* 0x001fca00078608ff */
[----:B-1----:R-:W-:Y:S02]  /*d150*/  @!P2 IMAD.X R3, RZ, RZ, R2, P3 ;  /* 0x000000ffff03a224 */ /* 0x002fe400018e0602 */
[----:B------:R-:W-:Y:S02]  /*d160*/  @!P2 IMAD.MOV.U32 R2, RZ, RZ, R14 ;  /* 0x000000ffff02a224 */ /* 0x000fe400078e000e */
[----:B------:R-:W0:Y:S04]  /*d170*/  SHFL.IDX PT, R14, R0, 0x1, 0x181f ;  /* 0x00381f00000e7f89 */ /* 0x000e2800000e0000 */
[----:B------:R-:W-:Y:S04]  /*d180*/  @!P2 LDGSTS.E.BYPASS.LTC128B.128 [R9+0x10400], desc[UR36][R2.64], !P0 ;  /* 0x104000000209afae */ /* 0x000fe8000c101d64 */
[----:B------:R1:W-:Y:S01]  /*d190*/  @!P2 LDGSTS.E.BYPASS.LTC128B.128 [R9+0x14400], desc[UR36][R2.64+0x80], !P1 ;  /* 0x144000800209afae */ /* 0x0003e2000c901d64 */
[----:B------:R-:W-:-:S03]  /*d1a0*/  ISETP.GE.AND P2, PT, R7, R6, PT ;  /* 0x000000060700720c */ /* 0x000fc60003f46270 */
[----:B-1----:R-:W1:Y:S10]  /*d1b0*/  SHFL.IDX PT, R2, R5, 0x1, 0x181f ;  /* 0x00381f0005027f89 */ /* 0x002e7400000e0000 */
[----:B0-----:R-:W-:-:S04]  /*d1c0*/  @!P2 LEA R14, P3, R30, R14, 0x1 ;  /* 0x0000000e1e0ea211 */ /* 0x001fc800078608ff */
[----:B-1----:R-:W-:Y:S01]  /*d1d0*/  @!P2 IADD3.X R7, RZ, R2, RZ, P3, !PT ;  /* 0x00000002ff07a210 */ /* 0x002fe20001ffe4ff */
[----:B------:R-:W-:Y:S02]  /*d1e0*/  @!P2 IMAD.MOV.U32 R2, RZ, RZ, R14 ;  /* 0x000000ffff02a224 */ /* 0x000fe400078e000e */
[----:B------:R-:W0:Y:S02]  /*d1f0*/  SHFL.IDX PT, R14, R0, 0x2, 0x181f ;  /* 0x00581f00000e7f89 */ /* 0x000e2400000e0000 */
[----:B------:R-:W-:Y:S02]  /*d200*/  @!P2 IMAD.MOV.U32 R3, RZ, RZ, R7 ;  /* 0x000000ffff03a224 */ /* 0x000fe400078e0007 */
[----:B------:R-:W-:-:S03]  /*d210*/  VIADD R7, R4, 0x20 ;  /* 0x0000002004077836 */ /* 0x000fc60000000000 */
[----:B------:R-:W-:Y:S04]  /*d220*/  @!P2 LDGSTS.E.BYPASS.LTC128B.128 [R9+0x10c00], desc[UR36][R2.64], !P0 ;  /* 0x10c000000209afae */ /* 0x000fe8000c101d64 */
[----:B------:R1:W-:Y:S01]  /*d230*/  @!P2 LDGSTS.E.BYPASS.LTC128B.128 [R9+0x14c00], desc[UR36][R2.64+0x80], !P1 ;  /* 0x14c000800209afae */ /* 0x0003e2000c901d64 */
[----:B------:R-:W-:-:S03]  /*d240*/  ISETP.GE.AND P2, PT, R7, R6, PT ;  /* 0x000000060700720c */ /* 0x000fc60003f46270 */
[----:B-1----:R-:W1:Y:S10]  /*d250*/  SHFL.IDX PT, R2, R5, 0x2, 0x181f ;  /* 0x00581f0005027f89 */ /* 0x002e7400000e0000 */
[----:B0-----:R-:W-:-:S05]  /*d260*/  @!P2 LEA R14, P3, R30, R14, 0x1 ;  /* 0x0000000e1e0ea211 */ /* 0x001fca00078608ff */
[----:B-1----:R-:W-:Y:S02]  /*d270*/  @!P2 IMAD.X R7, RZ, RZ, R2, P3 ;  /* 0x000000ffff07a224 */ /* 0x002fe400018e0602 */
[----:B------:R-:W-:Y:S02]  /*d280*/  @!P2 IMAD.MOV.U32 R2, RZ, RZ, R14 ;  /* 0x000000ffff02a224 */ /* 0x000fe400078e000e */
[----:B------:R-:W-:Y:S01]  /*d290*/  @!P2 IMAD.MOV.U32 R3, RZ, RZ, R7 ;  /* 0x000000ffff03a224 */ /* 0x000fe200078e0007 */
[----:B------:R-:W0:Y:S01]  /*d2a0*/  SHFL.IDX PT, R14, R0, 0x3, 0x181f ;  /* 0x00781f00000e7f89 */ /* 0x000e2200000e0000 */
[----:B------:R-:W-:-:S03]  /*d2b0*/  IADD3 R7, R4, 0x30, RZ ;  /* 0x0000003004077810 */ /* 0x000fc60007ffe0ff */
        /* <DEDUP_REMOVED lines=17> */
[----:B------:R-:W0:Y:S01]  /*d3d0*/  SHFL.IDX PT, R14, R0, 0x5, 0x181f ;  /* 0x00b81f00000e7f89 */ /* 0x000e2200000e0000 */
[----:B------:R-:W-:Y:S01]  /*d3e0*/  @!P2 MOV R3, R7 ;  /* 0x000000070003a202 */ /* 0x000fe20000000f00 */
[----:B------:R-:W-:-:S04]  /*d3f0*/  VIADD R7, R4, 0x50 ;  /* 0x0000005004077836 */ /* 0x000fc80000000000 */
        /* <DEDUP_REMOVED lines=14> */
[----:B0-----:R-:W-:Y:S01]  /*d4e0*/  @!P2 LEA R14, P3, R30, R14, 0x1 ;  /* 0x0000000e1e0ea211 */ /* 0x001fe200078608ff */
[----:B------:R-:W0:Y:S04]  /*d4f0*/  SHFL.IDX PT, R5, R5, 0x7, 0x181f ;  /* 0x00f81f0005057f89 */ /* 0x000e2800000e0000 */
[----:B-1----:R-:W-:Y:S01]  /*d500*/  @!P2 IMAD.X R7, RZ, RZ, R2, P3 ;  /* 0x000000ffff07a224 */ /* 0x002fe200018e0602 */
[----:B------:R-:W-:-:S02]  /*d510*/  @!P2 MOV R2, R14 ;  /* 0x0000000e0002a202 */ /* 0x000fc40000000f00 */
[----:B------:R1:W2:Y:S01]  /*d520*/  SHFL.IDX PT, R14, R0, 0x7, 0x181f ;  /* 0x00f81f00000e7f89 */ /* 0x0002a200000e0000 */
[----:B------:R-:W-:-:S05]  /*d530*/  @!P2 IMAD.MOV.U32 R3, RZ, RZ, R7 ;  /* 0x000000ffff03a224 */ /* 0x000fca00078e0007 */
[----:B------:R1:W-:Y:S04]  /*d540*/  @!P2 LDGSTS.E.BYPASS.LTC128B.128 [R9+0x13400], desc[UR36][R2.64], !P0 ;  /* 0x134000000209afae */ /* 0x0003e8000c101d64 */
[----:B0-----:R1:W-:Y:S02]  /*d550*/  @!P2 LDGSTS.E.BYPASS.LTC128B.128 [R9+0x17400], desc[UR36][R2.64+0x80], !P1 ;  /* 0x174000800209afae */ /* 0x0013e4000c901d64 */
.L_x_373:
[----:B-1----:R-:W-:Y:S01]  /*d560*/  VIADD R3, R4, 0x70 ;  /* 0x0000007004037836 */ /* 0x002fe20000000000 */
[----:B------:R-:W-:Y:S04]  /*d570*/  BSSY B0, `(.L_x_281) ;  /* 0x000000a000007945 */ /* 0x000fe80003800000 */
[----:B------:R-:W-:-:S13]  /*d580*/  ISETP.GE.AND P2, PT, R3, R6, PT ;  /* 0x000000060300720c */ /* 0x000fda0003f46270 */
[----:B------:R-:W-:Y:S05]  /*d590*/  @P2 BRA `(.L_x_282) ;  /* 0x00000000001c2947 */ /* 0x000fea0003800000 */
[----:B--2---:R-:W-:-:S05]  /*d5a0*/  LEA R2, P2, R30, R14, 0x1 ;  /* 0x0000000e1e027211 */ /* 0x004fca00078408ff */
[----:B------:R-:W-:-:S05]  /*d5b0*/  IMAD.X R3, RZ, RZ, R5, P2 ;  /* 0x000000ffff037224 */ /* 0x000fca00010e0605 */
[----:B------:R-:W-:Y:S01]  /*d5c0*/  @!PT LDS RZ, [RZ] ;  /* 0x00000000fffff984 */ /* 0x000fe20000000800 */
[----:B------:R-:W-:Y:S01]  /*d5d0*/  @!PT LDS RZ, [RZ] ;  /* 0x00000000fffff984 */ /* 0x000fe20000000800 */
[----:B------:R-:W-:Y:S01]  /*d5e0*/  @!PT LDS RZ, [RZ] ;  /* 0x00000000fffff984 */ /* 0x000fe20000000800 */
[----:B------:R0:W-:Y:S04]  /*d5f0*/  LDGSTS.E.BYPASS.LTC128B.128 [R9+0x13c00], desc[UR36][R2.64], !P0 ;  /* 0x13c0000002097fae */ /* 0x0001e8000c101d64 */
[----:B------:R0:W-:Y:S02]  /*d600*/  LDGSTS.E.BYPASS.LTC128B.128 [R9+0x17c00], desc[UR36][R2.64+0x80], !P1 ;  /* 0x17c0008002097fae */ /* 0x0001e4000c901d64 */
.L_x_282:
[----:B------:R-:W-:Y:S05]  /*d610*/  BSYNC B0 ;  /* 0x0000000000007941 */ /* 0x000fea0003800000 */
.L_x_281:
[----:B------:R-:W-:Y:S01]  /*d620*/  NOP ;  /* 0x0000000000007918 */ /* 0x000fe20000000000 */
[----:B------:R-:W-:-:S13]  /*d630*/  PLOP3.LUT P0, PT, PT, PT, PT, 0x80, 0x0 ;  /* 0x000000000000781c */ /* 0x000fda0003f0f070 */
.L_x_283:
[----:B------:R-:W-:Y:S02]  /*d640*/  PLOP3.LUT P1, PT, P1, P0, PT, 0xa2, 0x0 ;  /* 0x000000000000781c */ /* 0x000fe40000f21472 */
[----:B------:R-:W-:-:S08]  /*d650*/  @P0 R2UR P1, UR4, R22 ;  /* 0x00000000160402ca */ /* 0x000fd00000020000 */
[----:B------:R-:W-:-:S05]  /*d660*/  @P0 PLOP3.LUT P0, PT, P1, PT, PT, 0x80, 0x0 ;  /* 0x000000000000081c */ /* 0x000fca0000f0f070 */
[----:B------:R-:W-:Y:S01]  /*d670*/  @!P1 SYNCS.ARRIVE.TRANS64.RED.A0T1 RZ, [UR4+0x28800], RZ ;  /* 0x028800ffffff99a7 */ /* 0x000fe20008200404 */
[----:B------:R-:W-:Y:S07]  /*d680*/  @!P1 ARRIVES.LDGSTSBAR.64.TRANSCNT [UR4+0x28800] ;  /* 0x02880000ff0099b0 */ /* 0x000fee0008000a84 */
[----:B------:R-:W-:Y:S05]  /*d690*/  @P0 BRA.U.ANY `(.L_x_283) ;  /* 0xfffffffd00e80947 */ /* 0x000fea000393ffff */
[----:B0-----:R-:W3:Y:S02]  /*d6a0*/  LDL.LU R2, [R1+0x20] ;  /* 0x0000200001027983 */ /* 0x001ee40000300800 */
[----:B---3--:R-:W-:-:S05]  /*d6b0*/  VIADD R2, R2, 0x1 ;  /* 0x0000000102027836 */ /* 0x008fca0000000000 */
[----:B------:R0:W-:Y:S01]  /*d6c0*/  STL [R1+0x20], R2 ;  /* 0x0000200201007387 */ /* 0x0001e20000100800 */
[----:B------:R-:W-:-:S04]  /*d6d0*/  LEA.HI R0, R2, R2, RZ, 0x1 ;  /* 0x0000000202007211 */ /* 0x000fc800078f08ff */
[----:B------:R-:W-:-:S05]  /*d6e0*/  LOP3.LUT R0, R0, 0xfffffffe, RZ, 0xc0, !PT ;  /* 0xfffffffe00007812 */ /* 0x000fca00078ec0ff */
[----:B------:R-:W-:-:S05]  /*d6f0*/  IMAD.IADD R0, R2, 0x1, -R0 ;  /* 0x0000000102007824 */ /* 0x000fca00078e0a00 */
[----:B------:R-:W-:Y:S01]  /*d700*/  SHF.L.U32 R3, R0, 0x1f, RZ ;  /* 0x0000001f00037819 */ /* 0x000fe200000006ff */
[----:B------:R-:W-:Y:S01]  /*d710*/  NOP ;  /* 0x0000000000007918 */ /* 0x000fe20000000000 */
[----:B0-----:R-:W3:Y:S01]  /*d720*/  LDL.LU R2, [R1+0x18] ;  /* 0x0000180001027983 */ /* 0x001ee20000300800 */
[----:B------:R0:W-:Y:S01]  /*d730*/  SYNCS.ARRIVE.TRANS64.A1T0 RZ, [R22+URZ+0x28800], RZ ;  /* 0x028800ff16ff79a7 */ /* 0x0001e2000810003f */
[----:B------:R-:W-:Y:S01]  /*d740*/  BSSY B0, `(.L_x_284) ;  /* 0x0000005000007945 */ /* 0x000fe20003800000 */
[----:B------:R-:W1:Y:S01]  /*d750*/  SYNCS.PHASECHK.TRANS64.TRYWAIT P1, [R22+URZ+0x28820], R3 ;  /* 0x02882003160075a7 */ /* 0x000e62000802017f */
[----:B---3--:R-:W-:-:S05]  /*d760*/  VIADD R6, R2, 0xfffffffe ;  /* 0xfffffffe02067836 */ /* 0x008fca0000000000 */
[----:B------:R-:W-:Y:S01]  /*d770*/  ISETP.GE.AND P0, PT, R6, R35, PT ;  /* 0x000000230600720c */ /* 0x000fe20003f06270 */
[----:B01----:R-:W-:-:S12]  /*d780*/  @!P1 BRA `(.L_x_285) ;  /* 0x0000004000309947 */ /* 0x003fd80003800000 */
.L_x_374:
[----:B------:R-:W-:Y:S05]  /*d790*/  BSYNC B0 ;  /* 0x0000000000007941 */ /* 0x000fea0003800000 */
.L_x_284:
[----:B------:R-:W-:Y:S04]  /*d7a0*/  BSSY B0, `(.L_x_286) ;  /* 0x0000108000007945 */ /* 0x000fe80003800000 */
[----:B------:R-:W-:Y:S05]  /*d7b0*/  @!P0 BRA `(.L_x_287) ;  /* 0x0000001000188947 */ /* 0x000fea0003800000 */
[----:B------:R-:W-:Y:S01]  /*d7c0*/  ULDC UR4, c[0x0][0x2f4] ;  /* 0x0000bd0000047ab9 */ /* 0x000fe20000000800 */
[----:B------:R-:W-:Y:S01]  /*d7d0*/  MOV R17, R28 ;  /* 0x0000001c00117202 */ /* 0x000fe20000000f00 */
[----:B------:R-:W-:Y:S01]  /*d7e0*/  IMAD.MOV.U32 R10, RZ, RZ, R25 ;  /* 0x000000ffff0a7224 */ /* 0x000fe200078e0019 */
[----:B------:R-:W-:Y:S01]  /*d7f0*/  ISETP.GE.AND P2, PT, R30, UR4, PT ;  /* 0x000000041e007c0c */ /* 0x000fe2000bf46270 */
[----:B------:R-:W-:Y:S01]  /*d800*/  IMAD.MOV.U32 R31, RZ, RZ, R26 ;  /* 0x000000ffff1f7224 */ /* 0x000fe200078e001a */
[----:B------:R-:W-:-:S13]  /*d810*/  ISETP.GE.AND P1, PT, R29, UR4, PT ;  /* 0x000000041d007c0c */ /* 0x000fda000bf26270 */
.L_x_300:
[----:B0-----:R-:W0:Y:S01]  /*d820*/  S2R R3, SR_TID.X ;  /* 0x0000000000037919 */ /* 0x001e220000002100 */
[----:B------:R-:W1:Y:S01]  /*d830*/  LDC R4, c[0x0][0x430] ;  /* 0x00010c00ff047b82 */ /* 0x000e620000000800 */
[----:B------:R-:W3:Y:S01]  /*d840*/  LDL R9, [R1+0x24] ;  /* 0x0000240001097983 */ /* 0x000ee20000100800 */
[----:B-1----:R-:W-:Y:S02]  /*d850*/  ISETP.NE.AND P0, PT, R4, 0x1, PT ;  /* 0x000000010400780c */ /* 0x002fe40003f05270 */
[----:B0-----:R-:W-:-:S04]  /*d860*/  LOP3.LUT R0, R3, 0x7f, RZ, 0xc0, !PT ;  /* 0x0000007f03007812 */ /* 0x001fc800078ec0ff */
[----:B------:R-:W-:-:S07]  /*d870*/  SHF.R.U32.HI R5, RZ, 0x3, R0 ;  /* 0x00000003ff057819 */ /* 0x000fce0000011600 */
[----:B------:R-:W0:Y:S01]  /*d880*/  @P0 LDC R0, c[0x0][0x434] ;  /* 0x00010d00ff000b82 */ /* 0x000e220000000800 */
[----:B------:R-:W-:-:S07]  /*d890*/  IMAD.SHL.U32 R4, R3, 0x10, RZ ;  /* 0x0000001003047824 */ /* 0x000fce00078e00ff */
[----:B------:R-:W1:Y:S01]  /*d8a0*/  @P0 LDC R3, c[0x0][0x438] ;  /* 0x00010e00ff030b82 */ /* 0x000e620000000800 */
[----:B------:R-:W-:Y:S01]  /*d8b0*/  IMAD R7, R6, 0x80, R5 ;  /* 0x0000008006077824 */ /* 0x000fe200078e0205 */
[----:B------:R-:W-:-:S04]  /*d8c0*/  LOP3.LUT R4, R4, 0x70, RZ, 0xc0, !PT ;  /* 0x0000007004047812 */ /* 0x000fc800078ec0ff */
[----:B------:R-:W-:Y:S01]  /*d8d0*/  IADD3 R7, R4, R7, R36 ;  /* 0x0000000704077210 */ /* 0x000fe20007ffe024 */
[----:B------:R-:W-:Y:S05]  /*d8e0*/  YIELD ;  /* 0x0000000000007946 */ /* 0x000fea0003800000 */
[----:B------:R-:W-:Y:S01]  /*d8f0*/  IMAD.MOV.U32 R8, RZ, RZ, R7 ;  /* 0x000000ffff087224 */ /* 0x000fe200078e0007 */
[----:B------:R-:W-:Y:S01]  /*d900*/  ULDC.64 UR4, c[0x0][0x428] ;  /* 0x00010a0000047ab9 */ /* 0x000fe20000000a00 */
[----:B0-----:R-:W-:-:S05]  /*d910*/  @P0 IMAD.HI.U32 R0, R7, R0, RZ ;  /* 0x0000000007000227 */ /* 0x001fca00078e00ff */
[----:B-1----:R-:W-:Y:S01]  /*d920*/  @P0 SHF.R.U32.HI R8, RZ, R3, R0 ;  /* 0x00000003ff080219 */ /* 0x002fe20000011600 */
[----:B------:R-:W-:-:S03]  /*d930*/  IMAD R5, R37, UR4, RZ ;  /* 0x0000000425057c24 */ /* 0x000fc6000f8e02ff */
[--C-:B------:R-:W-:Y:S01]  /*d940*/  SHF.R.S32.HI R3, RZ, 0x1f, R8.reuse ;  /* 0x0000001fff037819 */ /* 0x100fe20000011408 */
[----:B------:R-:W-:Y:S02]  /*d950*/  IMAD.MOV.U32 R2, RZ, RZ, R8 ;  /* 0x000000ffff027224 */ /* 0x000fe400078e0008 */
[C---:B------:R-:W-:Y:S02]  /*d960*/  IMAD R5, R32.reuse, UR5, R5 ;  /* 0x0000000520057c24 */ /* 0x040fe4000f8e0205 */
[----:B------:R-:W-:Y:S01]  /*d970*/  IMAD.WIDE.U32 R2, R32, UR4, R2 ;  /* 0x0000000420027c25 */ /* 0x000fe2000f8e0002 */
[----:B------:R-:W-:-:S04]  /*d980*/  ULDC.64 UR4, c[0x0][0x418] ;  /* 0x0001060000047ab9 */ /* 0x000fc80000000a00 */
[----:B------:R-:W-:Y:S02]  /*d990*/  IADD3 R3, R5, R3, RZ ;  /* 0x0000000305037210 */ /* 0x000fe40007ffe0ff */
[----:B------:R-:W-:Y:S01]  /*d9a0*/  LEA R4, P0, R2, UR4, 0x2 ;  /* 0x0000000402047c11 */ /* 0x000fe2000f8010ff */
[----:B------:R-:W-:Y:S01]  /*d9b0*/  VIADD R25, R10, 0x1 ;  /* 0x000000010a197836 */ /* 0x000fe20000000000 */
[----:B------:R-:W-:Y:S02]  /*d9c0*/  ULDC UR4, c[0x0][0x430] ;  /* 0x00010c0000047ab9 */ /* 0x000fe40000000800 */
[----:B------:R-:W-:-:S05]  /*d9d0*/  LEA.HI.X R5, R2, UR5, R3, 0x2, P0 ;  /* 0x0000000502057c11 */ /* 0x000fca00080f1403 */
[----:B------:R0:W4:Y:S01]  /*d9e0*/  LDG.E R0, desc[UR36][R4.64] ;  /* 0x0000002404007981 */ /* 0x000122000c1e1900 */
[----:B------:R-:W-:Y:S01]  /*d9f0*/  ISETP.NE.AND P0, PT, R25, 0x2, PT ;  /* 0x000000021900780c */ /* 0x000fe20003f05270 */
[----:B------:R-:W-:-:S03]  /*da00*/  IMAD.MOV R2, RZ, RZ, -R8 ;  /* 0x000000ffff027224 */ /* 0x000fc600078e0a08 */
[----:B------:R-:W-:Y:S01]  /*da10*/  SEL R28, RZ, 0x1, P0 ;  /* 0x00000001ff1c7807 */ /* 0x000fe20000000000 */
[----:B------:R-:W-:Y:S01]  /*da20*/  IMAD.MOV.U32 R26, RZ, RZ, R6 ;  /* 0x000000ffff1a7224 */ /* 0x000fe200078e0006 */
[----:B------:R-:W-:Y:S01]  /*da30*/  SEL R25, R25, RZ, P0 ;  /* 0x000000ff19197207 */ /* 0x000fe20000000000 */
[----:B0-----:R-:W-:Y:S01]  /*da40*/  IMAD R4, R2, UR4, R7 ;  /* 0x0000000402047c24 */ /* 0x001fe2000f8e0207 */
[----:B------:R-:W-:Y:S02]  /*da50*/  LOP3.LUT R28, R17, R28, RZ, 0x3c, !PT ;  /* 0x0000001c111c7212 */ /* 0x000fe400078e3cff */
[----:B---3--:R-:W-:Y:S02]  /*da60*/  ISETP.NE.AND P3, PT, R9, 0x3, PT ;  /* 0x000000030900780c */ /* 0x008fe40003f65270 */
[----:B----4-:R-:W-:-:S11]  /*da70*/  SHF.R.S32.HI R21, RZ, 0x1f, R0 ;  /* 0x0000001fff157819 */ /* 0x010fd60000011400 */
[----:B------:R-:W-:Y:S05]  /*da80*/  @!P3 BRA `(.L_x_288) ;  /* 0x000000000004b947 */ /* 0x000fea0003800000 */
[----:B------:R-:W-:Y:S01]  /*da90*/  BPT.TRAP 0x1 ;  /* 0x000000040000795c */ /* 0x000fe20000300000 */
.L_x_288:
[----:B------:R-:W-:Y:S01]  /*daa0*/  IMAD R6, R25, 0x8, R22 ;  /* 0x0000000819067824 */ /* 0x000fe200078e0216 */
[----:B------:R-:W-:Y:S01]  /*dab0*/  SHF.L.U32 R3, R28, 0x1f, RZ ;  /* 0x0000001f1c037819 */ /* 0x000fe200000006ff */
[----:B------:R-:W-:Y:S03]  /*dac0*/  BSSY B1, `(.L_x_289) ;  /* 0x0000003000017945 */ /* 0x000fe60003800000 */
[----:B------:R-:W0:Y:S02]  /*dad0*/  SYNCS.PHASECHK.TRANS64.TRYWAIT P0, [R6+URZ+0x28840], R3 ;  /* 0x02884003060075a7 */ /* 0x000e24000800017f */
[----:B0-----:R-:W-:Y:S05]  /*dae0*/  @!P0 BRA `(.L_x_290) ;  /* 0x0000003c006c8947 */ /* 0x001fea0003800000 */
.L_x_375:
[----:B------:R-:W-:Y:S05]  /*daf0*/  BSYNC B1 ;  /* 0x0000000000017941 */ /* 0x000fea0003800000 */
.L_x_289:
[----:B------:R-:W-:Y:S01]  /*db00*/  SHF.R.S32.HI R20, RZ, 0x1f, R4 ;  /* 0x0000001fff147819 */ /* 0x000fe20000011404 */
[----:B------:R-:W-:Y:S01]  /*db10*/  ULDC.64 UR4, c[0x0][0x300] ;  /* 0x0000c00000047ab9 */ /* 0x000fe20000000a00 */
[----:B------:R-:W-:Y:S01]  /*db20*/  ULDC.64 UR6, c[0x0][0x2e8] ;  /* 0x0000ba0000067ab9 */ /* 0x000fe20000000a00 */
[----:B0-----:R-:W-:Y:S01]  /*db30*/  IMAD.WIDE.U32 R2, R4, UR4, RZ ;  /* 0x0000000404027c25 */ /* 0x001fe2000f8e00ff */
[C---:B------:R-:W-:Y:S02]  /*db40*/  LOP3.LUT P4, RZ, R27.reuse, 0x2, RZ, 0xc0, !PT ;  /* 0x000000021bff7812 */ /* 0x040fe4000788c0ff */
[----:B------:R-:W-:Y:S01]  /*db50*/  LOP3.LUT P3, RZ, R27, 0x1, RZ, 0xc0, !PT ;  /* 0x000000011bff7812 */ /* 0x000fe2000786c0ff */
[----:B------:R-:W-:Y:S01]  /*db60*/  IMAD R5, R20, UR4, RZ ;  /* 0x0000000414057c24 */ /* 0x000fe2000f8e02ff */
[----:B------:R-:W-:-:S03]  /*db70*/  LEA R7, R25, R33, 0xe ;  /* 0x0000002119077211 */ /* 0x000fc600078e70ff */
[----:B------:R-:W-:Y:S01]  /*db80*/  IMAD R5, R4, UR5, R5 ;  /* 0x0000000504057c24 */ /* 0x000fe2000f8e0205 */
[----:B------:R-:W-:-:S03]  /*db90*/  ULDC.64 UR4, c[0x0][0x310] ;  /* 0x0000c40000047ab9 */ /* 0x000fc60000000a00 */
[----:B------:R-:W-:Y:S02]  /*dba0*/  IMAD.IADD R3, R3, 0x1, R5 ;  /* 0x0000000103037824 */ /* 0x000fe400078e0205 */
[----:B------:R-:W-:Y:S02]  /*dbb0*/  IMAD R5, R21, UR4, RZ ;  /* 0x0000000415057c24 */ /* 0x000fe4000f8e02ff */
[----:B------:R-:W-:-:S04]  /*dbc0*/  IMAD.WIDE.U32 R2, R0, UR4, R2 ;  /* 0x0000000400027c25 */ /* 0x000fc8000f8e0002 */
[----:B------:R-:W-:Y:S01]  /*dbd0*/  IMAD R5, R0, UR5, R5 ;  /* 0x0000000500057c24 */ /* 0x000fe2000f8e0205 */
[----:B------:R-:W-:-:S03]  /*dbe0*/  ULDC.64 UR4, c[0x0][0x308] ;  /* 0x0000c20000047ab9 */ /* 0x000fc60000000a00 */
[----:B------:R-:W-:Y:S02]  /*dbf0*/  IMAD.IADD R3, R3, 0x1, R5 ;  /* 0x0000000103037824 */ /* 0x000fe400078e0205 */
[----:B------:R-:W-:Y:S01]  /*dc00*/  IMAD.WIDE.U32 R2, R24, UR4, R2 ;  /* 0x0000000418027c25 */ /* 0x000fe2000f8e0002 */
[----:B------:R-:W-:-:S03]  /*dc10*/  UMOV UR4, 0xffffffff ;  /* 0xffffffff00047882 */ /* 0x000fc60000000000 */
[----:B------:R-:W-:Y:S01]  /*dc20*/  IMAD R9, R24, UR5, R3 ;  /* 0x0000000518097c24 */ /* 0x000fe2000f8e0203 */
[----:B------:R-:W-:-:S04]  /*dc30*/  LEA R8, P0, R2, UR6, 0x1 ;  /* 0x0000000602087c11 */ /* 0x000fc8000f8008ff */
[----:B------:R-:W-:Y:S01]  /*dc40*/  LEA.HI.X R9, R2, UR7, R9, 0x1, P0 ;  /* 0x0000000702097c11 */ /* 0x000fe200080f0c09 */
[----:B------:R-:W-:Y:S08]  /*dc50*/  BRA.DIV UR4, `(.L_x_291) ;  /* 0x0000003e04247947 */ /* 0x000ff0000b800000 */
[----:B------:R-:W0:Y:S01]  /*dc60*/  SHFL.IDX PT, R2, R8, RZ, 0x181f ;  /* 0x00181fff08027589 */ /* 0x000e2200000e0000 */
[----:B------:R-:W-:Y:S02]  /*dc70*/  IMAD.SHL.U32 R5, R30, 0x2, RZ ;  /* 0x000000021e057824 */ /* 0x000fe400078e00ff */
[----:B------:R-:W-:Y:S01]  /*dc80*/  IMAD R7, R7, 0x2, R22 ;  /* 0x0000000207077824 */ /* 0x000fe200078e0216 */
[----:B------:R-:W1:Y:S02]  /*dc90*/  SHFL.IDX PT, R3, R9, RZ, 0x181f ;  /* 0x00181fff09037589 */ /* 0x000e6400000e0000 */
[----:B0-----:R-:W-:-:S05]  /*dca0*/  IADD3 R2, P0, R2, R5, RZ ;  /* 0x0000000502027210 */ /* 0x001fca0007f1e0ff */
[----:B-1----:R-:W-:-:S05]  /*dcb0*/  IMAD.X R3, RZ, RZ, R3, P0 ;  /* 0x000000ffff037224 */ /* 0x002fca00000e0603 */
[----:B------:R-:W-:Y:S01]  /*dcc0*/  @!PT LDS RZ, [RZ] ;  /* 0x00000000fffff984 */ /* 0x000fe20000000800 */
[----:B------:R-:W-:Y:S04]  /*dcd0*/  LDGSTS.E.BYPASS.LTC128B.128 [R7+0x18400], desc[UR36][R2.64], !P4 ;  /* 0x1840000002077fae */ /* 0x000fe8000e101d64 */
[----:B------:R0:W-:Y:S04]  /*dce0*/  LDGSTS.E.BYPASS.LTC128B.128 [R7+0x1c400], desc[UR36][R2.64+0x80], !P3 ;  /* 0x1c40008002077fae */ /* 0x0001e8000d901d64 */
[----:B0-----:R-:W0:Y:S04]  /*dcf0*/  SHFL.IDX PT, R2, R8, 0x1, 0x181f ;  /* 0x00381f0008027f89 */ /* 0x001e2800000e0000 */
[----:B------:R-:W1:Y:S01]  /*dd00*/  SHFL.IDX PT, R3, R9, 0x1, 0x181f ;  /* 0x00381f0009037f89 */ /* 0x000e6200000e0000 */
[----:B0-----:R-:W-:-:S05]  /*dd10*/  IADD3 R2, P0, R2, R5, RZ ;  /* 0x0000000502027210 */ /* 0x001fca0007f1e0ff */
[----:B-1----:R-:W-:-:S05]  /*dd20*/  IMAD.X R3, RZ, RZ, R3, P0 ;  /* 0x000000ffff037224 */ /* 0x002fca00000e0603 */
        /* <DEDUP_REMOVED lines=16> */
[----:B0-----:R-:W-:-:S04]  /*de30*/  IADD3 R2, P0, R2, R5, RZ ;  /* 0x0000000502027210 */ /* 0x001fc80007f1e0ff */
[----:B-1----:R-:W-:-:S05]  /*de40*/  IADD3.X R3, RZ, R3, RZ, P0, !PT ;  /* 0x00000003ff037210 */ /* 0x002fca00007fe4ff */
        /* <DEDUP_REMOVED lines=9> */
[----:B------:R-:W1:Y:S04]  /*dee0*/  SHFL.IDX PT, R3, R9, 0x6, 0x181f ;  /* 0x00d81f0009037f89 */ /* 0x000e6800000e0000 */
[----:B------:R-:W3:Y:S01]  /*def0*/  SHFL.IDX PT, R9, R9, 0x7, 0x181f ;  /* 0x00f81f0009097f89 */ /* 0x000ee200000e0000 */
[----:B0-----:R-:W-:-:S05]  /*df00*/  IADD3 R2, P0, R2, R5, RZ ;  /* 0x0000000502027210 */ /* 0x001fca0007f1e0ff */
[----:B-1----:R-:W-:-:S05]  /*df10*/  IMAD.X R3, RZ, RZ, R3, P0 ;  /* 0x000000ffff037224 */ /* 0x002fca00000e0603 */
[----:B------:R-:W-:Y:S04]  /*df20*/  LDGSTS.E.BYPASS.LTC128B.128 [R7+0x1b400], desc[UR36][R2.64], !P4 ;  /* 0x1b40000002077fae */ /* 0x000fe8000e101d64 */
[----:B------:R0:W-:Y:S04]  /*df30*/  LDGSTS.E.BYPASS.LTC128B.128 [R7+0x1f400], desc[UR36][R2.64+0x80], !P3 ;  /* 0x1f40008002077fae */ /* 0x0001e8000d901d64 */
[----:B0--3--:R0:W1:Y:S02]  /*df40*/  SHFL.IDX PT, R2, R8, 0x7, 0x181f ;  /* 0x00f81f0008027f89 */ /* 0x00906400000e0000 */
.L_x_393:
[----:B-1----:R-:W-:-:S05]  /*df50*/  IADD3 R2, P0, R2, R5, RZ ;  /* 0x0000000502027210 */ /* 0x002fca0007f1e0ff */
        /* <DEDUP_REMOVED lines=8> */
.L_x_292:
[----:B------:R-:W-:Y:S02]  /*dfe0*/  PLOP3.LUT P3, PT, P3, P0, PT, 0xa2, 0x0 ;  /* 0x000000000000781c */ /* 0x000fe40001f61472 */
[----:B------:R-:W-:-:S08]  /*dff0*/  @P0 R2UR P3, UR4, R6 ;  /* 0x00000000060402ca */ /* 0x000fd00000060000 */
[----:B------:R-:W-:-:S05]  /*e000*/  @P0 PLOP3.LUT P0, PT, P3, PT, PT, 0x80, 0x0 ;  /* 0x000000000000081c */ /* 0x000fca0001f0f070 */
[----:B------:R-:W-:Y:S01]  /*e010*/  @!P3 SYNCS.ARRIVE.TRANS64.RED.A0T1 RZ, [UR4+0x28830], RZ ;  /* 0x028830ffffffb9a7 */ /* 0x000fe20008200404 */
[----:B------:R-:W-:Y:S07]  /*e020*/  @!P3 ARRIVES.LDGSTSBAR.64.TRANSCNT [UR4+0x28830] ;  /* 0x02883000ff00b9b0 */ /* 0x000fee0008000a84 */
[----:B------:R-:W-:Y:S05]  /*e030*/  @P0 BRA.U.ANY `(.L_x_292) ;  /* 0xfffffffd00e80947 */ /* 0x000fea000393ffff */
[----:B------:R-:W-:Y:S01]  /*e040*/  NOP ;  /* 0x0000000000007918 */ /* 0x000fe20000000000 */
[----:B-1----:R-:W3:Y:S02]  /*e050*/  LDL R2, [R1+0x24] ;  /* 0x0000240001027983 */ /* 0x002ee40000100800 */
[----:B---3--:R-:W-:-:S13]  /*e060*/  ISETP.NE.AND P4, PT, R2, 0x3, PT ;  /* 0x000000030200780c */ /* 0x008fda0003f85270 */
[----:B------:R-:W-:Y:S05]  /*e070*/  @!P4 BRA `(.L_x_293) ;  /* 0x000000000004c947 */ /* 0x000fea0003800000 */
[----:B------:R-:W-:Y:S01]  /*e080*/  BPT.TRAP 0x1 ;  /* 0x000000040000795c */ /* 0x000fe20000300000 */
.L_x_293:
[----:B------:R1:W-:Y:S01]  /*e090*/  SYNCS.ARRIVE.TRANS64.A1T0 RZ, [R6+URZ+0x28830], RZ ;  /* 0x028830ff06ff79a7 */ /* 0x0003e2000810003f */
[----:B------:R-:W-:Y:S05]  /*e0a0*/  @!P4 BRA `(.L_x_294) ;  /* 0x000000000004c947 */ /* 0x000fea0003800000 */
[----:B------:R-:W-:Y:S01]  /*e0b0*/  BPT.TRAP 0x1 ;  /* 0x000000040000795c */ /* 0x000fe20000300000 */
.L_x_294:
[----:B------:R-:W-:Y:S01]  /*e0c0*/  SHF.L.U32 R3, R17, 0x1f, RZ ;  /* 0x0000001f11037819 */ /* 0x000fe200000006ff */
[----:B-1----:R-:W-:Y:S01]  /*e0d0*/  IMAD R6, R10, 0x8, R22 ;  /* 0x000000080a067824 */ /* 0x002fe200078e0216 */
[----:B------:R-:W-:Y:S03]  /*e0e0*/  BSSY B1, `(.L_x_295) ;  /* 0x0000003000017945 */ /* 0x000fe60003800000 */
[----:B------:R-:W1:Y:S02]  /*e0f0*/  SYNCS.PHASECHK.TRANS64.TRYWAIT P0, [R6+URZ+0x28860], R3 ;  /* 0x02886003060075a7 */ /* 0x000e64000800017f */
[----:B-1----:R-:W-:Y:S05]  /*e100*/  @!P0 BRA `(.L_x_296) ;  /* 0x0000004000448947 */ /* 0x002fea0003800000 */
.L_x_394:
[----:B------:R-:W-:Y:S05]  /*e110*/  BSYNC B1 ;  /* 0x0000000000017941 */ /* 0x000fea0003800000 */
.L_x_295:
[----:B------:R-:W3:Y:S01]  /*e120*/  S2R R2, SR_TID.X ;  /* 0x0000000000027919 */ /* 0x000ee20000002100 */
[----:B------:R-:W-:Y:S01]  /*e130*/  UMOV UR4, 0xffffffff ;  /* 0xffffffff00047882 */ /* 0x000fe20000000000 */
[----:B0-----:R-:W-:Y:S02]  /*e140*/  IMAD R8, R31, -0x80, R34 ;  /* 0xffffff801f087824 */ /* 0x001fe400078e0222 */
[----:B------:R-:W-:Y:S01]  /*e150*/  IMAD R7, R10, 0x4000, R33 ;  /* 0x000040000a077824 */ /* 0x000fe200078e0221 */
[----:B---3--:R-:W-:-:S04]  /*e160*/  LOP3.LUT R2, R2, 0x7f, RZ, 0xc0, !PT ;  /* 0x0000007f02027812 */ /* 0x008fc800078ec0ff */
[----:B------:R-:W-:-:S05]  /*e170*/  SHF.R.U32.HI R2, RZ, 0x3, R2 ;  /* 0x00000003ff027819 */ /* 0x000fca0000011602 */
[----:B------:R-:W-:Y:S01]  /*e180*/  IMAD.IADD R8, R8, 0x1, -R2 ;  /* 0x0000000108087824 */ /* 0x000fe200078e0a02 */
[----:B------:R-:W-:Y:S06]  /*e190*/  BRA.DIV UR4, `(.L_x_297) ;  /* 0x0000004204347947 */ /* 0x000fec000b800000 */
[----:B------:R-:W0:Y:S01]  /*e1a0*/  SHFL.IDX PT, R2, R18, RZ, 0x181f ;  /* 0x00181fff12027589 */ /* 0x000e2200000e0000 */
[----:B------:R-:W-:-:S03]  /*e1b0*/  IMAD R7, R7, 0x2, R22 ;  /* 0x0000000207077824 */ /* 0x000fc600078e0216 */
[----:B-1----:R-:W1:Y:S04]  /*e1c0*/  SHFL.IDX PT, R3, R23, RZ, 0x181f ;  /* 0x00181fff17037589 */ /* 0x002e6800000e0000 */
[----:B--2---:R-:W-:Y:S01]  /*e1d0*/  SHFL.IDX PT, R14, R18, 0x7, 0x181f ;  /* 0x00f81f00120e7f89 */ /* 0x004fe200000e0000 */
[----:B0-----:R-:W-:-:S04]  /*e1e0*/  IADD3 R2, P0, R2, R5, RZ ;  /* 0x0000000502027210 */ /* 0x001fc80007f1e0ff */
[----:B-1----:R-:W-:Y:S02]  /*e1f0*/  IADD3.X R3, RZ, R3, RZ, P0, !PT ;  /* 0x00000003ff037210 */ /* 0x002fe400007fe4ff */
[----:B------:R-:W-:-:S13]  /*e200*/  ISETP.LT.OR P0, PT, R8, 0x1, P2 ;  /* 0x000000010800780c */ /* 0x000fda0001701670 */
[----:B------:R-:W-:Y:S01]  /*e210*/  LDGSTS.E.BYPASS.LTC128B.128 [R7+0x400], desc[UR36][R2.64], !P0 ;  /* 0x0040000002077fae */ /* 0x000fe2000c101d64 */
[----:B------:R-:W-:-:S13]  /*e220*/  ISETP.LT.OR P0, PT, R8, 0x1, P1 ;  /* 0x000000010800780c */ /* 0x000fda0000f01670 */
[----:B------:R0:W-:Y:S04]  /*e230*/  LDGSTS.E.BYPASS.LTC128B.128 [R7+0x4400], desc[UR36][R2.64+0x80], !P0 ;  /* 0x0440008002077fae */ /* 0x0001e8000c101d64 */
[----:B0-----:R-:W0:Y:S04]  /*e240*/  SHFL.IDX PT, R2, R18, 0x1, 0x181f ;  /* 0x00381f0012027f89 */ /* 0x001e2800000e0000 */
[----:B------:R-:W1:Y:S01]  /*e250*/  SHFL.IDX PT, R3, R23, 0x1, 0x181f ;  /* 0x00381f0017037f89 */ /* 0x000e6200000e0000 */
[----:B0-----:R-:W-:-:S05]  /*e260*/  IADD3 R2, P0, R2, R5, RZ ;  /* 0x0000000502027210 */ /* 0x001fca0007f1e0ff */
[----:B-1----:R-:W-:Y:S01]  /*e270*/  IMAD.X R3, RZ, RZ, R3, P0 ;  /* 0x000000ffff037224 */ /* 0x002fe200000e0603 */
        /* <DEDUP_REMOVED lines=37> */
[----:B------:R-:W1:Y:S04]  /*e4d0*/  SHFL.IDX PT, R3, R23, 0x6, 0x181f ;  /* 0x00d81f0017037f89 */ /* 0x000e6800000e0000 */
[----:B------:R-:W2:Y:S01]  /*e4e0*/  SHFL.IDX PT, R23, R23, 0x7, 0x181f ;  /* 0x00f81f0017177f89 */ /* 0x000ea200000e0000 */
[----:B0-----:R-:W-:-:S04]  /*e4f0*/  IADD3 R2, P0, R2, R5, RZ ;  /* 0x0000000502027210 */ /* 0x001fc80007f1e0ff */
[----:B-1----:R-:W-:Y:S02]  /*e500*/  IADD3.X R3, RZ, R3, RZ, P0, !PT ;  /* 0x00000003ff037210 */ /* 0x002fe400007fe4ff */
[----:B------:R-:W-:-:S13]  /*e510*/  ISETP.LT.OR P0, PT, R8, 0x61, P2 ;  /* 0x000000610800780c */ /* 0x000fda0001701670 */
[----:B------:R1:W-:Y:S01]  /*e520*/  LDGSTS.E.BYPASS.LTC128B.128 [R7+0x3400], desc[UR36][R2.64], !P0 ;  /* 0x0340000002077fae */ /* 0x0003e2000c101d64 */
[----:B------:R-:W-:-:S13]  /*e530*/  ISETP.LT.OR P0, PT, R8, 0x61, P1 ;  /* 0x000000610800780c */ /* 0x000fda0000f01670 */
[----:B--2---:R1:W-:Y:S02]  /*e540*/  LDGSTS.E.BYPASS.LTC128B.128 [R7+0x7400], desc[UR36][R2.64+0x80], !P0 ;  /* 0x0740008002077fae */ /* 0x0043e4000c101d64 */
.L_x_412:
[----:B01----:R-:W-:Y:S01]  /*e550*/  IADD3 R2, P0, R14, R5, RZ ;  /* 0x000000050e027210 */ /* 0x003fe20007f1e0ff */
[----:B------:R-:W-:Y:S01]  /*e560*/  ULDC.64 UR4, c[0x0][0x328] ;  /* 0x0000ca0000047ab9 */ /* 0x000fe20000000a00 */
[----:B------:R-:W-:Y:S01]  /*e570*/  ULDC.64 UR6, c[0x0][0x318] ;  /* 0x0000c60000067ab9 */ /* 0x000fe20000000a00 */
[----:B------:R-:W-:Y:S02]  /*e580*/  IMAD R5, R20, UR4, RZ ;  /* 0x0000000414057c24 */ /* 0x000fe4000f8e02ff */
[----:B------:R-:W-:Y:S01]  /*e590*/  IMAD.X R3, RZ, RZ, R23, P0 ;  /* 0x000000ffff037224 */ /* 0x000fe200000e0617 */
[----:B------:R-:W-:Y:S01]  /*e5a0*/  ISETP.LT.OR P0, PT, R8, 0x71, P2 ;  /* 0x000000710800780c */ /* 0x000fe20001701670 */
[----:B------:R-:W-:-:S12]  /*e5b0*/  IMAD R5, R4, UR5, R5 ;  /* 0x0000000504057c24 */ /* 0x000fd8000f8e0205 */
[----:B------:R-:W-:Y:S01]  /*e5c0*/  @!PT LDS RZ, [RZ] ;  /* 0x00000000fffff984 */ /* 0x000fe20000000800 */
[----:B------:R-:W-:Y:S01]  /*e5d0*/  @!PT LDS RZ, [RZ] ;  /* 0x00000000fffff984 */ /* 0x000fe20000000800 */
[----:B------:R-:W-:Y:S01]  /*e5e0*/  @!PT LDS RZ, [RZ] ;  /* 0x00000000fffff984 */ /* 0x000fe20000000800 */
[----:B------:R-:W-:Y:S01]  /*e5f0*/  LDGSTS.E.BYPASS.LTC128B.128 [R7+0x3c00], desc[UR36][R2.64], !P0 ;  /* 0x03c0000002077fae */ /* 0x000fe2000c101d64 */
[----:B------:R-:W-:-:S13]  /*e600*/  ISETP.LT.OR P0, PT, R8, 0x71, P1 ;  /* 0x000000710800780c */ /* 0x000fda0000f01670 */
[----:B------:R0:W-:Y:S02]  /*e610*/  LDGSTS.E.BYPASS.LTC128B.128 [R7+0x7c00], desc[UR36][R2.64+0x80], !P0 ;  /* 0x07c0008002077fae */ /* 0x0001e4000c101d64 */
[----:B0-----:R-:W-:Y:S01]  /*e620*/  IMAD.WIDE.U32 R2, R4, UR4, RZ ;  /* 0x0000000404027c25 */ /* 0x001fe2000f8e00ff */
[----:B------:R-:W-:-:S03]  /*e630*/  ULDC.64 UR4, c[0x0][0x338] ;  /* 0x0000ce0000047ab9 */ /* 0x000fc60000000a00 */
[----:B------:R-:W-:Y:S02]  /*e640*/  IMAD.IADD R3, R3, 0x1, R5 ;  /* 0x0000000103037824 */ /* 0x000fe400078e0205 */
[----:B------:R-:W-:Y:S02]  /*e650*/  IMAD R21, R21, UR4, RZ ;  /* 0x0000000415157c24 */ /* 0x000fe4000f8e02ff */
[----:B------:R-:W-:-:S04]  /*e660*/  IMAD.WIDE.U32 R2, R0, UR4, R2 ;  /* 0x0000000400027c25 */ /* 0x000fc8000f8e0002 */
[----:B------:R-:W-:Y:S01]  /*e670*/  IMAD R21, R0, UR5, R21 ;  /* 0x0000000500157c24 */ /* 0x000fe2000f8e0215 */
[----:B------:R-:W-:Y:S01]  /*e680*/  ULDC.64 UR4, c[0x0][0x330] ;  /* 0x0000cc0000047ab9 */ /* 0x000fe20000000a00 */
[----:B------:R-:W-:Y:S02]  /*e690*/  NOP ;  /* 0x0000000000007918 */ /* 0x000fe40000000000 */
[----:B------:R-:W-:Y:S02]  /*e6a0*/  IMAD.IADD R3, R3, 0x1, R21 ;  /* 0x0000000103037824 */ /* 0x000fe400078e0215 */
[----:B------:R-:W-:-:S04]  /*e6b0*/  IMAD.WIDE.U32 R2, R24, UR4, R2 ;  /* 0x0000000418027c25 */ /* 0x000fc8000f8e0002 */
[----:B------:R-:W-:Y:S01]  /*e6c0*/  IMAD R3, R24, UR5, R3 ;  /* 0x0000000518037c24 */ /* 0x000fe2000f8e0203 */
[----:B------:R-:W-:-:S04]  /*e6d0*/  LEA R18, P0, R2, UR6, 0x1 ;  /* 0x0000000602127c11 */ /* 0x000fc8000f8008ff */
[----:B------:R-:W-:Y:S02]  /*e6e0*/  LEA.HI.X R23, R2, UR7, R3, 0x1, P0 ;  /* 0x0000000702177c11 */ /* 0x000fe400080f0c03 */
[----:B------:R-:W-:-:S13]  /*e6f0*/  PLOP3.LUT P0, PT, PT, PT, PT, 0x80, 0x0 ;  /* 0x000000000000781c */ /* 0x000fda0003f0f070 */
.L_x_298:
        /* <DEDUP_REMOVED lines=11> */
.L_x_299:
[C---:B------:R-:W-:Y:S01]  /*e7b0*/  ISETP.GT.AND P0, PT, R26.reuse, R35, PT ;  /* 0x000000231a00720c */ /* 0x040fe20003f04270 */
[----:B------:R0:W-:Y:S01]  /*e7c0*/  SYNCS.ARRIVE.TRANS64.A1T0 RZ, [R6+URZ+0x28850], RZ ;  /* 0x028850ff06ff79a7 */ /* 0x0001e2000810003f */
[----:B------:R-:W-:Y:S01]  /*e7d0*/  IMAD.MOV.U32 R17, RZ, RZ, R28 ;  /* 0x000000ffff117224 */ /* 0x000fe200078e001c */
[----:B------:R-:W-:Y:S01]  /*e7e0*/  MOV R31, R26 ;  /* 0x0000001a001f7202 */ /* 0x000fe20000000f00 */
[----:B------:R-:W-:Y:S02]  /*e7f0*/  IMAD.MOV.U32 R10, RZ, RZ, R25 ;  /* 0x000000ffff0a7224 */ /* 0x000fe400078e0019 */
[----:B0-----:R-:W-:-:S07]  /*e800*/  VIADD R6, R26, 0xffffffff ;  /* 0xffffffff1a067836 */ /* 0x001fce0000000000 */
[----:B------:R-:W-:Y:S05]  /*e810*/  @P0 BRA `(.L_x_300) ;  /* 0xfffffff000000947 */ /* 0x000fea000383ffff */
.L_x_287:
[----:B------:R-:W-:Y:S05]  /*e820*/  BSYNC B0 ;  /* 0x0000000000007941 */ /* 0x000fea0003800000 */
.L_x_286:
[----:B------:R-:W1:Y:S01]  /*e830*/  S2R R0, SR_TID.X ;  /* 0x0000000000007919 */ /* 0x000e620000002100 */
[----:B------:R-:W-:Y:S01]  /*e840*/  BSSY B0, `(.L_x_301) ;  /* 0x0000010000007945 */ /* 0x000fe20003800000 */
[----:B-1----:R-:W-:-:S04]  /*e850*/  LOP3.LUT R0, R0, 0x7f, RZ, 0xc0, !PT ;  /* 0x0000007f00007812 */ /* 0x002fc800078ec0ff */
[----:B------:R-:W-:-:S13]  /*e860*/  ISETP.NE.AND P0, PT, R0, RZ, PT ;  /* 0x000000ff0000720c */ /* 0x000fda0003f05270 */
[----:B------:R-:W-:Y:S05]  /*e870*/  @P0 BRA `(.L_x_302) ;  /* 0x0000000000300947 */ /* 0x000fea0003800000 */
[----:B------:R-:W1:Y:S01]  /*e880*/  S2R R5, SR_LANEID ;  /* 0x0000000000057919 */ /* 0x000e620000000000 */
[----:B------:R-:W-:Y:S01]  /*e890*/  VOTEU.ANY UR4, UPT, PT ;  /* 0x0000000000047886 */ /* 0x000fe200038e0100 */
[----:B0-----:R-:W0:Y:S01]  /*e8a0*/  LDC.64 R2, c[0x0][0xc60] ;  /* 0x00031800ff027b82 */ /* 0x001e220000000a00 */
[----:B------:R-:W1:Y:S02]  /*e8b0*/  FLO.U32 R0, UR4 ;  /* 0x0000000400007d00 */ /* 0x000e6400080e0000 */
[----:B-1----:R-:W-:-:S06]  /*e8c0*/  ISETP.EQ.U32.AND P0, PT, R0, R5, PT ;  /* 0x000000050000720c */ /* 0x002fcc0003f02070 */
[----:B------:R-:W0:Y:S07]  /*e8d0*/  POPC R5, UR4 ;  /* 0x0000000400057d09 */ /* 0x000e2e0008000000 */
[----:B0-----:R-:W3:Y:S01]  /*e8e0*/  @P0 ATOMG.E.ADD.STRONG.GPU PT, R3, desc[UR36][R2.64], R5 ;  /* 0x00000005020309a8 */ /* 0x001ee200081ee1e4 */
[----:B------:R-:W0:Y:S02]  /*e8f0*/  S2R R4, SR_LTMASK ;  /* 0x0000000000047919 */ /* 0x000e240000003900 */
[----:B0-----:R-:W-:-:S04]  /*e900*/  LOP3.LUT R4, R4, UR4, RZ, 0xc0, !PT ;  /* 0x0000000404047c12 */ /* 0x001fc8000f8ec0ff */
[----:B------:R-:W0:Y:S01]  /*e910*/  POPC R7, R4 ;  /* 0x0000000400077309 */ /* 0x000e220000000000 */
[----:B---3--:R-:W0:Y:S02]  /*e920*/  SHFL.IDX PT, R0, R3, R0, 0x1f ;  /* 0x00001f0003007589 */ /* 0x008e2400000e0000 */
[----:B0-----:R-:W-:-:S07]  /*e930*/  IADD3 R16, R0, UR38, R7 ;  /* 0x0000002600107c10 */ /* 0x001fce000fffe007 */
.L_x_302:
[----:B------:R-:W-:Y:S05]  /*e940*/  BSYNC B0 ;  /* 0x0000000000007941 */ /* 0x000fea0003800000 */
.L_x_301:
[----:B------:R-:W3:Y:S02]  /*e950*/  LDL R0, [R1+0x24] ;  /* 0x0000240001007983 */ /* 0x000ee40000100800 */
[----:B---3--:R-:W-:-:S13]  /*e960*/  ISETP.NE.AND P0, PT, R0, 0x3, PT ;  /* 0x000000030000780c */ /* 0x008fda0003f05270 */
[----:B------:R-:W-:Y:S05]  /*e970*/  @!P0 BRA `(.L_x_303) ;  /* 0x0000000000048947 */ /* 0x000fea0003800000 */
[----:B------:R-:W-:Y:S01]  /*e980*/  BPT.TRAP 0x1 ;  /* 0x000000040000795c */ /* 0x000fe20000300000 */
.L_x_303:
[----:B------:R-:W-:Y:S01]  /*e990*/  IMAD R0, R25, 0x8, R22 ;  /* 0x0000000819007824 */ /* 0x000fe200078e0216 */
[----:B0-----:R-:W-:Y:S01]  /*e9a0*/  SHF.L.U32 R3, R28, 0x1f, RZ ;  /* 0x0000001f1c037819 */ /* 0x001fe200000006ff */
[----:B------:R-:W-:Y:S01]  /*e9b0*/  BSSY B0, `(.L_x_304) ;  /* 0x0000004000007945 */ /* 0x000fe20003800000 */
[----:B------:R-:W-:Y:S02]  /*e9c0*/  IMAD R6, R26, -0x80, R34 ;  /* 0xffffff801a067824 */ /* 0x000fe400078e0222 */
[----:B------:R-:W0:Y:S02]  /*e9d0*/  SYNCS.PHASECHK.TRANS64.TRYWAIT P0, [R0+URZ+0x28860], R3 ;  /* 0x02886003000075a7 */ /* 0x000e24000800017f */
[----:B0-----:R-:W-:Y:S05]  /*e9e0*/  @!P0 BRA `(.L_x_305) ;  /* 0x0000004000a88947 */ /* 0x001fea0003800000 */
.L_x_413:
[----:B------:R-:W-:Y:S05]  /*e9f0*/  BSYNC B0 ;  /* 0x0000000000007941 */ /* 0x000fea0003800000 */
.L_x_304:
[----:B------:R-:W1:Y:S01]  /*ea00*/  S2R R2, SR_TID.X ;  /* 0x0000000000027919 */ /* 0x000e620000002100 */
[----:B------:R-:W-:Y:S01]  /*ea10*/  UMOV UR4, 0xffffffff ;  /* 0xffffffff00047882 */ /* 0x000fe20000000000 */
[----:B------:R-:W-:Y:S01]  /*ea20*/  IMAD R9, R25, 0x4000, R33 ;  /* 0x0000400019097824 */ /* 0x000fe200078e0221 */
[----:B-1----:R-:W-:-:S04]  /*ea30*/  LOP3.LUT R2, R2, 0x7f, RZ, 0xc0, !PT ;  /* 0x0000007f02027812 */ /* 0x002fc800078ec0ff */
[----:B------:R-:W-:-:S05]  /*ea40*/  SHF.R.U32.HI R2, RZ, 0x3, R2 ;  /* 0x00000003ff027819 */ /* 0x000fca0000011602 */
[----:B------:R-:W-:Y:S01]  /*ea50*/  IMAD.IADD R6, R6, 0x1, -R2 ;  /* 0x0000000106067824 */ /* 0x000fe200078e0a02 */
[----:B------:R-:W-:Y:S06]  /*ea60*/  BRA.DIV UR4, `(.L_x_306) ;  /* 0x00000042049c7947 */ /* 0x000fec000b800000 */
[----:B--2---:R-:W1:Y:S01]  /*ea70*/  SHFL.IDX PT, R14, R18, RZ, 0x181f ;  /* 0x00181fff120e7589 */ /* 0x004e6200000e0000 */
[----:B------:R-:W-:Y:S01]  /*ea80*/  ULDC UR4, c[0x0][0x2f4] ;  /* 0x0000bd0000047ab9 */ /* 0x000fe20000000800 */
[C---:B------:R-:W-:Y:S01]  /*ea90*/  IMAD.SHL.U32 R5, R30.reuse, 0x2, RZ ;  /* 0x000000021e057824 */ /* 0x040fe200078e00ff */
[----:B------:R-:W-:Y:S01]  /*eaa0*/  ISETP.GE.AND P1, PT, R30, UR4, PT ;  /* 0x000000041e007c0c */ /* 0x000fe2000bf26270 */
[----:B0-----:R-:W0:Y:S01]  /*eab0*/  SHFL.IDX PT, R3, R23, RZ, 0x181f ;  /* 0x00181fff17037589 */ /* 0x001e2200000e0000 */
[----:B------:R-:W-:Y:S01]  /*eac0*/  ISETP.GE.AND P0, PT, R29, UR4, PT ;  /* 0x000000041d007c0c */ /* 0x000fe2000bf06270 */
[----:B------:R-:W-:Y:S01]  /*ead0*/  IMAD R4, R9, 0x2, R22 ;  /* 0x0000000209047824 */ /* 0x000fe200078e0216 */
[C---:B------:R-:W-:Y:S01]  /*eae0*/  ISETP.LT.OR P2, PT, R6.reuse, 0x1, P1 ;  /* 0x000000010600780c */ /* 0x040fe20000f41670 */
[----:B------:R-:W2:Y:S01]  /*eaf0*/  SHFL.IDX PT, R10, R18, 0x1, 0x181f ;  /* 0x00381f00120a7f89 */ /* 0x000ea200000e0000 */
[----:B------:R-:W-:-:S03]  /*eb00*/  ISETP.LT.OR P3, PT, R6, 0x1, P0 ;  /* 0x000000010600780c */ /* 0x000fc60000761670 */
[----:B------:R-:W3:Y:S04]  /*eb10*/  SHFL.IDX PT, R7, R23, 0x1, 0x181f ;  /* 0x00381f0017077f89 */ /* 0x000ee800000e0000 */
[----:B------:R-:W-:Y:S01]  /*eb20*/  SHFL.IDX PT, R8, R23, 0x2, 0x181f ;  /* 0x00581f0017087f89 */ /* 0x000fe200000e0000 */
[----:B-1----:R-:W-:-:S03]  /*eb30*/  IADD3 R2, P4, R14, R5, RZ ;  /* 0x000000050e027210 */ /* 0x002fc60007f9e0ff */
[----:B------:R-:W1:Y:S02]  /*eb40*/  SHFL.IDX PT, R14, R18, 0x2, 0x181f ;  /* 0x00581f00120e7f89 */ /* 0x000e6400000e0000 */
[----:B0-----:R-:W-:-:S05]  /*eb50*/  IMAD.X R3, RZ, RZ, R3, P4 ;  /* 0x000000ffff037224 */ /* 0x001fca00020e0603 */
[----:B------:R-:W-:Y:S01]  /*eb60*/  LDGSTS.E.BYPASS.LTC128B.128 [R4+0x400], desc[UR36][R2.64], !P2 ;  /* 0x0040000002047fae */ /* 0x000fe2000d101d64 */
[----:B------:R-:W-:-:S03]  /*eb70*/  ISETP.LT.OR P2, PT, R6, 0x11, P1 ;  /* 0x000000110600780c */ /* 0x000fc60000f41670 */
[----:B------:R2:W-:Y:S01]  /*eb80*/  LDGSTS.E.BYPASS.LTC128B.128 [R4+0x4400], desc[UR36][R2.64+0x80], !P3 ;  /* 0x0440008002047fae */ /* 0x0005e2000d901d64 */
[----:B------:R-:W-:Y:S02]  /*eb90*/  ISETP.LT.OR P3, PT, R6, 0x11, P0 ;  /* 0x000000110600780c */ /* 0x000fe40000761670 */
[----:B--2---:R-:W-:Y:S02]  /*eba0*/  IADD3 R2, P4, R10, R5, RZ ;  /* 0x000000050a027210 */ /* 0x004fe40007f9e0ff */
[----:B------:R-:W-:Y:S02]  /*ebb0*/  SHFL.IDX PT, R10, R18, 0x4, 0x181f ;  /* 0x00981f00120a7f89 */ /* 0x000fe400000e0000 */
[----:B---3--:R-:W-:Y:S02]  /*ebc0*/  IADD3.X R3, RZ, R7, RZ, P4, !PT ;  /* 0x00000007ff037210 */ /* 0x008fe400027fe4ff */
[----:B------:R-:W-:Y:S04]  /*ebd0*/  SHFL.IDX PT, R7, R23, 0x3, 0x181f ;  /* 0x00781f0017077f89 */ /* 0x000fe800000e0000 */
[----:B------:R-:W-:Y:S01]  /*ebe0*/  LDGSTS.E.BYPASS.LTC128B.128 [R4+0xc00], desc[UR36][R2.64], !P2 ;  /* 0x00c0000002047fae */ /* 0x000fe2000d101d64 */
[----:B------:R-:W-:-:S03]  /*ebf0*/  ISETP.LT.OR P2, PT, R6, 0x21, P1 ;  /* 0x000000210600780c */ /* 0x000fc60000f41670 */
[----:B------:R1:W-:Y:S01]  /*ec00*/  LDGSTS.E.BYPASS.LTC128B.128 [R4+0x4c00], desc[UR36][R2.64+0x80], !P3 ;  /* 0x04c0008002047fae */ /* 0x0003e2000d901d64 */
[----:B------:R-:W-:Y:S02]  /*ec10*/  ISETP.LT.OR P3, PT, R6, 0x21, P0 ;  /* 0x000000210600780c */ /* 0x000fe40000761670 */
[----:B-1----:R-:W-:Y:S02]  /*ec20*/  IADD3 R2, P4, R14, R5, RZ ;  /* 0x000000050e027210 */ /* 0x002fe40007f9e0ff */
[----:B------:R-:W0:Y:S03]  /*ec30*/  SHFL.IDX PT, R14, R18, 0x3, 0x181f ;  /* 0x00781f00120e7f89 */ /* 0x000e2600000e0000 */
[----:B------:R-:W-:Y:S02]  /*ec40*/  IMAD.X R3, RZ, RZ, R8, P4 ;  /* 0x000000ffff037224 */ /* 0x000fe400020e0608 */
[----:B------:R-:W1:Y:S04]  /*ec50*/  SHFL.IDX PT, R8, R23, 0x4, 0x181f ;  /* 0x00981f0017087f89 */ /* 0x000e6800000e0000 */
[----:B------:R-:W-:Y:S01]  /*ec60*/  LDGSTS.E.BYPASS.LTC128B.128 [R4+0x1400], desc[UR36][R2.64], !P2 ;  /* 0x0140000002047fae */ /* 0x000fe2000d101d64 */
[----:B------:R-:W-:-:S03]  /*ec70*/  ISETP.LT.OR P2, PT, R6, 0x31, P1 ;  /* 0x000000310600780c */ /* 0x000fc60000f41670 */
[----:B------:R0:W-:Y:S01]  /*ec80*/  LDGSTS.E.BYPASS.LTC128B.128 [R4+0x5400], desc[UR36][R2.64+0x80], !P3 ;  /* 0x0540008002047fae */ /* 0x0001e2000d901d64 */
[----:B------:R-:W-:Y:S02]  /*ec90*/  ISETP.LT.OR P3, PT, R6, 0x31, P0 ;  /* 0x000000310600780c */ /* 0x000fe40000761670 */
[----:B0-----:R-:W-:Y:S02]  /*eca0*/  IADD3 R2, P4, R14, R5, RZ ;  /* 0x000000050e027210 */ /* 0x001fe40007f9e0ff */
[----:B------:R-:W0:Y:S03]  /*ecb0*/  SHFL.IDX PT, R14, R18, 0x5, 0x181f ;  /* 0x00b81f00120e7f89 */ /* 0x000e2600000e0000 */
[----:B------:R-:W-:Y:S02]  /*ecc0*/  IMAD.X R3, RZ, RZ, R7, P4 ;  /* 0x000000ffff037224 */ /* 0x000fe400020e0607 */
[----:B------:R-:W2:Y:S04]  /*ecd0*/  SHFL.IDX PT, R7, R23, 0x5, 0x181f ;  /* 0x00b81f0017077f89 */ /* 0x000ea800000e0000 */
[----:B------:R-:W-:Y:S01]  /*ece0*/  LDGSTS.E.BYPASS.LTC128B.128 [R4+0x1c00], desc[UR36][R2.64], !P2 ;  /* 0x01c0000002047fae */ /* 0x000fe2000d101d64 */
[----:B------:R-:W-:-:S03]  /*ecf0*/  ISETP.LT.OR P2, PT, R6, 0x41, P1 ;  /* 0x000000410600780c */ /* 0x000fc60000f41670 */
[----:B------:R3:W-:Y:S01]  /*ed00*/  LDGSTS.E.BYPASS.LTC128B.128 [R4+0x5c00], desc[UR36][R2.64+0x80], !P3 ;  /* 0x05c0008002047fae */ /* 0x0007e2000d901d64 */
[----:B------:R-:W-:Y:S02]  /*ed10*/  ISETP.LT.OR P3, PT, R6, 0x41, P0 ;  /* 0x000000410600780c */ /* 0x000fe40000761670 */
[----:B---3--:R-:W-:Y:S02]  /*ed20*/  IADD3 R2, P4, R10, R5, RZ ;  /* 0x000000050a027210 */ /* 0x008fe40007f9e0ff */
[----:B------:R-:W3:Y:S03]  /*ed30*/  SHFL.IDX PT, R10, R18, 0x6, 0x181f ;  /* 0x00d81f00120a7f89 */ /* 0x000ee600000e0000 */
[----:B-1----:R-:W-:Y:S02]  /*ed40*/  IMAD.X R3, RZ, RZ, R8, P4 ;  /* 0x000000ffff037224 */ /* 0x002fe400020e0608 */
[----:B------:R-:W1:Y:S04]  /*ed50*/  SHFL.IDX PT, R8, R23, 0x6, 0x181f ;  /* 0x00d81f0017087f89 */ /* 0x000e6800000e0000 */
[----:B------:R-:W-:Y:S01]  /*ed60*/  LDGSTS.E.BYPASS.LTC128B.128 [R4+0x2400], desc[UR36][R2.64], !P2 ;  /* 0x0240000002047fae */ /* 0x000fe2000d101d64 */
[----:B------:R-:W-:-:S03]  /*ed70*/  ISETP.LT.OR P2, PT, R6, 0x51, P1 ;  /* 0x000000510600780c */ /* 0x000fc60000f41670 */
[----:B------:R0:W-:Y:S01]  /*ed80*/  LDGSTS.E.BYPASS.LTC128B.128 [R4+0x6400], desc[UR36][R2.64+0x80], !P3 ;  /* 0x0640008002047fae */ /* 0x0001e2000d901d64 */
[----:B------:R-:W-:-:S03]  /*ed90*/  ISETP.LT.OR P3, PT, R6, 0x51, P0 ;  /* 0x000000510600780c */ /* 0x000fc60000761670 */
[----:B------:R-:W4:Y:S01]  /*eda0*/  SHFL.IDX PT, R23, R23, 0x7, 0x181f ;  /* 0x00f81f0017177f89 */ /* 0x000f2200000e0000 */
[----:B0-----:R-:W-:-:S03]  /*edb0*/  IADD3 R2, P4, R14, R5, RZ ;  /* 0x000000050e027210 */ /* 0x001fc60007f9e0ff */
[----:B------:R0:W0:Y:S02]  /*edc0*/  SHFL.IDX PT, R14, R18, 0x7, 0x181f ;  /* 0x00f81f00120e7f89 */ /* 0x00002400000e0000 */
[----:B--2---:R-:W-:-:S05]  /*edd0*/  IMAD.X R3, RZ, RZ, R7, P4 ;  /* 0x000000ffff037224 */ /* 0x004fca00020e0607 */
[----:B------:R-:W-:Y:S01]  /*ede0*/  LDGSTS.E.BYPASS.LTC128B.128 [R4+0x2c00], desc[UR36][R2.64], !P2 ;  /* 0x02c0000002047fae */ /* 0x000fe2000d101d64 */
[----:B------:R-:W-:-:S03]  /*edf0*/  ISETP.LT.OR P2, PT, R6, 0x61, P1 ;  /* 0x000000610600780c */ /* 0x000fc60000f41670 */
[----:B------:R3:W-:Y:S01]  /*ee00*/  LDGSTS.E.BYPASS.LTC128B.128 [R4+0x6c00], desc[UR36][R2.64+0x80], !P3 ;  /* 0x06c0008002047fae */ /* 0x0007e2000d901d64 */
[----:B------:R-:W-:Y:S02]  /*ee10*/  ISETP.LT.OR P3, PT, R6, 0x61, P0 ;  /* 0x000000610600780c */ /* 0x000fe40000761670 */
[----:B---3--:R-:W-:-:S05]  /*ee20*/  IADD3 R2, P4, R10, R5, RZ ;  /* 0x000000050a027210 */ /* 0x008fca0007f9e0ff */
[----:B-1----:R-:W-:-:S05]  /*ee30*/  IMAD.X R3, RZ, RZ, R8, P4 ;  /* 0x000000ffff037224 */ /* 0x002fca00020e0608 */
[----:B------:R1:W-:Y:S04]  /*ee40*/  LDGSTS.E.BYPASS.LTC128B.128 [R4+0x3400], desc[UR36][R2.64], !P2 ;  /* 0x0340000002047fae */ /* 0x0003e8000d101d64 */
[----:B0---4-:R1:W-:Y:S02]  /*ee50*/  LDGSTS.E.BYPASS.LTC128B.128 [R4+0x7400], desc[UR36][R2.64+0x80], !P3 ;  /* 0x0740008002047fae */ /* 0x0113e4000d901d64 */
.L_x_431:
[C---:B------:R-:W-:Y:S02]  /*ee60*/  ISETP.LT.OR P1, PT, R6.reuse, 0x71, P1 ;  /* 0x000000710600780c */ /* 0x040fe40000f21670 */
[----:B------:R-:W-:Y:S02]  /*ee70*/  ISETP.LT.OR P0, PT, R6, 0x71, P0 ;  /* 0x000000710600780c */ /* 0x000fe40000701670 */
[----:B-1----:R-:W-:-:S05]  /*ee80*/  IADD3 R2, P2, R14, R5, RZ ;  /* 0x000000050e027210 */ /* 0x002fca0007f5e0ff */
[----:B------:R-:W-:-:S05]  /*ee90*/  IMAD.X R3, RZ, RZ, R23, P2 ;  /* 0x000000ffff037224 */ /* 0x000fca00010e0617 */
[----:B------:R-:W-:Y:S01]  /*eea0*/  @!PT LDS RZ, [RZ] ;  /* 0x00000000fffff984 */ /* 0x000fe20000000800 */
[----:B------:R-:W-:Y:S01]  /*eeb0*/  @!PT LDS RZ, [RZ] ;  /* 0x00000000fffff984 */ /* 0x000fe20000000800 */
[----:B------:R-:W-:Y:S01]  /*eec0*/  @!PT LDS RZ, [RZ] ;  /* 0x00000000fffff984 */ /* 0x000fe20000000800 */
[----:B------:R0:W-:Y:S04]  /*eed0*/  LDGSTS.E.BYPASS.LTC128B.128 [R4+0x3c00], desc[UR36][R2.64], !P1 ;  /* 0x03c0000002047fae */ /* 0x0001e8000c901d64 */
[----:B------:R0:W-:Y:S01]  /*eee0*/  LDGSTS.E.BYPASS.LTC128B.128 [R4+0x7c00], desc[UR36][R2.64+0x80], !P0 ;  /* 0x07c0008002047fae */ /* 0x0001e2000c101d64 */
[----:B------:R-:W-:Y:S01]  /*eef0*/  PLOP3.LUT P0, PT, PT, PT, PT, 0x80, 0x0 ;  /* 0x000000000000781c */ /* 0x000fe20003f0f070 */
[----:B------:R-:W-:-:S12]  /*ef00*/  NOP ;  /* 0x0000000000007918 */ /* 0x000fd80000000000 */
.L_x_307:
[----:B------:R-:W-:Y:S02]  /*ef10*/  PLOP3.LUT P1, PT, P1, P0, PT, 0xa2, 0x0 ;  /* 0x000000000000781c */ /* 0x000fe40000f21472 */
[----:B------:R-:W-:-:S08]  /*ef20*/  @P0 R2UR P1, UR4, R0 ;  /* 0x00000000000402ca */ /* 0x000fd00000020000 */
[----:B------:R-:W-:-:S05]  /*ef30*/  @P0 PLOP3.LUT P0, PT, P1, PT, PT, 0x80, 0x0 ;  /* 0x000000000000081c */ /* 0x000fca0000f0f070 */
[----:B------:R-:W-:Y:S01]  /*ef40*/  @!P1 SYNCS.ARRIVE.TRANS64.RED.A0T1 RZ, [UR4+0x28850], RZ ;  /* 0x028850ffffff99a7 */ /* 0x000fe20008200404 */
[----:B------:R-:W-:Y:S07]  /*ef50*/  @!P1 ARRIVES.LDGSTSBAR.64.TRANSCNT [UR4+0x28850] ;  /* 0x02885000ff0099b0 */ /* 0x000fee0008000a84 */
[----:B------:R-:W-:Y:S05]  /*ef60*/  @P0 BRA.U.ANY `(.L_x_307) ;  /* 0xfffffffd00e80947 */ /* 0x000fea000393ffff */
[----:B------:R-:W-:Y:S01]  /*ef70*/  NOP ;  /* 0x0000000000007918 */ /* 0x000fe20000000000 */
[----:B0-----:R-:W2:Y:S02]  /*ef80*/  LDL R2, [R1+0x24] ;  /* 0x0000240001027983 */ /* 0x001ea40000100800 */
[----:B--2---:R-:W-:-:S13]  /*ef90*/  ISETP.NE.AND P2, PT, R2, 0x3, PT ;  /* 0x000000030200780c */ /* 0x004fda0003f45270 */
[----:B------:R-:W-:Y:S05]  /*efa0*/  @!P2 BRA `(.L_x_308) ;  /* 0x000000000004a947 */ /* 0x000fea0003800000 */
[----:B------:R-:W-:Y:S01]  /*efb0*/  BPT.TRAP 0x1 ;  /* 0x000000040000795c */ /* 0x000fe20000300000 */
.L_x_308:
[----:B------:R0:W-:Y:S01]  /*efc0*/  SYNCS.ARRIVE.TRANS64.A1T0 RZ, [R0+URZ+0x28850], RZ ;  /* 0x028850ff00ff79a7 */ /* 0x0001e2000810003f */
[----:B------:R-:W-:-:S04]  /*efd0*/  IADD3 R25, R25, 0x1, RZ ;  /* 0x0000000119197810 */ /* 0x000fc80007ffe0ff */
[----:B------:R-:W-:-:S04]  /*efe0*/  ISETP.NE.AND P0, PT, R25, 0x2, PT ;  /* 0x000000021900780c */ /* 0x000fc80003f05270 */
[----:B------:R-:W-:Y:S02]  /*eff0*/  SEL R3, RZ, 0x1, P0 ;  /* 0x00000001ff037807 */ /* 0x000fe40000000000 */
[----:B------:R-:W-:Y:S02]  /*f000*/  SEL R25, R25, RZ, P0 ;  /* 0x000000ff19197207 */ /* 0x000fe40000000000 */
[----:B0-----:R-:W-:-:S07]  /*f010*/  LOP3.LUT R28, R28, R3, RZ, 0x3c, !PT ;  /* 0x000000031c1c7212 */ /* 0x001fce00078e3cff */
.L_x_265:
[----:B------:R-:W-:Y:S05]  /*f020*/  BSYNC B7 ;  /* 0x0000000000077941 */ /* 0x000fea0003800000 */
.L_x_263:
[----:B------:R-:W-:-:S13]  /*f030*/  LOP3.LUT P0, RZ, R27, 0x20, RZ, 0xc0, !PT ;  /* 0x000000201bff7812 */ /* 0x000fda000780c0ff */
[----:B------:R-:W-:Y:S05]  /*f040*/  @!P0 BRA `(.L_x_309) ;  /* 0x0000000000248947 */ /* 0x000fea0003800000 */
[----:B------:R-:W-:Y:S05]  /*f050*/  WARPSYNC.ALL ;  /* 0x0000000000007948 */ /* 0x000fea0003800000 */
[----:B------:R-:W0:Y:S08]  /*f060*/  S2UR UR5, SR_CgaCtaId ;  /* 0x00000000000579c3 */ /* 0x000e300000008800 */
[----:B------:R-:W-:Y:S06]  /*f070*/  BAR.SYNC.DEFER_BLOCKING 0x5, 0x180 ;  /* 0x0146000000007b1d */ /* 0x000fec0000010000 */
[----:B------:R-:W-:-:S02]  /*f080*/  UMOV UR4, 0x400 ;  /* 0x0000040000047882 */ /* 0x000fc40000000000 */
[----:B0-----:R-:W-:-:S06]  /*f090*/  ULEA UR4, UR5, UR4, 0x18 ;  /* 0x0000000405047291 */ /* 0x001fcc000f8ec03f */
[----:B------:R-:W-:-:S05]  /*f0a0*/  IMAD.U32 R22, RZ, RZ, UR4 ;  /* 0x00000004ff167e24 */ /* 0x000fca000f8e00ff */
[----:B------:R2:W3:Y:S01]  /*f0b0*/  LDS.128 R16, [R22+0x288d0] ;  /* 0x0288d00016107984 */ /* 0x0004e20000000c00 */
[----:B------:R-:W-:Y:S06]  /*f0c0*/  BAR.ARV 0x4, 0x180 ;  /* 0x0106000000007b1d */ /* 0x000fec0000002000 */
[----:B------:R-:W-:Y:S05]  /*f0d0*/  BRA `(.L_x_310) ;  /* 0x0000000800d07947 */ /* 0x000fea0003800000 */
.L_x_309:
[----:B------:R-:W0:Y:S01]  /*f0e0*/  S2R R0, SR_TID.X ;  /* 0x0000000000007919 */ /* 0x000e220000002100 */
[----:B------:R-:W-:Y:S01]  /*f0f0*/  UMOV UR4, 0xffffffff ;  /* 0xffffffff00047882 */ /* 0x000fe20000000000 */
[----:B0-----:R-:W-:-:S04]  /*f100*/  LOP3.LUT R9, R0, 0x1f, RZ, 0xc0, !PT ;  /* 0x0000001f00097812 */ /* 0x001fc800078ec0ff */
[----:B------:R-:W-:Y:S01]  /*f110*/  ISETP.NE.AND P0, PT, R9, 0x1f, PT ;  /* 0x0000001f0900780c */ /* 0x000fe20003f05270 */
[----:B------:R-:W-:-:S12]  /*f120*/  BRA.DIV UR4, `(.L_x_311) ;  /* 0x0000004604687947 */ /* 0x000fd8000b800000 */
[----:B------:R-:W-:Y:S01]  /*f130*/  IMAD.IADD R7, R19, 0x1, R9 ;  /* 0x0000000113077824 */ /* 0x000fe200078e0209 */
[----:B------:R-:W-:-:S04]  /*f140*/  ULDC UR4, c[0x0][0xc3c] ;  /* 0x00030f0000047ab9 */ /* 0x000fc80000000800 */
[----:B------:R-:W-:-:S13]  /*f150*/  ISETP.GE.OR P1, PT, R7, UR4, !P0 ;  /* 0x0000000407007c0c */ /* 0x000fda000c726670 */
[----:B------:R-:W0:Y:S08]  /*f160*/  @!P1 LDC.64 R2, c[0x0][0xc80] ;  /* 0x00032000ff029b82 */ /* 0x000e300000000a00 */
[----:B------:R-:W1:Y:S01]  /*f170*/  @!P1 LDC.64 R4, c[0x0][0xc78] ;  /* 0x00031e00ff049b82 */ /* 0x000e620000000a00 */
[----:B0-----:R-:W-:-:S05]  /*f180*/  @!P1 IMAD.WIDE R2, R7, 0x4, R2 ;  /* 0x0000000407029825 */ /* 0x001fca00078e0202 */
[----:B------:R1:W2:Y:S02]  /*f190*/  @!P1 LDG.E R6, desc[UR36][R2.64] ;  /* 0x0000002402069981 */ /* 0x0002a4000c1e1900 */
[----:B-1----:R-:W-:-:S05]  /*f1a0*/  @!P1 IMAD.WIDE R2, R7, 0x4, R4 ;  /* 0x0000000407029825 */ /* 0x002fca00078e0204 */
[----:B------:R-:W3:Y:S01]  /*f1b0*/  @!P1 LDG.E R5, desc[UR36][R2.64] ;  /* 0x0000002402059981 */ /* 0x000ee2000c1e1900 */
[----:B------:R-:W-:Y:S01]  /*f1c0*/  IMAD.MOV.U32 R7, RZ, RZ, RZ ;  /* 0x000000ffff077224 */ /* 0x000fe200078e00ff */
[C---:B------:R-:W-:Y:S01]  /*f1d0*/  ISETP.GE.U32.AND P2, PT, R9.reuse, 0x2, PT ;  /* 0x000000020900780c */ /* 0x040fe20003f46070 */
[----:B------:R-:W-:Y:S01]  /*f1e0*/  IMAD.MOV.U32 R4, RZ, RZ, RZ ;  /* 0x000000ffff047224 */ /* 0x000fe200078e00ff */
[C---:B------:R-:W-:Y:S01]  /*f1f0*/  ISETP.GE.U32.AND P3, PT, R9.reuse, 0x4, PT ;  /* 0x000000040900780c */ /* 0x040fe20003f66070 */
[----:B------:R-:W-:Y:S01]  /*f200*/  SHFL.IDX PT, R0, R16, RZ, 0x1f ;  /* 0x00001fff10007589 */ /* 0x000fe200000e0000 */
[C---:B------:R-:W-:Y:S02]  /*f210*/  ISETP.GE.U32.AND P4, PT, R9.reuse, 0x8, PT ;  /* 0x000000080900780c */ /* 0x040fe40003f86070 */
[----:B------:R-:W-:Y:S01]  /*f220*/  ISETP.GE.U32.AND P5, PT, R9, 0x10, PT ;  /* 0x000000100900780c */ /* 0x000fe20003fa6070 */
[----:B------:R-:W-:Y:S01]  /*f230*/  SHFL.IDX PT, R8, R16, 0x1, 0x1f ;  /* 0x00201f0010087f89 */ /* 0x000fe200000e0000 */
[----:B--2---:R-:W-:-:S02]  /*f240*/  @!P1 IMAD.MOV.U32 R7, RZ, RZ, R6 ;  /* 0x000000ffff079224 */ /* 0x004fc400078e0006 */
[----:B------:R-:W-:Y:S02]  /*f250*/  IMAD.MOV.U32 R6, RZ, RZ, RZ ;  /* 0x000000ffff067224 */ /* 0x000fe400078e00ff */
[----:B---3--:R-:W-:Y:S01]  /*f260*/  @!P1 IMAD.MOV.U32 R4, RZ, RZ, R5 ;  /* 0x000000ffff049224 */ /* 0x008fe200078e0005 */
[----:B------:R-:W-:-:S03]  /*f270*/  ISETP.NE.AND P1, PT, R9, RZ, PT ;  /* 0x000000ff0900720c */ /* 0x000fc60003f25270 */
[----:B------:R-:W-:-:S05]  /*f280*/  IMAD R13, R4, R7, RZ ;  /* 0x00000007040d7224 */ /* 0x000fca00078e02ff */
        /* <DEDUP_REMOVED lines=15> */
[----:B------:R0:W1:Y:S02]  /*f380*/  SHFL.IDX PT, R14, R2, 0x1f, 0x1f ;  /* 0x03e01f00020e7f89 */ /* 0x00006400000e0000 */
.L_x_441:
[----:B------:R-:W-:Y:S02]  /*f390*/  ULDC UR4, c[0x0][0xc38] ;  /* 0x00030e0000047ab9 */ /* 0x000fe40000000800 */
[----:B------:R-:W-:-:S04]  /*f3a0*/  IMAD.U32 R5, RZ, RZ, UR4 ;  /* 0x00000004ff057e24 */ /* 0x000fc8000f8e00ff */
[----:B-1----:R-:W-:-:S05]  /*f3b0*/  IMAD R14, R14, R5, RZ ;  /* 0x000000050e0e7224 */ /* 0x002fca00078e02ff */
[----:B------:R-:W-:-:S04]  /*f3c0*/  IADD3 R9, R8, R14, RZ ;  /* 0x0000000e08097210 */ /* 0x000fc80007ffe0ff */
[----:B------:R-:W-:-:S13]  /*f3d0*/  ISETP.GT.AND P6, PT, R9, R0, PT ;  /* 0x000000000900720c */ /* 0x000fda0003fc4270 */
[----:B------:R-:W-:Y:S05]  /*f3e0*/  @P6 BRA `(.L_x_312) ;  /* 0x0000000000a46947 */ /* 0x000fea0003800000 */
.L_x_315:
[----:B0-----:R-:W0:Y:S01]  /*f3f0*/  LDC R2, c[0x0][0xc3c] ;  /* 0x00030f00ff027b82 */ /* 0x001e220000000800 */
[----:B------:R-:W-:-:S05]  /*f400*/  VIADD R19, R19, 0x1f ;  /* 0x0000001f13137836 */ /* 0x000fca0000000000 */
[----:B0-----:R-:W-:-:S13]  /*f410*/  ISETP.GE.AND P6, PT, R19, R2, PT ;  /* 0x000000021300720c */ /* 0x001fda0003fc6270 */
[----:B------:R-:W-:Y:S05]  /*f420*/  @P6 BRA `(.L_x_313) ;  /* 0x0000000400b86947 */ /* 0x000fea0003800000 */
[----:B------:R-:W0:Y:S01]  /*f430*/  S2R R3, SR_TID.X ;  /* 0x0000000000037919 */ /* 0x000e220000002100 */
[----:B------:R-:W-:Y:S01]  /*f440*/  IMAD.MOV.U32 R7, RZ, RZ, RZ ;  /* 0x000000ffff077224 */ /* 0x000fe200078e00ff */
[----:B0-----:R-:W-:-:S05]  /*f450*/  LOP3.LUT R3, R3, 0x1f, RZ, 0xc0, !PT ;  /* 0x0000001f03037812 */ /* 0x001fca00078ec0ff */
[----:B------:R-:W-:-:S05]  /*f460*/  IMAD.IADD R11, R19, 0x1, R3 ;  /* 0x00000001130b7824 */ /* 0x000fca00078e0203 */
[----:B------:R-:W-:-:S13]  /*f470*/  ISETP.GE.OR P6, PT, R11, R2, !P0 ;  /* 0x000000020b00720c */ /* 0x000fda00047c6670 */
[----:B------:R-:W0:Y:S08]  /*f480*/  @!P6 LDC.64 R2, c[0x0][0xc80] ;  /* 0x00032000ff02eb82 */ /* 0x000e300000000a00 */
[----:B------:R-:W1:Y:S01]  /*f490*/  @!P6 LDC.64 R4, c[0x0][0xc78] ;  /* 0x00031e00ff04eb82 */ /* 0x000e620000000a00 */
[----:B0-----:R-:W-:-:S05]  /*f4a0*/  @!P6 IMAD.WIDE R2, R11, 0x4, R2 ;  /* 0x000000040b02e825 */ /* 0x001fca00078e0202 */
[----:B------:R1:W2:Y:S02]  /*f4b0*/  @!P6 LDG.E R7, desc[UR36][R2.64] ;  /* 0x000000240207e981 */ /* 0x0002a4000c1e1900 */
[----:B-1----:R-:W-:-:S04]  /*f4c0*/  @!P6 IMAD.WIDE R2, R11, 0x4, R4 ;  /* 0x000000040b02e825 */ /* 0x002fc800078e0204 */
[----:B------:R-:W-:-:S06]  /*f4d0*/  IMAD.MOV.U32 R4, RZ, RZ, RZ ;  /* 0x000000ffff047224 */ /* 0x000fcc00078e00ff */
[----:B------:R-:W2:Y:S01]  /*f4e0*/  @!P6 LDG.E R4, desc[UR36][R2.64] ;  /* 0x000000240204e981 */ /* 0x000ea2000c1e1900 */
[----:B------:R-:W-:Y:S01]  /*f4f0*/  UMOV UR4, 0xffffffff ;  /* 0xffffffff00047882 */ /* 0x000fe20000000000 */
[----:B--2---:R-:W-:Y:S02]  /*f500*/  IMAD R13, R4, R7, RZ ;  /* 0x00000007040d7224 */ /* 0x004fe400078e02ff */
[----:B------:R-:W-:Y:S05]  /*f510*/  BRA.DIV UR4, `(.L_x_314) ;  /* 0x0000004604a87947 */ /* 0x000fea000b800000 */
        /* <DEDUP_REMOVED lines=15> */
[----:B------:R0:W1:Y:S02]  /*f610*/  SHFL.IDX PT, R14, R2, 0x1f, 0x1f ;  /* 0x03e01f00020e7f89 */ /* 0x00006400000e0000 */
.L_x_449:
[----:B------:R-:W-:Y:S02]  /*f620*/  ULDC UR4, c[0x0][0xc38] ;  /* 0x00030e0000047ab9 */ /* 0x000fe40000000800 */
[----:B------:R-:W-:-:S04]  /*f630*/  IMAD.U32 R5, RZ, RZ, UR4 ;  /* 0x00000004ff057e24 */ /* 0x000fc8000f8e00ff */
[----:B-1----:R-:W-:-:S04]  /*f640*/  IMAD R14, R14, R5, RZ ;  /* 0x000000050e0e7224 */ /* 0x002fc800078e02ff */
[----:B------:R-:W-:-:S05]  /*f650*/  IMAD.IADD R9, R14, 0x1, R9 ;  /* 0x000000010e097824 */ /* 0x000fca00078e0209 */
[----:B------:R-:W-:-:S13]  /*f660*/  ISETP.GT.AND P6, PT, R9, R0, PT ;  /* 0x000000000900720c */ /* 0x000fda0003fc4270 */
[----:B------:R-:W-:Y:S05]  /*f670*/  @!P6 BRA `(.L_x_315) ;  /* 0xfffffffc005ce947 */ /* 0x000fea000383ffff */
.L_x_312:
[----:B------:R-:W-:Y:S01]  /*f680*/  IMAD.IADD R9, R9, 0x1, -R14 ;  /* 0x0000000109097824 */ /* 0x000fe200078e0a0e */
[----:B------:R-:W-:-:S03]  /*f690*/  UMOV UR4, 0xffffffff ;  /* 0xffffffff00047882 */ /* 0x000fc60000000000 */
[----:B------:R-:W-:-:S05]  /*f6a0*/  IMAD R3, R2, R5, R9 ;  /* 0x0000000502037224 */ /* 0x000fca00078e0209 */
[----:B------:R-:W-:Y:S01]  /*f6b0*/  ISETP.GT.AND P6, PT, R3, R0, PT ;  /* 0x000000000300720c */ /* 0x000fe20003fc4270 */
[----:B------:R-:W-:-:S12]  /*f6c0*/  BRA.DIV UR4, `(.L_x_316) ;  /* 0x0000004604f47947 */ /* 0x000fd8000b800000 */
[----:B------:R-:W-:-:S04]  /*f6d0*/  VOTE.ANY R3, PT, !P6 ;  /* 0x0000000000037806 */ /* 0x000fc800070e0100 */
[----:B------:R-:W1:Y:S02]  /*f6e0*/  POPC R8, R3 ;  /* 0x0000000300087309 */ /* 0x000e640000000000 */
[----:B-1----:R1:W2:Y:S04]  /*f6f0*/  SHFL.IDX PT, R7, R7, R8, 0x1f ;  /* 0x00001f0807077589 */ /* 0x0022a800000e0000 */
[----:B------:R1:W3:Y:S02]  /*f700*/  SHFL.IDX PT, R4, R4, R8, 0x1f ;  /* 0x00001f0804047589 */ /* 0x0002e400000e0000 */
.L_x_454:
[----:B------:R-:W-:-:S13]  /*f710*/  ISETP.NE.AND P0, PT, R3, RZ, PT ;  /* 0x000000ff0300720c */ /* 0x000fda0003f05270 */
[----:B------:R-:W-:Y:S05]  /*f720*/  @!P0 BRA `(.L_x_317) ;  /* 0x0000000000108947 */ /* 0x000fea0003800000 */
[----:B------:R-:W-:Y:S01]  /*f730*/  UMOV UR4, 0xffffffff ;  /* 0xffffffff00047882 */ /* 0x000fe20000000000 */
[----:B------:R-:W-:Y:S02]  /*f740*/  VIADD R12, R8, 0xffffffff ;  /* 0xffffffff080c7836 */ /* 0x000fe40000000000 */
[----:B------:R-:W-:Y:S05]  /*f750*/  BRA.DIV UR4, `(.L_x_318) ;  /* 0x0000004a042c7947 */ /* 0x000fea000b800000 */
[----:B------:R4:W0:Y:S02]  /*f760*/  SHFL.IDX PT, R6, R2, R12, 0x1f ;  /* 0x00001f0c02067589 */ /* 0x00082400000e0000 */
.L_x_317:
[----:B--2---:R-:W-:Y:S01]  /*f770*/  IABS R10, R7 ;  /* 0x00000007000a7213 */ /* 0x004fe20000000000 */
[----:B0-----:R-:W-:Y:S01]  /*f780*/  IMAD R16, R6, R5, R9 ;  /* 0x0000000506107224 */ /* 0x001fe200078e0209 */
[----:B---3--:R-:W-:Y:S01]  /*f790*/  IABS R5, R4 ;  /* 0x0000000400057213 */ /* 0x008fe20000000000 */
[----:B------:R-:W-:Y:S01]  /*f7a0*/  IMAD.IADD R19, R8, 0x1, R19 ;  /* 0x0000000108137824 */ /* 0x000fe200078e0213 */
[----:B------:R-:W0:Y:S01]  /*f7b0*/  I2F.RP R11, R10 ;  /* 0x0000000a000b7306 */ /* 0x000e220000209400 */
[----:B------:R-:W-:-:S07]  /*f7c0*/  IMAD.IADD R0, R0, 0x1, -R16 ;  /* 0x0000000100007824 */ /* 0x000fce00078e0a10 */
[----:B----4-:R-:W2:Y:S08]  /*f7d0*/  I2F.RP R12, R5 ;  /* 0x00000005000c7306 */ /* 0x010eb00000209400 */
[----:B0-----:R-:W0:Y:S08]  /*f7e0*/  MUFU.RCP R11, R11 ;  /* 0x0000000b000b7308 */ /* 0x001e300000001000 */
[----:B--2---:R-:W-:Y:S01]  /*f7f0*/  MUFU.RCP R12, R12 ;  /* 0x0000000c000c7308 */ /* 0x004fe20000001000 */
[----:B0-----:R-:W-:-:S07]  /*f800*/  IADD3 R2, R11, 0xffffffe, RZ ;  /* 0x0ffffffe0b027810 */ /* 0x001fce0007ffe0ff */
[----:B------:R0:W2:Y:S02]  /*f810*/  F2I.FTZ.U32.TRUNC.NTZ R3, R2 ;  /* 0x0000000200037305 */ /* 0x0000a4000021f000 */
[----:B0-----:R-:W-:Y:S02]  /*f820*/  IMAD.MOV.U32 R2, RZ, RZ, RZ ;  /* 0x000000ffff027224 */ /* 0x001fe400078e00ff */
[----:B--2---:R-:W-:-:S04]  /*f830*/  IMAD.MOV R9, RZ, RZ, -R3 ;  /* 0x000000ffff097224 */ /* 0x004fc800078e0a03 */
[----:B------:R-:W-:-:S04]  /*f840*/  IMAD R9, R9, R10, RZ ;  /* 0x0000000a09097224 */ /* 0x000fc800078e02ff */
[----:B------:R-:W-:Y:S01]  /*f850*/  IMAD.HI.U32 R3, R3, R9, R2 ;  /* 0x0000000903037227 */ /* 0x000fe200078e0002 */
[----:B------:R-:W-:Y:S02]  /*f860*/  IABS R2, R7 ;  /* 0x0000000700027213 */ /* 0x000fe40000000000 */
[----:B------:R-:W-:-:S03]  /*f870*/  IABS R9, R0 ;  /* 0x0000000000097213 */ /* 0x000fc60000000000 */
[----:B------:R-:W-:Y:S02]  /*f880*/  IMAD.MOV R2, RZ, RZ, -R2 ;  /* 0x000000ffff027224 */ /* 0x000fe400078e0a02 */
[----:B------:R-:W-:-:S04]  /*f890*/  IMAD.HI.U32 R6, R3, R9, RZ ;  /* 0x0000000903067227 */ /* 0x000fc800078e00ff */
[----:B------:R-:W-:Y:S02]  /*f8a0*/  VIADD R3, R12, 0xffffffe ;  /* 0x0ffffffe0c037836 */ /* 0x000fe40000000000 */
[----:B------:R-:W-:-:S04]  /*f8b0*/  IMAD R9, R6, R2, R9 ;  /* 0x0000000206097224 */ /* 0x000fc800078e0209 */
[----:B------:R-:W0:Y:S01]  /*f8c0*/  F2I.FTZ.U32.TRUNC.NTZ R3, R3 ;  /* 0x0000000300037305 */ /* 0x000e22000021f000 */
[----:B------:R-:W-:-:S13]  /*f8d0*/  ISETP.GT.U32.AND P1, PT, R10, R9, PT ;  /* 0x000000090a00720c */ /* 0x000fda0003f24070 */
[----:B------:R-:W-:Y:S01]  /*f8e0*/  @!P1 IMAD.IADD R9, R9, 0x1, -R10 ;  /* 0x0000000109099824 */ /* 0x000fe200078e0a0a */
[----:B0-----:R-:W-:Y:S01]  /*f8f0*/  IADD3 R2, RZ, -R3, RZ ;  /* 0x80000003ff027210 */ /* 0x001fe20007ffe0ff */
[----:B------:R-:W-:Y:S01]  /*f900*/  @!P1 VIADD R6, R6, 0x1 ;  /* 0x0000000106069836 */ /* 0x000fe20000000000 */
[----:B------:R-:W-:Y:S02]  /*f910*/  ISETP.NE.AND P1, PT, R7, RZ, PT ;  /* 0x000000ff0700720c */ /* 0x000fe40003f25270 */
[----:B------:R-:W-:Y:S01]  /*f920*/  ISETP.GE.U32.AND P0, PT, R9, R10, PT ;  /* 0x0000000a0900720c */ /* 0x000fe20003f06070 */
[----:B------:R-:W-:Y:S02]  /*f930*/  IMAD R9, R2, R5, RZ ;  /* 0x0000000502097224 */ /* 0x000fe400078e02ff */
[----:B------:R-:W-:-:S04]  /*f940*/  IMAD.MOV.U32 R2, RZ, RZ, RZ ;  /* 0x000000ffff027224 */ /* 0x000fc800078e00ff */
[----:B------:R-:W-:Y:S01]  /*f950*/  IMAD.HI.U32 R9, R3, R9, R2 ;  /* 0x0000000903097227 */ /* 0x000fe200078e0002 */
[----:B------:R-:W-:Y:S02]  /*f960*/  LOP3.LUT R2, R0, R7, RZ, 0x3c, !PT ;  /* 0x0000000700027212 */ /* 0x000fe400078e3cff */
[----:B------:R-:W-:Y:S02]  /*f970*/  IABS R3, R4 ;  /* 0x0000000400037213 */ /* 0x000fe40000000000 */
[----:B------:R-:W-:Y:S01]  /*f980*/  ISETP.GE.AND P2, PT, R2, RZ, PT ;  /* 0x000000ff0200720c */ /* 0x000fe20003f46270 */
[----:B------:R-:W-:Y:S02]  /*f990*/  @P0 VIADD R6, R6, 0x1 ;  /* 0x0000000106060836 */ /* 0x000fe40000000000 */
[----:B------:R-:W-:-:S10]  /*f9a0*/  IMAD.MOV R3, RZ, RZ, -R3 ;  /* 0x000000ffff037224 */ /* 0x000fd400078e0a03 */
[----:B------:R-:W-:Y:S01]  /*f9b0*/  @!P2 IMAD.MOV R6, RZ, RZ, -R6 ;  /* 0x000000ffff06a224 */ /* 0x000fe200078e0a06 */
[----:B------:R-:W-:-:S04]  /*f9c0*/  @!P1 LOP3.LUT R6, RZ, R7, RZ, 0x33, !PT ;  /* 0x00000007ff069212 */ /* 0x000fc800078e33ff */
[-C--:B------:R-:W-:Y:S01]  /*f9d0*/  IABS R2, R6.reuse ;  /* 0x0000000600027213 */ /* 0x080fe20000000000 */
[----:B------:R-:W-:-:S04]  /*f9e0*/  IMAD R7, R7, R6, RZ ;  /* 0x0000000607077224 */ /* 0x000fc800078e02ff */
[----:B------:R-:W-:-:S04]  /*f9f0*/  IMAD.HI.U32 R9, R9, R2, RZ ;  /* 0x0000000209097227 */ /* 0x000fc800078e00ff */
[----:B------:R-:W-:Y:S02]  /*fa00*/  IMAD R2, R9, R3, R2 ;  /* 0x0000000309027224 */ /* 0x000fe400078e0202 */
[----:B------:R-:W-:-:S03]  /*fa10*/  IMAD.IADD R17, R0, 0x1, -R7 ;  /* 0x0000000100117824 */ /* 0x000fc600078e0a07 */
[----:B------:R-:W-:-:S13]  /*fa20*/  ISETP.GT.U32.AND P1, PT, R5, R2, PT ;  /* 0x000000020500720c */ /* 0x000fda0003f24070 */
[----:B------:R-:W-:Y:S01]  /*fa30*/  @!P1 IMAD.IADD R2, R2, 0x1, -R5 ;  /* 0x0000000102029824 */ /* 0x000fe200078e0a05 */
[----:B------:R-:W-:Y:S02]  /*fa40*/  @!P1 IADD3 R9, R9, 0x1, RZ ;  /* 0x0000000109099810 */ /* 0x000fe40007ffe0ff */
[----:B------:R-:W-:Y:S02]  /*fa50*/  ISETP.NE.AND P1, PT, R4, RZ, PT ;  /* 0x000000ff0400720c */ /* 0x000fe40003f25270 */
[----:B------:R-:W-:Y:S02]  /*fa60*/  ISETP.GE.U32.AND P0, PT, R2, R5, PT ;  /* 0x000000050200720c */ /* 0x000fe40003f06070 */
[----:B------:R-:W-:-:S04]  /*fa70*/  LOP3.LUT R2, R6, R4, RZ, 0x3c, !PT ;  /* 0x0000000406027212 */ /* 0x000fc800078e3cff */
[----:B------:R-:W-:-:S07]  /*fa80*/  ISETP.GE.AND P2, PT, R2, RZ, PT ;  /* 0x000000ff0200720c */ /* 0x000fce0003f46270 */
[----:B------:R-:W-:-:S06]  /*fa90*/  @P0 VIADD R9, R9, 0x1 ;  /* 0x0000000109090836 */ /* 0x000fcc0000000000 */
[----:B------:R-:W-:Y:S01]  /*faa0*/  @!P2 IMAD.MOV R9, RZ, RZ, -R9 ;  /* 0x000000ffff09a224 */ /* 0x000fe200078e0a09 */
[----:B------:R-:W-:-:S05]  /*fab0*/  @!P1 LOP3.LUT R9, RZ, R4, RZ, 0x33, !PT ;  /* 0x00000004ff099212 */ /* 0x000fca00078e33ff */
[--C-:B------:R-:W-:Y:S02]  /*fac0*/  IMAD.MOV R3, RZ, RZ, -R9.reuse ;  /* 0x000000ffff037224 */ /* 0x100fe400078e0a09 */
[C---:B------:R-:W-:Y:S02]  /*fad0*/  IMAD R9, R4.reuse, 0x1000000, R9 ;  /* 0x0100000004097824 */ /* 0x040fe400078e0209 */
[----:B------:R-:W-:-:S05]  /*fae0*/  IMAD R18, R4, R3, R6 ;  /* 0x0000000304127224 */ /* 0x000fca00078e0206 */
[----:B------:R-:W-:Y:S01]  /*faf0*/  LEA R18, R18, R9, 0x10 ;  /* 0x0000000912127211 */ /* 0x000fe200078e80ff */
[----:B------:R-:W-:Y:S06]  /*fb00*/  BRA `(.L_x_319) ;  /* 0x00000000001c7947 */ /* 0x000fec0003800000 */
.L_x_313:
[----:B------:R-:W-:Y:S01]  /*fb10*/  UMOV UR4, URZ ;  /* 0x0000003f00047c82 */ /* 0x000fe20008000000 */
[----:B------:R-:W-:Y:S01]  /*fb20*/  UMOV UR5, URZ ;  /* 0x0000003f00057c82 */ /* 0x000fe20008000000 */
[----:B------:R-:W-:Y:S01]  /*fb30*/  ULDC UR6, c[0x0][0xc3c] ;  /* 0x00030f0000067ab9 */ /* 0x000fe20000000800 */
[----:B------:R-:W-:Y:S02]  /*fb40*/  IMAD.MOV.U32 R16, RZ, RZ, R0 ;  /* 0x000000ffff107224 */ /* 0x000fe400078e0000 */
[----:B------:R-:W-:Y:S02]  /*fb50*/  IMAD.U32 R17, RZ, RZ, UR4 ;  /* 0x00000004ff117e24 */ /* 0x000fe4000f8e00ff */
[----:B------:R-:W-:Y:S02]  /*fb60*/  IMAD.U32 R18, RZ, RZ, UR5 ;  /* 0x00000005ff127e24 */ /* 0x000fe4000f8e00ff */
[----:B------:R-:W-:-:S07]  /*fb70*/  IMAD.U32 R19, RZ, RZ, UR6 ;  /* 0x00000006ff137e24 */ /* 0x000fce000f8e00ff */
.L_x_319:
[----:B------:R-:W0:Y:S01]  /*fb80*/  S2R R0, SR_TID.X ;  /* 0x0000000000007919 */ /* 0x000e220000002100 */
[----:B------:R-:W-:Y:S05]  /*fb90*/  WARPSYNC.ALL ;  /* 0x0000000000007948 */ /* 0x000fea0003800000 */
[----:B------:R-:W-:Y:S01]  /*fba0*/  BAR.SYNC.DEFER_BLOCKING 0x4, 0x180 ;  /* 0x0106000000007b1d */ /* 0x000fe20000010000 */
[----:B0-----:R-:W-:-:S04]  /*fbb0*/  LOP3.LUT R0, R0, 0x1f, RZ, 0xc0, !PT ;  /* 0x0000001f00007812 */ /* 0x001fc800078ec0ff */
[----:B------:R-:W-:-:S13]  /*fbc0*/  ISETP.NE.AND P0, PT, R0, RZ, PT ;  /* 0x000000ff0000720c */ /* 0x000fda0003f05270 */
[----:B------:R-:W0:Y:S01]  /*fbd0*/  @!P0 S2R R3, SR_CgaCtaId ;  /* 0x0000000000038919 */ /* 0x000e220000008800 */
[----:B------:R-:W-:-:S04]  /*fbe0*/  @!P0 MOV R0, 0x400 ;  /* 0x0000040000008802 */ /* 0x000fc80000000f00 */
[----:B0-----:R-:W-:-:S05]  /*fbf0*/  @!P0 LEA R22, R3, R0, 0x18 ;  /* 0x0000000003168211 */ /* 0x001fca00078ec0ff */
[----:B------:R0:W-:Y:S01]  /*fc00*/  @!P0 STS.128 [R22+0x288d0], R16 ;  /* 0x0288d01016008388 */ /* 0x0001e20000000c00 */
[----:B------:R-:W-:Y:S06]  /*fc10*/  BAR.ARV 0x5, 0x180 ;  /* 0x0146000000007b1d */ /* 0x000fec0000002000 */
.L_x_310:
[----:B------:R-:W-:Y:S02]  /*fc20*/  ULDC UR4, c[0x0][0xc3c] ;  /* 0x00030f0000047ab9 */ /* 0x000fe40000000800 */
[----:B---3--:R-:W-:-:S13]  /*fc30*/  ISETP.GE.AND P0, PT, R19, UR4, PT ;  /* 0x0000000413007c0c */ /* 0x008fda000bf06270 */
[----:B------:R-:W-:Y:S05]  /*fc40*/  @!P0 BRA `(.L_x_320) ;  /* 0xffffffb400888947 */ /* 0x000fea000383ffff */
[----:B------:R-:W-:Y:S05]  /*fc50*/  BSYNC B8 ;  /* 0x0000000000087941 */ /* 0x000fea0003800000 */
.L_x_257:
[----:B0-----:R-:W3:Y:S01]  /*fc60*/  LDL.LU R0, [R1+0x20] ;  /* 0x0000200001007983 */ /* 0x001ee20000300800 */
[----:B------:R-:W-:Y:S01]  /*fc70*/  BSSY B0, `(.L_x_321) ;  /* 0x000000b000007945 */ /* 0x000fe20003800000 */
[----:B------:R-:W0:Y:S01]  /*fc80*/  S2R R5, SR_CgaCtaId ;  /* 0x0000000000057919 */ /* 0x000e220000008800 */
[----:B---3--:R-:W-:-:S05]  /*fc90*/  VIADD R0, R0, 0x1 ;  /* 0x0000000100007836 */ /* 0x008fca0000000000 */
[----:B------:R-:W-:-:S04]  /*fca0*/  LEA.HI R2, R0, R0, RZ, 0x1 ;  /* 0x0000000000027211 */ /* 0x000fc800078f08ff */
[----:B------:R-:W-:Y:S02]  /*fcb0*/  LOP3.LUT R3, R2, 0xfffffffe, RZ, 0xc0, !PT ;  /* 0xfffffffe02037812 */ /* 0x000fe400078ec0ff */
[----:B------:R-:W-:-:S03]  /*fcc0*/  MOV R2, 0x400 ;  /* 0x0000040000027802 */ /* 0x000fc60000000f00 */
[----:B------:R-:W-:Y:S01]  /*fcd0*/  IMAD.IADD R0, R0, 0x1, -R3 ;  /* 0x0000000100007824 */ /* 0x000fe200078e0a03 */
[----:B0-----:R-:W-:-:S04]  /*fce0*/  LEA R4, R5, R2, 0x18 ;  /* 0x0000000205047211 */ /* 0x001fc800078ec0ff */
[----:B------:R-:W-:-:S04]  /*fcf0*/  SHF.L.U32 R0, R0, 0x1f, RZ ;  /* 0x0000001f00007819 */ /* 0x000fc800000006ff */
[----:B------:R-:W0:Y:S02]  /*fd00*/  SYNCS.PHASECHK.TRANS64.TRYWAIT P0, [R4+URZ+0x28820], R0 ;  /* 0x02882000040075a7 */ /* 0x000e24000800017f */
[----:B0-----:R-:W-:Y:S05]  /*fd10*/  @!P0 BRA `(.L_x_322) ;  /* 0x0000004000e48947 */ /* 0x001fea0003800000 */
.L_x_457:
[----:B------:R-:W-:Y:S05]  /*fd20*/  BSYNC B0 ;  /* 0x0000000000007941 */ /* 0x000fea0003800000 */
.L_x_321:
[----:B------:R-:W-:-:S03]  /*fd30*/  UMOV UR4, 0xffffffff ;  /* 0xffffffff00047882 */ /* 0x000fc60000000000 */
[----:B------:R-:W-:Y:S05]  /*fd40*/  BRA.DIV UR4, `(.L_x_323) ;  /* 0x0000004204ec7947 */ /* 0x000fea000b800000 */
[----:B0-----:R-:W0:Y:S02]  /*fd50*/  S2R R0, SR_TID.X ;  /* 0x0000000000007919 */ /* 0x001e240000002100 */
[----:B0-----:R-:W-:-:S04]  /*fd60*/  SHF.R.U32.HI R0, RZ, 0x5, R0 ;  /* 0x00000005ff007819 */ /* 0x001fc80000011600 */
[----:B------:R-:W-:-:S05]  /*fd70*/  LOP3.LUT R0, R0, 0x3, RZ, 0xc0, !PT ;  /* 0x0000000300007812 */ /* 0x000fca00078ec0ff */
[----:B------:R0:W3:Y:S02]  /*fd80*/  SHFL.IDX PT, R14, R0, RZ, 0x1f ;  /* 0x00001fff000e7589 */ /* 0x0000e400000e0000 */
.L_x_460:
[----:B---3--:R-:W-:Y:S01]  /*fd90*/  ISETP.NE.AND P0, PT, R14, RZ, PT ;  /* 0x000000ff0e00720c */ /* 0x008fe20003f05270 */
[----:B------:R-:W-:-:S12]  /*fda0*/  BSSY B0, `(.L_x_324) ;  /* 0x0000024000007945 */ /* 0x000fd80003800000 */
[----:B------:R-:W-:Y:S05]  /*fdb0*/  @P0 BRA `(.L_x_325) ;  /* 0x0000000000880947 */ /* 0x000fea0003800000 */
[----:B------:R-:W-:-:S03]  /*fdc0*/  UMOV UR4, 0xffffffff ;  /* 0xffffffff00047882 */ /* 0x000fc60000000000 */
[----:B------:R-:W-:Y:S05]  /*fdd0*/  BRA.DIV UR4, `(.L_x_326) ;  /* 0x0000004204fc7947 */ /* 0x000fea000b800000 */
[----:B------:R-:W-:-:S13]  /*fde0*/  ELECT P6, URZ, PT ;  /* 0x00000000003f782f */ /* 0x000fda00038c0000 */
.L_x_463:
[----:B------:R-:W-:Y:S05]  /*fdf0*/  @!P6 BRA `(.L_x_325) ;  /* 0x000000000078e947 */ /* 0x000fea0003800000 */
[----:B0-----:R-:W3:Y:S02]  /*fe00*/  LDL.LU R0, [R1+0x4] ;  /* 0x0000040001007983 */ /* 0x001ee40000300800 */
[----:B---3--:R-:W-:-:S04]  /*fe10*/  LOP3.LUT R0, R0, 0x2, RZ, 0xfc, !PT ;  /* 0x0000000200007812 */ /* 0x008fc800078efcff */
[----:B------:R-:W-:-:S13]  /*fe20*/  ISETP.NE.AND P0, PT, R0, 0x3, PT ;  /* 0x000000030000780c */ /* 0x000fda0003f05270 */
[----:B------:R-:W-:Y:S05]  /*fe30*/  @!P0 BRA `(.L_x_327) ;  /* 0x0000000000048947 */ /* 0x000fea0003800000 */
[----:B------:R-:W-:Y:S01]  /*fe40*/  BPT.TRAP 0x1 ;  /* 0x000000040000795c */ /* 0x000fe20000300000 */
.L_x_327:
[C---:B------:R-:W-:Y:S01]  /*fe50*/  LEA R5, R25.reuse, R4, 0x3 ;  /* 0x0000000419057211 */ /* 0x040fe200078e18ff */
[----:B------:R-:W-:Y:S01]  /*fe60*/  VIADD R25, R25, 0x1 ;  /* 0x0000000119197836 */ /* 0x000fe20000000000 */
[----:B------:R-:W-:-:S04]  /*fe70*/  SHF.L.U32 R0, R28, 0x1f, RZ ;  /* 0x0000001f1c007819 */ /* 0x000fc800000006ff */
[----:B------:R-:W0:Y:S01]  /*fe80*/  SYNCS.PHASECHK.TRANS64.TRYWAIT P1, [R5+URZ+0x28840], R0 ;  /* 0x02884000050075a7 */ /* 0x000e22000802017f */
[----:B------:R-:W-:-:S04]  /*fe90*/  ISETP.NE.AND P2, PT, R25, 0x2, PT ;  /* 0x000000021900780c */ /* 0x000fc80003f45270 */
[----:B------:R-:W-:Y:S01]  /*fea0*/  SEL R3, RZ, 0x1, P2 ;  /* 0x00000001ff037807 */ /* 0x000fe20001000000 */
[----:B0-----:R-:W-:Y:S08]  /*feb0*/  @!P1 BRA `(.L_x_328) ;  /* 0x0000004000e49947 */ /* 0x001ff00003800000 */
.L_x_464:
[----:B------:R-:W-:Y:S02]  /*fec0*/  SEL R25, R25, RZ, P2 ;  /* 0x000000ff19197207 */ /* 0x000fe40001000000 */
[----:B------:R-:W-:Y:S01]  /*fed0*/  LOP3.LUT R2, R28, R3, RZ, 0x3c, !PT ;  /* 0x000000031c027212 */ /* 0x000fe200078e3cff */
[----:B------:R-:W-:Y:S06]  /*fee0*/  @!P0 BRA `(.L_x_329) ;  /* 0x0000000000048947 */ /* 0x000fec0003800000 */
[----:B------:R-:W-:Y:S01]  /*fef0*/  BPT.TRAP 0x1 ;  /* 0x000000040000795c */ /* 0x000fe20000300000 */
.L_x_329:
[----:B------:R-:W-:Y:S01]  /*ff00*/  IMAD R25, R25, 0x8, R4 ;  /* 0x0000000819197824 */ /* 0x000fe200078e0204 */
[----:B------:R-:W-:-:S04]  /*ff10*/  SHF.L.U32 R2, R2, 0x1f, RZ ;  /* 0x0000001f02027819 */ /* 0x000fc800000006ff */
[----:B------:R-:W3:Y:S02]  /*ff20*/  SYNCS.PHASECHK.TRANS64.TRYWAIT P1, [R25+URZ+0x28840], R2 ;  /* 0x02884002190075a7 */ /* 0x000ee4000802017f */
[----:B---3--:R-:W-:Y:S05]  /*ff30*/  @!P1 BRA `(.L_x_330) ;  /* 0x0000004000d89947 */ /* 0x008fea0003800000 */
.L_x_465:
[----:B------:R-:W-:Y:S05]  /*ff40*/  @!P0 BRA `(.L_x_331) ;  /* 0x0000000000048947 */ /* 0x000fea0003800000 */
[----:B------:R-:W-:Y:S01]  /*ff50*/  BPT.TRAP 0x1 ;  /* 0x000000040000795c */ /* 0x000fe20000300000 */
.L_x_331:
[----:B------:R-:W4:Y:S02]  /*ff60*/  SYNCS.PHASECHK.TRANS64.TRYWAIT P1, [R5+URZ+0x28860], R0 ;  /* 0x02886000050075a7 */ /* 0x000f24000802017f */
[----:B----4-:R-:W-:Y:S05]  /*ff70*/  @!P1 BRA `(.L_x_332) ;  /* 0x0000004000dc9947 */ /* 0x010fea0003800000 */
.L_x_466:
[----:B------:R-:W-:Y:S05]  /*ff80*/  @!P0 BRA `(.L_x_333) ;  /* 0x0000000000048947 */ /* 0x000fea0003800000 */
[----:B------:R-:W-:Y:S01]  /*ff90*/  BPT.TRAP 0x1 ;  /* 0x000000040000795c */ /* 0x000fe20000300000 */
.L_x_333:
[----:B------:R0:W0:Y:S02]  /*ffa0*/  SYNCS.PHASECHK.TRANS64.TRYWAIT P0, [R25+URZ+0x28860], R2 ;  /* 0x02886002190075a7 */ /* 0x000024000800017f */
[----:B0-----:R-:W-:Y:S05]  /*ffb0*/  @!P0 NANOSLEEP.SYNCS 0x989680 ;  /* 0x009896800000895d */ /* 0x001fea0003900000 */
[----:B------:R-:W0:Y:S02]  /*ffc0*/  @!P0 SYNCS.PHASECHK.TRANS64 P0, [R25+URZ+0x28860], R2 ;  /* 0x02886002190085a7 */ /* 0x000e24000800007f */
[----:B0-----:R-:W-:Y:S05]  /*ffd0*/  @!P0 BRA `(.L_x_333) ;  /* 0xfffffffc00f08947 */ /* 0x001fea000383ffff */
.L_x_325:
[----:B------:R-:W-:Y:S05]  /*ffe0*/  BSYNC B0 ;  /* 0x0000000000007941 */ /* 0x000fea0003800000 */
.L_x_324:
[----:B------:R-:W-:Y:S05]  /*fff0*/  EXIT ;  /* 0x000000000000794d */ /* 0x000fea0003800000 */
.L_x_204:
[----:B0-----:R-:W-:-:S04]  /*10000*/  IMAD.U32 R3, RZ, RZ, UR42 ;  /* 0x0000002aff037e24 */ /* 0x001fc8000f8e00ff */
[----:B------:R0:W1:Y:S03]  /*10010*/  SYNCS.PHASECHK.TRANS64.TRYWAIT P1, [R3+URZ+0x28800], R0 ;  /* 0x02880000030075a7 */ /* 0x000066000802017f */
[----:B-1----:R-:W-:Y:S05]  /*10020*/  @!P1 NANOSLEEP.SYNCS 0x989680 ;  /* 0x009896800000995d */ /* 0x002fea0003900000 */
[----:B------:R-:W1:Y:S02]  /*10030*/  @!P1 SYNCS.PHASECHK.TRANS64 P1, [R3+URZ+0x28800], R0 ;  /* 0x02880000030095a7 */ /* 0x000e64000802007f */
[----:B-1----:R-:W-:Y:S05]  /*10040*/  @!P1 BRA `(.L_x_204) ;  /* 0xfffffffc00ec9947 */ /* 0x002fea000383ffff */
[----:B------:R-:W-:Y:S05]  /*10050*/  BRA `(.L_x_334) ;  /* 0xffffff1800287947 */ /* 0x000fea000383ffff */
.L_x_208:
[----:B-1----:R1:W2:Y:S02]  /*10060*/  SYNCS.PHASECHK.TRANS64.TRYWAIT P1, [R0+URZ+0x28830], R3 ;  /* 0x02883003000075a7 */ /* 0x0022a4000802017f */
[----:B--2---:R-:W-:Y:S05]  /*10070*/  @!P1 NANOSLEEP.SYNCS 0x989680 ;  /* 0x009896800000995d */ /* 0x004fea0003900000 */
[----:B------:R-:W2:Y:S02]  /*10080*/  @!P1 SYNCS.PHASECHK.TRANS64 P1, [R0+URZ+0x28830], R3 ;  /* 0x02883003000095a7 */ /* 0x000ea4000802007f */
[----:B--2---:R-:W-:Y:S05]  /*10090*/  @!P1 BRA `(.L_x_208) ;  /* 0xfffffffc00f09947 */ /* 0x004fea000383ffff */
[----:B------:R-:W-:Y:S05]  /*100a0*/  BRA `(.L_x_207) ;  /* 0xffffff1800487947 */ /* 0x000fea000383ffff */
.L_x_214:
[----:B-1----:R-:W-:-:S04]  /*100b0*/  IMAD.U32 R8, RZ, RZ, UR6 ;  /* 0x00000006ff087e24 */ /* 0x002fc8000f8e00ff */
[----:B------:R1:W2:Y:S03]  /*100c0*/  SYNCS.PHASECHK.TRANS64.TRYWAIT P1, [R8+URZ+0x28830], R7 ;  /* 0x02883007080075a7 */ /* 0x0002a6000802017f */
[----:B--2---:R-:W-:Y:S05]  /*100d0*/  @!P1 NANOSLEEP.SYNCS 0x989680 ;  /* 0x009896800000995d */ /* 0x004fea0003900000 */
[----:B------:R-:W2:Y:S02]  /*100e0*/  @!P1 SYNCS.PHASECHK.TRANS64 P1, [R8+URZ+0x28830], R7 ;  /* 0x02883007080095a7 */ /* 0x000ea4000802007f */
[----:B--2---:R-:W-:Y:S05]  /*100f0*/  @!P1 BRA `(.L_x_214) ;  /* 0xfffffffc00ec9947 */ /* 0x004fea000383ffff */
[----:B------:R-:W-:Y:S05]  /*10100*/  BRA `(.L_x_211) ;  /* 0xffffff4400747947 */ /* 0x000fea000383ffff */
.L_x_218:
[----:B-1----:R-:W-:-:S04]  /*10110*/  IMAD.U32 R8, RZ, RZ, UR6 ;  /* 0x00000006ff087e24 */ /* 0x002fc8000f8e00ff */
[----:B------:R1:W2:Y:S03]  /*10120*/  SYNCS.PHASECHK.TRANS64.TRYWAIT P1, [R8+URZ+0x28850], R7 ;  /* 0x02885007080075a7 */ /* 0x0002a6000802017f */
[----:B--2---:R-:W-:Y:S05]  /*10130*/  @!P1 NANOSLEEP.SYNCS 0x989680 ;  /* 0x009896800000995d */ /* 0x004fea0003900000 */
[----:B------:R-:W2:Y:S02]  /*10140*/  @!P1 SYNCS.PHASECHK.TRANS64 P1, [R8+URZ+0x28850], R7 ;  /* 0x02885007080095a7 */ /* 0x000ea4000802007f */
[----:B--2---:R-:W-:Y:S05]  /*10150*/  @!P1 BRA `(.L_x_218) ;  /* 0xfffffffc00ec9947 */ /* 0x004fea000383ffff */
[----:B------:R-:W-:Y:S05]  /*10160*/  BRA `(.L_x_215) ;  /* 0xffffff4800547947 */ /* 0x000fea000383ffff */
.L_x_225:
[----:B-1----:R-:W-:-:S04]  /*10170*/  IMAD.U32 R5, RZ, RZ, UR5 ;  /* 0x00000005ff057e24 */ /* 0x002fc8000f8e00ff */
[----:B------:R1:W2:Y:S03]  /*10180*/  SYNCS.PHASECHK.TRANS64.TRYWAIT P1, [R5+URZ+0x28850], R4 ;  /* 0x02885004050075a7 */ /* 0x0002a6000802017f */
[----:B--2---:R-:W-:Y:S05]  /*10190*/  @!P1 NANOSLEEP.SYNCS 0x989680 ;  /* 0x009896800000995d */ /* 0x004fea0003900000 */
[----:B------:R-:W2:Y:S02]  /*101a0*/  @!P1 SYNCS.PHASECHK.TRANS64 P1, [R5+URZ+0x28850], R4 ;  /* 0x02885004050095a7 */ /* 0x000ea4000802007f */
[----:B--2---:R-:W-:Y:S05]  /*101b0*/  @!P1 BRA `(.L_x_225) ;  /* 0xfffffffc00ec9947 */ /* 0x004fea000383ffff */
[----:B------:R-:W-:Y:S05]  /*101c0*/  BRA `(.L_x_224) ;  /* 0xffffff6c005c7947 */ /* 0x000fea000383ffff */
.L_x_271:
[----:B------:R-:W0:Y:S01]  /*101d0*/  S2R R20, SR_TID.X ;  /* 0x0000000000147919 */ /* 0x000e220000002100 */
[----:B------:R-:W-:Y:S01]  /*101e0*/  BSSY B0, `(.L_x_335) ;  /* 0x000000a000007945 */ /* 0x000fe20003800000 */
[----:B------:R-:W-:Y:S02]  /*101f0*/  IMAD.MOV.U32 R12, RZ, RZ, RZ ;  /* 0x000000ffff0c7224 */ /* 0x000fe400078e00ff */
[----:B------:R-:W-:Y:S02]  /*10200*/  IMAD.MOV.U32 R11, RZ, RZ, 0x1f ;  /* 0x0000001fff0b7424 */ /* 0x000fe400078e00ff */
[----:B------:R-:W-:Y:S01]  /*10210*/  IMAD.MOV.U32 R15, RZ, RZ, -0x1 ;  /* 0xffffffffff0f7424 */ /* 0x000fe200078e00ff */
[----:B0-----:R-:W-:-:S04]  /*10220*/  SHF.R.U32.HI R10, RZ, 0x5, R20 ;  /* 0x00000005ff0a7819 */ /* 0x001fc80000011614 */
[----:B------:R-:W-:-:S04]  /*10230*/  LOP3.LUT R10, R10, 0x3, RZ, 0xc0, !PT ;  /* 0x000000030a0a7812 */ /* 0x000fc800078ec0ff */
[----:B------:R-:W-:-:S07]  /*10240*/  MOV R13, R10 ;  /* 0x0000000a000d7202 */ /* 0x000fce0000000f00 */
[----:B-----5:R-:W-:Y:S05]  /*10250*/  WARPSYNC.COLLECTIVE R15, `(.L_x_336) ;  /* 0x000000000f087348 */ /* 0x020fea0003c00000 */
[----:B------:R0:W1:Y:S02]  /*10260*/  SHFL.IDX P6, R14, R13, R12, R11 ;  /* 0x0000000c0d0e7389 */ /* 0x00006400000c000b */
[----:B01---5:R-:W-:Y:S01]  /*10270*/  ENDCOLLECTIVE ;  /* 0x000000000000791b */ /* 0x023fe20003800000 */
.L_x_336:
[----:B------:R-:W-:Y:S05]  /*10280*/  BSYNC B0 ;  /* 0x0000000000007941 */ /* 0x000fea0003800000 */
.L_x_335:
[----:B------:R-:W-:Y:S05]  /*10290*/  BRA `(.L_x_337) ;  /* 0xffffffbc00c47947 */ /* 0x000fea000383ffff */
.L_x_274:
[----:B0-----:R0:W1:Y:S02]  /*102a0*/  SYNCS.PHASECHK.TRANS64.TRYWAIT P0, [R7+URZ+0x28840], R2 ;  /* 0x02884002070075a7 */ /* 0x001064000800017f */
[----:B-1----:R-:W-:Y:S05]  /*102b0*/  @!P0 NANOSLEEP.SYNCS 0x989680 ;  /* 0x009896800000895d */ /* 0x002fea0003900000 */
[----:B------:R-:W1:Y:S02]  /*102c0*/  @!P0 SYNCS.PHASECHK.TRANS64 P0, [R7+URZ+0x28840], R2 ;  /* 0x02884002070085a7 */ /* 0x000e64000800007f */
[----:B-1----:R-:W-:Y:S05]  /*102d0*/  @!P0 BRA `(.L_x_274) ;  /* 0xfffffffc00f08947 */ /* 0x002fea000383ffff */
[----:B------:R-:W-:Y:S05]  /*102e0*/  BRA `(.L_x_338) ;  /* 0xffffffc000187947 */ /* 0x000fea000383ffff */
.L_x_275:
[----:B------:R-:W-:Y:S01]  /*102f0*/  BSSY B0, `(.L_x_339) ;  /* 0x0000008000007945 */ /* 0x000fe20003800000 */
[----:B------:R-:W-:Y:S01]  /*10300*/  IMAD.MOV.U32 R13, RZ, RZ, R0 ;  /* 0x000000ffff0d7224 */ /* 0x000fe200078e0000 */
[----:B------:R-:W-:Y:S01]  /*10310*/  MOV R15, 0xffffffff ;  /* 0xffffffff000f7802 */ /* 0x000fe20000000f00 */
[----:B------:R-:W-:Y:S02]  /*10320*/  IMAD.MOV.U32 R12, RZ, RZ, RZ ;  /* 0x000000ffff0c7224 */ /* 0x000fe400078e00ff */
[----:B------:R-:W-:-:S07]  /*10330*/  IMAD.MOV.U32 R11, RZ, RZ, 0x181f ;  /* 0x0000181fff0b7424 */ /* 0x000fce00078e00ff */
[----:B------:R-:W-:Y:S05]  /*10340*/  WARPSYNC.COLLECTIVE R15, `(.L_x_340) ;  /* 0x000000000f087348 */ /* 0x000fea0003c00000 */
[----:B------:R0:W1:Y:S02]  /*10350*/  SHFL.IDX P6, R14, R13, R12, R11 ;  /* 0x0000000c0d0e7389 */ /* 0x00006400000c000b */
[----:B01----:R-:W-:Y:S01]  /*10360*/  ENDCOLLECTIVE ;  /* 0x000000000000791b */ /* 0x003fe20003800000 */
.L_x_340:
[----:B------:R-:W-:Y:S05]  /*10370*/  BSYNC B0 ;  /* 0x0000000000007941 */ /* 0x000fea0003800000 */
.L_x_339:
[----:B------:R-:W-:Y:S02]  /*10380*/  IMAD.MOV.U32 R13, RZ, RZ, R4 ;  /* 0x000000ffff0d7224 */ /* 0x000fe400078e0004 */
[----:B------:R-:W-:Y:S02]  /*10390*/  IMAD.MOV.U32 R12, RZ, RZ, RZ ;  /* 0x000000ffff0c7224 */ /* 0x000fe400078e00ff */
[----:B------:R-:W-:Y:S02]  /*103a0*/  IMAD.MOV.U32 R11, RZ, RZ, 0x181f ;  /* 0x0000181fff0b7424 */ /* 0x000fe400078e00ff */
[----:B------:R-:W-:Y:S02]  /*103b0*/  IMAD.MOV.U32 R15, RZ, RZ, -0x1 ;  /* 0xffffffffff0f7424 */ /* 0x000fe400078e00ff */
[----:B------:R-:W-:Y:S02]  /*103c0*/  IMAD.MOV.U32 R2, RZ, RZ, R14 ;  /* 0x000000ffff027224 */ /* 0x000fe400078e000e */
[----:B------:R-:W-:-:S07]  /*103d0*/  @P0 IMAD R8, R5, 0x2, R22 ;  /* 0x0000000205080824 */ /* 0x000fce00078e0216 */
[----:B------:R-:W-:Y:S05]  /*103e0*/  WARPSYNC.COLLECTIVE R15, `(.L_x_341) ;  /* 0x000000000f087348 */ /* 0x000fea0003c00000 */
[----:B------:R0:W1:Y:S02]  /*103f0*/  SHFL.IDX P6, R14, R13, R12, R11 ;  /* 0x0000000c0d0e7389 */ /* 0x00006400000c000b */
[----:B01----:R-:W-:Y:S01]  /*10400*/  ENDCOLLECTIVE ;  /* 0x000000000000791b */ /* 0x003fe20003800000 */
.L_x_341:
[----:B------:R-:W-:Y:S02]  /*10410*/  IMAD.MOV.U32 R13, RZ, RZ, R0 ;  /* 0x000000ffff0d7224 */ /* 0x000fe400078e0000 */
[----:B------:R-:W-:Y:S02]  /*10420*/  IMAD.MOV.U32 R12, RZ, RZ, 0x1 ;  /* 0x00000001ff0c7424 */ /* 0x000fe400078e00ff */
[----:B------:R-:W-:-:S07]  /*10430*/  IMAD.MOV.U32 R3, RZ, RZ, R14 ;  /* 0x000000ffff037224 */ /* 0x000fce00078e000e */
[----:B------:R-:W-:Y:S05]  /*10440*/  WARPSYNC.COLLECTIVE R15, `(.L_x_342) ;  /* 0x000000000f087348 */ /* 0x000fea0003c00000 */
[----:B------:R0:W1:Y:S02]  /*10450*/  SHFL.IDX P6, R14, R13, R12, R11 ;  /* 0x0000000c0d0e7389 */ /* 0x00006400000c000b */
[----:B01----:R-:W-:Y:S01]  /*10460*/  ENDCOLLECTIVE ;  /* 0x000000000000791b */ /* 0x003fe20003800000 */
.L_x_342:
[----:B------:R-:W-:-:S04]  /*10470*/  @P0 LEA R3, P1, R30, R3, 0x1 ;  /* 0x000000031e030211 */ /* 0x000fc800078208ff */
[----:B------:R-:W-:Y:S02]  /*10480*/  @P0 IADD3.X R2, RZ, R2, RZ, P1, !PT ;  /* 0x00000002ff020210 */ /* 0x000fe40000ffe4ff */
[----:B------:R-:W-:Y:S02]  /*10490*/  ISETP.GE.AND P1, PT, R6, 0x11, PT ;  /* 0x000000110600780c */ /* 0x000fe40003f26270 */
[----:B------:R-:W-:Y:S01]  /*104a0*/  @P0 LOP3.LUT R3, R3, R2, RZ, 0x3c, !PT ;  /* 0x0000000203030212 */ /* 0x000fe200078e3cff */
[----:B------:R-:W-:-:S03]  /*104b0*/  IMAD.MOV.U32 R13, RZ, RZ, R4 ;  /* 0x000000ffff0d7224 */ /* 0x000fc600078e0004 */
[----:B------:R-:W-:-:S04]  /*104c0*/  @P0 LOP3.LUT R2, R3, R2, RZ, 0x3c, !PT ;  /* 0x0000000203020212 */ /* 0x000fc800078e3cff */
[----:B------:R-:W-:-:S05]  /*104d0*/  @P0 LOP3.LUT R3, R3, R2, RZ, 0x3c, !PT ;  /* 0x0000000203030212 */ /* 0x000fca00078e3cff */
[----:B------:R-:W-:Y:S01]  /*104e0*/  @!PT LDS RZ, [RZ] ;  /* 0x00000000fffff984 */ /* 0x000fe20000000800 */
[----:B------:R-:W-:Y:S01]  /*104f0*/  @!PT LDS RZ, [RZ] ;  /* 0x00000000fffff984 */ /* 0x000fe20000000800 */
[----:B------:R-:W-:Y:S01]  /*10500*/  @!PT LDS RZ, [RZ] ;  /* 0x00000000fffff984 */ /* 0x000fe20000000800 */
[----:B------:R-:W-:Y:S04]  /*10510*/  @P0 LDGSTS.E.BYPASS.LTC128B.128 [R8+0x18400], desc[UR36][R2.64], !P3 ;  /* 0x1840000002080fae */ /* 0x000fe8000d901d64 */
[----:B------:R0:W-:Y:S02]  /*10520*/  @P0 LDGSTS.E.BYPASS.LTC128B.128 [R8+0x1c400], desc[UR36][R2.64+0x80], !P2 ;  /* 0x1c40008002080fae */ /* 0x0001e4000d101d64 */
[----:B0-----:R-:W-:-:S07]  /*10530*/  IMAD.MOV.U32 R2, RZ, RZ, R14 ;  /* 0x000000ffff027224 */ /* 0x001fce00078e000e */
[----:B------:R-:W-:Y:S05]  /*10540*/  WARPSYNC.COLLECTIVE R15, `(.L_x_343) ;  /* 0x000000000f087348 */ /* 0x000fea0003c00000 */
[----:B------:R0:W1:Y:S02]  /*10550*/  SHFL.IDX P6, R14, R13, R12, R11 ;  /* 0x0000000c0d0e7389 */ /* 0x00006400000c000b */
[----:B01----:R-:W-:Y:S01]  /*10560*/  ENDCOLLECTIVE ;  /* 0x000000000000791b */ /* 0x003fe20003800000 */
.L_x_343:
[----:B------:R-:W-:Y:S02]  /*10570*/  @P1 IMAD R8, R5, 0x2, R22 ;  /* 0x0000000205081824 */ /* 0x000fe400078e0216 */
[----:B------:R-:W-:Y:S02]  /*10580*/  IMAD.MOV.U32 R13, RZ, RZ, R0 ;  /* 0x000000ffff0d7224 */ /* 0x000fe400078e0000 */
[----:B------:R-:W-:Y:S02]  /*10590*/  IMAD.MOV.U32 R12, RZ, RZ, 0x2 ;  /* 0x00000002ff0c7424 */ /* 0x000fe400078e00ff */
[----:B------:R-:W-:-:S07]  /*105a0*/  IMAD.MOV.U32 R3, RZ, RZ, R14 ;  /* 0x000000ffff037224 */ /* 0x000fce00078e000e */
[----:B------:R-:W-:Y:S05]  /*105b0*/  WARPSYNC.COLLECTIVE R15, `(.L_x_344) ;  /* 0x000000000f087348 */ /* 0x000fea0003c00000 */
[----:B------:R0:W1:Y:S02]  /*105c0*/  SHFL.IDX P6, R14, R13, R12, R11 ;  /* 0x0000000c0d0e7389 */ /* 0x00006400000c000b */
[----:B01----:R-:W-:Y:S01]  /*105d0*/  ENDCOLLECTIVE ;  /* 0x000000000000791b */ /* 0x003fe20003800000 */
.L_x_344:
[----:B------:R-:W-:-:S04]  /*105e0*/  @P1 LEA R3, P0, R30, R3, 0x1 ;  /* 0x000000031e031211 */ /* 0x000fc800078008ff */
[----:B------:R-:W-:-:S04]  /*105f0*/  @P1 IADD3.X R2, RZ, R2, RZ, P0, !PT ;  /* 0x00000002ff021210 */ /* 0x000fc800007fe4ff */
        /* <DEDUP_REMOVED lines=8> */
[----:B------:R0:W-:Y:S01]  /*10680*/  @P1 LDGSTS.E.BYPASS.LTC128B.128 [R8+0x1cc00], desc[UR36][R2.64+0x80], !P2 ;  /* 0x1cc0008002081fae */ /* 0x0001e2000d101d64 */
[----:B------:R-:W-:Y:S01]  /*10690*/  ISETP.GE.AND P1, PT, R6, 0x21, PT ;  /* 0x000000210600780c */ /* 0x000fe20003f26270 */
[----:B0-----:R-:W-:-:S12]  /*106a0*/  IMAD.MOV.U32 R2, RZ, RZ, R14 ;  /* 0x000000ffff027224 */ /* 0x001fd800078e000e */
[----:B------:R-:W-:Y:S05]  /*106b0*/  WARPSYNC.COLLECTIVE R15, `(.L_x_345) ;  /* 0x000000000f087348 */ /* 0x000fea0003c00000 */
[----:B------:R0:W1:Y:S02]  /*106c0*/  SHFL.IDX P6, R14, R13, R12, R11 ;  /* 0x0000000c0d0e7389 */ /* 0x00006400000c000b */
[----:B01----:R-:W-:Y:S01]  /*106d0*/  ENDCOLLECTIVE ;  /* 0x000000000000791b */ /* 0x003fe20003800000 */
.L_x_345:
[----:B------:R-:W-:Y:S02]  /*106e0*/  @P1 IMAD R8, R5, 0x2, R22 ;  /* 0x0000000205081824 */ /* 0x000fe400078e0216 */
[----:B------:R-:W-:Y:S02]  /*106f0*/  IMAD.MOV.U32 R13, RZ, RZ, R0 ;  /* 0x000000ffff0d7224 */ /* 0x000fe400078e0000 */
[----:B------:R-:W-:Y:S02]  /*10700*/  IMAD.MOV.U32 R12, RZ, RZ, 0x3 ;  /* 0x00000003ff0c7424 */ /* 0x000fe400078e00ff */
[----:B------:R-:W-:-:S07]  /*10710*/  IMAD.MOV.U32 R3, RZ, RZ, R14 ;  /* 0x000000ffff037224 */ /* 0x000fce00078e000e */
[----:B------:R-:W-:Y:S05]  /*10720*/  WARPSYNC.COLLECTIVE R15, `(.L_x_346) ;  /* 0x000000000f087348 */ /* 0x000fea0003c00000 */
[----:B------:R0:W1:Y:S02]  /*10730*/  SHFL.IDX P6, R14, R13, R12, R11 ;  /* 0x0000000c0d0e7389 */ /* 0x00006400000c000b */
[----:B01----:R-:W-:Y:S01]  /*10740*/  ENDCOLLECTIVE ;  /* 0x000000000000791b */ /* 0x003fe20003800000 */
.L_x_346:
        /* <DEDUP_REMOVED lines=16> */
.L_x_347:
[----:B------:R-:W-:Y:S02]  /*10850*/  @P1 IMAD R8, R5, 0x2, R22 ;  /* 0x0000000205081824 */ /* 0x000fe400078e0216 */
[----:B------:R-:W-:Y:S02]  /*10860*/  IMAD.MOV.U32 R13, RZ, RZ, R0 ;  /* 0x000000ffff0d7224 */ /* 0x000fe400078e0000 */
[----:B------:R-:W-:Y:S02]  /*10870*/  IMAD.MOV.U32 R12, RZ, RZ, 0x4 ;  /* 0x00000004ff0c7424 */ /* 0x000fe400078e00ff */
[----:B------:R-:W-:-:S07]  /*10880*/  IMAD.MOV.U32 R3, RZ, RZ, R14 ;  /* 0x000000ffff037224 */ /* 0x000fce00078e000e */
[----:B------:R-:W-:Y:S05]  /*10890*/  WARPSYNC.COLLECTIVE R15, `(.L_x_348) ;  /* 0x000000000f087348 */ /* 0x000fea0003c00000 */
[----:B------:R0:W1:Y:S02]  /*108a0*/  SHFL.IDX P6, R14, R13, R12, R11 ;  /* 0x0000000c0d0e7389 */ /* 0x00006400000c000b */
[----:B01----:R-:W-:Y:S01]  /*108b0*/  ENDCOLLECTIVE ;  /* 0x000000000000791b */ /* 0x003fe20003800000 */
.L_x_348:
        /* <DEDUP_REMOVED lines=16> */
.L_x_349:
[----:B------:R-:W-:Y:S02]  /*109c0*/  @P1 IMAD R8, R5, 0x2, R22 ;  /* 0x0000000205081824 */ /* 0x000fe400078e0216 */
[----:B------:R-:W-:Y:S02]  /*109d0*/  IMAD.MOV.U32 R13, RZ, RZ, R0 ;  /* 0x000000ffff0d7224 */ /* 0x000fe400078e0000 */
[----:B------:R-:W-:Y:S02]  /*109e0*/  IMAD.MOV.U32 R12, RZ, RZ, 0x5 ;  /* 0x00000005ff0c7424 */ /* 0x000fe400078e00ff */
[----:B------:R-:W-:-:S07]  /*109f0*/  IMAD.MOV.U32 R3, RZ, RZ, R14 ;  /* 0x000000ffff037224 */ /* 0x000fce00078e000e */
[----:B------:R-:W-:Y:S05]  /*10a00*/  WARPSYNC.COLLECTIVE R15, `(.L_x_350) ;  /* 0x000000000f087348 */ /* 0x000fea0003c00000 */
[----:B------:R0:W1:Y:S02]  /*10a10*/  SHFL.IDX P6, R14, R13, R12, R11 ;  /* 0x0000000c0d0e7389 */ /* 0x00006400000c000b */
[----:B01----:R-:W-:Y:S01]  /*10a20*/  ENDCOLLECTIVE ;  /* 0x000000000000791b */ /* 0x003fe20003800000 */
.L_x_350:
        /* <DEDUP_REMOVED lines=16> */
.L_x_351:
[----:B------:R-:W-:Y:S02]  /*10b30*/  @P1 IMAD R8, R5, 0x2, R22 ;  /* 0x0000000205081824 */ /* 0x000fe400078e0216 */
[----:B------:R-:W-:Y:S02]  /*10b40*/  IMAD.MOV.U32 R13, RZ, RZ, R0 ;  /* 0x000000ffff0d7224 */ /* 0x000fe400078e0000 */
[----:B------:R-:W-:Y:S02]  /*10b50*/  IMAD.MOV.U32 R12, RZ, RZ, 0x6 ;  /* 0x00000006ff0c7424 */ /* 0x000fe400078e00ff */
[----:B------:R-:W-:-:S07]  /*10b60*/  IMAD.MOV.U32 R3, RZ, RZ, R14 ;  /* 0x000000ffff037224 */ /* 0x000fce00078e000e */
[----:B------:R-:W-:Y:S05]  /*10b70*/  WARPSYNC.COLLECTIVE R15, `(.L_x_352) ;  /* 0x000000000f087348 */ /* 0x000fea0003c00000 */
[----:B------:R0:W1:Y:S02]  /*10b80*/  SHFL.IDX P6, R14, R13, R12, R11 ;  /* 0x0000000c0d0e7389 */ /* 0x00006400000c000b */
[----:B01----:R-:W-:Y:S01]  /*10b90*/  ENDCOLLECTIVE ;  /* 0x000000000000791b */ /* 0x003fe20003800000 */
.L_x_352:
        /* <DEDUP_REMOVED lines=16> */
.L_x_353:
[----:B------:R-:W-:Y:S02]  /*10ca0*/  @P1 IMAD R8, R5, 0x2, R22 ;  /* 0x0000000205081824 */ /* 0x000fe400078e0216 */
[----:B------:R-:W-:Y:S02]  /*10cb0*/  IMAD.MOV.U32 R13, RZ, RZ, R0 ;  /* 0x000000ffff0d7224 */ /* 0x000fe400078e0000 */
[----:B------:R-:W-:Y:S02]  /*10cc0*/  IMAD.MOV.U32 R12, RZ, RZ, 0x7 ;  /* 0x00000007ff0c7424 */ /* 0x000fe400078e00ff */
[----:B------:R-:W-:-:S07]  /*10cd0*/  IMAD.MOV.U32 R3, RZ, RZ, R14 ;  /* 0x000000ffff037224 */ /* 0x000fce00078e000e */
[----:B------:R-:W-:Y:S05]  /*10ce0*/  WARPSYNC.COLLECTIVE R15, `(.L_x_354) ;  /* 0x000000000f087348 */ /* 0x000fea0003c00000 */
[----:B------:R0:W1:Y:S02]  /*10cf0*/  SHFL.IDX P6, R14, R13, R12, R11 ;  /* 0x0000000c0d0e7389 */ /* 0x00006400000c000b */
[----:B01----:R-:W-:Y:S01]  /*10d00*/  ENDCOLLECTIVE ;  /* 0x000000000000791b */ /* 0x003fe20003800000 */
.L_x_354:
[----:B------:R-:W-:-:S04]  /*10d10*/  @P1 LEA R3, P0, R30, R3, 0x1 ;  /* 0x000000031e031211 */ /* 0x000fc800078008ff */
[----:B------:R-:W-:-:S04]  /*10d20*/  @P1 IADD3.X R2, RZ, R2, RZ, P0, !PT ;  /* 0x00000002ff021210 */ /* 0x000fc800007fe4ff */
[----:B------:R-:W-:Y:S01]  /*10d30*/  @P1 LOP3.LUT R3, R3, R2, RZ, 0x3c, !PT ;  /* 0x0000000203031212 */ /* 0x000fe200078e3cff */
[----:B------:R-:W-:-:S03]  /*10d40*/  IMAD.MOV.U32 R13, RZ, RZ, R4 ;  /* 0x000000ffff0d7224 */ /* 0x000fc600078e0004 */
[----:B------:R-:W-:-:S04]  /*10d50*/  @P1 LOP3.LUT R2, R3, R2, RZ, 0x3c, !PT ;  /* 0x0000000203021212 */ /* 0x000fc800078e3cff */
[----:B------:R-:W-:Y:S01]  /*10d60*/  @P1 LOP3.LUT R3, R3, R2, RZ, 0x3c, !PT ;  /* 0x0000000203031212 */ /* 0x000fe200078e3cff */
[----:B------:R-:W-:-:S04]  /*10d70*/  IMAD.MOV.U32 R0, RZ, RZ, R14 ;  /* 0x000000ffff007224 */ /* 0x000fc800078e000e */
[----:B------:R-:W-:Y:S01]  /*10d80*/  @!PT LDS RZ, [RZ] ;  /* 0x00000000fffff984 */ /* 0x000fe20000000800 */
[----:B------:R-:W-:Y:S01]  /*10d90*/  @!PT LDS RZ, [RZ] ;  /* 0x00000000fffff984 */ /* 0x000fe20000000800 */
[----:B------:R-:W-:Y:S01]  /*10da0*/  @!PT LDS RZ, [RZ] ;  /* 0x00000000fffff984 */ /* 0x000fe20000000800 */
[----:B------:R0:W-:Y:S03]  /*10db0*/  @P1 LDGSTS.E.BYPASS.LTC128B.128 [R8+0x1b400], desc[UR36][R2.64], !P3 ;  /* 0x1b40000002081fae */ /* 0x0001e6000d901d64 */
[----:B0-----:R-:W-:Y:S05]  /*10dc0*/  WARPSYNC.COLLECTIVE R15, `(.L_x_355) ;  /* 0x000000000f087348 */ /* 0x001fea0003c00000 */
[----:B------:R1:W2:Y:S02]  /*10dd0*/  SHFL.IDX P6, R14, R13, R12, R11 ;  /* 0x0000000c0d0e7389 */ /* 0x0002a400000c000b */
[----:B012---:R-:W-:Y:S01]  /*10de0*/  ENDCOLLECTIVE ;  /* 0x000000000000791b */ /* 0x007fe20003800000 */
.L_x_355:
[----:B------:R-:W-:Y:S01]  /*10df0*/  @!PT LDS RZ, [RZ] ;  /* 0x00000000fffff984 */ /* 0x000fe20000000800 */
[----:B------:R-:W-:Y:S01]  /*10e00*/  @!PT LDS RZ, [RZ] ;  /* 0x00000000fffff984 */ /* 0x000fe20000000800 */
[----:B------:R-:W-:Y:S01]  /*10e10*/  @!PT LDS RZ, [RZ] ;  /* 0x00000000fffff984 */ /* 0x000fe20000000800 */
[----:B------:R0:W-:Y:S02]  /*10e20*/  @P1 LDGSTS.E.BYPASS.LTC128B.128 [R8+0x1f400], desc[UR36][R2.64+0x80], !P2 ;  /* 0x1f40008002081fae */ /* 0x0001e4000d101d64 */
[----:B0-----:R-:W-:Y:S01]  /*10e30*/  IMAD.MOV.U32 R2, RZ, RZ, R14 ;  /* 0x000000ffff027224 */ /* 0x001fe200078e000e */
[----:B------:R-:W-:Y:S06]  /*10e40*/  BRA `(.L_x_356) ;  /* 0xffffffb800e87947 */ /* 0x000fec000383ffff */
.L_x_280:
[----:B------:R-:W-:Y:S01]  /*10e50*/  MOV R13, R5 ;  /* 0x00000005000d7202 */ /* 0x000fe20000000f00 */
[----:B------:R-:W-:Y:S02]  /*10e60*/  IMAD.MOV.U32 R12, RZ, RZ, RZ ;  /* 0x000000ffff0c7224 */ /* 0x000fe400078e00ff */
[----:B------:R-:W-:Y:S02]  /*10e70*/  IMAD.MOV.U32 R11, RZ, RZ, 0x181f ;  /* 0x0000181fff0b7424 */ /* 0x000fe400078e00ff */
[----:B------:R-:W-:Y:S02]  /*10e80*/  IMAD.MOV.U32 R15, RZ, RZ, -0x1 ;  /* 0xffffffffff0f7424 */ /* 0x000fe400078e00ff */
[----:B-----5:R-:W-:Y:S02]  /*10e90*/  IMAD R6, R20, R6, RZ ;  /* 0x0000000614067224 */ /* 0x020fe400078e02ff */
[----:B------:R-:W-:-:S07]  /*10ea0*/  IMAD.IADD R4, R10, 0x1, R4 ;  /* 0x000000010a047824 */ /* 0x000fce00078e0204 */
[----:B------:R-:W-:Y:S05]  /*10eb0*/  WARPSYNC.COLLECTIVE R15, `(.L_x_357) ;  /* 0x000000000f087348 */ /* 0x000fea0003c00000 */
[----:B------:R0:W1:Y:S02]  /*10ec0*/  SHFL.IDX P6, R14, R13, R12, R11 ;  /* 0x0000000c0d0e7389 */ /* 0x00006400000c000b */
[----:B01----:R-:W-:Y:S01]  /*10ed0*/  ENDCOLLECTIVE ;  /* 0x000000000000791b */ /* 0x003fe20003800000 */
.L_x_357:
[C---:B------:R-:W-:Y:S01]  /*10ee0*/  VIADD R7, R4.reuse, 0x10 ;  /* 0x0000001004077836 */ /* 0x040fe20000000000 */
[----:B------:R-:W-:Y:S01]  /*10ef0*/  ISETP.GE.AND P2, PT, R4, R6, PT ;  /* 0x000000060400720c */ /* 0x000fe20003f46270 */
[----:B------:R-:W-:Y:S02]  /*10f00*/  IMAD.MOV.U32 R13, RZ, RZ, R0 ;  /* 0x000000ffff0d7224 */ /* 0x000fe400078e0000 */
[----:B------:R-:W-:-:S10]  /*10f10*/  IMAD.MOV.U32 R2, RZ, RZ, R14 ;  /* 0x000000ffff027224 */ /* 0x000fd400078e000e */
[----:B------:R-:W-:Y:S05]  /*10f20*/  WARPSYNC.COLLECTIVE R15, `(.L_x_358) ;  /* 0x000000000f087348 */ /* 0x000fea0003c00000 */
[----:B------:R0:W1:Y:S02]  /*10f30*/  SHFL.IDX P6, R14, R13, R12, R11 ;  /* 0x0000000c0d0e7389 */ /* 0x00006400000c000b */
[----:B01----:R-:W-:Y:S01]  /*10f40*/  ENDCOLLECTIVE ;  /* 0x000000000000791b */ /* 0x003fe20003800000 */
.L_x_358:
[----:B------:R-:W-:Y:S02]  /*10f50*/  IMAD.MOV.U32 R13, RZ, RZ, R5 ;  /* 0x000000ffff0d7224 */ /* 0x000fe400078e0005 */
[----:B------:R-:W-:Y:S01]  /*10f60*/  IMAD.MOV.U32 R12, RZ, RZ, 0x1 ;  /* 0x00000001ff0c7424 */ /* 0x000fe200078e00ff */
[----:B------:R-:W-:-:S04]  /*10f70*/  @!P2 LEA R14, P3, R30, R14, 0x1 ;  /* 0x0000000e1e0ea211 */ /* 0x000fc800078608ff */
[----:B------:R-:W-:Y:S01]  /*10f80*/  @!P2 IADD3.X R3, RZ, R2, RZ, P3, !PT ;  /* 0x00000002ff03a210 */ /* 0x000fe20001ffe4ff */
[----:B------:R-:W-:-:S08]  /*10f90*/  @!P2 IMAD.MOV.U32 R2, RZ, RZ, R14 ;  /* 0x000000ffff02a224 */ /* 0x000fd000078e000e */
[----:B------:R-:W-:Y:S05]  /*10fa0*/  WARPSYNC.COLLECTIVE R15, `(.L_x_359) ;  /* 0x000000000f087348 */ /* 0x000fea0003c00000 */
[----:B------:R0:W1:Y:S02]  /*10fb0*/  SHFL.IDX P6, R14, R13, R12, R11 ;  /* 0x0000000c0d0e7389 */ /* 0x00006400000c000b */
[----:B01----:R-:W-:Y:S01]  /*10fc0*/  ENDCOLLECTIVE ;  /* 0x000000000000791b */ /* 0x003fe20003800000 */
.L_x_359:
[----:B------:R-:W-:Y:S01]  /*10fd0*/  @!PT LDS RZ, [RZ] ;  /* 0x00000000fffff984 */ /* 0x000fe20000000800 */
[----:B------:R-:W-:Y:S01]  /*10fe0*/  @!PT LDS RZ, [RZ] ;  /* 0x00000000fffff984 */ /* 0x000fe20000000800 */
[----:B------:R-:W-:Y:S01]  /*10ff0*/  @!PT LDS RZ, [RZ] ;  /* 0x00000000fffff984 */ /* 0x000fe20000000800 */
[----:B------:R-:W-:Y:S04]  /*11000*/  @!P2 LDGSTS.E.BYPASS.LTC128B.128 [R9+0x10400], desc[UR36][R2.64], !P0 ;  /* 0x104000000209afae */ /* 0x000fe8000c101d64 */
[----:B------:R0:W-:Y:S01]  /*11010*/  @!P2 LDGSTS.E.BYPASS.LTC128B.128 [R9+0x14400], desc[UR36][R2.64+0x80], !P1 ;  /* 0x144000800209afae */ /* 0x0001e2000c901d64 */
[----:B------:R-:W-:Y:S01]  /*11020*/  ISETP.GE.AND P2, PT, R7, R6, PT ;  /* 0x000000060700720c */ /* 0x000fe20003f46270 */
[----:B------:R-:W-:Y:S02]  /*11030*/  IMAD.MOV.U32 R13, RZ, RZ, R0 ;  /* 0x000000ffff0d7224 */ /* 0x000fe400078e0000 */
[----:B0-----:R-:W-:-:S10]  /*11040*/  IMAD.MOV.U32 R2, RZ, RZ, R14 ;  /* 0x000000ffff027224 */ /* 0x001fd400078e000e */
[----:B------:R-:W-:Y:S05]  /*11050*/  WARPSYNC.COLLECTIVE R15, `(.L_x_360) ;  /* 0x000000000f087348 */ /* 0x000fea0003c00000 */
[----:B------:R0:W1:Y:S02]  /*11060*/  SHFL.IDX P6, R14, R13, R12, R11 ;  /* 0x0000000c0d0e7389 */ /* 0x00006400000c000b */
[----:B01----:R-:W-:Y:S01]  /*11070*/  ENDCOLLECTIVE ;  /* 0x000000000000791b */ /* 0x003fe20003800000 */
.L_x_360:
        /* <DEDUP_REMOVED lines=8> */
.L_x_361:
[----:B------:R-:W-:Y:S02]  /*11100*/  @!P2 IMAD.MOV.U32 R3, RZ, RZ, R7 ;  /* 0x000000ffff03a224 */ /* 0x000fe400078e0007 */
[----:B------:R-:W-:-:S03]  /*11110*/  VIADD R7, R4, 0x20 ;  /* 0x0000002004077836 */ /* 0x000fc60000000000 */
[----:B------:R-:W-:Y:S01]  /*11120*/  @!PT LDS RZ, [RZ] ;  /* 0x00000000fffff984 */ /* 0x000fe20000000800 */
[----:B------:R-:W-:Y:S01]  /*11130*/  @!PT LDS RZ, [RZ] ;  /* 0x00000000fffff984 */ /* 0x000fe20000000800 */
[----:B------:R-:W-:Y:S01]  /*11140*/  @!PT LDS RZ, [RZ] ;  /* 0x00000000fffff984 */ /* 0x000fe20000000800 */
[----:B------:R-:W-:Y:S04]  /*11150*/  @!P2 LDGSTS.E.BYPASS.LTC128B.128 [R9+0x10c00], desc[UR36][R2.64], !P0 ;  /* 0x10c000000209afae */ /* 0x000fe8000c101d64 */
[----:B------:R0:W-:Y:S01]  /*11160*/  @!P2 LDGSTS.E.BYPASS.LTC128B.128 [R9+0x14c00], desc[UR36][R2.64+0x80], !P1 ;  /* 0x14c000800209afae */ /* 0x0001e2000c901d64 */
[----:B------:R-:W-:Y:S02]  /*11170*/  ISETP.GE.AND P2, PT, R7, R6, PT ;  /* 0x000000060700720c */ /* 0x000fe40003f46270 */
[----:B------:R-:W-:Y:S01]  /*11180*/  MOV R13, R0 ;  /* 0x00000000000d7202 */ /* 0x000fe20000000f00 */
[----:B0-----:R-:W-:-:S10]  /*11190*/  IMAD.MOV.U32 R2, RZ, RZ, R14 ;  /* 0x000000ffff027224 */ /* 0x001fd400078e000e */
[----:B------:R-:W-:Y:S05]  /*111a0*/  WARPSYNC.COLLECTIVE R15, `(.L_x_362) ;  /* 0x000000000f087348 */ /* 0x000fea0003c00000 */
[----:B------:R0:W1:Y:S02]  /*111b0*/  SHFL.IDX P6, R14, R13, R12, R11 ;  /* 0x0000000c0d0e7389 */ /* 0x00006400000c000b */
[----:B01----:R-:W-:Y:S01]  /*111c0*/  ENDCOLLECTIVE ;  /* 0x000000000000791b */ /* 0x003fe20003800000 */
.L_x_362:
[----:B------:R-:W-:Y:S02]  /*111d0*/  IMAD.MOV.U32 R13, RZ, RZ, R5 ;  /* 0x000000ffff0d7224 */ /* 0x000fe400078e0005 */
[----:B------:R-:W-:Y:S01]  /*111e0*/  IMAD.MOV.U32 R12, RZ, RZ, 0x3 ;  /* 0x00000003ff0c7424 */ /* 0x000fe200078e00ff */
[----:B------:R-:W-:-:S05]  /*111f0*/  @!P2 LEA R14, P3, R30, R14, 0x1 ;  /* 0x0000000e1e0ea211 */ /* 0x000fca00078608ff */
[----:B------:R-:W-:Y:S02]  /*11200*/  @!P2 IMAD.X R7, RZ, RZ, R2, P3 ;  /* 0x000000ffff07a224 */ /* 0x000fe400018e0602 */
[----:B------:R-:W-:-:S07]  /*11210*/  @!P2 IMAD.MOV.U32 R2, RZ, RZ, R14 ;  /* 0x000000ffff02a224 */ /* 0x000fce00078e000e */
[----:B------:R-:W-:Y:S05]  /*11220*/  WARPSYNC.COLLECTIVE R15, `(.L_x_363) ;  /* 0x000000000f087348 */ /* 0x000fea0003c00000 */
[----:B------:R0:W1:Y:S02]  /*11230*/  SHFL.IDX P6, R14, R13, R12, R11 ;  /* 0x0000000c0d0e7389 */ /* 0x00006400000c000b */
[----:B01----:R-:W-:Y:S01]  /*11240*/  ENDCOLLECTIVE ;  /* 0x000000000000791b */ /* 0x003fe20003800000 */
.L_x_363:
[----:B------:R-:W-:Y:S02]  /*11250*/  @!P2 IMAD.MOV.U32 R3, RZ, RZ, R7 ;  /* 0x000000ffff03a224 */ /* 0x000fe400078e0007 */
[----:B------:R-:W-:-:S03]  /*11260*/  VIADD R7, R4, 0x30 ;  /* 0x0000003004077836 */ /* 0x000fc60000000000 */
[----:B------:R-:W-:Y:S01]  /*11270*/  @!PT LDS RZ, [RZ] ;  /* 0x00000000fffff984 */ /* 0x000fe20000000800 */
[----:B------:R-:W-:Y:S01]  /*11280*/  @!PT LDS RZ, [RZ] ;  /* 0x00000000fffff984 */ /* 0x000fe20000000800 */
[----:B------:R-:W-:Y:S01]  /*11290*/  @!PT LDS RZ, [RZ] ;  /* 0x00000000fffff984 */ /* 0x000fe20000000800 */
[----:B------:R-:W-:Y:S04]  /*112a0*/  @!P2 LDGSTS.E.BYPASS.LTC128B.128 [R9+0x11400], desc[UR36][R2.64], !P0 ;  /* 0x114000000209afae */ /* 0x000fe8000c101d64 */
[----:B------:R0:W-:Y:S01]  /*112b0*/  @!P2 LDGSTS.E.BYPASS.LTC128B.128 [R9+0x15400], desc[UR36][R2.64+0x80], !P1 ;  /* 0x154000800209afae */ /* 0x0001e2000c901d64 */
[----:B------:R-:W-:Y:S01]  /*112c0*/  ISETP.GE.AND P2, PT, R7, R6, PT ;  /* 0x000000060700720c */ /* 0x000fe20003f46270 */
[----:B------:R-:W-:Y:S01]  /*112d0*/  IMAD.MOV.U32 R13, RZ, RZ, R0 ;  /* 0x000000ffff0d7224 */ /* 0x000fe200078e0000 */
[----:B0-----:R-:W-:-:S11]  /*112e0*/  MOV R2, R14 ;  /* 0x0000000e00027202 */ /* 0x001fd60000000f00 */
[----:B------:R-:W-:Y:S05]  /*112f0*/  WARPSYNC.COLLECTIVE R15, `(.L_x_364) ;  /* 0x000000000f087348 */ /* 0x000fea0003c00000 */
[----:B------:R0:W1:Y:S02]  /*11300*/  SHFL.IDX P6, R14, R13, R12, R11 ;  /* 0x0000000c0d0e7389 */ /* 0x00006400000c000b */
[----:B01----:R-:W-:Y:S01]  /*11310*/  ENDCOLLECTIVE ;  /* 0x000000000000791b */ /* 0x003fe20003800000 */
.L_x_364:
[----:B------:R-:W-:Y:S01]  /*11320*/  IMAD.MOV.U32 R13, RZ, RZ, R5 ;  /* 0x000000ffff0d7224 */ /* 0x000fe200078e0005 */
[----:B------:R-:W-:Y:S02]  /*11330*/  MOV R12, 0x4 ;  /* 0x00000004000c7802 */ /* 0x000fe40000000f00 */
[----:B------:R-:W-:-:S05]  /*11340*/  @!P2 LEA R14, P3, R30, R14, 0x1 ;  /* 0x0000000e1e0ea211 */ /* 0x000fca00078608ff */
[----:B------:R-:W-:Y:S02]  /*11350*/  @!P2 IMAD.X R7, RZ, RZ, R2, P3 ;  /* 0x000000ffff07a224 */ /* 0x000fe400018e0602 */
[----:B------:R-:W-:-:S07]  /*11360*/  @!P2 IMAD.MOV.U32 R2, RZ, RZ, R14 ;  /* 0x000000ffff02a224 */ /* 0x000fce00078e000e */
[----:B------:R-:W-:Y:S05]  /*11370*/  WARPSYNC.COLLECTIVE R15, `(.L_x_365) ;  /* 0x000000000f087348 */ /* 0x000fea0003c00000 */
[----:B------:R0:W1:Y:S02]  /*11380*/  SHFL.IDX P6, R14, R13, R12, R11 ;  /* 0x0000000c0d0e7389 */ /* 0x00006400000c000b */
[----:B01----:R-:W-:Y:S01]  /*11390*/  ENDCOLLECTIVE ;  /* 0x000000000000791b */ /* 0x003fe20003800000 */
.L_x_365:
        /* <DEDUP_REMOVED lines=13> */
.L_x_366:
[----:B------:R-:W-:Y:S01]  /*11470*/  MOV R13, R5 ;  /* 0x00000005000d7202 */ /* 0x000fe20000000f00 */
[----:B------:R-:W-:Y:S01]  /*11480*/  IMAD.MOV.U32 R12, RZ, RZ, 0x5 ;  /* 0x00000005ff0c7424 */ /* 0x000fe200078e00ff */
[----:B------:R-:W-:-:S05]  /*11490*/  @!P2 LEA R14, P3, R30, R14, 0x1 ;  /* 0x0000000e1e0ea211 */ /* 0x000fca00078608ff */
[----:B------:R-:W-:Y:S02]  /*114a0*/  @!P2 IMAD.X R7, RZ, RZ, R2, P3 ;  /* 0x000000ffff07a224 */ /* 0x000fe400018e0602 */
[----:B------:R-:W-:-:S07]  /*114b0*/  @!P2 IMAD.MOV.U32 R2, RZ, RZ, R14 ;  /* 0x000000ffff02a224 */ /* 0x000fce00078e000e */
[----:B------:R-:W-:Y:S05]  /*114c0*/  WARPSYNC.COLLECTIVE R15, `(.L_x_367) ;  /* 0x000000000f087348 */ /* 0x000fea0003c00000 */
[----:B------:R0:W1:Y:S02]  /*114d0*/  SHFL.IDX P6, R14, R13, R12, R11 ;  /* 0x0000000c0d0e7389 */ /* 0x00006400000c000b */
[----:B01----:R-:W-:Y:S01]  /*114e0*/  ENDCOLLECTIVE ;  /* 0x000000000000791b */ /* 0x003fe20003800000 */
.L_x_367:
        /* <DEDUP_REMOVED lines=13> */
.L_x_368:
        /* <DEDUP_REMOVED lines=8> */
.L_x_369:
[----:B------:R-:W-:Y:S01]  /*11640*/  @!P2 IMAD.MOV.U32 R3, RZ, RZ, R7 ;  /* 0x000000ffff03a224 */ /* 0x000fe200078e0007 */
[----:B------:R-:W-:-:S04]  /*11650*/  IADD3 R7, R4, 0x60, RZ ;  /* 0x0000006004077810 */ /* 0x000fc80007ffe0ff */
        /* <DEDUP_REMOVED lines=11> */
.L_x_370:
        /* <DEDUP_REMOVED lines=8> */
.L_x_371:
[----:B------:R-:W-:-:S05]  /*11790*/  @!P2 MOV R3, R7 ;  /* 0x000000070003a202 */ /* 0x000fca0000000f00 */
[----:B------:R-:W-:Y:S01]  /*117a0*/  @!PT LDS RZ, [RZ] ;  /* 0x00000000fffff984 */ /* 0x000fe20000000800 */
[----:B------:R-:W-:Y:S01]  /*117b0*/  @!PT LDS RZ, [RZ] ;  /* 0x00000000fffff984 */ /* 0x000fe20000000800 */
[----:B------:R-:W-:Y:S01]  /*117c0*/  @!PT LDS RZ, [RZ] ;  /* 0x00000000fffff984 */ /* 0x000fe20000000800 */
[----:B------:R0:W-:Y:S04]  /*117d0*/  @!P2 LDGSTS.E.BYPASS.LTC128B.128 [R9+0x13400], desc[UR36][R2.64], !P0 ;  /* 0x134000000209afae */ /* 0x0001e8000c101d64 */
[----:B------:R0:W-:Y:S01]  /*117e0*/  @!P2 LDGSTS.E.BYPASS.LTC128B.128 [R9+0x17400], desc[UR36][R2.64+0x80], !P1 ;  /* 0x174000800209afae */ /* 0x0001e2000c901d64 */
[----:B------:R-:W-:Y:S02]  /*117f0*/  IMAD.MOV.U32 R13, RZ, RZ, R0 ;  /* 0x000000ffff0d7224 */ /* 0x000fe400078e0000 */
[----:B------:R-:W-:-:S07]  /*11800*/  IMAD.MOV.U32 R5, RZ, RZ, R14 ;  /* 0x000000ffff057224 */ /* 0x000fce00078e000e */
[----:B0-----:R-:W-:Y:S05]  /*11810*/  WARPSYNC.COLLECTIVE R15, `(.L_x_372) ;  /* 0x000000000f087348 */ /* 0x001fea0003c00000 */
[----:B------:R1:W2:Y:S02]  /*11820*/  SHFL.IDX P6, R14, R13, R12, R11 ;  /* 0x0000000c0d0e7389 */ /* 0x0002a400000c000b */
[----:B012---:R-:W-:Y:S01]  /*11830*/  ENDCOLLECTIVE ;  /* 0x000000000000791b */ /* 0x007fe20003800000 */
.L_x_372:
[----:B------:R-:W-:Y:S05]  /*11840*/  BRA `(.L_x_373) ;  /* 0xffffffbc00447947 */ /* 0x000fea000383ffff */
.L_x_285:
[----:B0-----:R0:W1:Y:S02]  /*11850*/  SYNCS.PHASECHK.TRANS64.TRYWAIT P1, [R22+URZ+0x28820], R3 ;  /* 0x02882003160075a7 */ /* 0x001064000802017f */
[----:B-1----:R-:W-:Y:S05]  /*11860*/  @!P1 NANOSLEEP.SYNCS 0x989680 ;  /* 0x009896800000995d */ /* 0x002fea0003900000 */
[----:B------:R-:W1:Y:S02]  /*11870*/  @!P1 SYNCS.PHASECHK.TRANS64 P1, [R22+URZ+0x28820], R3 ;  /* 0x02882003160095a7 */ /* 0x000e64000802007f */
[----:B-1----:R-:W-:Y:S05]  /*11880*/  @!P1 BRA `(.L_x_285) ;  /* 0xfffffffc00f09947 */ /* 0x002fea000383ffff */
[----:B------:R-:W-:Y:S05]  /*11890*/  BRA `(.L_x_374) ;  /* 0xffffffbc00bc7947 */ /* 0x000fea000383ffff */
.L_x_290:
[----:B0-----:R0:W1:Y:S02]  /*118a0*/  SYNCS.PHASECHK.TRANS64.TRYWAIT P0, [R6+URZ+0x28840], R3 ;  /* 0x02884003060075a7 */ /* 0x001064000800017f */
[----:B-1----:R-:W-:Y:S05]  /*118b0*/  @!P0 NANOSLEEP.SYNCS 0x989680 ;  /* 0x009896800000895d */ /* 0x002fea0003900000 */
[----:B------:R-:W1:Y:S02]  /*118c0*/  @!P0 SYNCS.PHASECHK.TRANS64 P0, [R6+URZ+0x28840], R3 ;  /* 0x02884003060085a7 */ /* 0x000e64000800007f */
[----:B-1----:R-:W-:Y:S05]  /*118d0*/  @!P0 BRA `(.L_x_290) ;  /* 0xfffffffc00f08947 */ /* 0x002fea000383ffff */
[----:B------:R-:W-:Y:S05]  /*118e0*/  BRA `(.L_x_375) ;  /* 0xffffffc000807947 */ /* 0x000fea000383ffff */
.L_x_291:
[----:B------:R-:W-:Y:S01]  /*118f0*/  BSSY B1, `(.L_x_376) ;  /* 0x0000008000017945 */ /* 0x000fe20003800000 */
[----:B------:R-:W-:Y:S01]  /*11900*/  IMAD.MOV.U32 R13, RZ, RZ, R9 ;  /* 0x000000ffff0d7224 */ /* 0x000fe200078e0009 */
[----:B------:R-:W-:Y:S01]  /*11910*/  MOV R11, 0x181f ;  /* 0x0000181f000b7802 */ /* 0x000fe20000000f00 */
[----:B------:R-:W-:Y:S02]  /*11920*/  IMAD.MOV.U32 R12, RZ, RZ, RZ ;  /* 0x000000ffff0c7224 */ /* 0x000fe400078e00ff */
[----:B------:R-:W-:-:S07]  /*11930*/  IMAD.MOV.U32 R15, RZ, RZ, -0x1 ;  /* 0xffffffffff0f7424 */ /* 0x000fce00078e00ff */
[----:B--2---:R-:W-:Y:S05]  /*11940*/  WARPSYNC.COLLECTIVE R15, `(.L_x_377) ;  /* 0x000000000f087348 */ /* 0x004fea0003c00000 */
[----:B--2---:R0:W1:Y:S02]  /*11950*/  SHFL.IDX P6, R14, R13, R12, R11 ;  /* 0x0000000c0d0e7389 */ /* 0x00406400000c000b */
[----:B01----:R-:W-:Y:S01]  /*11960*/  ENDCOLLECTIVE ;  /* 0x000000000000791b */ /* 0x003fe20003800000 */
.L_x_377:
[----:B------:R-:W-:Y:S05]  /*11970*/  BSYNC B1 ;  /* 0x0000000000017941 */ /* 0x000fea0003800000 */
.L_x_376:
[----:B------:R-:W-:Y:S02]  /*11980*/  IMAD.MOV.U32 R13, RZ, RZ, R8 ;  /* 0x000000ffff0d7224 */ /* 0x000fe400078e0008 */
[----:B------:R-:W-:Y:S02]  /*11990*/  IMAD.MOV.U32 R12, RZ, RZ, RZ ;  /* 0x000000ffff0c7224 */ /* 0x000fe400078e00ff */
[----:B------:R-:W-:Y:S02]  /*119a0*/  IMAD.MOV.U32 R11, RZ, RZ, 0x181f ;  /* 0x0000181fff0b7424 */ /* 0x000fe400078e00ff */
[----:B------:R-:W-:Y:S02]  /*119b0*/  IMAD.MOV.U32 R15, RZ, RZ, -0x1 ;  /* 0xffffffffff0f7424 */ /* 0x000fe400078e00ff */
[----:B------:R-:W-:Y:S02]  /*119c0*/  IMAD.MOV.U32 R3, RZ, RZ, R14 ;  /* 0x000000ffff037224 */ /* 0x000fe400078e000e */
[----:B------:R-:W-:-:S07]  /*119d0*/  IMAD.SHL.U32 R5, R30, 0x2, RZ ;  /* 0x000000021e057824 */ /* 0x000fce00078e00ff */
[----:B------:R-:W-:Y:S05]  /*119e0*/  WARPSYNC.COLLECTIVE R15, `(.L_x_378) ;  /* 0x000000000f087348 */ /* 0x000fea0003c00000 */
[----:B------:R0:W1:Y:S02]  /*119f0*/  SHFL.IDX P6, R14, R13, R12, R11 ;  /* 0x0000000c0d0e7389 */ /* 0x00006400000c000b */
[----:B01----:R-:W-:Y:S01]  /*11a00*/  ENDCOLLECTIVE ;  /* 0x000000000000791b */ /* 0x003fe20003800000 */
.L_x_378:
[----:B------:R-:W-:Y:S02]  /*11a10*/  IMAD R7, R7, 0x2, R22 ;  /* 0x0000000207077824 */ /* 0x000fe400078e0216 */
[----:B------:R-:W-:Y:S02]  /*11a20*/  IMAD.MOV.U32 R13, RZ, RZ, R9 ;  /* 0x000000ffff0d7224 */ /* 0x000fe400078e0009 */
[----:B------:R-:W-:Y:S01]  /*11a30*/  IMAD.MOV.U32 R12, RZ, RZ, 0x1 ;  /* 0x00000001ff0c7424 */ /* 0x000fe200078e00ff */
[----:B------:R-:W-:-:S07]  /*11a40*/  MOV R2, R14 ;  /* 0x0000000e00027202 */ /* 0x000fce0000000f00 */
[----:B------:R-:W-:Y:S05]  /*11a50*/  WARPSYNC.COLLECTIVE R15, `(.L_x_379) ;  /* 0x000000000f087348 */ /* 0x000fea0003c00000 */
[----:B------:R0:W1:Y:S02]  /*11a60*/  SHFL.IDX P6, R14, R13, R12, R11 ;  /* 0x0000000c0d0e7389 */ /* 0x00006400000c000b */
[----:B01----:R-:W-:Y:S01]  /*11a70*/  ENDCOLLECTIVE ;  /* 0x000000000000791b */ /* 0x003fe20003800000 */
.L_x_379:
[----:B------:R-:W-:-:S05]  /*11a80*/  IADD3 R2, P0, R2, R5, RZ ;  /* 0x0000000502027210 */ /* 0x000fca0007f1e0ff */
[----:B------:R-:W-:-:S05]  /*11a90*/  IMAD.X R3, RZ, RZ, R3, P0 ;  /* 0x000000ffff037224 */ /* 0x000fca00000e0603 */
[----:B------:R-:W-:Y:S01]  /*11aa0*/  @!PT LDS RZ, [RZ] ;  /* 0x00000000fffff984 */ /* 0x000fe20000000800 */
[----:B------:R-:W-:Y:S01]  /*11ab0*/  @!PT LDS RZ, [RZ] ;  /* 0x00000000fffff984 */ /* 0x000fe20000000800 */
[----:B------:R-:W-:Y:S01]  /*11ac0*/  @!PT LDS RZ, [RZ] ;  /* 0x00000000fffff984 */ /* 0x000fe20000000800 */
[----:B------:R-:W-:Y:S01]  /*11ad0*/  LDGSTS.E.BYPASS.LTC128B.128 [R7+0x18400], desc[UR36][R2.64], !P4 ;  /* 0x1840000002077fae */ /* 0x000fe2000e101d64 */
[----:B------:R-:W-:-:S03]  /*11ae0*/  MOV R13, R8 ;  /* 0x00000008000d7202 */ /* 0x000fc60000000f00 */
[----:B------:R0:W-:Y:S02]  /*11af0*/  LDGSTS.E.BYPASS.LTC128B.128 [R7+0x1c400], desc[UR36][R2.64+0x80], !P3 ;  /* 0x1c40008002077fae */ /* 0x0001e4000d901d64 */
[----:B0-----:R-:W-:-:S07]  /*11b00*/  IMAD.MOV.U32 R3, RZ, RZ, R14 ;  /* 0x000000ffff037224 */ /* 0x001fce00078e000e */
[----:B------:R-:W-:Y:S05]  /*11b10*/  WARPSYNC.COLLECTIVE R15, `(.L_x_380) ;  /* 0x000000000f087348 */ /* 0x000fea0003c00000 */
[----:B------:R0:W1:Y:S02]  /*11b20*/  SHFL.IDX P6, R14, R13, R12, R11 ;  /* 0x0000000c0d0e7389 */ /* 0x00006400000c000b */
[----:B01----:R-:W-:Y:S01]  /*11b30*/  ENDCOLLECTIVE ;  /* 0x000000000000791b */ /* 0x003fe20003800000 */
.L_x_380:
[----:B------:R-:W-:Y:S02]  /*11b40*/  IMAD.MOV.U32 R13, RZ, RZ, R9 ;  /* 0x000000ffff0d7224 */ /* 0x000fe400078e0009 */
[----:B------:R-:W-:Y:S02]  /*11b50*/  IMAD.MOV.U32 R12, RZ, RZ, 0x2 ;  /* 0x00000002ff0c7424 */ /* 0x000fe400078e00ff */
[----:B------:R-:W-:-:S07]  /*11b60*/  IMAD.MOV.U32 R2, RZ, RZ, R14 ;  /* 0x000000ffff027224 */ /* 0x000fce00078e000e */
[----:B------:R-:W-:Y:S05]  /*11b70*/  WARPSYNC.COLLECTIVE R15, `(.L_x_381) ;  /* 0x000000000f087348 */ /* 0x000fea0003c00000 */
[----:B------:R0:W1:Y:S02]  /*11b80*/  SHFL.IDX P6, R14, R13, R12, R11 ;  /* 0x0000000c0d0e7389 */ /* 0x00006400000c000b */
[----:B01----:R-:W-:Y:S01]  /*11b90*/  ENDCOLLECTIVE ;  /* 0x000000000000791b */ /* 0x003fe20003800000 */
.L_x_381:
[----:B------:R-:W-:-:S05]  /*11ba0*/  IADD3 R2, P0, R2, R5, RZ ;  /* 0x0000000502027210 */ /* 0x000fca0007f1e0ff */
[----:B------:R-:W-:-:S05]  /*11bb0*/  IMAD.X R3, RZ, RZ, R3, P0 ;  /* 0x000000ffff037224 */ /* 0x000fca00000e0603 */
[----:B------:R-:W-:Y:S01]  /*11bc0*/  @!PT LDS RZ, [RZ] ;  /* 0x00000000fffff984 */ /* 0x000fe20000000800 */
[----:B------:R-:W-:Y:S01]  /*11bd0*/  @!PT LDS RZ, [RZ] ;  /* 0x00000000fffff984 */ /* 0x000fe20000000800 */
[----:B------:R-:W-:Y:S01]  /*11be0*/  @!PT LDS RZ, [RZ] ;  /* 0x00000000fffff984 */ /* 0x000fe20000000800 */
[----:B------:R-:W-:Y:S01]  /*11bf0*/  LDGSTS.E.BYPASS.LTC128B.128 [R7+0x18c00], desc[UR36][R2.64], !P4 ;  /* 0x18c0000002077fae */ /* 0x000fe2000e101d64 */
[----:B------:R-:W-:-:S03]  /*11c00*/  IMAD.MOV.U32 R13, RZ, RZ, R8 ;  /* 0x000000ffff0d7224 */ /* 0x000fc600078e0008 */
[----:B------:R0:W-:Y:S02]  /*11c10*/  LDGSTS.E.BYPASS.LTC128B.128 [R7+0x1cc00], desc[UR36][R2.64+0x80], !P3 ;  /* 0x1cc0008002077fae */ /* 0x0001e4000d901d64 */
[----:B0-----:R-:W-:-:S07]  /*11c20*/  IMAD.MOV.U32 R3, RZ, RZ, R14 ;  /* 0x000000ffff037224 */ /* 0x001fce00078e000e */
[----:B------:R-:W-:Y:S05]  /*11c30*/  WARPSYNC.COLLECTIVE R15, `(.L_x_382) ;  /* 0x000000000f087348 */ /* 0x000fea0003c00000 */
[----:B------:R0:W1:Y:S02]  /*11c40*/  SHFL.IDX P6, R14, R13, R12, R11 ;  /* 0x0000000c0d0e7389 */ /* 0x00006400000c000b */
[----:B01----:R-:W-:Y:S01]  /*11c50*/  ENDCOLLECTIVE ;  /* 0x000000000000791b */ /* 0x003fe20003800000 */
.L_x_382:
[----:B------:R-:W-:Y:S02]  /*11c60*/  IMAD.MOV.U32 R13, RZ, RZ, R9 ;  /* 0x000000ffff0d7224 */ /* 0x000fe400078e0009 */
[----:B------:R-:W-:Y:S01]  /*11c70*/  IMAD.MOV.U32 R12, RZ, RZ, 0x3 ;  /* 0x00000003ff0c7424 */ /* 0x000fe200078e00ff */
[----:B------:R-:W-:-:S07]  /*11c80*/  MOV R2, R14 ;  /* 0x0000000e00027202 */ /* 0x000fce0000000f00 */
[----:B------:R-:W-:Y:S05]  /*11c90*/  WARPSYNC.COLLECTIVE R15, `(.L_x_383) ;  /* 0x000000000f087348 */ /* 0x000fea0003c00000 */
[----:B------:R0:W1:Y:S02]  /*11ca0*/  SHFL.IDX P6, R14, R13, R12, R11 ;  /* 0x0000000c0d0e7389 */ /* 0x00006400000c000b */
[----:B01----:R-:W-:Y:S01]  /*11cb0*/  ENDCOLLECTIVE ;  /* 0x000000000000791b */ /* 0x003fe20003800000 */
.L_x_383:
        /* <DEDUP_REMOVED lines=12> */
.L_x_384:
[----:B------:R-:W-:Y:S02]  /*11d80*/  IMAD.MOV.U32 R13, RZ, RZ, R9 ;  /* 0x000000ffff0d7224 */ /* 0x000fe400078e0009 */
[----:B------:R-:W-:Y:S02]  /*11d90*/  IMAD.MOV.U32 R12, RZ, RZ, 0x4 ;  /* 0x00000004ff0c7424 */ /* 0x000fe400078e00ff */
[----:B------:R-:W-:-:S07]  /*11da0*/  IMAD.MOV.U32 R2, RZ, RZ, R14 ;  /* 0x000000ffff027224 */ /* 0x000fce00078e000e */
[----:B------:R-:W-:Y:S05]  /*11db0*/  WARPSYNC.COLLECTIVE R15, `(.L_x_385) ;  /* 0x000000000f087348 */ /* 0x000fea0003c00000 */
[----:B------:R0:W1:Y:S02]  /*11dc0*/  SHFL.IDX P6, R14, R13, R12, R11 ;  /* 0x0000000c0d0e7389 */ /* 0x00006400000c000b */
[----:B01----:R-:W-:Y:S01]  /*11dd0*/  ENDCOLLECTIVE ;  /* 0x000000000000791b */ /* 0x003fe20003800000 */
.L_x_385:
[----:B------:R-:W-:-:S04]  /*11de0*/  IADD3 R2, P0, R2, R5, RZ ;  /* 0x0000000502027210 */ /* 0x000fc80007f1e0ff */
[----:B------:R-:W-:-:S05]  /*11df0*/  IADD3.X R3, RZ, R3, RZ, P0, !PT ;  /* 0x00000003ff037210 */ /* 0x000fca00007fe4ff */
        /* <DEDUP_REMOVED lines=10> */
.L_x_386:
[----:B------:R-:W-:Y:S01]  /*11ea0*/  MOV R13, R9 ;  /* 0x00000009000d7202 */ /* 0x000fe20000000f00 */
[----:B------:R-:W-:Y:S02]  /*11eb0*/  IMAD.MOV.U32 R12, RZ, RZ, 0x5 ;  /* 0x00000005ff0c7424 */ /* 0x000fe400078e00ff */
[----:B------:R-:W-:-:S07]  /*11ec0*/  IMAD.MOV.U32 R2, RZ, RZ, R14 ;  /* 0x000000ffff027224 */ /* 0x000fce00078e000e */
[----:B------:R-:W-:Y:S05]  /*11ed0*/  WARPSYNC.COLLECTIVE R15, `(.L_x_387) ;  /* 0x000000000f087348 */ /* 0x000fea0003c00000 */
[----:B------:R0:W1:Y:S02]  /*11ee0*/  SHFL.IDX P6, R14, R13, R12, R11 ;  /* 0x0000000c0d0e7389 */ /* 0x00006400000c000b */
[----:B01----:R-:W-:Y:S01]  /*11ef0*/  ENDCOLLECTIVE ;  /* 0x000000000000791b */ /* 0x003fe20003800000 */
.L_x_387:
        /* <DEDUP_REMOVED lines=12> */
.L_x_388:
[----:B------:R-:W-:Y:S01]  /*11fc0*/  IMAD.MOV.U32 R13, RZ, RZ, R9 ;  /* 0x000000ffff0d7224 */ /* 0x000fe200078e0009 */
[----:B------:R-:W-:Y:S01]  /*11fd0*/  MOV R12, 0x6 ;  /* 0x00000006000c7802 */ /* 0x000fe20000000f00 */
[----:B------:R-:W-:-:S07]  /*11fe0*/  IMAD.MOV.U32 R2, RZ, RZ, R14 ;  /* 0x000000ffff027224 */ /* 0x000fce00078e000e */
[----:B------:R-:W-:Y:S05]  /*11ff0*/  WARPSYNC.COLLECTIVE R15, `(.L_x_389) ;  /* 0x000000000f087348 */ /* 0x000fea0003c00000 */
[----:B------:R0:W1:Y:S02]  /*12000*/  SHFL.IDX P6, R14, R13, R12, R11 ;  /* 0x0000000c0d0e7389 */ /* 0x00006400000c000b */
[----:B01----:R-:W-:Y:S01]  /*12010*/  ENDCOLLECTIVE ;  /* 0x000000000000791b */ /* 0x003fe20003800000 */
.L_x_389:
        /* <DEDUP_REMOVED lines=12> */
.L_x_390:
[----:B------:R-:W-:Y:S02]  /*120e0*/  IMAD.MOV.U32 R13, RZ, RZ, R9 ;  /* 0x000000ffff0d7224 */ /* 0x000fe400078e0009 */
[----:B------:R-:W-:Y:S02]  /*120f0*/  IMAD.MOV.U32 R12, RZ, RZ, 0x7 ;  /* 0x00000007ff0c7424 */ /* 0x000fe400078e00ff */
[----:B------:R-:W-:-:S07]  /*12100*/  IMAD.MOV.U32 R2, RZ, RZ, R14 ;  /* 0x000000ffff027224 */ /* 0x000fce00078e000e */
[----:B------:R-:W-:Y:S05]  /*12110*/  WARPSYNC.COLLECTIVE R15, `(.L_x_391) ;  /* 0x000000000f087348 */ /* 0x000fea0003c00000 */
[----:B------:R0:W1:Y:S02]  /*12120*/  SHFL.IDX P6, R14, R13, R12, R11 ;  /* 0x0000000c0d0e7389 */ /* 0x00006400000c000b */
[----:B01----:R-:W-:Y:S01]  /*12130*/  ENDCOLLECTIVE ;  /* 0x000000000000791b */ /* 0x003fe20003800000 */
.L_x_391:
[----:B------:R-:W-:-:S05]  /*12140*/  IADD3 R2, P0, R2, R5, RZ ;  /* 0x0000000502027210 */ /* 0x000fca0007f1e0ff */
[----:B------:R-:W-:-:S05]  /*12150*/  IMAD.X R3, RZ, RZ, R3, P0 ;  /* 0x000000ffff037224 */ /* 0x000fca00000e0603 */
[----:B------:R-:W-:Y:S01]  /*12160*/  @!PT LDS RZ, [RZ] ;  /* 0x00000000fffff984 */ /* 0x000fe20000000800 */
[----:B------:R-:W-:Y:S01]  /*12170*/  @!PT LDS RZ, [RZ] ;  /* 0x00000000fffff984 */ /* 0x000fe20000000800 */
[----:B------:R-:W-:Y:S01]  /*12180*/  @!PT LDS RZ, [RZ] ;  /* 0x00000000fffff984 */ /* 0x000fe20000000800 */
[----:B------:R0:W-:Y:S01]  /*12190*/  LDGSTS.E.BYPASS.LTC128B.128 [R7+0x1b400], desc[UR36][R2.64], !P4 ;  /* 0x1b40000002077fae */ /* 0x0001e2000e101d64 */
[----:B------:R-:W-:-:S03]  /*121a0*/  IMAD.MOV.U32 R13, RZ, RZ, R8 ;  /* 0x000000ffff0d7224 */ /* 0x000fc600078e0008 */
[----:B------:R0:W-:Y:S01]  /*121b0*/  LDGSTS.E.BYPASS.LTC128B.128 [R7+0x1f400], desc[UR36][R2.64+0x80], !P3 ;  /* 0x1f40008002077fae */ /* 0x0001e2000d901d64 */
[----:B------:R-:W-:-:S07]  /*121c0*/  MOV R9, R14 ;  /* 0x0000000e00097202 */ /* 0x000fce0000000f00 */
[----:B0-----:R-:W-:Y:S05]  /*121d0*/  WARPSYNC.COLLECTIVE R15, `(.L_x_392) ;  /* 0x000000000f087348 */ /* 0x001fea0003c00000 */
[----:B------:R1:W2:Y:S02]  /*121e0*/  SHFL.IDX P6, R14, R13, R12, R11 ;  /* 0x0000000c0d0e7389 */ /* 0x0002a400000c000b */
[----:B012---:R-:W-:Y:S01]  /*121f0*/  ENDCOLLECTIVE ;  /* 0x000000000000791b */ /* 0x007fe20003800000 */
.L_x_392:
[----:B------:R-:W-:Y:S01]  /*12200*/  IMAD.MOV.U32 R2, RZ, RZ, R14 ;  /* 0x000000ffff027224 */ /* 0x000fe200078e000e */
[----:B------:R-:W-:Y:S06]  /*12210*/  BRA `(.L_x_393) ;  /* 0xffffffbc004c7947 */ /* 0x000fec000383ffff */
.L_x_296:
[----:B-1----:R1:W3:Y:S02]  /*12220*/  SYNCS.PHASECHK.TRANS64.TRYWAIT P0, [R6+URZ+0x28860], R3 ;  /* 0x02886003060075a7 */ /* 0x0022e4000800017f */
[----:B---3--:R-:W-:Y:S05]  /*12230*/  @!P0 NANOSLEEP.SYNCS 0x989680 ;  /* 0x009896800000895d */ /* 0x008fea0003900000 */
[----:B------:R-:W3:Y:S02]  /*12240*/  @!P0 SYNCS.PHASECHK.TRANS64 P0, [R6+URZ+0x28860], R3 ;  /* 0x02886003060085a7 */ /* 0x000ee4000800007f */
[----:B---3--:R-:W-:Y:S05]  /*12250*/  @!P0 BRA `(.L_x_296) ;  /* 0xfffffffc00f08947 */ /* 0x008fea000383ffff */
[----:B------:R-:W-:Y:S05]  /*12260*/  BRA `(.L_x_394) ;  /* 0xffffffbc00a87947 */ /* 0x000fea000383ffff */
.L_x_297:
[----:B------:R-:W-:Y:S01]  /*12270*/  BSSY B1, `(.L_x_395) ;  /* 0x0000008000017945 */ /* 0x000fe20003800000 */
[----:B------:R-:W-:Y:S02]  /*12280*/  IMAD.MOV.U32 R13, RZ, RZ, R23 ;  /* 0x000000ffff0d7224 */ /* 0x000fe400078e0017 */
[----:B------:R-:W-:Y:S02]  /*12290*/  IMAD.MOV.U32 R12, RZ, RZ, RZ ;  /* 0x000000ffff0c7224 */ /* 0x000fe400078e00ff */
[----:B------:R-:W-:Y:S02]  /*122a0*/  IMAD.MOV.U32 R11, RZ, RZ, 0x181f ;  /* 0x0000181fff0b7424 */ /* 0x000fe400078e00ff */
[----:B------:R-:W-:-:S07]  /*122b0*/  IMAD.MOV.U32 R15, RZ, RZ, -0x1 ;  /* 0xffffffffff0f7424 */ /* 0x000fce00078e00ff */
[----:B-12---:R-:W-:Y:S05]  /*122c0*/  WARPSYNC.COLLECTIVE R15, `(.L_x_396) ;  /* 0x000000000f087348 */ /* 0x006fea0003c00000 */
[----:B--2---:R0:W2:Y:S02]  /*122d0*/  SHFL.IDX P6, R14, R13, R12, R11 ;  /* 0x0000000c0d0e7389 */ /* 0x0040a400000c000b */
[----:B012---:R-:W-:Y:S01]  /*122e0*/  ENDCOLLECTIVE ;  /* 0x000000000000791b */ /* 0x007fe20003800000 */
.L_x_396:
[----:B------:R-:W-:Y:S05]  /*122f0*/  BSYNC B1 ;  /* 0x0000000000017941 */ /* 0x000fea0003800000 */
.L_x_395:
[----:B------:R-:W-:Y:S01]  /*12300*/  IMAD.MOV.U32 R13, RZ, RZ, R18 ;  /* 0x000000ffff0d7224 */ /* 0x000fe200078e0012 */
[----:B------:R-:W-:Y:S01]  /*12310*/  MOV R3, R14 ;  /* 0x0000000e00037202 */ /* 0x000fe20000000f00 */
[----:B------:R-:W-:Y:S01]  /*12320*/  IMAD.MOV.U32 R12, RZ, RZ, RZ ;  /* 0x000000ffff0c7224 */ /* 0x000fe200078e00ff */
[----:B------:R-:W-:Y:S01]  /*12330*/  LEA R7, R7, R22, 0x1 ;  /* 0x0000001607077211 */ /* 0x000fe200078e08ff */
[----:B------:R-:W-:Y:S02]  /*12340*/  IMAD.MOV.U32 R11, RZ, RZ, 0x181f ;  /* 0x0000181fff0b7424 */ /* 0x000fe400078e00ff */
[----:B------:R-:W-:-:S07]  /*12350*/  IMAD.MOV.U32 R15, RZ, RZ, -0x1 ;  /* 0xffffffffff0f7424 */ /* 0x000fce00078e00ff */
[----:B------:R-:W-:Y:S05]  /*12360*/  WARPSYNC.COLLECTIVE R15, `(.L_x_397) ;  /* 0x000000000f087348 */ /* 0x000fea0003c00000 */
[----:B------:R0:W1:Y:S02]  /*12370*/  SHFL.IDX P6, R14, R13, R12, R11 ;  /* 0x0000000c0d0e7389 */ /* 0x00006400000c000b */
[----:B01----:R-:W-:Y:S01]  /*12380*/  ENDCOLLECTIVE ;  /* 0x000000000000791b */ /* 0x003fe20003800000 */
.L_x_397:
[----:B------:R-:W-:Y:S02]  /*12390*/  IMAD.MOV.U32 R13, RZ, RZ, R23 ;  /* 0x000000ffff0d7224 */ /* 0x000fe400078e0017 */
[----:B------:R-:W-:Y:S02]  /*123a0*/  IMAD.MOV.U32 R12, RZ, RZ, 0x1 ;  /* 0x00000001ff0c7424 */ /* 0x000fe400078e00ff */
[----:B------:R-:W-:-:S07]  /*123b0*/  IMAD.MOV.U32 R2, RZ, RZ, R14 ;  /* 0x000000ffff027224 */ /* 0x000fce00078e000e */
[----:B------:R-:W-:Y:S05]  /*123c0*/  WARPSYNC.COLLECTIVE R15, `(.L_x_398) ;  /* 0x000000000f087348 */ /* 0x000fea0003c00000 */
[----:B------:R0:W1:Y:S02]  /*123d0*/  SHFL.IDX P6, R14, R13, R12, R11 ;  /* 0x0000000c0d0e7389 */ /* 0x00006400000c000b */
[----:B01----:R-:W-:Y:S01]  /*123e0*/  ENDCOLLECTIVE ;  /* 0x000000000000791b */ /* 0x003fe20003800000 */
.L_x_398:
[----:B------:R-:W-:-:S05]  /*123f0*/  IADD3 R2, P0, R2, R5, RZ ;  /* 0x0000000502027210 */ /* 0x000fca0007f1e0ff */
[----:B------:R-:W-:Y:S01]  /*12400*/  IMAD.X R3, RZ, RZ, R3, P0 ;  /* 0x000000ffff037224 */ /* 0x000fe200000e0603 */
[----:B------:R-:W-:Y:S01]  /*12410*/  ISETP.LT.OR P0, PT, R8, 0x1, P2 ;  /* 0x000000010800780c */ /* 0x000fe20001701670 */
[----:B------:R-:W-:-:S12]  /*12420*/  IMAD.MOV.U32 R13, RZ, RZ, R18 ;  /* 0x000000ffff0d7224 */ /* 0x000fd800078e0012 */
[----:B------:R-:W-:Y:S01]  /*12430*/  @!PT LDS RZ, [RZ] ;  /* 0x00000000fffff984 */ /* 0x000fe20000000800 */
[----:B------:R-:W-:Y:S01]  /*12440*/  @!PT LDS RZ, [RZ] ;  /* 0x00000000fffff984 */ /* 0x000fe20000000800 */
[----:B------:R-:W-:Y:S01]  /*12450*/  @!PT LDS RZ, [RZ] ;  /* 0x00000000fffff984 */ /* 0x000fe20000000800 */
[----:B------:R-:W-:Y:S01]  /*12460*/  LDGSTS.E.BYPASS.LTC128B.128 [R7+0x400], desc[UR36][R2.64], !P0 ;  /* 0x0040000002077fae */ /* 0x000fe2000c101d64 */
[----:B------:R-:W-:-:S13]  /*12470*/  ISETP.LT.OR P0, PT, R8, 0x1, P1 ;  /* 0x000000010800780c */ /* 0x000fda0000f01670 */
[----:B------:R0:W-:Y:S02]  /*12480*/  LDGSTS.E.BYPASS.LTC128B.128 [R7+0x4400], desc[UR36][R2.64+0x80], !P0 ;  /* 0x0440008002077fae */ /* 0x0001e4000c101d64 */
[----:B0-----:R-:W-:-:S07]  /*12490*/  IMAD.MOV.U32 R3, RZ, RZ, R14 ;  /* 0x000000ffff037224 */ /* 0x001fce00078e000e */
[----:B------:R-:W-:Y:S05]  /*124a0*/  WARPSYNC.COLLECTIVE R15, `(.L_x_399) ;  /* 0x000000000f087348 */ /* 0x000fea0003c00000 */
[----:B------:R0:W1:Y:S02]  /*124b0*/  SHFL.IDX P6, R14, R13, R12, R11 ;  /* 0x0000000c0d0e7389 */ /* 0x00006400000c000b */
[----:B01----:R-:W-:Y:S01]  /*124c0*/  ENDCOLLECTIVE ;  /* 0x000000000000791b */ /* 0x003fe20003800000 */
.L_x_399:
[----:B------:R-:W-:Y:S01]  /*124d0*/  MOV R13, R23 ;  /* 0x00000017000d7202 */ /* 0x000fe20000000f00 */
[----:B------:R-:W-:Y:S02]  /*124e0*/  IMAD.MOV.U32 R12, RZ, RZ, 0x2 ;  /* 0x00000002ff0c7424 */ /* 0x000fe400078e00ff */
[----:B------:R-:W-:-:S07]  /*124f0*/  IMAD.MOV.U32 R2, RZ, RZ, R14 ;  /* 0x000000ffff027224 */ /* 0x000fce00078e000e */
[----:B------:R-:W-:Y:S05]  /*12500*/  WARPSYNC.COLLECTIVE R15, `(.L_x_400) ;  /* 0x000000000f087348 */ /* 0x000fea0003c00000 */
[----:B------:R0:W1:Y:S02]  /*12510*/  SHFL.IDX P6, R14, R13, R12, R11 ;  /* 0x0000000c0d0e7389 */ /* 0x00006400000c000b */
[----:B01----:R-:W-:Y:S01]  /*12520*/  ENDCOLLECTIVE ;  /* 0x000000000000791b */ /* 0x003fe20003800000 */
.L_x_400:
        /* <DEDUP_REMOVED lines=14> */
.L_x_401:
[----:B------:R-:W-:Y:S01]  /*12610*/  IMAD.MOV.U32 R13, RZ, RZ, R23 ;  /* 0x000000ffff0d7224 */ /* 0x000fe200078e0017 */
[----:B------:R-:W-:Y:S01]  /*12620*/  MOV R12, 0x3 ;  /* 0x00000003000c7802 */ /* 0x000fe20000000f00 */
[----:B------:R-:W-:-:S07]  /*12630*/  IMAD.MOV.U32 R2, RZ, RZ, R14 ;  /* 0x000000ffff027224 */ /* 0x000fce00078e000e */
[----:B------:R-:W-:Y:S05]  /*12640*/  WARPSYNC.COLLECTIVE R15, `(.L_x_402) ;  /* 0x000000000f087348 */ /* 0x000fea0003c00000 */
[----:B------:R0:W1:Y:S02]  /*12650*/  SHFL.IDX P6, R14, R13, R12, R11 ;  /* 0x0000000c0d0e7389 */ /* 0x00006400000c000b */
[----:B01----:R-:W-:Y:S01]  /*12660*/  ENDCOLLECTIVE ;  /* 0x000000000000791b */ /* 0x003fe20003800000 */
.L_x_402:
        /* <DEDUP_REMOVED lines=14> */
.L_x_403:
[----:B------:R-:W-:Y:S02]  /*12750*/  IMAD.MOV.U32 R13, RZ, RZ, R23 ;  /* 0x000000ffff0d7224 */ /* 0x000fe400078e0017 */
[----:B------:R-:W-:Y:S02]  /*12760*/  IMAD.MOV.U32 R12, RZ, RZ, 0x4 ;  /* 0x00000004ff0c7424 */ /* 0x000fe400078e00ff */
[----:B------:R-:W-:-:S07]  /*12770*/  IMAD.MOV.U32 R2, RZ, RZ, R14 ;  /* 0x000000ffff027224 */ /* 0x000fce00078e000e */
[----:B------:R-:W-:Y:S05]  /*12780*/  WARPSYNC.COLLECTIVE R15, `(.L_x_404) ;  /* 0x000000000f087348 */ /* 0x000fea0003c00000 */
[----:B------:R0:W1:Y:S02]  /*12790*/  SHFL.IDX P6, R14, R13, R12, R11 ;  /* 0x0000000c0d0e7389 */ /* 0x00006400000c000b */
[----:B01----:R-:W-:Y:S01]  /*127a0*/  ENDCOLLECTIVE ;  /* 0x000000000000791b */ /* 0x003fe20003800000 */
.L_x_404:
        /* <DEDUP_REMOVED lines=10> */
[----:B0-----:R-:W-:-:S07]  /*12850*/  MOV R3, R14 ;  /* 0x0000000e00037202 */ /* 0x001fce0000000f00 */
[----:B------:R-:W-:Y:S05]  /*12860*/  WARPSYNC.COLLECTIVE R15, `(.L_x_405) ;  /* 0x000000000f087348 */ /* 0x000fea0003c00000 */
[----:B------:R0:W1:Y:S02]  /*12870*/  SHFL.IDX P6, R14, R13, R12, R11 ;  /* 0x0000000c0d0e7389 */ /* 0x00006400000c000b */
[----:B01----:R-:W-:Y:S01]  /*12880*/  ENDCOLLECTIVE ;  /* 0x000000000000791b */ /* 0x003fe20003800000 */
.L_x_405:
[----:B------:R-:W-:Y:S02]  /*12890*/  IMAD.MOV.U32 R13, RZ, RZ, R23 ;  /* 0x000000ffff0d7224 */ /* 0x000fe400078e0017 */
[----:B------:R-:W-:Y:S02]  /*128a0*/  IMAD.MOV.U32 R12, RZ, RZ, 0x5 ;  /* 0x00000005ff0c7424 */ /* 0x000fe400078e00ff */
[----:B------:R-:W-:-:S07]  /*128b0*/  IMAD.MOV.U32 R2, RZ, RZ, R14 ;  /* 0x000000ffff027224 */ /* 0x000fce00078e000e */
[----:B------:R-:W-:Y:S05]  /*128c0*/  WARPSYNC.COLLECTIVE R15, `(.L_x_406) ;  /* 0x000000000f087348 */ /* 0x000fea0003c00000 */
[----:B------:R0:W1:Y:S02]  /*128d0*/  SHFL.IDX P6, R14, R13, R12, R11 ;  /* 0x0000000c0d0e7389 */ /* 0x00006400000c000b */
[----:B01----:R-:W-:Y:S01]  /*128e0*/  ENDCOLLECTIVE ;  /* 0x000000000000791b */ /* 0x003fe20003800000 */
.L_x_406:
[----:B------:R-:W-:-:S05]  /*128f0*/  IADD3 R2, P0, R2, R5, RZ ;  /* 0x0000000502027210 */ /* 0x000fca0007f1e0ff */
[----:B------:R-:W-:Y:S01]  /*12900*/  IMAD.X R3, RZ, RZ, R3, P0 ;  /* 0x000000ffff037224 */ /* 0x000fe200000e0603 */
[----:B------:R-:W-:Y:S02]  /*12910*/  ISETP.LT.OR P0, PT, R8, 0x41, P2 ;  /* 0x000000410800780c */ /* 0x000fe40001701670 */
[----:B------:R-:W-:-:S11]  /*12920*/  MOV R13, R18 ;  /* 0x00000012000d7202 */ /* 0x000fd60000000f00 */
        /* <DEDUP_REMOVED lines=10> */
.L_x_407:
[----:B------:R-:W-:Y:S02]  /*129d0*/  IMAD.MOV.U32 R13, RZ, RZ, R23 ;  /* 0x000000ffff0d7224 */ /* 0x000fe400078e0017 */
[----:B------:R-:W-:Y:S02]  /*129e0*/  IMAD.MOV.U32 R12, RZ, RZ, 0x6 ;  /* 0x00000006ff0c7424 */ /* 0x000fe400078e00ff */
[----:B------:R-:W-:-:S07]  /*129f0*/  IMAD.MOV.U32 R2, RZ, RZ, R14 ;  /* 0x000000ffff027224 */ /* 0x000fce00078e000e */
[----:B------:R-:W-:Y:S05]  /*12a00*/  WARPSYNC.COLLECTIVE R15, `(.L_x_408) ;  /* 0x000000000f087348 */ /* 0x000fea0003c00000 */
[----:B------:R0:W1:Y:S02]  /*12a10*/  SHFL.IDX P6, R14, R13, R12, R11 ;  /* 0x0000000c0d0e7389 */ /* 0x00006400000c000b */
[----:B01----:R-:W-:Y:S01]  /*12a20*/  ENDCOLLECTIVE ;  /* 0x000000000000791b */ /* 0x003fe20003800000 */
.L_x_408:
        /* <DEDUP_REMOVED lines=14> */
.L_x_409:
[----:B------:R-:W-:Y:S02]  /*12b10*/  IMAD.MOV.U32 R13, RZ, RZ, R23 ;  /* 0x000000ffff0d7224 */ /* 0x000fe400078e0017 */
[----:B------:R-:W-:Y:S01]  /*12b20*/  IMAD.MOV.U32 R12, RZ, RZ, 0x7 ;  /* 0x00000007ff0c7424 */ /* 0x000fe200078e00ff */
[----:B------:R-:W-:-:S07]  /*12b30*/  MOV R2, R14 ;  /* 0x0000000e00027202 */ /* 0x000fce0000000f00 */
[----:B------:R-:W-:Y:S05]  /*12b40*/  WARPSYNC.COLLECTIVE R15, `(.L_x_410) ;  /* 0x000000000f087348 */ /* 0x000fea0003c00000 */
[----:B------:R0:W1:Y:S02]  /*12b50*/  SHFL.IDX P6, R14, R13, R12, R11 ;  /* 0x0000000c0d0e7389 */ /* 0x00006400000c000b */
[----:B01----:R-:W-:Y:S01]  /*12b60*/  ENDCOLLECTIVE ;  /* 0x000000000000791b */ /* 0x003fe20003800000 */
.L_x_410:
[----:B------:R-:W-:-:S05]  /*12b70*/  IADD3 R2, P0, R2, R5, RZ ;  /* 0x0000000502027210 */ /* 0x000fca0007f1e0ff */
[----:B------:R-:W-:Y:S01]  /*12b80*/  IMAD.X R3, RZ, RZ, R3, P0 ;  /* 0x000000ffff037224 */ /* 0x000fe200000e0603 */
[----:B------:R-:W-:Y:S01]  /*12b90*/  ISETP.LT.OR P0, PT, R8, 0x61, P2 ;  /* 0x000000610800780c */ /* 0x000fe20001701670 */
[----:B------:R-:W-:-:S12]  /*12ba0*/  IMAD.MOV.U32 R13, RZ, RZ, R18 ;  /* 0x000000ffff0d7224 */ /* 0x000fd800078e0012 */
        /* <DEDUP_REMOVED lines=9> */
.L_x_411:
[----:B------:R-:W-:Y:S01]  /*12c40*/  @!PT LDS RZ, [RZ] ;  /* 0x00000000fffff984 */ /* 0x000fe20000000800 */
[----:B------:R-:W-:Y:S01]  /*12c50*/  @!PT LDS RZ, [RZ] ;  /* 0x00000000fffff984 */ /* 0x000fe20000000800 */
[----:B------:R-:W-:Y:S01]  /*12c60*/  @!PT LDS RZ, [RZ] ;  /* 0x00000000fffff984 */ /* 0x000fe20000000800 */
[----:B------:R0:W-:Y:S01]  /*12c70*/  LDGSTS.E.BYPASS.LTC128B.128 [R7+0x7400], desc[UR36][R2.64+0x80], !P0 ;  /* 0x0740008002077fae */ /* 0x0001e2000c101d64 */
[----:B------:R-:W-:Y:S05]  /*12c80*/  BRA `(.L_x_412) ;  /* 0xffffffb800307947 */ /* 0x000fea000383ffff */
.L_x_305:
[----:B0-----:R0:W1:Y:S02]  /*12c90*/  SYNCS.PHASECHK.TRANS64.TRYWAIT P0, [R0+URZ+0x28860], R3 ;  /* 0x02886003000075a7 */ /* 0x001064000800017f */
[----:B-1----:R-:W-:Y:S05]  /*12ca0*/  @!P0 NANOSLEEP.SYNCS 0x989680 ;  /* 0x009896800000895d */ /* 0x002fea0003900000 */
[----:B------:R-:W1:Y:S02]  /*12cb0*/  @!P0 SYNCS.PHASECHK.TRANS64 P0, [R0+URZ+0x28860], R3 ;  /* 0x02886003000085a7 */ /* 0x000e64000800007f */
[----:B-1----:R-:W-:Y:S05]  /*12cc0*/  @!P0 BRA `(.L_x_305) ;  /* 0xfffffffc00f08947 */ /* 0x002fea000383ffff */
[----:B------:R-:W-:Y:S05]  /*12cd0*/  BRA `(.L_x_413) ;  /* 0xffffffbc00447947 */ /* 0x000fea000383ffff */
.L_x_306:
[----:B------:R-:W-:Y:S01]  /*12ce0*/  BSSY B0, `(.L_x_414) ;  /* 0x0000008000007945 */ /* 0x000fe20003800000 */
[----:B------:R-:W-:Y:S01]  /*12cf0*/  IMAD.MOV.U32 R13, RZ, RZ, R23 ;  /* 0x000000ffff0d7224 */ /* 0x000fe200078e0017 */
[----:B------:R-:W-:Y:S01]  /*12d00*/  MOV R12, RZ ;  /* 0x000000ff000c7202 */ /* 0x000fe20000000f00 */
[----:B------:R-:W-:Y:S02]  /*12d10*/  IMAD.MOV.U32 R11, RZ, RZ, 0x181f ;  /* 0x0000181fff0b7424 */ /* 0x000fe400078e00ff */
[----:B------:R-:W-:-:S07]  /*12d20*/  IMAD.MOV.U32 R15, RZ, RZ, -0x1 ;  /* 0xffffffffff0f7424 */ /* 0x000fce00078e00ff */
[----:B0-2---:R-:W-:Y:S05]  /*12d30*/  WARPSYNC.COLLECTIVE R15, `(.L_x_415) ;  /* 0x000000000f087348 */ /* 0x005fea0003c00000 */
[----:B--2---:R1:W2:Y:S02]  /*12d40*/  SHFL.IDX P6, R14, R13, R12, R11 ;  /* 0x0000000c0d0e7389 */ /* 0x0042a400000c000b */
[----:B012---:R-:W-:Y:S01]  /*12d50*/  ENDCOLLECTIVE ;  /* 0x000000000000791b */ /* 0x007fe20003800000 */
.L_x_415:
[----:B------:R-:W-:Y:S05]  /*12d60*/  BSYNC B0 ;  /* 0x0000000000007941 */ /* 0x000fea0003800000 */
.L_x_414:
[----:B------:R-:W-:Y:S01]  /*12d70*/  IMAD.MOV.U32 R13, RZ, RZ, R18 ;  /* 0x000000ffff0d7224 */ /* 0x000fe200078e0012 */
[----:B------:R-:W-:Y:S01]  /*12d80*/  MOV R15, 0xffffffff ;  /* 0xffffffff000f7802 */ /* 0x000fe20000000f00 */
[----:B------:R-:W-:Y:S02]  /*12d90*/  IMAD.MOV.U32 R12, RZ, RZ, RZ ;  /* 0x000000ffff0c7224 */ /* 0x000fe400078e00ff */
[----:B------:R-:W-:Y:S02]  /*12da0*/  IMAD.MOV.U32 R11, RZ, RZ, 0x181f ;  /* 0x0000181fff0b7424 */ /* 0x000fe400078e00ff */
[----:B------:R-:W-:Y:S02]  /*12db0*/  IMAD.MOV.U32 R3, RZ, RZ, R14 ;  /* 0x000000ffff037224 */ /* 0x000fe400078e000e */
[----:B------:R-:W-:-:S07]  /*12dc0*/  IMAD.SHL.U32 R5, R30, 0x2, RZ ;  /* 0x000000021e057824 */ /* 0x000fce00078e00ff */
[----:B------:R-:W-:Y:S05]  /*12dd0*/  WARPSYNC.COLLECTIVE R15, `(.L_x_416) ;  /* 0x000000000f087348 */ /* 0x000fea0003c00000 */
[----:B------:R0:W1:Y:S02]  /*12de0*/  SHFL.IDX P6, R14, R13, R12, R11 ;  /* 0x0000000c0d0e7389 */ /* 0x00006400000c000b */
[----:B01----:R-:W-:Y:S01]  /*12df0*/  ENDCOLLECTIVE ;  /* 0x000000000000791b */ /* 0x003fe20003800000 */
.L_x_416:
[----:B------:R-:W-:Y:S01]  /*12e00*/  ULDC UR4, c[0x0][0x2f4] ;  /* 0x0000bd0000047ab9 */ /* 0x000fe20000000800 */
[----:B------:R-:W-:Y:S01]  /*12e10*/  IMAD R4, R9, 0x2, R22 ;  /* 0x0000000209047824 */ /* 0x000fe200078e0216 */
[----:B------:R-:W-:Y:S02]  /*12e20*/  ISETP.GE.AND P1, PT, R30, UR4, PT ;  /* 0x000000041e007c0c */ /* 0x000fe4000bf26270 */
[----:B------:R-:W-:Y:S02]  /*12e30*/  ISETP.GE.AND P0, PT, R29, UR4, PT ;  /* 0x000000041d007c0c */ /* 0x000fe4000bf06270 */
[C---:B------:R-:W-:Y:S02]  /*12e40*/  ISETP.LT.OR P3, PT, R6.reuse, 0x1, P1 ;  /* 0x000000010600780c */ /* 0x040fe40000f61670 */
[----:B------:R-:W-:Y:S01]  /*12e50*/  ISETP.LT.OR P4, PT, R6, 0x1, P0 ;  /* 0x000000010600780c */ /* 0x000fe20000781670 */
[----:B------:R-:W-:Y:S02]  /*12e60*/  IMAD.MOV.U32 R13, RZ, RZ, R23 ;  /* 0x000000ffff0d7224 */ /* 0x000fe400078e0017 */
[----:B------:R-:W-:Y:S01]  /*12e70*/  IMAD.MOV.U32 R12, RZ, RZ, 0x1 ;  /* 0x00000001ff0c7424 */ /* 0x000fe200078e00ff */
[----:B------:R-:W-:-:S13]  /*12e80*/  IADD3 R2, P2, R14, R5, RZ ;  /* 0x000000050e027210 */ /* 0x000fda0007f5e0ff */
[----:B------:R-:W-:Y:S05]  /*12e90*/  WARPSYNC.COLLECTIVE R15, `(.L_x_417) ;  /* 0x000000000f087348 */ /* 0x000fea0003c00000 */
[----:B------:R0:W1:Y:S02]  /*12ea0*/  SHFL.IDX P6, R14, R13, R12, R11 ;  /* 0x0000000c0d0e7389 */ /* 0x00006400000c000b */
[----:B01----:R-:W-:Y:S01]  /*12eb0*/  ENDCOLLECTIVE ;  /* 0x000000000000791b */ /* 0x003fe20003800000 */
.L_x_417:
[----:B------:R-:W-:-:S05]  /*12ec0*/  IMAD.X R3, RZ, RZ, R3, P2 ;  /* 0x000000ffff037224 */ /* 0x000fca00010e0603 */
        /* <DEDUP_REMOVED lines=12> */
.L_x_418:
[----:B------:R-:W-:Y:S02]  /*12f90*/  IMAD.MOV.U32 R13, RZ, RZ, R23 ;  /* 0x000000ffff0d7224 */ /* 0x000fe400078e0017 */
[----:B------:R-:W-:Y:S02]  /*12fa0*/  IMAD.MOV.U32 R12, RZ, RZ, 0x2 ;  /* 0x00000002ff0c7424 */ /* 0x000fe400078e00ff */
[----:B------:R-:W-:-:S07]  /*12fb0*/  IMAD.MOV.U32 R10, RZ, RZ, R14 ;  /* 0x000000ffff0a7224 */ /* 0x000fce00078e000e */
[----:B------:R-:W-:Y:S05]  /*12fc0*/  WARPSYNC.COLLECTIVE R15, `(.L_x_419) ;  /* 0x000000000f087348 */ /* 0x000fea0003c00000 */
[----:B------:R0:W1:Y:S02]  /*12fd0*/  SHFL.IDX P6, R14, R13, R12, R11 ;  /* 0x0000000c0d0e7389 */ /* 0x00006400000c000b */
[----:B01----:R-:W-:Y:S01]  /*12fe0*/  ENDCOLLECTIVE ;  /* 0x000000000000791b */ /* 0x003fe20003800000 */
.L_x_419:
[----:B------:R-:W-:-:S05]  /*12ff0*/  IADD3 R2, P2, R10, R5, RZ ;  /* 0x000000050a027210 */ /* 0x000fca0007f5e0ff */
[----:B------:R-:W-:-:S05]  /*13000*/  IMAD.X R3, RZ, RZ, R7, P2 ;  /* 0x000000ffff037224 */ /* 0x000fca00010e0607 */
[----:B------:R-:W-:Y:S01]  /*13010*/  @!PT LDS RZ, [RZ] ;  /* 0x00000000fffff984 */ /* 0x000fe20000000800 */
[----:B------:R-:W-:Y:S01]  /*13020*/  @!PT LDS RZ, [RZ] ;  /* 0x00000000fffff984 */ /* 0x000fe20000000800 */
[----:B------:R-:W-:Y:S01]  /*13030*/  @!PT LDS RZ, [RZ] ;  /* 0x00000000fffff984 */ /* 0x000fe20000000800 */
[----:B------:R0:W-:Y:S01]  /*13040*/  LDGSTS.E.BYPASS.LTC128B.128 [R4+0xc00], desc[UR36][R2.64], !P3 ;  /* 0x00c0000002047fae */ /* 0x0001e2000d901d64 */
[----:B------:R-:W-:Y:S01]  /*13050*/  IMAD.MOV.U32 R13, RZ, RZ, R18 ;  /* 0x000000ffff0d7224 */ /* 0x000fe200078e0012 */
[C---:B------:R-:W-:Y:S02]  /*13060*/  ISETP.LT.OR P3, PT, R6.reuse, 0x21, P1 ;  /* 0x000000210600780c */ /* 0x040fe40000f61670 */
[----:B------:R0:W-:Y:S01]  /*13070*/  LDGSTS.E.BYPASS.LTC128B.128 [R4+0x4c00], desc[UR36][R2.64+0x80], !P4 ;  /* 0x04c0008002047fae */ /* 0x0001e2000e101d64 */
[----:B------:R-:W-:Y:S01]  /*13080*/  ISETP.LT.OR P4, PT, R6, 0x21, P0 ;  /* 0x000000210600780c */ /* 0x000fe20000781670 */
[----:B------:R-:W-:-:S12]  /*13090*/  IMAD.MOV.U32 R8, RZ, RZ, R14 ;  /* 0x000000ffff087224 */ /* 0x000fd800078e000e */
[----:B0-----:R-:W-:Y:S05]  /*130a0*/  WARPSYNC.COLLECTIVE R15, `(.L_x_420) ;  /* 0x000000000f087348 */ /* 0x001fea0003c00000 */
[----:B------:R1:W2:Y:S02]  /*130b0*/  SHFL.IDX P6, R14, R13, R12, R11 ;  /* 0x0000000c0d0e7389 */ /* 0x0002a400000c000b */
[----:B012---:R-:W-:Y:S01]  /*130c0*/  ENDCOLLECTIVE ;  /* 0x000000000000791b */ /* 0x007fe20003800000 */
.L_x_420:
[----:B------:R-:W-:Y:S02]  /*130d0*/  IMAD.MOV.U32 R13, RZ, RZ, R23 ;  /* 0x000000ffff0d7224 */ /* 0x000fe400078e0017 */
[----:B------:R-:W-:Y:S01]  /*130e0*/  IMAD.MOV.U32 R12, RZ, RZ, 0x3 ;  /* 0x00000003ff0c7424 */ /* 0x000fe200078e00ff */
[----:B------:R-:W-:-:S13]  /*130f0*/  IADD3 R2, P2, R14, R5, RZ ;  /* 0x000000050e027210 */ /* 0x000fda0007f5e0ff */
[----:B------:R-:W-:Y:S05]  /*13100*/  WARPSYNC.COLLECTIVE R15, `(.L_x_421) ;  /* 0x000000000f087348 */ /* 0x000fea0003c00000 */
[----:B------:R0:W1:Y:S02]  /*13110*/  SHFL.IDX P6, R14, R13, R12, R11 ;  /* 0x0000000c0d0e7389 */ /* 0x00006400000c000b */
[----:B01----:R-:W-:Y:S01]  /*13120*/  ENDCOLLECTIVE ;  /* 0x000000000000791b */ /* 0x003fe20003800000 */
.L_x_421:
[----:B------:R-:W-:-:S05]  /*13130*/  IADD3.X R3, RZ, R8, RZ, P2, !PT ;  /* 0x00000008ff037210 */ /* 0x000fca00017fe4ff */
[----:B------:R-:W-:Y:S01]  /*13140*/  @!PT LDS RZ, [RZ] ;  /* 0x00000000fffff984 */ /* 0x000fe20000000800 */
[----:B------:R-:W-:Y:S01]  /*13150*/  @!PT LDS RZ, [RZ] ;  /* 0x00000000fffff984 */ /* 0x000fe20000000800 */
[----:B------:R-:W-:Y:S01]  /*13160*/  @!PT LDS RZ, [RZ] ;  /* 0x00000000fffff984 */ /* 0x000fe20000000800 */
[----:B------:R0:W-:Y:S01]  /*13170*/  LDGSTS.E.BYPASS.LTC128B.128 [R4+0x1400], desc[UR36][R2.64], !P3 ;  /* 0x0140000002047fae */ /* 0x0001e2000d901d64 */
[----:B------:R-:W-:-:S03]  /*13180*/  ISETP.LT.OR P3, PT, R6, 0x31, P1 ;  /* 0x000000310600780c */ /* 0x000fc60000f61670 */
[----:B------:R0:W-:Y:S01]  /*13190*/  LDGSTS.E.BYPASS.LTC128B.128 [R4+0x5400], desc[UR36][R2.64+0x80], !P4 ;  /* 0x0540008002047fae */ /* 0x0001e2000e101d64 */
[----:B------:R-:W-:Y:S01]  /*131a0*/  ISETP.LT.OR P4, PT, R6, 0x31, P0 ;  /* 0x000000310600780c */ /* 0x000fe20000781670 */
[----:B------:R-:W-:Y:S02]  /*131b0*/  IMAD.MOV.U32 R13, RZ, RZ, R18 ;  /* 0x000000ffff0d7224 */ /* 0x000fe400078e0012 */
[----:B------:R-:W-:-:S10]  /*131c0*/  IMAD.MOV.U32 R7, RZ, RZ, R14 ;  /* 0x000000ffff077224 */ /* 0x000fd400078e000e */
[----:B0-----:R-:W-:Y:S05]  /*131d0*/  WARPSYNC.COLLECTIVE R15, `(.L_x_422) ;  /* 0x000000000f087348 */ /* 0x001fea0003c00000 */
[----:B------:R1:W2:Y:S02]  /*131e0*/  SHFL.IDX P6, R14, R13, R12, R11 ;  /* 0x0000000c0d0e7389 */ /* 0x0002a400000c000b */
[----:B012---:R-:W-:Y:S01]  /*131f0*/  ENDCOLLECTIVE ;  /* 0x000000000000791b */ /* 0x007fe20003800000 */
.L_x_422:
[----:B------:R-:W-:Y:S01]  /*13200*/  IMAD.MOV.U32 R13, RZ, RZ, R23 ;  /* 0x000000ffff0d7224 */ /* 0x000fe200078e0017 */
[----:B------:R-:W-:Y:S02]  /*13210*/  MOV R12, 0x4 ;  /* 0x00000004000c7802 */ /* 0x000fe40000000f00 */
[----:B------:R-:W-:-:S13]  /*13220*/  IADD3 R2, P2, R14, R5, RZ ;  /* 0x000000050e027210 */ /* 0x000fda0007f5e0ff */
[----:B------:R-:W-:Y:S05]  /*13230*/  WARPSYNC.COLLECTIVE R15, `(.L_x_423) ;  /* 0x000000000f087348 */ /* 0x000fea0003c00000 */
[----:B------:R0:W1:Y:S02]  /*13240*/  SHFL.IDX P6, R14, R13, R12, R11 ;  /* 0x0000000c0d0e7389 */ /* 0x00006400000c000b */
[----:B01----:R-:W-:Y:S01]  /*13250*/  ENDCOLLECTIVE ;  /* 0x000000000000791b */ /* 0x003fe20003800000 */
.L_x_423:
[----:B------:R-:W-:-:S05]  /*13260*/  IMAD.X R3, RZ, RZ, R7, P2 ;  /* 0x000000ffff037224 */ /* 0x000fca00010e0607 */
        /* <DEDUP_REMOVED lines=12> */
.L_x_424:
[----:B------:R-:W-:Y:S02]  /*13330*/  IMAD.MOV.U32 R13, RZ, RZ, R23 ;  /* 0x000000ffff0d7224 */ /* 0x000fe400078e0017 */
[----:B------:R-:W-:Y:S02]  /*13340*/  IMAD.MOV.U32 R12, RZ, RZ, 0x5 ;  /* 0x00000005ff0c7424 */ /* 0x000fe400078e00ff */
[----:B------:R-:W-:-:S07]  /*13350*/  IMAD.MOV.U32 R10, RZ, RZ, R14 ;  /* 0x000000ffff0a7224 */ /* 0x000fce00078e000e */
[----:B------:R-:W-:Y:S05]  /*13360*/  WARPSYNC.COLLECTIVE R15, `(.L_x_425) ;  /* 0x000000000f087348 */ /* 0x000fea0003c00000 */
[----:B------:R0:W1:Y:S02]  /*13370*/  SHFL.IDX P6, R14, R13, R12, R11 ;  /* 0x0000000c0d0e7389 */ /* 0x00006400000c000b */
[----:B01----:R-:W-:Y:S01]  /*13380*/  ENDCOLLECTIVE ;  /* 0x000000000000791b */ /* 0x003fe20003800000 */
.L_x_425:
        /* <DEDUP_REMOVED lines=14> */
.L_x_426:
[----:B------:R-:W-:Y:S02]  /*13470*/  IMAD.MOV.U32 R13, RZ, RZ, R23 ;  /* 0x000000ffff0d7224 */ /* 0x000fe400078e0017 */
[----:B------:R-:W-:Y:S01]  /*13480*/  IMAD.MOV.U32 R12, RZ, RZ, 0x6 ;  /* 0x00000006ff0c7424 */ /* 0x000fe200078e00ff */
[----:B------:R-:W-:-:S13]  /*13490*/  IADD3 R2, P2, R14, R5, RZ ;  /* 0x000000050e027210 */ /* 0x000fda0007f5e0ff */
[----:B------:R-:W-:Y:S05]  /*134a0*/  WARPSYNC.COLLECTIVE R15, `(.L_x_427) ;  /* 0x000000000f087348 */ /* 0x000fea0003c00000 */
[----:B------:R0:W1:Y:S02]  /*134b0*/  SHFL.IDX P6, R14, R13, R12, R11 ;  /* 0x0000000c0d0e7389 */ /* 0x00006400000c000b */
[----:B01----:R-:W-:Y:S01]  /*134c0*/  ENDCOLLECTIVE ;  /* 0x000000000000791b */ /* 0x003fe20003800000 */
.L_x_427:
        /* <DEDUP_REMOVED lines=13> */
.L_x_428:
[----:B------:R-:W-:Y:S02]  /*135a0*/  IMAD.MOV.U32 R13, RZ, RZ, R23 ;  /* 0x000000ffff0d7224 */ /* 0x000fe400078e0017 */
[----:B------:R-:W-:Y:S01]  /*135b0*/  IMAD.MOV.U32 R12, RZ, RZ, 0x7 ;  /* 0x00000007ff0c7424 */ /* 0x000fe200078e00ff */
[----:B------:R-:W-:-:S07]  /*135c0*/  MOV R10, R14 ;  /* 0x0000000e000a7202 */ /* 0x000fce0000000f00 */
[----:B------:R-:W-:Y:S05]  /*135d0*/  WARPSYNC.COLLECTIVE R15, `(.L_x_429) ;  /* 0x000000000f087348 */ /* 0x000fea0003c00000 */
[----:B------:R0:W1:Y:S02]  /*135e0*/  SHFL.IDX P6, R14, R13, R12, R11 ;  /* 0x0000000c0d0e7389 */ /* 0x00006400000c000b */
[----:B01----:R-:W-:Y:S01]  /*135f0*/  ENDCOLLECTIVE ;  /* 0x000000000000791b */ /* 0x003fe20003800000 */
.L_x_429:
        /* <DEDUP_REMOVED lines=8> */
[----:B------:R-:W-:-:S07]  /*13680*/  IMAD.MOV.U32 R23, RZ, RZ, R14 ;  /* 0x000000ffff177224 */ /* 0x000fce00078e000e */
[----:B0-----:R-:W-:Y:S05]  /*13690*/  WARPSYNC.COLLECTIVE R15, `(.L_x_430) ;  /* 0x000000000f087348 */ /* 0x001fea0003c00000 */
[----:B------:R1:W2:Y:S02]  /*136a0*/  SHFL.IDX P6, R14, R13, R12, R11 ;  /* 0x0000000c0d0e7389 */ /* 0x0002a400000c000b */
[----:B012---:R-:W-:Y:S01]  /*136b0*/  ENDCOLLECTIVE ;  /* 0x000000000000791b */ /* 0x007fe20003800000 */
.L_x_430:
[----:B------:R-:W-:Y:S05]  /*136c0*/  BRA `(.L_x_431) ;  /* 0xffffffb400e47947 */ /* 0x000fea000383ffff */
.L_x_311:
[----:B------:R-:W-:Y:S01]  /*136d0*/  BSSY B0, `(.L_x_432) ;  /* 0x0000008000007945 */ /* 0x000fe20003800000 */
[----:B------:R-:W-:Y:S01]  /*136e0*/  IMAD.MOV.U32 R13, RZ, RZ, R16 ;  /* 0x000000ffff0d7224 */ /* 0x000fe200078e0010 */
[----:B------:R-:W-:Y:S01]  /*136f0*/  MOV R12, RZ ;  /* 0x000000ff000c7202 */ /* 0x000fe20000000f00 */
[----:B------:R-:W-:Y:S02]  /*13700*/  IMAD.MOV.U32 R11, RZ, RZ, 0x1f ;  /* 0x0000001fff0b7424 */ /* 0x000fe400078e00ff */
[----:B------:R-:W-:-:S07]  /*13710*/  IMAD.MOV.U32 R15, RZ, RZ, -0x1 ;  /* 0xffffffffff0f7424 */ /* 0x000fce00078e00ff */
[----:B------:R-:W-:Y:S05]  /*13720*/  WARPSYNC.COLLECTIVE R15, `(.L_x_433) ;  /* 0x000000000f087348 */ /* 0x000fea0003c00000 */
[----:B------:R0:W1:Y:S02]  /*13730*/  SHFL.IDX P6, R14, R13, R12, R11 ;  /* 0x0000000c0d0e7389 */ /* 0x00006400000c000b */
[----:B01----:R-:W-:Y:S01]  /*13740*/  ENDCOLLECTIVE ;  /* 0x000000000000791b */ /* 0x003fe20003800000 */
.L_x_433:
[----:B------:R-:W-:Y:S05]  /*13750*/  BSYNC B0 ;  /* 0x0000000000007941 */ /* 0x000fea0003800000 */
.L_x_432:
[----:B------:R-:W-:Y:S01]  /*13760*/  IMAD.MOV.U32 R13, RZ, RZ, R16 ;  /* 0x000000ffff0d7224 */ /* 0x000fe200078e0010 */
[----:B------:R-:W-:Y:S01]  /*13770*/  MOV R15, 0xffffffff ;  /* 0xffffffff000f7802 */ /* 0x000fe20000000f00 */
[----:B------:R-:W-:Y:S02]  /*13780*/  IMAD.MOV.U32 R12, RZ, RZ, 0x1 ;  /* 0x00000001ff0c7424 */ /* 0x000fe400078e00ff */
[----:B------:R-:W-:Y:S02]  /*13790*/  IMAD.MOV.U32 R11, RZ, RZ, 0x1f ;  /* 0x0000001fff0b7424 */ /* 0x000fe400078e00ff */
[----:B------:R-:W-:Y:S02]  /*137a0*/  IMAD.IADD R7, R19, 0x1, R9 ;  /* 0x0000000113077824 */ /* 0x000fe400078e0209 */
[----:B------:R-:W-:-:S07]  /*137b0*/  IMAD.MOV.U32 R0, RZ, RZ, R14 ;  /* 0x000000ffff007224 */ /* 0x000fce00078e000e */
[----:B------:R-:W-:Y:S05]  /*137c0*/  WARPSYNC.COLLECTIVE R15, `(.L_x_434) ;  /* 0x000000000f087348 */ /* 0x000fea0003c00000 */
[----:B------:R0:W1:Y:S02]  /*137d0*/  SHFL.IDX P6, R14, R13, R12, R11 ;  /* 0x0000000c0d0e7389 */ /* 0x00006400000c000b */
[----:B01----:R-:W-:Y:S01]  /*137e0*/  ENDCOLLECTIVE ;  /* 0x000000000000791b */ /* 0x003fe20003800000 */
.L_x_434:
[----:B------:R-:W-:Y:S02]  /*137f0*/  ULDC UR4, c[0x0][0xc3c] ;  /* 0x00030f0000047ab9 */ /* 0x000fe40000000800 */
[----:B------:R-:W-:-:S13]  /*13800*/  ISETP.GE.OR P1, PT, R7, UR4, !P0 ;  /* 0x0000000407007c0c */ /* 0x000fda000c726670 */
[----:B------:R-:W0:Y:S08]  /*13810*/  @!P1 LDC.64 R2, c[0x0][0xc80] ;  /* 0x00032000ff029b82 */ /* 0x000e300000000a00 */
[----:B------:R-:W1:Y:S01]  /*13820*/  @!P1 LDC.64 R4, c[0x0][0xc78] ;  /* 0x00031e00ff049b82 */ /* 0x000e620000000a00 */
[----:B------:R-:W-:Y:S01]  /*13830*/  MOV R11, RZ ;  /* 0x000000ff000b7202 */ /* 0x000fe20000000f00 */
[----:B------:R-:W-:-:S02]  /*13840*/  IMAD.MOV.U32 R8, RZ, RZ, R14 ;  /* 0x000000ffff087224 */ /* 0x000fc400078e000e */
[----:B0-----:R-:W-:-:S05]  /*13850*/  @!P1 IMAD.WIDE R2, R7, 0x4, R2 ;  /* 0x0000000407029825 */ /* 0x001fca00078e0202 */
[----:B------:R1:W2:Y:S02]  /*13860*/  @!P1 LDG.E R6, desc[UR36][R2.64] ;  /* 0x0000002402069981 */ /* 0x0002a4000c1e1900 */
[----:B-1----:R-:W-:-:S05]  /*13870*/  @!P1 IMAD.WIDE R2, R7, 0x4, R4 ;  /* 0x0000000407029825 */ /* 0x002fca00078e0204 */
[----:B------:R-:W3:Y:S01]  /*13880*/  @!P1 LDG.E R5, desc[UR36][R2.64] ;  /* 0x0000002402059981 */ /* 0x000ee2000c1e1900 */
[----:B------:R-:W-:Y:S01]  /*13890*/  IMAD.MOV.U32 R7, RZ, RZ, RZ ;  /* 0x000000ffff077224 */ /* 0x000fe200078e00ff */
[C---:B------:R-:W-:Y:S01]  /*138a0*/  ISETP.GE.U32.AND P2, PT, R9.reuse, 0x2, PT ;  /* 0x000000020900780c */ /* 0x040fe20003f46070 */
[----:B------:R-:W-:Y:S01]  /*138b0*/  IMAD.MOV.U32 R4, RZ, RZ, RZ ;  /* 0x000000ffff047224 */ /* 0x000fe200078e00ff */
[C---:B------:R-:W-:Y:S02]  /*138c0*/  ISETP.GE.U32.AND P3, PT, R9.reuse, 0x4, PT ;  /* 0x000000040900780c */ /* 0x040fe40003f66070 */
[C---:B------:R-:W-:Y:S02]  /*138d0*/  ISETP.GE.U32.AND P4, PT, R9.reuse, 0x8, PT ;  /* 0x000000080900780c */ /* 0x040fe40003f86070 */
[----:B------:R-:W-:Y:S01]  /*138e0*/  ISETP.GE.U32.AND P5, PT, R9, 0x10, PT ;  /* 0x000000100900780c */ /* 0x000fe20003fa6070 */
[----:B--2---:R-:W-:Y:S02]  /*138f0*/  @!P1 IMAD.MOV.U32 R7, RZ, RZ, R6 ;  /* 0x000000ffff079224 */ /* 0x004fe400078e0006 */
[----:B------:R-:W-:-:S02]  /*13900*/  IMAD.MOV.U32 R6, RZ, RZ, RZ ;  /* 0x000000ffff067224 */ /* 0x000fc400078e00ff */
[----:B---3--:R-:W-:Y:S01]  /*13910*/  @!P1 IMAD.MOV.U32 R4, RZ, RZ, R5 ;  /* 0x000000ffff049224 */ /* 0x008fe200078e0005 */
[----:B------:R-:W-:-:S03]  /*13920*/  ISETP.NE.AND P1, PT, R9, RZ, PT ;  /* 0x000000ff0900720c */ /* 0x000fc60003f25270 */
[----:B------:R-:W-:-:S10]  /*13930*/  IMAD R13, R4, R7, RZ ;  /* 0x00000007040d7224 */ /* 0x000fd400078e02ff */
[----:B------:R-:W-:Y:S05]  /*13940*/  WARPSYNC.COLLECTIVE R15, `(.L_x_435) ;  /* 0x000000000f087348 */ /* 0x000fea0003c00000 */
[----:B------:R0:W1:Y:S02]  /*13950*/  SHFL.UP P6, R14, R13, R12, R11 ;  /* 0x0400000c0d0e7389 */ /* 0x00006400000c000b */
[----:B01----:R-:W-:Y:S01]  /*13960*/  ENDCOLLECTIVE ;  /* 0x000000000000791b */ /* 0x003fe20003800000 */
.L_x_435:
[----:B------:R-:W-:Y:S01]  /*13970*/  IMAD.MOV.U32 R12, RZ, RZ, 0x2 ;  /* 0x00000002ff0c7424 */ /* 0x000fe200078e00ff */
[----:B------:R-:W-:-:S05]  /*13980*/  SEL R14, R14, RZ, P1 ;  /* 0x000000ff0e0e7207 */ /* 0x000fca0000800000 */
[----:B------:R-:W-:-:S04]  /*13990*/  IMAD.IADD R5, R13, 0x1, R14 ;  /* 0x000000010d057824 */ /* 0x000fc800078e020e */
[----:B------:R-:W-:-:S07]  /*139a0*/  IMAD.MOV.U32 R13, RZ, RZ, R5 ;  /* 0x000000ffff0d7224 */ /* 0x000fce00078e0005 */
[----:B------:R-:W-:Y:S05]  /*139b0*/  WARPSYNC.COLLECTIVE R15, `(.L_x_436) ;  /* 0x000000000f087348 */ /* 0x000fea0003c00000 */
[----:B------:R0:W1:Y:S02]  /*139c0*/  SHFL.UP P6, R14, R13, R12, R11 ;  /* 0x0400000c0d0e7389 */ /* 0x00006400000c000b */
[----:B01----:R-:W-:Y:S01]  /*139d0*/  ENDCOLLECTIVE ;  /* 0x000000000000791b */ /* 0x003fe20003800000 */
.L_x_436:
[----:B------:R-:W-:Y:S01]  /*139e0*/  IMAD.MOV.U32 R12, RZ, RZ, 0x4 ;  /* 0x00000004ff0c7424 */ /* 0x000fe200078e00ff */
[----:B------:R-:W-:-:S05]  /*139f0*/  SEL R2, R14, RZ, P2 ;  /* 0x000000ff0e027207 */ /* 0x000fca0001000000 */
[----:B------:R-:W-:-:S04]  /*13a00*/  IMAD.IADD R2, R5, 0x1, R2 ;  /* 0x0000000105027824 */ /* 0x000fc800078e0202 */
[----:B------:R-:W-:-:S07]  /*13a10*/  IMAD.MOV.U32 R13, RZ, RZ, R2 ;  /* 0x000000ffff0d7224 */ /* 0x000fce00078e0002 */
[----:B------:R-:W-:Y:S05]  /*13a20*/  WARPSYNC.COLLECTIVE R15, `(.L_x_437) ;  /* 0x000000000f087348 */ /* 0x000fea0003c00000 */
[----:B------:R0:W1:Y:S02]  /*13a30*/  SHFL.UP P6, R14, R13, R12, R11 ;  /* 0x0400000c0d0e7389 */ /* 0x00006400000c000b */
[----:B01----:R-:W-:Y:S01]  /*13a40*/  ENDCOLLECTIVE ;  /* 0x000000000000791b */ /* 0x003fe20003800000 */
.L_x_437:
[----:B------:R-:W-:Y:S01]  /*13a50*/  IMAD.MOV.U32 R12, RZ, RZ, 0x8 ;  /* 0x00000008ff0c7424 */ /* 0x000fe200078e00ff */
[----:B------:R-:W-:-:S04]  /*13a60*/  SEL R3, R14, RZ, P3 ;  /* 0x000000ff0e037207 */ /* 0x000fc80001800000 */
[----:B------:R-:W-:-:S05]  /*13a70*/  IADD3 R3, R2, R3, RZ ;  /* 0x0000000302037210 */ /* 0x000fca0007ffe0ff */
[----:B------:R-:W-:-:S07]  /*13a80*/  IMAD.MOV.U32 R13, RZ, RZ, R3 ;  /* 0x000000ffff0d7224 */ /* 0x000fce00078e0003 */
[----:B------:R-:W-:Y:S05]  /*13a90*/  WARPSYNC.COLLECTIVE R15, `(.L_x_438) ;  /* 0x000000000f087348 */ /* 0x000fea0003c00000 */
[----:B------:R0:W1:Y:S02]  /*13aa0*/  SHFL.UP P6, R14, R13, R12, R11 ;  /* 0x0400000c0d0e7389 */ /* 0x00006400000c000b */
[----:B01----:R-:W-:Y:S01]  /*13ab0*/  ENDCOLLECTIVE ;  /* 0x000000000000791b */ /* 0x003fe20003800000 */
.L_x_438:
[----:B------:R-:W-:Y:S01]  /*13ac0*/  IMAD.MOV.U32 R12, RZ, RZ, 0x10 ;  /* 0x00000010ff0c7424 */ /* 0x000fe200078e00ff */
[----:B------:R-:W-:-:S05]  /*13ad0*/  SEL R14, R14, RZ, P4 ;  /* 0x000000ff0e0e7207 */ /* 0x000fca0002000000 */
[----:B------:R-:W-:-:S04]  /*13ae0*/  IMAD.IADD R5, R3, 0x1, R14 ;  /* 0x0000000103057824 */ /* 0x000fc800078e020e */
[----:B------:R-:W-:-:S07]  /*13af0*/  IMAD.MOV.U32 R13, RZ, RZ, R5 ;  /* 0x000000ffff0d7224 */ /* 0x000fce00078e0005 */
[----:B------:R-:W-:Y:S05]  /*13b00*/  WARPSYNC.COLLECTIVE R15, `(.L_x_439) ;  /* 0x000000000f087348 */ /* 0x000fea0003c00000 */
[----:B------:R0:W1:Y:S02]  /*13b10*/  SHFL.UP P6, R14, R13, R12, R11 ;  /* 0x0400000c0d0e7389 */ /* 0x00006400000c000b */
[----:B01----:R-:W-:Y:S01]  /*13b20*/  ENDCOLLECTIVE ;  /* 0x000000000000791b */ /* 0x003fe20003800000 */
.L_x_439:
[----:B------:R-:W-:Y:S02]  /*13b30*/  IMAD.MOV.U32 R12, RZ, RZ, 0x1f ;  /* 0x0000001fff0c7424 */ /* 0x000fe400078e00ff */
[----:B------:R-:W-:Y:S01]  /*13b40*/  IMAD.MOV.U32 R11, RZ, RZ, 0x1f ;  /* 0x0000001fff0b7424 */ /* 0x000fe200078e00ff */
[----:B------:R-:W-:-:S05]  /*13b50*/  SEL R2, R14, RZ, P5 ;  /* 0x000000ff0e027207 */ /* 0x000fca0002800000 */
[----:B------:R-:W-:-:S05]  /*13b60*/  IMAD.IADD R2, R5, 0x1, R2 ;  /* 0x0000000105027824 */ /* 0x000fca00078e0202 */
[----:B------:R-:W-:-:S07]  /*13b70*/  MOV R13, R2 ;  /* 0x00000002000d7202 */ /* 0x000fce0000000f00 */
[----:B------:R-:W-:Y:S05]  /*13b80*/  WARPSYNC.COLLECTIVE R15, `(.L_x_440) ;  /* 0x000000000f087348 */ /* 0x000fea0003c00000 */
[----:B------:R0:W1:Y:S02]  /*13b90*/  SHFL.IDX P6, R14, R13, R12, R11 ;  /* 0x0000000c0d0e7389 */ /* 0x00006400000c000b */
[----:B01----:R-:W-:Y:S01]  /*13ba0*/  ENDCOLLECTIVE ;  /* 0x000000000000791b */ /* 0x003fe20003800000 */
.L_x_440:
[----:B------:R-:W-:Y:S05]  /*13bb0*/  BRA `(.L_x_441) ;  /* 0xffffffb400f47947 */ /* 0x000fea000383ffff */
.L_x_314:
[----:B------:R-:W-:Y:S01]  /*13bc0*/  BSSY B0, `(.L_x_442) ;  /* 0x0000007000007945 */ /* 0x000fe20003800000 */
[----:B------:R-:W-:Y:S02]  /*13bd0*/  IMAD.MOV.U32 R12, RZ, RZ, 0x1 ;  /* 0x00000001ff0c7424 */ /* 0x000fe400078e00ff */
[----:B------:R-:W-:Y:S02]  /*13be0*/  IMAD.MOV.U32 R11, RZ, RZ, RZ ;  /* 0x000000ffff0b7224 */ /* 0x000fe400078e00ff */
[----:B------:R-:W-:-:S07]  /*13bf0*/  IMAD.MOV.U32 R15, RZ, RZ, -0x1 ;  /* 0xffffffffff0f7424 */ /* 0x000fce00078e00ff */
[----:B------:R-:W-:Y:S05]  /*13c00*/  WARPSYNC.COLLECTIVE R15, `(.L_x_443) ;  /* 0x000000000f087348 */ /* 0x000fea0003c00000 */
[----:B------:R0:W1:Y:S02]  /*13c10*/  SHFL.UP P6, R14, R13, R12, R11 ;  /* 0x0400000c0d0e7389 */ /* 0x00006400000c000b */
[----:B01----:R-:W-:Y:S01]  /*13c20*/  ENDCOLLECTIVE ;  /* 0x000000000000791b */ /* 0x003fe20003800000 */
.L_x_443:
[----:B------:R-:W-:Y:S05]  /*13c30*/  BSYNC B0 ;  /* 0x0000000000007941 */ /* 0x000fea0003800000 */
.L_x_442:
[----:B------:R-:W-:Y:S01]  /*13c40*/  SEL R14, R14, RZ, P1 ;  /* 0x000000ff0e0e7207 */ /* 0x000fe20000800000 */
[----:B------:R-:W-:Y:S02]  /*13c50*/  IMAD.MOV.U32 R12, RZ, RZ, 0x2 ;  /* 0x00000002ff0c7424 */ /* 0x000fe400078e00ff */
[----:B------:R-:W-:Y:S01]  /*13c60*/  IMAD.MOV.U32 R11, RZ, RZ, RZ ;  /* 0x000000ffff0b7224 */ /* 0x000fe200078e00ff */
[----:B------:R-:W-:Y:S01]  /*13c70*/  IADD3 R13, R13, R14, RZ ;  /* 0x0000000e0d0d7210 */ /* 0x000fe20007ffe0ff */
[----:B------:R-:W-:-:S07]  /*13c80*/  IMAD.MOV.U32 R15, RZ, RZ, -0x1 ;  /* 0xffffffffff0f7424 */ /* 0x000fce00078e00ff */
[----:B------:R-:W-:Y:S05]  /*13c90*/  WARPSYNC.COLLECTIVE R15, `(.L_x_444) ;  /* 0x000000000f087348 */ /* 0x000fea0003c00000 */
[----:B------:R0:W1:Y:S02]  /*13ca0*/  SHFL.UP P6, R14, R13, R12, R11 ;  /* 0x0400000c0d0e7389 */ /* 0x00006400000c000b */
[----:B01----:R-:W-:Y:S01]  /*13cb0*/  ENDCOLLECTIVE ;  /* 0x000000000000791b */ /* 0x003fe20003800000 */
.L_x_444:
[----:B------:R-:W-:Y:S02]  /*13cc0*/  MOV R12, 0x4 ;  /* 0x00000004000c7802 */ /* 0x000fe40000000f00 */
[----:B------:R-:W-:-:S05]  /*13cd0*/  SEL R2, R14, RZ, P2 ;  /* 0x000000ff0e027207 */ /* 0x000fca0001000000 */
[----:B------:R-:W-:-:S04]  /*13ce0*/  IMAD.IADD R2, R13, 0x1, R2 ;  /* 0x000000010d027824 */ /* 0x000fc800078e0202 */
[----:B------:R-:W-:-:S07]  /*13cf0*/  IMAD.MOV.U32 R13, RZ, RZ, R2 ;  /* 0x000000ffff0d7224 */ /* 0x000fce00078e0002 */
[----:B------:R-:W-:Y:S05]  /*13d00*/  WARPSYNC.COLLECTIVE R15, `(.L_x_445) ;  /* 0x000000000f087348 */ /* 0x000fea0003c00000 */
[----:B------:R0:W1:Y:S02]  /*13d10*/  SHFL.UP P6, R14, R13, R12, R11 ;  /* 0x0400000c0d0e7389 */ /* 0x00006400000c000b */
[----:B01----:R-:W-:Y:S01]  /*13d20*/  ENDCOLLECTIVE ;  /* 0x000000000000791b */ /* 0x003fe20003800000 */
.L_x_445:
[----:B------:R-:W-:Y:S01]  /*13d30*/  IMAD.MOV.U32 R12, RZ, RZ, 0x8 ;  /* 0x00000008ff0c7424 */ /* 0x000fe200078e00ff */
[----:B------:R-:W-:-:S05]  /*13d40*/  SEL R3, R14, RZ, P3 ;  /* 0x000000ff0e037207 */ /* 0x000fca0001800000 */
[----:B------:R-:W-:-:S04]  /*13d50*/  IMAD.IADD R3, R2, 0x1, R3 ;  /* 0x0000000102037824 */ /* 0x000fc800078e0203 */
[----:B------:R-:W-:-:S07]  /*13d60*/  IMAD.MOV.U32 R13, RZ, RZ, R3 ;  /* 0x000000ffff0d7224 */ /* 0x000fce00078e0003 */
[----:B------:R-:W-:Y:S05]  /*13d70*/  WARPSYNC.COLLECTIVE R15, `(.L_x_446) ;  /* 0x000000000f087348 */ /* 0x000fea0003c00000 */
[----:B------:R0:W1:Y:S02]  /*13d80*/  SHFL.UP P6, R14, R13, R12, R11 ;  /* 0x0400000c0d0e7389 */ /* 0x00006400000c000b */
[----:B01----:R-:W-:Y:S01]  /*13d90*/  ENDCOLLECTIVE ;  /* 0x000000000000791b */ /* 0x003fe20003800000 */
.L_x_446:
[----:B------:R-:W-:Y:S02]  /*13da0*/  MOV R12, 0x10 ;  /* 0x00000010000c7802 */ /* 0x000fe40000000f00 */
[----:B------:R-:W-:-:S05]  /*13db0*/  SEL R14, R14, RZ, P4 ;  /* 0x000000ff0e0e7207 */ /* 0x000fca0002000000 */
[----:B------:R-:W-:-:S04]  /*13dc0*/  IMAD.IADD R5, R3, 0x1, R14 ;  /* 0x0000000103057824 */ /* 0x000fc800078e020e */
[----:B------:R-:W-:-:S07]  /*13dd0*/  IMAD.MOV.U32 R13, RZ, RZ, R5 ;  /* 0x000000ffff0d7224 */ /* 0x000fce00078e0005 */
[----:B------:R-:W-:Y:S05]  /*13de0*/  WARPSYNC.COLLECTIVE R15, `(.L_x_447) ;  /* 0x000000000f087348 */ /* 0x000fea0003c00000 */
[----:B------:R0:W1:Y:S02]  /*13df0*/  SHFL.UP P6, R14, R13, R12, R11 ;  /* 0x0400000c0d0e7389 */ /* 0x00006400000c000b */
[----:B01----:R-:W-:Y:S01]  /*13e00*/  ENDCOLLECTIVE ;  /* 0x000000000000791b */ /* 0x003fe20003800000 */
.L_x_447:
[----:B------:R-:W-:Y:S02]  /*13e10*/  IMAD.MOV.U32 R12, RZ, RZ, 0x1f ;  /* 0x0000001fff0c7424 */ /* 0x000fe400078e00ff */
[----:B------:R-:W-:Y:S01]  /*13e20*/  IMAD.MOV.U32 R11, RZ, RZ, 0x1f ;  /* 0x0000001fff0b7424 */ /* 0x000fe200078e00ff */
[----:B------:R-:W-:-:S05]  /*13e30*/  SEL R2, R14, RZ, P5 ;  /* 0x000000ff0e027207 */ /* 0x000fca0002800000 */
[----:B------:R-:W-:-:S04]  /*13e40*/  IMAD.IADD R2, R5, 0x1, R2 ;  /* 0x0000000105027824 */ /* 0x000fc800078e0202 */
[----:B------:R-:W-:-:S07]  /*13e50*/  IMAD.MOV.U32 R13, RZ, RZ, R2 ;  /* 0x000000ffff0d7224 */ /* 0x000fce00078e0002 */
[----:B------:R-:W-:Y:S05]  /*13e60*/  WARPSYNC.COLLECTIVE R15, `(.L_x_448) ;  /* 0x000000000f087348 */ /* 0x000fea0003c00000 */
[----:B------:R0:W1:Y:S02]  /*13e70*/  SHFL.IDX P6, R14, R13, R12, R11 ;  /* 0x0000000c0d0e7389 */ /* 0x00006400000c000b */
[----:B01----:R-:W-:Y:S01]  /*13e80*/  ENDCOLLECTIVE ;  /* 0x000000000000791b */ /* 0x003fe20003800000 */
.L_x_448:
[----:B------:R-:W-:Y:S05]  /*13e90*/  BRA `(.L_x_449) ;  /* 0xffffffb400e07947 */ /* 0x000fea000383ffff */
.L_x_316:
[----:B------:R-:W-:Y:S01]  /*13ea0*/  BSSY B0, `(.L_x_450) ;  /* 0x0000006000007945 */ /* 0x000fe20003800000 */
[----:B------:R-:W-:Y:S01]  /*13eb0*/  PLOP3.LUT P6, PT, P6, PT, PT, 0x8, 0x0 ;  /* 0x000000000000781c */ /* 0x000fe200037ce170 */
[----:B------:R-:W-:-:S12]  /*13ec0*/  IMAD.MOV.U32 R15, RZ, RZ, -0x1 ;  /* 0xffffffffff0f7424 */ /* 0x000fd800078e00ff */
[----:B0-----:R-:W-:Y:S05]  /*13ed0*/  WARPSYNC.COLLECTIVE R15, `(.L_x_451) ;  /* 0x000000000f087348 */ /* 0x001fea0003c00000 */
[----:B------:R-:W-:Y:S01]  /*13ee0*/  VOTE.ANY R14, PT, P6 ;  /* 0x00000000000e7806 */ /* 0x000fe200030e0100 */
[----:B0-----:R-:W-:Y:S06]  /*13ef0*/  ENDCOLLECTIVE ;  /* 0x000000000000791b */ /* 0x001fec0003800000 */
.L_x_451:
[----:B------:R-:W-:Y:S05]  /*13f00*/  BSYNC B0 ;  /* 0x0000000000007941 */ /* 0x000fea0003800000 */
.L_x_450:
[----:B------:R-:W-:Y:S01]  /*13f10*/  MOV R3, R14 ;  /* 0x0000000e00037202 */ /* 0x000fe20000000f00 */
[----:B------:R-:W-:Y:S02]  /*13f20*/  IMAD.MOV.U32 R13, RZ, RZ, R7 ;  /* 0x000000ffff0d7224 */ /* 0x000fe400078e0007 */
[----:B------:R-:W-:Y:S01]  /*13f30*/  IMAD.MOV.U32 R11, RZ, RZ, 0x1f ;  /* 0x0000001fff0b7424 */ /* 0x000fe200078e00ff */
[----:B------:R-:W0:Y:S01]  /*13f40*/  POPC R8, R3 ;  /* 0x0000000300087309 */ /* 0x000e220000000000 */
[----:B------:R-:W-:Y:S02]  /*13f50*/  IMAD.MOV.U32 R15, RZ, RZ, -0x1 ;  /* 0xffffffffff0f7424 */ /* 0x000fe400078e00ff */
[----:B0-----:R-:W-:-:S07]  /*13f60*/  IMAD.MOV.U32 R12, RZ, RZ, R8 ;  /* 0x000000ffff0c7224 */ /* 0x001fce00078e0008 */
[----:B------:R-:W-:Y:S05]  /*13f70*/  WARPSYNC.COLLECTIVE R15, `(.L_x_452) ;  /* 0x000000000f087348 */ /* 0x000fea0003c00000 */
[----:B------:R0:W1:Y:S02]  /*13f80*/  SHFL.IDX P6, R14, R13, R12, R11 ;  /* 0x0000000c0d0e7389 */ /* 0x00006400000c000b */
[----:B01----:R-:W-:Y:S01]  /*13f90*/  ENDCOLLECTIVE ;  /* 0x000000000000791b */ /* 0x003fe20003800000 */
.L_x_452:
[----:B------:R-:W-:Y:S01]  /*13fa0*/  MOV R13, R4 ;  /* 0x00000004000d7202 */ /* 0x000fe20000000f00 */
[----:B------:R-:W-:-:S07]  /*13fb0*/  IMAD.MOV.U32 R7, RZ, RZ, R14 ;  /* 0x000000ffff077224 */ /* 0x000fce00078e000e */
[----:B------:R-:W-:Y:S05]  /*13fc0*/  WARPSYNC.COLLECTIVE R15, `(.L_x_453) ;  /* 0x000000000f087348 */ /* 0x000fea0003c00000 */
[----:B------:R0:W1:Y:S02]  /*13fd0*/  SHFL.IDX P6, R14, R13, R12, R11 ;  /* 0x0000000c0d0e7389 */ /* 0x00006400000c000b */
[----:B01----:R-:W-:Y:S01]  /*13fe0*/  ENDCOLLECTIVE ;  /* 0x000000000000791b */ /* 0x003fe20003800000 */
.L_x_453:
[----:B------:R-:W-:Y:S01]  /*13ff0*/  IMAD.MOV.U32 R4, RZ, RZ, R14 ;  /* 0x000000ffff047224 */ /* 0x000fe200078e000e */
[----:B------:R-:W-:Y:S06]  /*14000*/  BRA `(.L_x_454) ;  /* 0xffffffb400c07947 */ /* 0x000fec000383ffff */
.L_x_318:
[----:B------:R-:W-:Y:S01]  /*14010*/  BSSY B0, `(.L_x_455) ;  /* 0x0000007000007945 */ /* 0x000fe20003800000 */
[----:B------:R-:W-:Y:S02]  /*14020*/  IMAD.MOV.U32 R13, RZ, RZ, R2 ;  /* 0x000000ffff0d7224 */ /* 0x000fe400078e0002 */
[----:B------:R-:W-:Y:S02]  /*14030*/  IMAD.MOV.U32 R11, RZ, RZ, 0x1f ;  /* 0x0000001fff0b7424 */ /* 0x000fe400078e00ff */
[----:B------:R-:W-:-:S07]  /*14040*/  IMAD.MOV.U32 R15, RZ, RZ, -0x1 ;  /* 0xffffffffff0f7424 */ /* 0x000fce00078e00ff */
[----:B0123--:R-:W-:Y:S05]  /*14050*/  WARPSYNC.COLLECTIVE R15, `(.L_x_456) ;  /* 0x000000000f087348 */ /* 0x00ffea0003c00000 */
[----:B------:R4:W0:Y:S02]  /*14060*/  SHFL.IDX P6, R14, R13, R12, R11 ;  /* 0x0000000c0d0e7389 */ /* 0x00082400000c000b */
[----:B01234-:R-:W-:Y:S01]  /*14070*/  ENDCOLLECTIVE ;  /* 0x000000000000791b */ /* 0x01ffe20003800000 */
.L_x_456:
[----:B------:R-:W-:Y:S05]  /*14080*/  BSYNC B0 ;  /* 0x0000000000007941 */ /* 0x000fea0003800000 */
.L_x_455:
[----:B------:R-:W-:Y:S01]  /*14090*/  IMAD.MOV.U32 R6, RZ, RZ, R14 ;  /* 0x000000ffff067224 */ /* 0x000fe200078e000e */
[----:B------:R-:W-:Y:S06]  /*140a0*/  BRA `(.L_x_317) ;  /* 0xffffffb400b07947 */ /* 0x000fec000383ffff */
.L_x_322:
[----:B0-----:R0:W3:Y:S02]  /*140b0*/  SYNCS.PHASECHK.TRANS64.TRYWAIT P0, [R4+URZ+0x28820], R0 ;  /* 0x02882000040075a7 */ /* 0x0010e4000800017f */
[----:B---3--:R-:W-:Y:S05]  /*140c0*/  @!P0 NANOSLEEP.SYNCS 0x989680 ;  /* 0x009896800000895d */ /* 0x008fea0003900000 */
[----:B------:R-:W3:Y:S02]  /*140d0*/  @!P0 SYNCS.PHASECHK.TRANS64 P0, [R4+URZ+0x28820], R0 ;  /* 0x02882000040085a7 */ /* 0x000ee4000800007f */
[----:B---3--:R-:W-:Y:S05]  /*140e0*/  @!P0 BRA `(.L_x_322) ;  /* 0xfffffffc00f08947 */ /* 0x008fea000383ffff */
[----:B------:R-:W-:Y:S05]  /*140f0*/  BRA `(.L_x_457) ;  /* 0xffffffbc00087947 */ /* 0x000fea000383ffff */
.L_x_323:
[----:B------:R-:W3:Y:S01]  /*14100*/  S2R R2, SR_TID.X ;  /* 0x0000000000027919 */ /* 0x000ee20000002100 */
[----:B------:R-:W-:Y:S01]  /*14110*/  BSSY B0, `(.L_x_458) ;  /* 0x000000a000007945 */ /* 0x000fe20003800000 */
[----:B------:R-:W-:Y:S02]  /*14120*/  IMAD.MOV.U32 R12, RZ, RZ, RZ ;  /* 0x000000ffff0c7224 */ /* 0x000fe400078e00ff */
[----:B------:R-:W-:Y:S02]  /*14130*/  IMAD.MOV.U32 R11, RZ, RZ, 0x1f ;  /* 0x0000001fff0b7424 */ /* 0x000fe400078e00ff */
[----:B------:R-:W-:Y:S01]  /*14140*/  IMAD.MOV.U32 R15, RZ, RZ, -0x1 ;  /* 0xffffffffff0f7424 */ /* 0x000fe200078e00ff */
[----:B---3--:R-:W-:-:S04]  /*14150*/  SHF.R.U32.HI R2, RZ, 0x5, R2 ;  /* 0x00000005ff027819 */ /* 0x008fc80000011602 */
[----:B------:R-:W-:-:S04]  /*14160*/  LOP3.LUT R2, R2, 0x3, RZ, 0xc0, !PT ;  /* 0x0000000302027812 */ /* 0x000fc800078ec0ff */
[----:B------:R-:W-:-:S07]  /*14170*/  MOV R13, R2 ;  /* 0x00000002000d7202 */ /* 0x000fce0000000f00 */
[----:B012---:R-:W-:Y:S05]  /*14180*/  WARPSYNC.COLLECTIVE R15, `(.L_x_459) ;  /* 0x000000000f087348 */ /* 0x007fea0003c00000 */
[----:B------:R3:W4:Y:S02]  /*14190*/  SHFL.IDX P6, R14, R13, R12, R11 ;  /* 0x0000000c0d0e7389 */ /* 0x00072400000c000b */
[----:B01234-:R-:W-:Y:S01]  /*141a0*/  ENDCOLLECTIVE ;  /* 0x000000000000791b */ /* 0x01ffe20003800000 */
.L_x_459:
[----:B------:R-:W-:Y:S05]  /*141b0*/  BSYNC B0 ;  /* 0x0000000000007941 */ /* 0x000fea0003800000 */
.L_x_458:
[----:B------:R-:W-:Y:S05]  /*141c0*/  BRA `(.L_x_460) ;  /* 0xffffffb800f07947 */ /* 0x000fea000383ffff */
.L_x_326:
[----:B------:R-:W-:Y:S01]  /*141d0*/  BSSY B1, `(.L_x_461) ;  /* 0x0000006000017945 */ /* 0x000fe20003800000 */
[----:B------:R-:W-:-:S07]  /*141e0*/  IMAD.MOV.U32 R15, RZ, RZ, -0x1 ;  /* 0xffffffffff0f7424 */ /* 0x000fce00078e00ff */
[----:B012---:R-:W-:Y:S05]  /*141f0*/  WARPSYNC.COLLECTIVE R15, `(.L_x_462) ;  /* 0x000000000f0c7348 */ /* 0x007fea0003c00000 */
[----:B------:R-:W-:Y:S02]  /*14200*/  ELECT P6, UR62, PT ;  /* 0x00000000003e782f */ /* 0x000fe400038c0000 */
[----:B------:R-:W-:Y:S01]  /*14210*/  MOV R14, UR62 ;  /* 0x0000003e000e7c02 */ /* 0x000fe20008000f00 */
[----:B012---:R-:W-:Y:S10]  /*14220*/  ENDCOLLECTIVE ;  /* 0x000000000000791b */ /* 0x007ff40003800000 */
.L_x_462:
[----:B------:R-:W-:Y:S05]  /*14230*/  BSYNC B1 ;  /* 0x0000000000017941 */ /* 0x000fea0003800000 */
.L_x_461:
[----:B------:R-:W-:Y:S05]  /*14240*/  BRA `(.L_x_463) ;  /* 0xffffffb800e87947 */ /* 0x000fea000383ffff */
.L_x_328:
[----:B0-----:R0:W3:Y:S02]  /*14250*/  SYNCS.PHASECHK.TRANS64.TRYWAIT P1, [R5+URZ+0x28840], R0 ;  /* 0x02884000050075a7 */ /* 0x0010e4000802017f */
[----:B---3--:R-:W-:Y:S05]  /*14260*/  @!P1 NANOSLEEP.SYNCS 0x989680 ;  /* 0x009896800000995d */ /* 0x008fea0003900000 */
[----:B------:R-:W3:Y:S02]  /*14270*/  @!P1 SYNCS.PHASECHK.TRANS64 P1, [R5+URZ+0x28840], R0 ;  /* 0x02884000050095a7 */ /* 0x000ee4000802007f */
[----:B---3--:R-:W-:Y:S05]  /*14280*/  @!P1 BRA `(.L_x_328) ;  /* 0xfffffffc00f09947 */ /* 0x008fea000383ffff */
[----:B------:R-:W-:Y:S05]  /*14290*/  BRA `(.L_x_464) ;  /* 0xffffffbc00087947 */ /* 0x000fea000383ffff */
.L_x_330:
[----:B---3--:R3:W4:Y:S02]  /*142a0*/  SYNCS.PHASECHK.TRANS64.TRYWAIT P1, [R25+URZ+0x28840], R2 ;  /* 0x02884002190075a7 */ /* 0x008724000802017f */
[----:B----4-:R-:W-:Y:S05]  /*142b0*/  @!P1 NANOSLEEP.SYNCS 0x989680 ;  /* 0x009896800000995d */ /* 0x010fea0003900000 */
[----:B------:R-:W4:Y:S02]  /*142c0*/  @!P1 SYNCS.PHASECHK.TRANS64 P1, [R25+URZ+0x28840], R2 ;  /* 0x02884002190095a7 */ /* 0x000f24000802007f */
[----:B----4-:R-:W-:Y:S05]  /*142d0*/  @!P1 BRA `(.L_x_330) ;  /* 0xfffffffc00f09947 */ /* 0x010fea000383ffff */
[----:B------:R-:W-:Y:S05]  /*142e0*/  BRA `(.L_x_465) ;  /* 0xffffffbc00147947 */ /* 0x000fea000383ffff */
.L_x_332:
[----:B----4-:R4:W0:Y:S02]  /*142f0*/  SYNCS.PHASECHK.TRANS64.TRYWAIT P1, [R5+URZ+0x28860], R0 ;  /* 0x02886000050075a7 */ /* 0x010824000802017f */
[----:B0-----:R-:W-:Y:S05]  /*14300*/  @!P1 NANOSLEEP.SYNCS 0x989680 ;  /* 0x009896800000995d */ /* 0x001fea0003900000 */
[----:B------:R-:W0:Y:S02]  /*14310*/  @!P1 SYNCS.PHASECHK.TRANS64 P1, [R5+URZ+0x28860], R0 ;  /* 0x02886000050095a7 */ /* 0x000e24000802007f */
[----:B0-----:R-:W-:Y:S05]  /*14320*/  @!P1 BRA `(.L_x_332) ;  /* 0xfffffffc00f09947 */ /* 0x001fea000383ffff */
[----:B------:R-:W-:Y:S05]  /*14330*/  BRA `(.L_x_466) ;  /* 0xffffffbc00107947 */ /* 0x000fea000383ffff */
.L_x_467:
        /* <DEDUP_REMOVED lines=12> */
.L_x_3543:


//--------------------- .text._ZN7cutlass13device_kernelIN5flash11enable_sm90INS1_16FlashAttnFwdSm90INS1_25CollectiveMainloopFwdSm90ILi2EN4cute5tupleIJNS5_1CILi1EEES8_S8_EEENS6_IJNS7_ILi128EEESA_SA_EEELi128ENS_6half_tEfNS_4arch4Sm90ELb0ELb0ELb1ELb1ELb1ELb1ELb0ELb1ELb1ELb1ELb1ELb0EEENS1_21CollectiveEpilogueFwdISB_S9_SC_SE_Li256ELb1ELb1ELb1ELb0EEENS1_36VarlenDynamicPersistentTileSchedulerILi128ELi128ELi256ELi128ELb1ELb1ELb1ELb0ELb1ELb1EEEEEEEEEvNT_6ParamsE --------------------------
	.section	.text._ZN7cutlass13device_kernelIN5flash11enable_sm90INS1_16FlashAttnFwdSm90INS1_25CollectiveMainloopFwdSm90ILi2EN4cute5tupleIJNS5_1CILi1EEES8_S8_EEENS6_IJNS7_ILi128EEESA_SA_EEELi128ENS_6half_tEfNS_4arch4Sm90ELb0ELb0ELb1ELb1ELb1ELb1ELb0ELb1ELb1ELb1ELb1ELb0EEENS1_21CollectiveEpilogueFwdISB_S9_SC_SE_Li256ELb1ELb1ELb1ELb0EEENS1_36VarlenDynamicPersistentTileSchedulerILi128ELi128ELi256ELi128ELb1ELb1ELb1ELb0ELb1ELb1EEEEEEEEEvNT_6ParamsE,"ax",@progbits
	.align	128
.text._ZN7cutlass13device_kernelIN5flash11enable_sm90INS1_16FlashAttnFwdSm90INS1_25CollectiveMainloopFwdSm90ILi2EN4cute5tupleIJNS5_1CILi1EEES8_S8_EEENS6_IJNS7_ILi128EEESA_SA_EEELi128ENS_6half_tEfNS_4arch4Sm90ELb0ELb0ELb1ELb1ELb1ELb1ELb0ELb1ELb1ELb1ELb1ELb0EEENS1_21CollectiveEpilogueFwdISB_S9_SC_SE_Li256ELb1ELb1ELb1ELb0EEENS1_36VarlenDynamicPersistentTileSchedulerILi128ELi128ELi256ELi128ELb1ELb1ELb1ELb0ELb1ELb1EEEEEEEEEvNT_6ParamsE:
        .type           _ZN7cutlass13device_kernelIN5flash11enable_sm90INS1_16FlashAttnFwdSm90INS1_25CollectiveMainloopFwdSm90ILi2EN4cute5tupleIJNS5_1CILi1EEES8_S8_EEENS6_IJNS7_ILi128EEESA_SA_EEELi128ENS_6half_tEfNS_4arch4Sm90ELb0ELb0ELb1ELb1ELb1ELb1ELb0ELb1ELb1ELb1ELb1ELb0EEENS1_21CollectiveEpilogueFwdISB_S9_SC_SE_Li256ELb1ELb1ELb1ELb0EEENS1_36VarlenDynamicPersistentTileSchedulerILi128ELi128ELi256ELi128ELb1ELb1ELb1ELb0ELb1ELb1EEEEEEEEEvNT_6ParamsE,@function
        .size           _ZN7cutlass13device_kernelIN5flash11enable_sm90INS1_16FlashAttnFwdSm90INS1_25CollectiveMainloopFwdSm90ILi2EN4cute5tupleIJNS5_1CILi1EEES8_S8_EEENS6_IJNS7_ILi128EEESA_SA_EEELi128ENS_6half_tEfNS_4arch4Sm90ELb0ELb0ELb1ELb1ELb1ELb1ELb0ELb1ELb1ELb1ELb1ELb0EEENS1_21CollectiveEpilogueFwdISB_S9_SC_SE_Li256ELb1ELb1ELb1ELb0EEENS1_36VarlenDynamicPersistentTileSchedulerILi128ELi128ELi256ELi128ELb1ELb1ELb1ELb0ELb1ELb1EEEEEEEEEvNT_6ParamsE,(.L_x_3544 - _ZN7cutlass13device_kernelIN5flash11enable_sm90INS1_16FlashAttnFwdSm90INS1_25CollectiveMainloopFwdSm90ILi2EN4cute5tupleIJNS5_1CILi1EEES8_S8_EEENS6_IJNS7_ILi128EEESA_SA_EEELi128ENS_6half_tEfNS_4arch4Sm90ELb0ELb0ELb1ELb1ELb1ELb1ELb0ELb1ELb1ELb1ELb1ELb0EEENS1_21CollectiveEpilogueFwdISB_S9_SC_SE_Li256ELb1ELb1ELb1ELb0EEENS1_36VarlenDynamicPersistentTileSchedulerILi128ELi128ELi256ELi128ELb1ELb1ELb1ELb0ELb1ELb1EEEEEEEEEvNT_6ParamsE)
        .other          _ZN7cutlass13device_kernelIN5flash11enable_sm90INS1_16FlashAttnFwdSm90INS1_25CollectiveMainloopFwdSm90ILi2EN4cute5tupleIJNS5_1CILi1EEES8_S8_EEENS6_IJNS7_ILi128EEESA_SA_EEELi128ENS_6half_tEfNS_4arch4Sm90ELb0ELb0ELb1ELb1ELb1ELb1ELb0ELb1ELb1ELb1ELb1ELb0EEENS1_21CollectiveEpilogueFwdISB_S9_SC_SE_Li256ELb1ELb1ELb1ELb0EEENS1_36VarlenDynamicPersistentTileSchedulerILi128ELi128ELi256ELi128ELb1ELb1ELb1ELb0ELb1ELb1EEEEEEEEEvNT_6ParamsE,@"STO_CUDA_ENTRY STV_DEFAULT"
_ZN7cutlass13device_kernelIN5flash11enable_sm90INS1_16FlashAttnFwdSm90INS1_25CollectiveMainloopFwdSm90ILi2EN4cute5tupleIJNS5_1CILi1EEES8_S8_EEENS6_IJNS7_ILi128EEESA_SA_EEELi128ENS_6half_tEfNS_4arch4Sm90ELb0ELb0ELb1ELb1ELb1ELb1ELb0ELb1ELb1ELb1ELb1ELb0EEENS1_21CollectiveEpilogueFwdISB_S9_SC_SE_Li256ELb1ELb1ELb1ELb0EEENS1_36VarlenDynamicPersistentTileSchedulerILi128ELi128ELi256ELi128ELb1ELb1ELb1ELb0ELb1ELb1EEEEEEEEEvNT_6ParamsE:
[----:B------:R-:W0:Y:S02]  /*0000*/  LDC R1, c[0x0][0x28] ;  /* 0x00000a00ff017b82 */ /* 0x000e240000000800 */
[----:B0-----:R-:W-:Y:S01]  /*0010*/  VIADD R1, R1, 0xffffffd8 ;  /* 0xffffffd801017836 */ /* 0x001fe20000000000 */
[----:B------:R-:W0:Y:S01]  /*0020*/  S2R R0, SR_TID.X ;  /* 0x0000000000007919 */ /* 0x000e220000002100 */
[----:B------:R-:W-:Y:S01]  /*0030*/  ELECT P0, URZ, PT ;  /* 0x00000000003f782f */ /* 0x000fe20003800000 */
[----:B------:R-:W-:Y:S01]  /*0040*/  BSSY B0, `(.L_x_468) ;  /* 0x000000e000007945 */ /* 0x000fe20003800000 */
[--C-:B0-----:R-:W-:Y:S02]  /*0050*/  SHF.R.U32.HI R2, RZ, 0x5, R0.reuse ;  /* 0x00000005ff027819 */ /* 0x101fe40000011600 */
[----:B------:R-:W-:-:S03]  /*0060*/  SHF.R.U32.HI R4, RZ, 0x7, R0 ;  /* 0x00000007ff047819 */ /* 0x000fc60000011600 */
[----:B------:R-:W0:Y:S02]  /*0070*/  SHFL.IDX PT, R3, R2, RZ, 0x1f ;  /* 0x00001fff02037589 */ /* 0x000e2400000e0000 */
[----:B0-----:R-:W-:-:S13]  /*0080*/  ISETP.EQ.AND P0, PT, R3, RZ, P0 ;  /* 0x000000ff0300720c */ /* 0x001fda0000702270 */
[----:B------:R-:W-:Y:S05]  /*0090*/  @!P0 BRA `(.L_x_469) ;  /* 0x0000000000208947 */ /* 0x000fea0003800000 */
[----:B------:R-:W-:Y:S02]  /*00a0*/  ULDC.64 UR4, c[0x0][0x198] ;  /* 0x0000660000047ab9 */ /* 0x000fe40000000a00 */
[----:B------:R-:W-:Y:S02]  /*00b0*/  UIADD3 UR6, UP0, UR4, 0x570, URZ ;  /* 0x0000057004067890 */ /* 0x000fe4000ff1e03f */
[----:B------:R-:W-:Y:S02]  /*00c0*/  UIADD3 UR4, UP1, UR4, 0x670, URZ ;  /* 0x0000067004047890 */ /* 0x000fe4000ff3e03f */
[----:B------:R-:W-:Y:S02]  /*00d0*/  UIADD3.X UR7, URZ, UR5, URZ, UP0, !UPT ;  /* 0x000000053f077290 */ /* 0x000fe400087fe43f */
[----:B------:R-:W-:-:S07]  /*00e0*/  UIADD3.X UR5, URZ, UR5, URZ, UP1, !UPT ;  /* 0x000000053f057290 */ /* 0x000fce0008ffe43f */
[----:B------:R0:W-:Y:S02]  /*00f0*/  UTMACCTL.PF [UR6] ;  /* 0x00000000060079b9 */ /* 0x0001e40008040000 */
[----:B------:R0:W-:Y:S02]  /*0100*/  UTMACCTL.PF [UR4] ;  /* 0x00000000040079b9 */ /* 0x0001e40008040000 */
[----:B0-----:R-:W-:Y:S01]  /*0110*/  NOP ;  /* 0x0000000000007918 */ /* 0x001fe20000000000 */
.L_x_469:
[----:B------:R-:W-:Y:S05]  /*0120*/  BSYNC B0 ;  /* 0x0000000000007941 */ /* 0x000fea0003800000 */
.L_x_468:
[----:B------:R-:W-:Y:S01]  /*0130*/  VOTEU.ANY UP0, P0 ;  /* 0x00000000003f7886 */ /* 0x000fe20000000100 */
[----:B------:R-:W0:Y:S01]  /*0140*/  SHFL.IDX PT, R4, R4, RZ, 0x1f ;  /* 0x00001fff04047589 */ /* 0x000e2200000e0000 */
[----:B------:R-:W-:Y:S01]  /*0150*/  UMOV UR4, 0x80 ;  /* 0x0000008000047882 */ /* 0x000fe20000000000 */
[----:B------:R-:W-:Y:S01]  /*0160*/  UMOV UR7, 0x100 ;  /* 0x0000010000077882 */ /* 0x000fe20000000000 */
[----:B------:R-:W-:Y:S01]  /*0170*/  VOTEU.ANY UP1, P0 ;  /* 0x00000000003f7886 */ /* 0x000fe20000020100 */
[----:B------:R-:W1:Y:S01]  /*0180*/  @UP0 S2UR UR8, SR_CgaCtaId ;  /* 0x00000000000809c3 */ /* 0x000e620000008800 */
[----:B------:R-:W2:Y:S01]  /*0190*/  SHFL.IDX PT, R3, R2, RZ, 0x1f ;  /* 0x00001fff02037589 */ /* 0x000ea200000e0000 */
[----:B------:R-:W-:Y:S01]  /*01a0*/  @UP0 UMOV UR6, 0x400 ;  /* 0x0000040000060882 */ /* 0x000fe20000000000 */
[----:B------:R-:W-:-:S04]  /*01b0*/  @UP0 UIADD3 UR4, -UR4, 0x100000, URZ ;  /* 0x0010000004040890 */ /* 0x000fc8000fffe13f */
[----:B------:R-:W-:Y:S02]  /*01c0*/  @UP0 USHF.L.U32 UR5, UR4, 0xb, URZ ;  /* 0x0000000b04050899 */ /* 0x000fe4000800063f */
[----:B------:R-:W-:Y:S01]  /*01d0*/  @UP0 USHF.L.U32 UR4, UR4, 0x1, URZ ;  /* 0x0000000104040899 */ /* 0x000fe2000800063f */
[----:B------:R-:W-:Y:S01]  /*01e0*/  VOTEU.ANY UP2, P0 ;  /* 0x00000000003f7886 */ /* 0x000fe20000040100 */
[----:B0-----:R-:W-:Y:S01]  /*01f0*/  R2UR UR9, R4 ;  /* 0x00000000040972ca */ /* 0x001fe200000e0000 */
[----:B-1----:R-:W-:Y:S01]  /*0200*/  @UP0 ULEA UR8, UR8, UR6, 0x18 ;  /* 0x0000000608080291 */ /* 0x002fe2000f8ec03f */
[----:B--2---:R-:W-:Y:S01]  /*0210*/  ISETP.NE.AND P1, PT, R3, RZ, PT ;  /* 0x000000ff0300720c */ /* 0x004fe20003f25270 */
[----:B------:R-:W-:-:S04]  /*0220*/  @UP0 UIADD3 UR6, -UR7, 0x100000, URZ ;  /* 0x0010000007060890 */ /* 0x000fc8000fffe13f */
[----:B------:R-:W-:Y:S02]  /*0230*/  @UP0 USHF.L.U32 UR7, UR6, 0xb, URZ ;  /* 0x0000000b06070899 */ /* 0x000fe4000800063f */
[----:B------:R-:W-:-:S04]  /*0240*/  @UP0 USHF.L.U32 UR6, UR6, 0x1, URZ ;  /* 0x0000000106060899 */ /* 0x000fc8000800063f */
[----:B------:R-:W-:Y:S01]  /*0250*/  UISETP.NE.AND UP0, UPT, UR9, URZ, UPT ;  /* 0x0000003f0900728c */ /* 0x000fe2000bf05270 */
[----:B------:R-:W0:Y:S02]  /*0260*/  FENCE.VIEW.ASYNC.S ;  /* 0x00000000000073c6 */ /* 0x000e240000000000 */
[----:B0-----:R0:W1:Y:S05]  /*0270*/  @UP1 SYNCS.EXCH.64 URZ, [UR8+0x28800], UR4 ;  /* 0x02880004083f15b2 */ /* 0x00106a0008000100 */
[----:B------:R0:W2:Y:S01]  /*0280*/  @UP2 SYNCS.EXCH.64 URZ, [UR8+0x28820], UR6 ;  /* 0x02882006083f25b2 */ /* 0x0000a20008000100 */
        /* <DEDUP_REMOVED lines=14> */
[----:B0-----:R3:W4:Y:S08]  /*0370*/  SYNCS.EXCH.64 URZ, [UR8+0x28830], UR4 ;  /* 0x02883004083f75b2 */ /* 0x0017300008000100 */
[----:B------:R3:W0:Y:S01]  /*0380*/  SYNCS.EXCH.64 URZ, [UR8+0x28840], UR6 ;  /* 0x02884006083f75b2 */ /* 0x0006220008000100 */
[----:B------:R3:W0:Y:S01]  /*0390*/  SYNCS.EXCH.64 URZ, [UR8+0x28838], UR4 ;  /* 0x02883804083f75b2 */ /* 0x0006220008000100 */
[----:B------:R3:W0:Y:S02]  /*03a0*/  SYNCS.EXCH.64 URZ, [UR8+0x28848], UR6 ;  /* 0x02884806083f75b2 */ /* 0x0006240008000100 */
[----:B---3--:R-:W-:Y:S01]  /*03b0*/  NOP ;  /* 0x0000000000007918 */ /* 0x008fe20000000000 */
.L_x_470:
[----:B------:R-:W3:Y:S01]  /*03c0*/  SHFL.IDX PT, R3, R2, RZ, 0x1f ;  /* 0x00001fff02037589 */ /* 0x000ee200000e0000 */
[----:B------:R-:W-:Y:S01]  /*03d0*/  NOP ;  /* 0x0000000000007918 */ /* 0x000fe20000000000 */
[----:B---3--:R-:W-:-:S13]  /*03e0*/  ISETP.NE.AND P0, PT, R3, RZ, PT ;  /* 0x000000ff0300720c */ /* 0x008fda0003f05270 */
        /* <DEDUP_REMOVED lines=17> */
[----:B------:R3:W0:Y:S02]  /*0500*/  SYNCS.EXCH.64 URZ, [UR8+0x28868], UR6 ;  /* 0x02886806083f75b2 */ /* 0x0006240008000100 */
[----:B---3--:R-:W-:Y:S01]  /*0510*/  NOP ;  /* 0x0000000000007918 */ /* 0x008fe20000000000 */
.L_x_471:
[----:B------:R-:W3:Y:S01]  /*0520*/  SHFL.IDX PT, R3, R2, RZ, 0x1f ;  /* 0x00001fff02037589 */ /* 0x000ee200000e0000 */
[----:B------:R-:W-:Y:S01]  /*0530*/  NOP ;  /* 0x0000000000007918 */ /* 0x000fe20000000000 */
[----:B---3--:R-:W-:-:S13]  /*0540*/  ISETP.NE.AND P0, PT, R3, RZ, PT ;  /* 0x000000ff0300720c */ /* 0x008fda0003f05270 */
        /* <DEDUP_REMOVED lines=13> */
[----:B------:R3:W0:Y:S02]  /*0620*/  SYNCS.EXCH.64 URZ, [UR6+0x28888], UR4 ;  /* 0x02888804063f75b2 */ /* 0x0006240008000100 */
[----:B---3--:R-:W-:Y:S01]  /*0630*/  NOP ;  /* 0x0000000000007918 */ /* 0x008fe20000000000 */
.L_x_472:
        /* <DEDUP_REMOVED lines=22> */
.L_x_473:
        /* <DEDUP_REMOVED lines=22> */
.L_x_474:
[----:B------:R-:W-:Y:S01]  /*0900*/  PLOP3.LUT P0, PT, PT, PT, UP0, 0x80, 0x0 ;  /* 0x000000000000781c */ /* 0x000fe20003f0f008 */
[----:B------:R-:W-:Y:S01]  /*0910*/  UMOV UR36, 0x1 ;  /* 0x0000000100247882 */ /* 0x000fe20000000000 */
[----:B------:R-:W-:Y:S01]  /*0920*/  NOP ;  /* 0x0000000000007918 */ /* 0x000fe20000000000 */
[----:B------:R-:W-:Y:S01]  /*0930*/  USEL UR36, UR36, 0x2, !UP0 ;  /* 0x0000000224247887 */ /* 0x000fe2000c000000 */
[----:B------:R-:W-:Y:S01]  /*0940*/  BSSY B9, `(.L_x_475) ;  /* 0x0001bd5000097945 */ /* 0x000fe20003800000 */
[----:B------:R-:W-:Y:S01]  /*0950*/  ULDC.64 UR42, c[0x0][0x208] ;  /* 0x00008200002a7ab9 */ /* 0x000fe20000000a00 */
[----:B012-4-:R-:W-:Y:S07]  /*0960*/  BAR.SYNC.DEFER_BLOCKING 0x0 ;  /* 0x0000000000007b1d */ /* 0x017fee0000010000 */
[----:B------:R-:W-:Y:S05]  /*0970*/  @!P0 BRA `(.L_x_476) ;  /* 0x0000014c00808947 */ /* 0x000fea0003800000 */
.L_x_477:
[----:B------:R-:W-:-:S08]  /*0980*/  NOP ;  /* 0x0000000000007918 */ /* 0x000fd00000000000 */
[----:B------:R-:W0:Y:S02]  /*0990*/  USETMAXREG.TRY_ALLOC.CTAPOOL UP0, 0xe8 ;  /* 0x000000e8000079c8 */ /* 0x000e240008000600 */
[----:B0-----:R-:W-:-:S13]  /*09a0*/  PLOP3.LUT P0, PT, PT, PT, UP0, 0x80, 0x0 ;  /* 0x000000000000781c */ /* 0x001fda0003f0f008 */
[----:B------:R-:W-:Y:S05]  /*09b0*/  @!P0 BRA `(.L_x_477) ;  /* 0xfffffffc00f08947 */ /* 0x000fea000383ffff */
[----:B------:R-:W-:Y:S01]  /*09c0*/  SHF.R.U32.HI R2, RZ, 0x7, R0 ;  /* 0x00000007ff027819 */ /* 0x000fe20000011600 */
[----:B------:R-:W0:Y:S08]  /*09d0*/  S2UR UR38, SR_CgaCtaId ;  /* 0x00000000002679c3 */ /* 0x000e300000008800 */
[----:B------:R-:W-:Y:S06]  /*09e0*/  BAR.ARV 0x8, 0x180 ;  /* 0x0206000000007b1d */ /* 0x000fec0000002000 */
[----:B------:R-:W-:Y:S01]  /*09f0*/  ISETP.NE.AND P0, PT, R2, 0x1, PT ;  /* 0x000000010200780c */ /* 0x000fe20003f05270 */
[----:B------:R-:W-:-:S12]  /*0a00*/  UMOV UR4, 0x400 ;  /* 0x0000040000047882 */ /* 0x000fd80000000000 */
[----:B------:R-:W-:Y:S06]  /*0a10*/  @!P0 BAR.ARV 0x9, 0x100 ;  /* 0x0244000000008b1d */ /* 0x000fec0000002000 */
[----:B0-----:R-:W-:Y:S02]  /*0a20*/  ULEA UR4, UR38, UR4, 0x18 ;  /* 0x0000000426047291 */ /* 0x001fe4000f8ec03f */
[----:B------:R-:W-:Y:S04]  /*0a30*/  BAR.SYNC.DEFER_BLOCKING 0x5, 0x180 ;  /* 0x0146000000007b1d */ /* 0x000fe80000010000 */
[----:B------:R-:W-:-:S02]  /*0a40*/  IMAD.U32 R156, RZ, RZ, UR4 ;  /* 0x00000004ff9c7e24 */ /* 0x000fc4000f8e00ff */
[----:B------:R-:W-:-:S03]  /*0a50*/  ULDC UR4, c[0x0][0xc3c] ;  /* 0x00030f0000047ab9 */ /* 0x000fc60000000800 */
[----:B------:R-:W0:Y:S01]  /*0a60*/  LDS.128 R28, [R156+0x288d0] ;  /* 0x0288d0009c1c7984 */ /* 0x000e220000000c00 */
[----:B------:R-:W-:Y:S06]  /*0a70*/  BAR.ARV 0x4, 0x180 ;  /* 0x0106000000007b1d */ /* 0x000fec0000002000 */
[----:B0-----:R-:W-:-:S13]  /*0a80*/  ISETP.GE.AND P0, PT, R31, UR4, PT ;  /* 0x000000041f007c0c */ /* 0x001fda000bf06270 */
[----:B------:R-:W-:Y:S05]  /*0a90*/  @P0 BRA `(.L_x_478) ;  /* 0x000001b800fc0947 */ /* 0x000fea0003800000 */
[----:B------:R-:W-:Y:S01]  /*0aa0*/  VIADD R12, R0, 0xffffff80 ;  /* 0xffffff80000c7836 */ /* 0x000fe20000000000 */
[----:B------:R-:W-:Y:S02]  /*0ab0*/  R2UR UR40, R156 ;  /* 0x000000009c2872ca */ /* 0x000fe400000e0000 */
[----:B------:R-:W-:Y:S02]  /*0ac0*/  CS2R R154, SRZ ;  /* 0x00000000009a7805 */ /* 0x000fe4000001ff00 */
[----:B------:R-:W-:Y:S01]  /*0ad0*/  MOV R158, RZ ;  /* 0x000000ff009e7202 */ /* 0x000fe20000000f00 */
[----:B------:R-:W-:Y:S01]  /*0ae0*/  IMAD.MOV.U32 R157, RZ, RZ, RZ ;  /* 0x000000ffff9d7224 */ /* 0x000fe200078e00ff */
[----:B------:R-:W-:Y:S01]  /*0af0*/  SHF.R.S32.HI R0, RZ, 0x1f, R12 ;  /* 0x0000001fff007819 */ /* 0x000fe2000001140c */
[----:B------:R-:W-:Y:S01]  /*0b00*/  ULOP3.LUT UR41, UR36, 0x1, URZ, 0xfc, !UPT ;  /* 0x0000000124297892 */ /* 0x000fe2000f8efc3f */
[----:B------:R-:W-:Y:S02]  /*0b10*/  UMOV UR39, URZ ;  /* 0x0000003f00277c82 */ /* 0x000fe40008000000 */
[----:B------:R-:W-:-:S02]  /*0b20*/  LEA.HI R2, R0, R12, RZ, 0x7 ;  /* 0x0000000c00027211 */ /* 0x000fc400078f38ff */
[-C--:B------:R-:W-:Y:S02]  /*0b30*/  LEA.HI R4, R0, R12.reuse, RZ, 0x5 ;  /* 0x0000000c00047211 */ /* 0x080fe400078f28ff */
[----:B------:R-:W-:Y:S01]  /*0b40*/  LOP3.LUT R218, R2, 0xffffff80, RZ, 0xc0, !PT ;  /* 0xffffff8002da7812 */ /* 0x000fe200078ec0ff */
[----:B------:R-:W-:Y:S01]  /*0b50*/  UIADD3 UR40, UR40, 0x10400, URZ ;  /* 0x0001040028287890 */ /* 0x000fe2000fffe03f */
[----:B------:R-:W-:Y:S01]  /*0b60*/  LEA.HI R3, R0, R12, RZ, 0x4 ;  /* 0x0000000c00037211 */ /* 0x000fe200078f20ff */
[----:B------:R-:W-:Y:S01]  /*0b70*/  IMAD.SHL.U32 R5, R4, 0x20, RZ ;  /* 0x0000002004057824 */ /* 0x000fe200078e00ff */
[----:B------:R-:W-:Y:S02]  /*0b80*/  IADD3 R218, R12, -R218, RZ ;  /* 0x800000da0cda7210 */ /* 0x000fe40007ffe0ff */
[----:B------:R-:W-:Y:S02]  /*0b90*/  LOP3.LUT R4, R3, 0x3fffff0, RZ, 0xc0, !PT ;  /* 0x03fffff003047812 */ /* 0x000fe400078ec0ff */
[----:B------:R-:W-:-:S02]  /*0ba0*/  SHF.R.S32.HI R7, RZ, 0x1f, R218 ;  /* 0x0000001fff077819 */ /* 0x000fc400000114da */
[----:B------:R-:W-:Y:S01]  /*0bb0*/  LOP3.LUT R5, R5, 0xfffffc00, RZ, 0xc0, !PT ;  /* 0xfffffc0005057812 */ /* 0x000fe200078ec0ff */
[----:B------:R-:W-:Y:S01]  /*0bc0*/  IMAD.IADD R4, R12, 0x1, -R4 ;  /* 0x000000010c047824 */ /* 0x000fe200078e0a04 */
[CC--:B------:R-:W-:Y:S02]  /*0bd0*/  LEA.HI R8, R7.reuse, R218.reuse, RZ, 0x2 ;  /* 0x000000da07087211 */ /* 0x0c0fe400078f10ff */
[----:B------:R-:W-:Y:S02]  /*0be0*/  LEA.HI R7, R7, R218, RZ, 0x5 ;  /* 0x000000da07077211 */ /* 0x000fe400078f28ff */
[--C-:B------:R-:W-:Y:S02]  /*0bf0*/  SHF.R.S32.HI R9, RZ, 0x2, R8.reuse ;  /* 0x00000002ff097819 */ /* 0x100fe40000011408 */
[----:B------:R-:W-:Y:S02]  /*0c00*/  SHF.R.S32.HI R6, RZ, 0x1f, R8 ;  /* 0x0000001fff067819 */ /* 0x000fe40000011408 */
[----:B------:R-:W-:-:S02]  /*0c10*/  LEA.HI R153, R0, R12, RZ, 0x3 ;  /* 0x0000000c00997211 */ /* 0x000fc400078f18ff */
[----:B------:R-:W-:Y:S02]  /*0c20*/  LEA.HI R6, R6, R9, RZ, 0x3 ;  /* 0x0000000906067211 */ /* 0x000fe400078f18ff */
[----:B------:R-:W-:Y:S02]  /*0c30*/  LEA.HI R11, R0, R12, RZ, 0x2 ;  /* 0x0000000c000b7211 */ /* 0x000fe400078f10ff */
[----:B------:R-:W-:Y:S01]  /*0c40*/  LOP3.LUT R10, R6, 0xfffffff8, RZ, 0xc0, !PT ;  /* 0xfffffff8060a7812 */ /* 0x000fe200078ec0ff */
[----:B------:R-:W-:Y:S01]  /*0c50*/  IMAD R6, R4, 0x40, R5 ;  /* 0x0000004004067824 */ /* 0x000fe200078e0205 */
[----:B------:R-:W-:Y:S02]  /*0c60*/  SHF.R.S32.HI R7, RZ, 0x5, R7 ;  /* 0x00000005ff077819 */ /* 0x000fe40000011407 */
[----:B------:R-:W-:Y:S02]  /*0c70*/  IADD3 R10, R9, -R10, RZ ;  /* 0x8000000a090a7210 */ /* 0x000fe40007ffe0ff */
[----:B------:R-:W-:-:S02]  /*0c80*/  LEA.HI R0, R0, R12, RZ, 0x6 ;  /* 0x0000000c00007211 */ /* 0x000fc400078f30ff */
[----:B------:R-:W-:Y:S01]  /*0c90*/  LOP3.LUT R203, R153, 0xfffffff8, RZ, 0xc0, !PT ;  /* 0xfffffff899cb7812 */ /* 0x000fe200078ec0ff */
[----:B------:R-:W-:Y:S01]  /*0ca0*/  IMAD R7, R7, 0x10, R10 ;  /* 0x0000001007077824 */ /* 0x000fe200078e020a */
[----:B------:R-:W-:Y:S01]  /*0cb0*/  SHF.R.S32.HI R153, RZ, 0x3, R153 ;  /* 0x00000003ff997819 */ /* 0x000fe20000011499 */
[----:B------:R-:W-:Y:S01]  /*0cc0*/  IMAD.SHL.U32 R0, R0, 0x8, RZ ;  /* 0x0000000800007824 */ /* 0x000fe200078e00ff */
[----:B------:R-:W-:Y:S01]  /*0cd0*/  SHF.R.S32.HI R4, RZ, 0x4, R3 ;  /* 0x00000004ff047819 */ /* 0x000fe20000011403 */
[C---:B------:R-:W-:Y:S01]  /*0ce0*/  IMAD.IADD R203, R12.reuse, 0x1, -R203 ;  /* 0x000000010ccb7824 */ /* 0x040fe200078e0acb */
[----:B------:R-:W-:Y:S01]  /*0cf0*/  LOP3.LUT R11, R11, 0xfffffffc, RZ, 0xc0, !PT ;  /* 0xfffffffc0b0b7812 */ /* 0x000fe200078ec0ff */
[----:B------:R-:W-:Y:S01]  /*0d00*/  VIADD R10, R153, 0x20 ;  /* 0x00000020990a7836 */ /* 0x000fe20000000000 */
[----:B------:R-:W-:Y:S02]  /*0d10*/  SHF.R.S32.HI R13, RZ, 0x7, R2 ;  /* 0x00000007ff0d7819 */ /* 0x000fe40000011402 */
[----:B------:R-:W-:Y:S01]  /*0d20*/  LEA.HI R3, R3, R4, RZ, 0x1 ;  /* 0x0000000403037211 */ /* 0x000fe200078f08ff */
[----:B------:R-:W-:Y:S01]  /*0d30*/  IMAD.IADD R11, R12, 0x1, -R11 ;  /* 0x000000010c0b7824 */ /* 0x000fe200078e0a0b */
[----:B------:R-:W-:Y:S01]  /*0d40*/  LEA.HI R2, R2, R13, RZ, 0x1 ;  /* 0x0000000d02027211 */ /* 0x000fe200078f08ff */
[----:B------:R-:W-:Y:S01]  /*0d50*/  IMAD.SHL.U32 R193, R10, 0x40, RZ ;  /* 0x000000400ac17824 */ /* 0x000fe200078e00ff */
[----:B------:R-:W-:-:S02]  /*0d60*/  LOP3.LUT R3, R3, 0x1ffffffe, RZ, 0xc0, !PT ;  /* 0x1ffffffe03037812 */ /* 0x000fc400078ec0ff */
[----:B------:R-:W-:Y:S02]  /*0d70*/  LOP3.LUT R201, R0, 0xfffffe00, RZ, 0xc0, !PT ;  /* 0xfffffe0000c97812 */ /* 0x000fe400078ec0ff */
[----:B------:R-:W-:Y:S01]  /*0d80*/  SHF.R.S32.HI R0, RZ, 0x1f, R10 ;  /* 0x0000001fff007819 */ /* 0x000fe2000001140a */
[----:B------:R-:W-:Y:S01]  /*0d90*/  IMAD.IADD R3, R4, 0x1, -R3 ;  /* 0x0000000104037824 */ /* 0x000fe200078e0a03 */
[----:B------:R-:W-:Y:S02]  /*0da0*/  LEA.HI R5, R11, R11, RZ, 0x1 ;  /* 0x0000000b0b057211 */ /* 0x000fe400078f08ff */
[----:B------:R-:W-:Y:S01]  /*0db0*/  LOP3.LUT R2, R2, 0x3fffffe, RZ, 0xc0, !PT ;  /* 0x03fffffe02027812 */ /* 0x000fe200078ec0ff */
[----:B------:R-:W-:Y:S01]  /*0dc0*/  IMAD R3, R3, 0x8, R6 ;  /* 0x0000000803037824 */ /* 0x000fe200078e0206 */
[----:B------:R-:W-:Y:S01]  /*0dd0*/  LEA.HI R0, R0, R10, RZ, 0x3 ;  /* 0x0000000a00007211 */ /* 0x000fe200078f18ff */
[----:B------:R-:W-:Y:S01]  /*0de0*/  VIADD R6, R153, 0x60 ;  /* 0x0000006099067836 */ /* 0x000fe20000000000 */
[----:B------:R-:W-:-:S02]  /*0df0*/  LOP3.LUT R4, R5, 0x1ffffffe, RZ, 0xc0, !PT ;  /* 0x1ffffffe05047812 */ /* 0x000fc400078ec0ff */
[----:B------:R-:W-:Y:S01]  /*0e00*/  IADD3 R2, R13, -R2, RZ ;  /* 0x800000020d027210 */ /* 0x000fe20007ffe0ff */
[----:B------:R-:W-:Y:S01]  /*0e10*/  IMAD.SHL.U32 R0, R0, 0x40, RZ ;  /* 0x0000004000007824 */ /* 0x000fe200078e00ff */
[----:B------:R0:W-:Y:S01]  /*0e20*/  STL [R1+0x1c], R3 ;  /* 0x00001c0301007387 */ /* 0x0001e20000100800 */
[----:B------:R-:W-:Y:S01]  /*0e30*/  IMAD.IADD R4, R11, 0x1, -R4 ;  /* 0x000000010b047824 */ /* 0x000fe200078e0a04 */
[----:B------:R-:W-:Y:S01]  /*0e40*/  SHF.L.U32 R16, R203, 0x3, RZ ;  /* 0x00000003cb107819 */ /* 0x000fe200000006ff */
[----:B------:R-:W-:Y:S01]  /*0e50*/  IMAD R9, R2, 0x40, R7 ;  /* 0x0000004002097824 */ /* 0x000fe200078e0207 */
[C---:B------:R-:W-:Y:S01]  /*0e60*/  SHF.L.U32 R2, R153.reuse, 0x6, RZ ;  /* 0x0000000699027819 */ /* 0x040fe200000006ff */
[----:B------:R-:W-:Y:S01]  /*0e70*/  VIADD R7, R153, 0x40 ;  /* 0x0000004099077836 */ /* 0x000fe20000000000 */
[----:B------:R-:W-:Y:S01]  /*0e80*/  LOP3.LUT R199, R0, 0xfffffe00, RZ, 0xc0, !PT ;  /* 0xfffffe0000c77812 */ /* 0x000fe200078ec0ff */
[----:B------:R-:W-:Y:S01]  /*0e90*/  IMAD.SHL.U32 R159, R6, 0x40, RZ ;  /* 0x00000040069f7824 */ /* 0x000fe200078e00ff */
[----:B------:R-:W-:Y:S01]  /*0ea0*/  LEA R0, R4, R9, 0x3 ;  /* 0x0000000904007211 */ /* 0x000fe200078e18ff */
[----:B------:R1:W-:Y:S01]  /*0eb0*/  STL [R1+0x14], R9 ;  /* 0x0000140901007387 */ /* 0x0003e20000100800 */
[----:B0-----:R-:W-:Y:S01]  /*0ec0*/  LOP3.LUT R3, R2, 0x1c0, RZ, 0xc0, !PT ;  /* 0x000001c002037812 */ /* 0x001fe200078ec0ff */
[----:B------:R-:W-:Y:S01]  /*0ed0*/  IMAD.SHL.U32 R192, R7, 0x40, RZ ;  /* 0x0000004007c07824 */ /* 0x000fe200078e00ff */
[----:B------:R-:W-:Y:S01]  /*0ee0*/  SHF.R.S32.HI R5, RZ, 0x1f, R6 ;  /* 0x0000001fff057819 */ /* 0x000fe20000011406 */
[----:B------:R1:W-:Y:S01]  /*0ef0*/  STL [R1+0x18], R0 ;  /* 0x0000180001007387 */ /* 0x0003e20000100800 */
[----:B------:R-:W-:Y:S01]  /*0f00*/  SHF.R.U32.HI R200, RZ, 0x3, R3 ;  /* 0x00000003ffc87819 */ /* 0x000fe20000011603 */
[----:B------:R-:W-:Y:S01]  /*0f10*/  VIADD R23, R16, 0x40 ;  /* 0x0000004010177836 */ /* 0x000fe20000000000 */
[----:B------:R-:W-:-:S02]  /*0f20*/  LOP3.LUT R196, R3, 0x38, R16, 0xf8, !PT ;  /* 0x0000003803c47812 */ /* 0x000fc400078ef810 */
[----:B------:R-:W-:Y:S02]  /*0f30*/  SHF.R.S32.HI R2, RZ, 0x1f, R7 ;  /* 0x0000001fff027819 */ /* 0x000fe40000011407 */
[----:B------:R-:W-:Y:S02]  /*0f40*/  LOP3.LUT R3, R8, 0x7ffffffc, RZ, 0xc0, !PT ;  /* 0x7ffffffc08037812 */ /* 0x000fe400078ec0ff */
[----:B------:R-:W-:Y:S02]  /*0f50*/  LEA.HI R5, R5, R6, RZ, 0x3 ;  /* 0x0000000605057211 */ /* 0x000fe400078f18ff */
[----:B------:R-:W-:Y:S01]  /*0f60*/  LEA.HI R2, R2, R7, RZ, 0x3 ;  /* 0x0000000702027211 */ /* 0x000fe200078f18ff */
[----:B------:R-:W-:Y:S01]  /*0f70*/  IMAD.IADD R3, R218, 0x1, -R3 ;  /* 0x00000001da037824 */ /* 0x000fe200078e0a03 */
[----:B------:R-:W-:Y:S01]  /*0f80*/  SHF.L.U32 R18, R203, 0x2, RZ ;  /* 0x00000002cb127819 */ /* 0x000fe200000006ff */
[----:B------:R-:W-:Y:S01]  /*0f90*/  IMAD.SHL.U32 R5, R5, 0x40, RZ ;  /* 0x0000004005057824 */ /* 0x000fe200078e00ff */
[----:B------:R-:W-:-:S02]  /*0fa0*/  LOP3.LUT R193, R193, 0x1c0, RZ, 0xc0, !PT ;  /* 0x000001c0c1c17812 */ /* 0x000fc400078ec0ff */
[----:B------:R-:W-:Y:S01]  /*0fb0*/  LOP3.LUT R192, R192, 0x1c0, RZ, 0xc0, !PT ;  /* 0x000001c0c0c07812 */ /* 0x000fe200078ec0ff */
[----:B------:R-:W-:Y:S01]  /*0fc0*/  VIADD R152, R18, 0x20 ;  /* 0x0000002012987836 */ /* 0x000fe20000000000 */
[----:B------:R-:W-:Y:S02]  /*0fd0*/  LOP3.LUT R159, R159, 0x1c0, RZ, 0xc0, !PT ;  /* 0x000001c09f9f7812 */ /* 0x000fe400078ec0ff */
[----:B------:R-:W-:Y:S01]  /*0fe0*/  SHF.L.U32 R2, R2, 0x6, RZ ;  /* 0x0000000602027819 */ /* 0x000fe200000006ff */
[----:B------:R-:W-:Y:S01]  /*0ff0*/  IMAD.SHL.U32 R220, R152, 0x2, RZ ;  /* 0x0000000298dc7824 */ /* 0x000fe200078e00ff */
[----:B------:R-:W-:Y:S02]  /*1000*/  SHF.L.U32 R202, R3, 0x1, RZ ;  /* 0x0000000103ca7819 */ /* 0x000fe400000006ff */
[----:B------:R-:W-:Y:S02]  /*1010*/  SHF.R.U32.HI R12, RZ, 0x3, R193 ;  /* 0x00000003ff0c7819 */ /* 0x000fe400000116c1 */
[----:B------:R-:W-:Y:S01]  /*1020*/  LOP3.LUT R6, R193, 0x38, R16, 0xf8, !PT ;  /* 0x00000038c1067812 */ /* 0x000fe200078ef810 */
[C---:B------:R-:W-:Y:S01]  /*1030*/  VIADD R216, R202.reuse, 0x50 ;  /* 0x00000050cad87836 */ /* 0x040fe20000000000 */
[----:B------:R-:W-:Y:S01]  /*1040*/  SHF.R.U32.HI R11, RZ, 0x3, R192 ;  /* 0x00000003ff0b7819 */ /* 0x000fe200000116c0 */
[----:B------:R-:W-:Y:S01]  /*1050*/  VIADD R215, R202, 0x58 ;  /* 0x00000058cad77836 */ /* 0x000fe20000000000 */
[--C-:B------:R-:W-:Y:S01]  /*1060*/  LOP3.LUT R7, R192, 0x38, R16.reuse, 0xf8, !PT ;  /* 0x00000038c0077812 */ /* 0x100fe200078ef810 */
[C---:B------:R-:W-:Y:S01]  /*1070*/  VIADD R213, R202.reuse, 0x68 ;  /* 0x00000068cad57836 */ /* 0x040fe20000000000 */
[----:B------:R-:W-:Y:S01]  /*1080*/  SHF.R.U32.HI R10, RZ, 0x3, R159 ;  /* 0x00000003ff0a7819 */ /* 0x000fe2000001169f */
[C---:B------:R-:W-:Y:S01]  /*1090*/  VIADD R212, R202.reuse, 0x70 ;  /* 0x00000070cad47836 */ /* 0x040fe20000000000 */
[----:B------:R-:W-:Y:S01]  /*10a0*/  LOP3.LUT R8, R159, 0x38, R16, 0xf8, !PT ;  /* 0x000000389f087812 */ /* 0x000fe200078ef810 */
[----:B------:R-:W-:Y:S01]  /*10b0*/  VIADD R211, R202, 0x78 ;  /* 0x00000078cad37836 */ /* 0x000fe20000000000 */
[----:B------:R-:W-:Y:S01]  /*10c0*/  LOP3.LUT R198, R2, 0xfffffe00, RZ, 0xc0, !PT ;  /* 0xfffffe0002c67812 */ /* 0x000fe200078ec0ff */
[----:B------:R-:W-:Y:S01]  /*10d0*/  VIADD R210, R202, 0x48 ;  /* 0x00000048cad27836 */ /* 0x000fe20000000000 */
[----:B------:R-:W-:-:S02]  /*10e0*/  LOP3.LUT R197, R5, 0xfffffe00, RZ, 0xc0, !PT ;  /* 0xfffffe0005c57812 */ /* 0x000fc400078ec0ff */
[----:B------:R-:W-:Y:S02]  /*10f0*/  SHF.R.S32.HI R219, RZ, 0x1f, R152 ;  /* 0x0000001fffdb7819 */ /* 0x000fe40000011498 */
[----:B------:R-:W-:Y:S02]  /*1100*/  LOP3.LUT R6, R199, R6, R12, 0xf6, !PT ;  /* 0x00000006c7067212 */ /* 0x000fe400078ef60c */
[----:B------:R-:W-:Y:S02]  /*1110*/  LOP3.LUT R7, R198, R7, R11, 0xf6, !PT ;  /* 0x00000007c6077212 */ /* 0x000fe400078ef60b */
[----:B------:R-:W-:Y:S02]  /*1120*/  LOP3.LUT R8, R197, R8, R10, 0xf6, !PT ;  /* 0x00000008c5087212 */ /* 0x000fe400078ef60a */
[----:B------:R-:W-:Y:S02]  /*1130*/  IADD3 R214, R202, 0x60, RZ ;  /* 0x00000060cad67810 */ /* 0x000fe40007ffe0ff */
[----:B------:R-:W-:-:S02]  /*1140*/  SHF.R.S32.HI R19, RZ, 0x1f, R18 ;  /* 0x0000001fff137819 */ /* 0x000fc40000011412 */
[----:B------:R-:W-:Y:S02]  /*1150*/  SHF.R.S32.HI R17, RZ, 0x1f, R16 ;  /* 0x0000001fff117819 */ /* 0x000fe40000011410 */
[----:B------:R-:W-:Y:S02]  /*1160*/  LOP3.LUT R196, R201, R196, R200, 0xf6, !PT ;  /* 0x000000c4c9c47212 */ /* 0x000fe400078ef6c8 */
[----:B------:R-:W-:Y:S02]  /*1170*/  SHF.R.S32.HI R22, RZ, 0x1f, R23 ;  /* 0x0000001fff167819 */ /* 0x000fe40000011417 */
[----:B------:R-:W-:Y:S02]  /*1180*/  SHF.L.U64.HI R219, R152, 0x1, R219 ;  /* 0x0000000198db7819 */ /* 0x000fe400000102db */
[----:B------:R-:W-:Y:S02]  /*1190*/  LEA R229, R6, UR40, 0x1 ;  /* 0x0000002806e57c11 */ /* 0x000fe4000f8e08ff */
[----:B------:R-:W-:-:S02]  /*11a0*/  LEA R228, R7, UR40, 0x1 ;  /* 0x0000002807e47c11 */ /* 0x000fc4000f8e08ff */
[----:B------:R-:W-:Y:S02]  /*11b0*/  LEA R227, R8, UR40, 0x1 ;  /* 0x0000002808e37c11 */ /* 0x000fe4000f8e08ff */
[----:B------:R-:W-:Y:S02]  /*11c0*/  SHF.R.S32.HI R226, RZ, 0x1f, R216 ;  /* 0x0000001fffe27819 */ /* 0x000fe400000114d8 */
[----:B------:R-:W-:Y:S02]  /*11d0*/  SHF.R.S32.HI R225, RZ, 0x1f, R215 ;  /* 0x0000001fffe17819 */ /* 0x000fe400000114d7 */
[----:B------:R-:W-:Y:S02]  /*11e0*/  SHF.R.S32.HI R224, RZ, 0x1f, R214 ;  /* 0x0000001fffe07819 */ /* 0x000fe400000114d6 */
[----:B------:R-:W-:Y:S02]  /*11f0*/  SHF.R.S32.HI R223, RZ, 0x1f, R213 ;  /* 0x0000001fffdf7819 */ /* 0x000fe400000114d5 */
[----:B------:R-:W-:-:S02]  /*1200*/  SHF.R.S32.HI R222, RZ, 0x1f, R212 ;  /* 0x0000001fffde7819 */ /* 0x000fc400000114d4 */
[----:B-1----:R-:W-:-:S07]  /*1210*/  SHF.R.S32.HI R221, RZ, 0x1f, R211 ;  /* 0x0000001fffdd7819 */ /* 0x002fce00000114d3 */
.L_x_687:
[----:B0--34-:R-:W0:Y:S02]  /*1220*/  LDC.64 R2, c[0x0][0xc88] ;  /* 0x00032200ff027b82 */ /* 0x019e240000000a00 */
[----:B0-----:R-:W-:-:S05]  /*1230*/  IMAD.WIDE R2, R31, 0x4, R2 ;  /* 0x000000041f027825 */ /* 0x001fca00078e0202 */
[----:B--2---:R-:W2:Y:S01]  /*1240*/  LDG.E R205, desc[UR42][R2.64] ;  /* 0x0000002a02cd7981 */ /* 0x004ea2000c1e1900 */
[----:B------:R-:W-:Y:S05]  /*1250*/  YIELD ;  /* 0x0000000000007946 */ /* 0x000fea0003800000 */
[----:B------:R-:W-:Y:S01]  /*1260*/  ULDC.64 UR4, c[0x0][0xa28] ;  /* 0x00028a0000047ab9 */ /* 0x000fe20000000a00 */
[----:B------:R-:W-:Y:S01]  /*1270*/  ULDC.64 UR8, c[0x0][0xa18] ;  /* 0x0002860000087ab9 */ /* 0x000fe20000000a00 */
[----:B------:R-:W-:Y:S01]  /*1280*/  ISETP.NE.U32.AND P1, PT, RZ, UR4, PT ;  /* 0x00000004ff007c0c */ /* 0x000fe2000bf25070 */
[----:B------:R-:W-:Y:S01]  /*1290*/  ULDC.64 UR6, c[0x0][0xa08] ;  /* 0x0002820000067ab9 */ /* 0x000fe20000000a00 */
[----:B------:R-:W-:Y:S01]  /*12a0*/  IMAD.MOV.U32 R9, RZ, RZ, RZ ;  /* 0x000000ffff097224 */ /* 0x000fe200078e00ff */
[----:B------:R-:W-:Y:S01]  /*12b0*/  ISETP.NE.U32.AND P0, PT, RZ, UR6, PT ;  /* 0x00000006ff007c0c */ /* 0x000fe2000bf05070 */
[----:B------:R-:W-:Y:S01]  /*12c0*/  IMAD.MOV.U32 R31, RZ, RZ, RZ ;  /* 0x000000ffff1f7224 */ /* 0x000fe200078e00ff */
[----:B------:R-:W-:-:S02]  /*12d0*/  ISETP.NE.AND.EX P1, PT, RZ, UR5, PT, P1 ;  /* 0x00000005ff007c0c */ /* 0x000fc4000bf25310 */
[----:B------:R-:W-:Y:S02]  /*12e0*/  ISETP.NE.AND.EX P0, PT, RZ, UR7, PT, P0 ;  /* 0x00000007ff007c0c */ /* 0x000fe4000bf05300 */
[----:B--2---:R-:W-:Y:S01]  /*12f0*/  SHF.R.S32.HI R217, RZ, 0x1f, R205 ;  /* 0x0000001fffd97819 */ /* 0x004fe200000114cd */
[----:B------:R-:W-:-:S08]  /*1300*/  IMAD.SHL.U32 R206, R205, 0x4, RZ ;  /* 0x00000004cdce7824 */ /* 0x000fd000078e00ff */
[C---:B------:R-:W-:Y:S02]  /*1310*/  @P1 LEA R4, P2, R205.reuse, UR4, 0x2 ;  /* 0x00000004cd041c11 */ /* 0x040fe4000f8410ff */
[C-C-:B------:R-:W-:Y:S02]  /*1320*/  SHF.L.U64.HI R207, R205.reuse, 0x2, R217.reuse ;  /* 0x00000002cdcf7819 */ /* 0x140fe400000102d9 */
[----:B------:R-:W-:Y:S02]  /*1330*/  @P1 LEA.HI.X R5, R205, UR5, R217, 0x2, P2 ;  /* 0x00000005cd051c11 */ /* 0x000fe400090f14d9 */
[----:B------:R-:W-:Y:S01]  /*1340*/  ISETP.NE.U32.AND P2, PT, RZ, UR8, PT ;  /* 0x00000008ff007c0c */ /* 0x000fe2000bf45070 */
[----:B------:R-:W-:Y:S01]  /*1350*/  ULDC UR4, c[0x0][0x288] ;  /* 0x0000a20000047ab9 */ /* 0x000fe20000000800 */
[----:B------:R-:W-:Y:S01]  /*1360*/  IADD3 R6, P3, R206, UR6, RZ ;  /* 0x00000006ce067c10 */ /* 0x000fe2000ff7e0ff */
[----:B------:R0:W5:Y:S01]  /*1370*/  @P1 LDG.E R9, desc[UR42][R4.64] ;  /* 0x0000002a04091981 */ /* 0x000162000c1e1900 */
[----:B------:R-:W-:-:S02]  /*1380*/  ISETP.NE.AND.EX P2, PT, RZ, UR9, PT, P2 ;  /* 0x00000009ff007c0c */ /* 0x000fc4000bf45320 */
[----:B------:R-:W-:Y:S01]  /*1390*/  MOV R94, UR4 ;  /* 0x00000004005e7c02 */ /* 0x000fe20008000f00 */
[----:B------:R-:W-:Y:S01]  /*13a0*/  ULDC.64 UR4, c[0x0][0x418] ;  /* 0x0001060000047ab9 */ /* 0x000fe20000000a00 */
[----:B------:R-:W-:-:S05]  /*13b0*/  IADD3.X R7, R207, UR7, RZ, P3, !PT ;  /* 0x00000007cf077c10 */ /* 0x000fca0009ffe4ff */
[----:B------:R0:W5:Y:S04]  /*13c0*/  @P0 LDG.E R31, desc[UR42][R6.64] ;  /* 0x0000002a061f0981 */ /* 0x000168000c1e1900 */
[----:B------:R-:W-:-:S04]  /*13d0*/  @P2 IADD3 R2, P1, R206, UR8, RZ ;  /* 0x00000008ce022c10 */ /* 0x000fc8000ff3e0ff */
[----:B------:R-:W-:-:S05]  /*13e0*/  @P2 IADD3.X R3, R207, UR9, RZ, P1, !PT ;  /* 0x00000009cf032c10 */ /* 0x000fca0008ffe4ff */
[----:B------:R0:W5:Y:S01]  /*13f0*/  @P2 LDG.E R94, desc[UR42][R2.64] ;  /* 0x0000002a025e2981 */ /* 0x000162000c1e1900 */
[----:B------:R-:W-:-:S03]  /*1400*/  UISETP.NE.U32.AND UP0, UPT, UR4, URZ, UPT ;  /* 0x0000003f0400728c */ /* 0x000fc6000bf05070 */
[----:B------:R-:W-:Y:S01]  /*1410*/  ULDC UR4, c[0x0][0x424] ;  /* 0x0001090000047ab9 */ /* 0x000fe20000000800 */
[----:B------:R-:W-:-:S03]  /*1420*/  UISETP.NE.AND.EX UP0, UPT, UR5, URZ, UPT, UP0 ;  /* 0x0000003f0500728c */ /* 0x000fc6000bf05300 */
[----:B------:R-:W-:Y:S01]  /*1430*/  ULDC UR5, c[0x0][0x2f0] ;  /* 0x0000bc0000057ab9 */ /* 0x000fe20000000800 */
[----:B------:R-:W-:-:S04]  /*1440*/  USEL UR4, UR4, 0x1, UP0 ;  /* 0x0000000104047887 */ /* 0x000fc80008000000 */
[----:B------:R-:W-:-:S03]  /*1450*/  UIMAD UR4, UR4, UR5, URZ ;  /* 0x00000005040472a4 */ /* 0x000fc6000f8e023f */
[----:B------:R-:W-:Y:S02]  /*1460*/  ULDC UR5, c[0x0][0x348] ;  /* 0x0000d20000057ab9 */ /* 0x000fe40000000800 */
[----:B------:R-:W-:Y:S02]  /*1470*/  IMAD.U32 R25, RZ, RZ, UR5 ;  /* 0x00000005ff197e24 */ /* 0x000fe4000f8e00ff */
[----:B------:R-:W-:Y:S01]  /*1480*/  IMAD.U32 R28, RZ, RZ, UR4 ;  /* 0x00000004ff1c7e24 */ /* 0x000fe2000f8e00ff */
[----:B0-----:R-:W-:Y:S06]  /*1490*/  @P2 BRA `(.L_x_479) ;  /* 0x0000000000242947 */ /* 0x001fec0003800000 */
[----:B------:R-:W-:Y:S02]  /*14a0*/  ULDC.64 UR4, c[0x0][0xa00] ;  /* 0x0002800000047ab9 */ /* 0x000fe40000000a00 */
[----:B------:R-:W-:-:S04]  /*14b0*/  ISETP.NE.U32.AND P1, PT, RZ, UR4, PT ;  /* 0x00000004ff007c0c */ /* 0x000fc8000bf25070 */
[----:B------:R-:W-:-:S13]  /*14c0*/  ISETP.NE.AND.EX P1, PT, RZ, UR5, PT, P1 ;  /* 0x00000005ff007c0c */ /* 0x000fda000bf25310 */
[----:B------:R-:W-:Y:S05]  /*14d0*/  @!P1 BRA `(.L_x_479) ;  /* 0x0000000000149947 */ /* 0x000fea0003800000 */
[----:B------:R-:W0:Y:S02]  /*14e0*/  LDC.64 R2, c[0x0][0xa00] ;  /* 0x00028000ff027b82 */ /* 0x000e240000000a00 */
[----:B0-----:R-:W-:-:S05]  /*14f0*/  IMAD.WIDE R2, R205, 0x4, R2 ;  /* 0x00000004cd027825 */ /* 0x001fca00078e0202 */
[----:B-----5:R-:W2:Y:S04]  /*1500*/  LDG.E R94, desc[UR42][R2.64] ;  /* 0x0000002a025e7981 */ /* 0x020ea8000c1e1900 */
[----:B------:R-:W2:Y:S02]  /*1510*/  LDG.E R5, desc[UR42][R2.64+0x4] ;  /* 0x0000042a02057981 */ /* 0x000ea4000c1e1900 */
[----:B--2---:R-:W-:-:S07]  /*1520*/  IMAD.IADD R94, R5, 0x1, -R94 ;  /* 0x00000001055e7824 */ /* 0x004fce00078e0a5e */
.L_x_479:
[----:B------:R-:W-:Y:S01]  /*1530*/  ULDC.64 UR4, c[0x0][0xa20] ;  /* 0x0002880000047ab9 */ /* 0x000fe20000000a00 */
[C---:B------:R-:W-:Y:S02]  /*1540*/  LOP3.LUT R2, R30.reuse, 0xff000000, RZ, 0xc0, !PT ;  /* 0xff0000001e027812 */ /* 0x040fe400078ec0ff */
[----:B------:R-:W-:Y:S02]  /*1550*/  ISETP.NE.U32.AND P1, PT, RZ, UR4, PT ;  /* 0x00000004ff007c0c */ /* 0x000fe4000bf25070 */
[C---:B------:R-:W-:Y:S02]  /*1560*/  LOP3.LUT R0, R30.reuse, 0xff0000, RZ, 0xc0, !PT ;  /* 0x00ff00001e007812 */ /* 0x040fe400078ec0ff */
[----:B------:R-:W-:Y:S02]  /*1570*/  ISETP.NE.AND.EX P1, PT, RZ, UR5, PT, P1 ;  /* 0x00000005ff007c0c */ /* 0x000fe4000bf25310 */
[----:B------:R-:W-:Y:S02]  /*1580*/  SHF.R.U32.HI R3, RZ, 0x8, R2 ;  /* 0x00000008ff037819 */ /* 0x000fe40000011602 */
[----:B------:R-:W-:-:S02]  /*1590*/  LOP3.LUT R2, R30, 0xffff, RZ, 0xc0, !PT ;  /* 0x0000ffff1e027812 */ /* 0x000fc400078ec0ff */
[----:B------:R-:W-:Y:S02]  /*15a0*/  LEA.HI R204, R0, R3, RZ, 0x10 ;  /* 0x0000000300cc7211 */ /* 0x000fe400078f80ff */
[----:B------:R-:W-:-:S05]  /*15b0*/  MOV R208, R29 ;  /* 0x0000001d00d07202 */ /* 0x000fca0000000f00 */
[----:B------:R-:W-:Y:S05]  /*15c0*/  @!P1 BRA `(.L_x_480) ;  /* 0x0000000000109947 */ /* 0x000fea0003800000 */
[----:B------:R-:W-:-:S04]  /*15d0*/  IADD3 R4, P0, R206, UR4, RZ ;  /* 0x00000004ce047c10 */ /* 0x000fc8000ff1e0ff */
[----:B------:R-:W-:-:S05]  /*15e0*/  IADD3.X R5, R207, UR5, RZ, P0, !PT ;  /* 0x00000005cf057c10 */ /* 0x000fca00087fe4ff */
[----:B------:R0:W5:Y:S01]  /*15f0*/  LDG.E R28, desc[UR42][R4.64] ;  /* 0x0000002a041c7981 */ /* 0x000162000c1e1900 */
[----:B------:R-:W-:Y:S05]  /*1600*/  BRA `(.L_x_481) ;  /* 0x0000000000107947 */ /* 0x000fea0003800000 */
.L_x_480:
[----:B------:R-:W-:Y:S05]  /*1610*/  @!P0 BRA `(.L_x_481) ;  /* 0x00000000000c8947 */ /* 0x000fea0003800000 */
[----:B------:R-:W2:Y:S04]  /*1620*/  LDG.E R3, desc[UR42][R6.64] ;  /* 0x0000002a06037981 */ /* 0x000ea8000c1e1900 */
[----:B------:R-:W2:Y:S02]  /*1630*/  LDG.E R28, desc[UR42][R6.64+0x4] ;  /* 0x0000042a061c7981 */ /* 0x000ea4000c1e1900 */
[----:B--2---:R-:W-:-:S07]  /*1640*/  IMAD.IADD R28, R28, 0x1, -R3 ;  /* 0x000000011c1c7824 */ /* 0x004fce00078e0a03 */
.L_x_481:
[----:B------:R-:W-:Y:S02]  /*1650*/  ULDC.64 UR4, c[0x0][0xa10] ;  /* 0x0002840000047ab9 */ /* 0x000fe40000000a00 */
[----:B------:R-:W-:-:S04]  /*1660*/  ISETP.NE.U32.AND P0, PT, RZ, UR4, PT ;  /* 0x00000004ff007c0c */ /* 0x000fc8000bf05070 */
[----:B------:R-:W-:Y:S01]  /*1670*/  ISETP.NE.AND.EX P0, PT, RZ, UR5, PT, P0 ;  /* 0x00000005ff007c0c */ /* 0x000fe2000bf05300 */
[----:B------:R-:W-:Y:S02]  /*1680*/  ULDC.64 UR4, c[0x0][0xa30] ;  /* 0x00028c0000047ab9 */ /* 0x000fe40000000a00 */
[----:B------:R-:W-:-:S10]  /*1690*/  ISETP.NE.U32.AND P1, PT, RZ, UR4, PT ;  /* 0x00000004ff007c0c */ /* 0x000fd4000bf25070 */
[----:B0-----:R-:W0:Y:S01]  /*16a0*/  @P0 LDC.64 R4, c[0x0][0xa10] ;  /* 0x00028400ff040b82 */ /* 0x001e220000000a00 */
[----:B------:R-:W-:Y:S01]  /*16b0*/  ISETP.NE.AND.EX P1, PT, RZ, UR5, PT, P1 ;  /* 0x00000005ff007c0c */ /* 0x000fe2000bf25310 */
[----:B0-----:R-:W-:-:S05]  /*16c0*/  @P0 IMAD.WIDE R4, R205, 0x4, R4 ;  /* 0x00000004cd040825 */ /* 0x001fca00078e0204 */
[----:B------:R-:W2:Y:S04]  /*16d0*/  @P0 LDG.E R0, desc[UR42][R4.64] ;  /* 0x0000002a04000981 */ /* 0x000ea8000c1e1900 */
[----:B------:R-:W2:Y:S03]  /*16e0*/  @P0 LDG.E R3, desc[UR42][R4.64+0x4] ;  /* 0x0000042a04030981 */ /* 0x000ea6000c1e1900 */
[----:B------:R-:W-:Y:S01]  /*16f0*/  @P1 IADD3 R6, P2, R206, UR4, RZ ;  /* 0x00000004ce061c10 */ /* 0x000fe2000ff5e0ff */
[----:B-----5:R-:W-:-:S03]  /*1700*/  IMAD.MOV.U32 R24, RZ, RZ, R28 ;  /* 0x000000ffff187224 */ /* 0x020fc600078e001c */
[----:B------:R-:W-:-:S05]  /*1710*/  @P1 IADD3.X R7, R207, UR5, RZ, P2, !PT ;  /* 0x00000005cf071c10 */ /* 0x000fca00097fe4ff */
[----:B------:R0:W5:Y:S01]  /*1720*/  @P1 LDG.E R24, desc[UR42][R6.64] ;  /* 0x0000002a06181981 */ /* 0x000162000c1e1900 */
[----:B------:R-:W-:Y:S01]  /*1730*/  IMAD.IADD R10, R28, 0x1, -R9 ;  /* 0x000000011c0a7824 */ /* 0x000fe200078e0a09 */
[----:B------:R-:W-:Y:S01]  /*1740*/  BSSY B0, `(.L_x_482) ;  /* 0x000002a000007945 */ /* 0x000fe20003800000 */
[----:B------:R-:W-:Y:S02]  /*1750*/  LOP3.LUT R209, R204, 0xff, RZ, 0xc0, !PT ;  /* 0x000000ffccd17812 */ /* 0x000fe400078ec0ff */
[----:B------:R-:W-:Y:S02]  /*1760*/  SHF.R.U32.HI R204, RZ, 0x10, R204 ;  /* 0x00000010ffcc7819 */ /* 0x000fe400000116cc */
[----:B--2---:R-:W-:-:S05]  /*1770*/  @P0 IADD3 R25, -R0, R3, RZ ;  /* 0x0000000300190210 */ /* 0x004fca0007ffe1ff */
[----:B------:R-:W-:-:S04]  /*1780*/  IMAD.IADD R96, R10, 0x1, R25 ;  /* 0x000000010a607824 */ /* 0x000fc800078e0219 */
[C---:B------:R-:W-:Y:S01]  /*1790*/  VIADD R0, R96.reuse, 0x7f ;  /* 0x0000007f60007836 */ /* 0x040fe20000000000 */
[----:B------:R-:W-:-:S04]  /*17a0*/  ISETP.GE.AND P3, PT, R96, 0x1, PT ;  /* 0x000000016000780c */ /* 0x000fc80003f66270 */
[----:B------:R-:W-:Y:S02]  /*17b0*/  SHF.R.S32.HI R3, RZ, 0x1f, R0 ;  /* 0x0000001fff037819 */ /* 0x000fe40000011400 */
[----:B------:R-:W-:Y:S02]  /*17c0*/  P2R R97, PR, RZ, 0x8 ;  /* 0x00000008ff617803 */ /* 0x000fe40000000000 */
[----:B------:R-:W-:Y:S01]  /*17d0*/  LEA.HI R3, R3, R0, RZ, 0x7 ;  /* 0x0000000003037211 */ /* 0x000fe200078f38ff */
[----:B------:R-:W-:-:S03]  /*17e0*/  IMAD.MOV.U32 R0, RZ, RZ, RZ ;  /* 0x000000ffff007224 */ /* 0x000fc600078e00ff */
[----:B------:R-:W-:Y:S01]  /*17f0*/  SHF.R.S32.HI R93, RZ, 0x7, R3 ;  /* 0x00000007ff5d7819 */ /* 0x000fe20000011403 */
[----:B0-----:R-:W-:Y:S06]  /*1800*/  @!P3 BRA `(.L_x_483) ;  /* 0x000000000074b947 */ /* 0x001fec0003800000 */
[----:B------:R-:W-:Y:S01]  /*1810*/  ISETP.NE.AND P0, PT, R204, RZ, PT ;  /* 0x000000ffcc00720c */ /* 0x000fe20003f05270 */
[----:B------:R-:W-:-:S03]  /*1820*/  ULDC UR4, c[0x0][0x9f0] ;  /* 0x00027c0000047ab9 */ /* 0x000fc60000000800 */
[----:B------:R-:W-:-:S04]  /*1830*/  SEL R9, R204, UR4, P0 ;  /* 0x00000004cc097c07 */ /* 0x000fc80008000000 */
[-C--:B------:R-:W-:Y:S02]  /*1840*/  IABS R6, R9.reuse ;  /* 0x0000000900067213 */ /* 0x080fe40000000000 */
[----:B------:R-:W-:Y:S02]  /*1850*/  IADD3 R0, R93, -0x1, R9 ;  /* 0xffffffff5d007810 */ /* 0x000fe40007ffe009 */
[----:B------:R-:W0:Y:S01]  /*1860*/  I2F.RP R3, R6 ;  /* 0x0000000600037306 */ /* 0x000e220000209400 */
[-C--:B------:R-:W-:Y:S02]  /*1870*/  IABS R11, R9.reuse ;  /* 0x00000009000b7213 */ /* 0x080fe40000000000 */
[----:B------:R-:W-:Y:S02]  /*1880*/  IABS R8, R0 ;  /* 0x0000000000087213 */ /* 0x000fe40000000000 */
[----:B------:R-:W-:-:S04]  /*1890*/  LOP3.LUT R0, R0, R9, RZ, 0x3c, !PT ;  /* 0x0000000900007212 */ /* 0x000fc800078e3cff */
[----:B------:R-:W-:Y:S01]  /*18a0*/  ISETP.GE.AND P2, PT, R0, RZ, PT ;  /* 0x000000ff0000720c */ /* 0x000fe20003f46270 */
[----:B0-----:R-:W0:Y:S02]  /*18b0*/  MUFU.RCP R3, R3 ;  /* 0x0000000300037308 */ /* 0x001e240000001000 */
[----:B0-----:R-:W-:Y:S01]  /*18c0*/  IADD3 R4, R3, 0xffffffe, RZ ;  /* 0x0ffffffe03047810 */ /* 0x001fe20007ffe0ff */
[----:B------:R-:W-:-:S05]  /*18d0*/  IMAD.MOV R3, RZ, RZ, -R11 ;  /* 0x000000ffff037224 */ /* 0x000fca00078e0a0b */
[----:B------:R0:W1:Y:S02]  /*18e0*/  F2I.FTZ.U32.TRUNC.NTZ R5, R4 ;  /* 0x0000000400057305 */ /* 0x000064000021f000 */
[----:B0-----:R-:W-:Y:S02]  /*18f0*/  IMAD.MOV.U32 R4, RZ, RZ, RZ ;  /* 0x000000ffff047224 */ /* 0x001fe400078e00ff */
[----:B-1----:R-:W-:-:S04]  /*1900*/  IMAD.MOV R7, RZ, RZ, -R5 ;  /* 0x000000ffff077224 */ /* 0x002fc800078e0a05 */
[----:B------:R-:W-:-:S04]  /*1910*/  IMAD R7, R7, R6, RZ ;  /* 0x0000000607077224 */ /* 0x000fc800078e02ff */
[----:B------:R-:W-:-:S06]  /*1920*/  IMAD.HI.U32 R5, R5, R7, R4 ;  /* 0x0000000705057227 */ /* 0x000fcc00078e0004 */
[----:B------:R-:W-:-:S04]  /*1930*/  IMAD.HI.U32 R5, R5, R8, RZ ;  /* 0x0000000805057227 */ /* 0x000fc800078e00ff */
[----:B------:R-:W-:-:S05]  /*1940*/  IMAD R3, R5, R3, R8 ;  /* 0x0000000305037224 */ /* 0x000fca00078e0208 */
[----:B------:R-:W-:-:S13]  /*1950*/  ISETP.GT.U32.AND P1, PT, R6, R3, PT ;  /* 0x000000030600720c */ /* 0x000fda0003f24070 */
[-C--:B------:R-:W-:Y:S01]  /*1960*/  @!P1 IADD3 R3, R3, -R6.reuse, RZ ;  /* 0x8000000603039210 */ /* 0x080fe20007ffe0ff */
[----:B------:R-:W-:Y:S01]  /*1970*/  @!P1 VIADD R5, R5, 0x1 ;  /* 0x0000000105059836 */ /* 0x000fe20000000000 */
[----:B------:R-:W-:Y:S02]  /*1980*/  ISETP.NE.AND P1, PT, R9, RZ, PT ;  /* 0x000000ff0900720c */ /* 0x000fe40003f25270 */
[----:B------:R-:W-:-:S13]  /*1990*/  ISETP.GE.U32.AND P0, PT, R3, R6, PT ;  /* 0x000000060300720c */ /* 0x000fda0003f06070 */
[----:B------:R-:W-:-:S04]  /*19a0*/  @P0 VIADD R5, R5, 0x1 ;  /* 0x0000000105050836 */ /* 0x000fc80000000000 */
[----:B------:R-:W-:-:S05]  /*19b0*/  IMAD.MOV.U32 R0, RZ, RZ, R5 ;  /* 0x000000ffff007224 */ /* 0x000fca00078e0005 */
[----:B------:R-:W-:Y:S02]  /*19c0*/  @!P2 IADD3 R0, -R0, RZ, RZ ;  /* 0x000000ff0000a210 */ /* 0x000fe40007ffe1ff */
[----:B------:R-:W-:-:S07]  /*19d0*/  @!P1 LOP3.LUT R0, RZ, R9, RZ, 0x33, !PT ;  /* 0x00000009ff009212 */ /* 0x000fce00078e33ff */
.L_x_483:
[----:B------:R-:W-:Y:S05]  /*19e0*/  BSYNC B0 ;  /* 0x0000000000007941 */ /* 0x000fea0003800000 */
.L_x_482:
[----:B------:R-:W-:-:S05]  /*19f0*/  IMAD R3, R209, R0, RZ ;  /* 0x00000000d1037224 */ /* 0x000fca00078e02ff */
[C---:B------:R-:W-:Y:S01]  /*1a00*/  VIADDMNMX R0, R3.reuse, R0, R93, PT ;  /* 0x0000000003007246 */ /* 0x040fe2000380015d */
[----:B------:R-:W-:-:S04]  /*1a10*/  IMAD R3, R3, 0x80, -R10 ;  /* 0x0000008003037824 */ /* 0x000fc800078e0a0a */
[----:B------:R-:W-:Y:S01]  /*1a20*/  IMAD R0, R0, 0x80, -R10 ;  /* 0x0000008000007824 */ /* 0x000fe200078e0a0a */
[----:B------:R-:W-:-:S04]  /*1a30*/  VIMNMX R3, RZ, R3, !PT ;  /* 0x00000003ff037248 */ /* 0x000fc80007fe0100 */
[----:B------:R-:W-:Y:S02]  /*1a40*/  VIMNMX R0, R0, R25, PT ;  /* 0x0000001900007248 */ /* 0x000fe40003fe0100 */
[----:B------:R-:W-:Y:S02]  /*1a50*/  SHF.R.U32.HI R26, RZ, 0x7, R3 ;  /* 0x00000007ff1a7819 */ /* 0x000fe40000011603 */
[----:B------:R-:W-:Y:S02]  /*1a60*/  ISETP.GT.AND P0, PT, R0, R3, PT ;  /* 0x000000030000720c */ /* 0x000fe40003f04270 */
[----:B------:R-:W-:-:S11]  /*1a70*/  MOV R27, R26 ;  /* 0x0000001a001b7202 */ /* 0x000fd60000000f00 */
[----:B------:R-:W-:-:S05]  /*1a80*/  @P0 VIADD R0, R0, 0x7f ;  /* 0x0000007f00000836 */ /* 0x000fca0000000000 */
[----:B------:R-:W-:-:S04]  /*1a90*/  @P0 SHF.R.S32.HI R3, RZ, 0x1f, R0 ;  /* 0x0000001fff030819 */ /* 0x000fc80000011400 */
[----:B------:R-:W-:-:S04]  /*1aa0*/  @P0 LEA.HI R3, R3, R0, RZ, 0x7 ;  /* 0x0000000003030211 */ /* 0x000fc800078f38ff */
[----:B------:R-:W-:Y:S02]  /*1ab0*/  @P0 SHF.R.S32.HI R27, RZ, 0x7, R3 ;  /* 0x00000007ff1b0819 */ /* 0x000fe40000011403 */
[----:B------:R-:W-:Y:S02]  /*1ac0*/  PLOP3.LUT P0, PT, PT, PT, PT, 0x80, 0x0 ;  /* 0x000000000000781c */ /* 0x000fe40003f0f070 */
[----:B------:R-:W-:-:S13]  /*1ad0*/  ISETP.GT.AND P1, PT, R27, R26, PT ;  /* 0x0000001a1b00720c */ /* 0x000fda0003f24270 */
[----:B------:R-:W-:Y:S05]  /*1ae0*/  @!P1 BRA `(.L_x_484) ;  /* 0x0000006800749947 */ /* 0x000fea0003800000 */
[----:B------:R-:W-:Y:S01]  /*1af0*/  VIADD R0, R156, 0x18400 ;  /* 0x000184009c007836 */ /* 0x000fe20000000000 */
[----:B------:R-:W-:Y:S04]  /*1b00*/  BSSY B6, `(.L_x_485) ;  /* 0x0000013000067945 */ /* 0x000fe80003800000 */
[----:B------:R-:W-:-:S13]  /*1b10*/  LOP3.LUT P0, RZ, R0, 0x3ff, RZ, 0xc0, !PT ;  /* 0x000003ff00ff7812 */ /* 0x000fda000780c0ff */
        /* <DEDUP_REMOVED lines=8> */
[----:B------:R-:W-:Y:S01]  /*1ba0*/  IMAD.U32 R10, RZ, RZ, UR6 ;  /* 0x00000006ff0a7e24 */ /* 0x000fe2000f8e00ff */
[----:B------:R-:W-:Y:S01]  /*1bb0*/  MOV R6, UR4 ;  /* 0x0000000400067c02 */ /* 0x000fe20008000f00 */
[----:B------:R-:W-:Y:S01]  /*1bc0*/  IMAD.U32 R7, RZ, RZ, UR5 ;  /* 0x00000005ff077e24 */ /* 0x000fe2000f8e00ff */
[----:B------:R-:W-:Y:S01]  /*1bd0*/  MOV R8, 0x70 ;  /* 0x0000007000087802 */ /* 0x000fe20000000f00 */
[----:B------:R-:W-:-:S02]  /*1be0*/  IMAD.U32 R11, RZ, RZ, UR7 ;  /* 0x00000007ff0b7e24 */ /* 0x000fc4000f8e00ff */
[----:B------:R-:W-:Y:S02]  /*1bf0*/  IMAD.MOV.U32 R12, RZ, RZ, 0x1 ;  /* 0x00000001ff0c7424 */ /* 0x000fe400078e00ff */
[----:B0-----:R-:W-:-:S07]  /*1c00*/  IMAD.MOV.U32 R13, RZ, RZ, RZ ;  /* 0x000000ffff0d7224 */ /* 0x001fce00078e00ff */
[----:B------:R-:W-:-:S07]  /*1c10*/  LEPC R20, `(.L_x_486) ;  /* 0x000000001014794e */ /* 0x000fce0000000000 */
[----:B-1---5:R-:W-:Y:S05]  /*1c20*/  CALL.ABS.NOINC R14 ;  /* 0x000000000e007343 */ /* 0x022fea0003c00000 */
.L_x_486:
[----:B------:R-:W-:Y:S05]  /*1c30*/  BSYNC B6 ;  /* 0x0000000000067941 */ /* 0x000fea0003800000 */
.L_x_485:
[----:B------:R-:W-:Y:S01]  /*1c40*/  VIADD R0, R156, 0x400 ;  /* 0x000004009c007836 */ /* 0x000fe20000000000 */
[----:B------:R-:W-:Y:S04]  /*1c50*/  BSSY B6, `(.L_x_487) ;  /* 0x0000013000067945 */ /* 0x000fe80003800000 */
[----:B------:R-:W-:-:S13]  /*1c60*/  LOP3.LUT P0, RZ, R0, 0x3ff, RZ, 0xc0, !PT ;  /* 0x000003ff00ff7812 */ /* 0x000fda000780c0ff */
[----:B------:R-:W-:Y:S05]  /*1c70*/  @!P0 BRA `(.L_x_488) ;  /* 0x0000000000408947 */ /* 0x000fea0003800000 */
[----:B------:R-:W-:Y:S01]  /*1c80*/  MOV R0, 0x0 ;  /* 0x0000000000007802 */ /* 0x000fe20000000f00 */
[----:B------:R-:W-:Y:S01]  /*1c90*/  ULDC.64 UR4, c[0x4][0x80] ;  /* 0x0100200000047ab9 */ /* 0x000fe20000000a00 */
[----:B------:R-:W-:Y:S01]  /*1ca0*/  ULDC.64 UR6, c[0x4][0x18] ;  /* 0x0100060000067ab9 */ /* 0x000fe20000000a00 */
[----:B------:R-:W-:Y:S01]  /*1cb0*/  MOV R4, UR4 ;  /* 0x0000000400047c02 */ /* 0x000fe20008000f00 */
[----:B------:R0:W1:Y:S01]  /*1cc0*/  LDC.64 R14, c[0x4][R0] ;  /* 0x01000000000e7b82 */ /* 0x0000620000000a00 */
[----:B------:R-:W-:Y:S01]  /*1cd0*/  IMAD.U32 R5, RZ, RZ, UR5 ;  /* 0x00000005ff057e24 */ /* 0x000fe2000f8e00ff */
[----:B------:R-:W-:Y:S01]  /*1ce0*/  ULDC.64 UR4, c[0x4][0x88] ;  /* 0x0100220000047ab9 */ /* 0x000fe20000000a00 */
[----:B------:R-:W-:Y:S01]  /*1cf0*/  MOV R10, UR6 ;  /* 0x00000006000a7c02 */ /* 0x000fe20008000f00 */
[----:B------:R-:W-:Y:S01]  /*1d00*/  IMAD.U32 R6, RZ, RZ, UR4 ;  /* 0x00000004ff067e24 */ /* 0x000fe2000f8e00ff */
[----:B------:R-:W-:Y:S01]  /*1d10*/  MOV R13, RZ ;  /* 0x000000ff000d7202 */ /* 0x000fe20000000f00 */
[----:B------:R-:W-:-:S02]  /*1d20*/  IMAD.U32 R7, RZ, RZ, UR5 ;  /* 0x00000005ff077e24 */ /* 0x000fc4000f8e00ff */
[----:B------:R-:W-:Y:S02]  /*1d30*/  IMAD.U32 R11, RZ, RZ, UR7 ;  /* 0x00000007ff0b7e24 */ /* 0x000fe4000f8e00ff */
[----:B------:R-:W-:Y:S02]  /*1d40*/  IMAD.MOV.U32 R8, RZ, RZ, 0x70 ;  /* 0x00000070ff087424 */ /* 0x000fe400078e00ff */
[----:B0-----:R-:W-:-:S07]  /*1d50*/  IMAD.MOV.U32 R12, RZ, RZ, 0x1 ;  /* 0x00000001ff0c7424 */ /* 0x001fce00078e00ff */
[----:B------:R-:W-:-:S07]  /*1d60*/  LEPC R20, `(.L_x_488) ;  /* 0x000000001014794e */ /* 0x000fce0000000000 */
[----:B-1---5:R-:W-:Y:S05]  /*1d70*/  CALL.ABS.NOINC R14 ;  /* 0x000000000e007343 */ /* 0x022fea0003c00000 */
.L_x_488:
[----:B------:R-:W-:Y:S05]  /*1d80*/  BSYNC B6 ;  /* 0x0000000000067941 */ /* 0x000fea0003800000 */
.L_x_487:
[----:B------:R-:W-:Y:S01]  /*1d90*/  ULDC.64 UR4, c[0x0][0x9f8] ;  /* 0x00027e0000047ab9 */ /* 0x000fe20000000a00 */
[----:B------:R-:W-:Y:S01]  /*1da0*/  IMAD.MOV.U32 R0, RZ, RZ, R205 ;  /* 0x000000ffff007224 */ /* 0x000fe200078e00cd */
[----:B------:R-:W-:Y:S01]  /*1db0*/  ISETP.NE.U32.AND P0, PT, RZ, UR4, PT ;  /* 0x00000004ff007c0c */ /* 0x000fe2000bf05070 */
[----:B------:R-:W0:Y:S03]  /*1dc0*/  LDC R37, c[0x0][0x3f4] ;  /* 0x0000fd00ff257b82 */ /* 0x000e260000000800 */
[----:B------:R-:W-:-:S05]  /*1dd0*/  ISETP.NE.AND.EX P0, PT, RZ, UR5, PT, P0 ;  /* 0x00000005ff007c0c */ /* 0x000fca000bf05300 */
[----:B------:R-:W1:Y:S08]  /*1de0*/  LDC.64 R14, c[0x0][0x3f8] ;  /* 0x0000fe00ff0e7b82 */ /* 0x000e700000000a00 */
[----:B------:R-:W-:Y:S01]  /*1df0*/  @P0 IADD3 R4, P1, R206, UR4, RZ ;  /* 0x00000004ce040c10 */ /* 0x000fe2000ff3e0ff */
[----:B------:R-:W2:Y:S03]  /*1e00*/  LDC.64 R12, c[0x0][0x408] ;  /* 0x00010200ff0c7b82 */ /* 0x000ea60000000a00 */
[----:B------:R-:W-:-:S05]  /*1e10*/  @P0 IADD3.X R5, R207, UR5, RZ, P1, !PT ;  /* 0x00000005cf050c10 */ /* 0x000fca0008ffe4ff */
[----:B------:R3:W4:Y:S01]  /*1e20*/  @P0 LDG.E R0, desc[UR42][R4.64] ;  /* 0x0000002a04000981 */ /* 0x000722000c1e1900 */
[----:B0-----:R-:W-:Y:S01]  /*1e30*/  ISETP.GE.AND P0, PT, R16, R37, PT ;  /* 0x000000251000720c */ /* 0x001fe20003f06270 */
[----:B------:R-:W-:Y:S01]  /*1e40*/  IMAD.SHL.U32 R33, R153, 0x40, RZ ;  /* 0x0000004099217824 */ /* 0x000fe200078e00ff */
[----:B------:R-:W-:Y:S01]  /*1e50*/  SHF.R.S32.HI R9, RZ, 0x1f, R153 ;  /* 0x0000001fff097819 */ /* 0x000fe20000011499 */
[----:B------:R-:W0:Y:S01]  /*1e60*/  S2R R38, SR_TID.X ;  /* 0x0000000000267919 */ /* 0x000e220000002100 */
[----:B-----5:R-:W-:Y:S01]  /*1e70*/  SHF.R.S32.HI R11, RZ, 0x1f, R24 ;  /* 0x0000001fff0b7819 */ /* 0x020fe20000011418 */
[----:B------:R-:W-:Y:S01]  /*1e80*/  IMAD.IADD R3, R31, 0x1, R28 ;  /* 0x000000011f037824 */ /* 0x000fe200078e021c */
[----:B------:R-:W-:Y:S01]  /*1e90*/  SHF.R.U32.HI R32, RZ, 0x3, R193 ;  /* 0x00000003ff207819 */ /* 0x000fe200000116c1 */
[-C--:B-1----:R-:W-:Y:S01]  /*1ea0*/  IMAD R6, R9, R14.reuse, RZ ;  /* 0x0000000e09067224 */ /* 0x082fe200078e02ff */
[----:B------:R-:W-:Y:S01]  /*1eb0*/  SHF.R.U32.HI R30, RZ, 0x3, R192 ;  /* 0x00000003ff1e7819 */ /* 0x000fe200000116c0 */
[----:B------:R-:W-:Y:S01]  /*1ec0*/  IMAD.WIDE.U32 R82, R153, R14, R18 ;  /* 0x0000000e99527225 */ /* 0x000fe200078e0012 */
[----:B---3--:R-:W-:-:S02]  /*1ed0*/  SEL R5, R37, RZ, P0 ;  /* 0x000000ff25057207 */ /* 0x008fc40000000000 */
[----:B------:R-:W-:Y:S01]  /*1ee0*/  SHF.R.U32.HI R21, RZ, 0x3, R159 ;  /* 0x00000003ff157819 */ /* 0x000fe2000001169f */
[----:B------:R-:W-:Y:S02]  /*1ef0*/  IMAD R85, R153, R15, R6 ;  /* 0x0000000f99557224 */ /* 0x000fe400078e0206 */
[----:B--2---:R-:W-:Y:S01]  /*1f00*/  IMAD R4, R9, R12, RZ ;  /* 0x0000000c09047224 */ /* 0x004fe200078e02ff */
[----:B------:R-:W-:Y:S01]  /*1f10*/  SHF.L.U64.HI R31, R12, 0x6, R13 ;  /* 0x000000060c1f7819 */ /* 0x000fe2000001020d */
[----:B------:R-:W-:Y:S01]  /*1f20*/  IMAD.IADD R5, R16, 0x1, R5 ;  /* 0x0000000110057824 */ /* 0x000fe200078e0205 */
[----:B------:R-:W-:Y:S01]  /*1f30*/  SHF.L.U32 R35, R12, 0x7, RZ ;  /* 0x000000070c237819 */ /* 0x000fe200000006ff */
[C---:B------:R-:W-:Y:S02]  /*1f40*/  IMAD R9, R153.reuse, R13, R4 ;  /* 0x0000000d99097224 */ /* 0x040fe400078e0204 */
[----:B------:R-:W-:Y:S01]  /*1f50*/  IMAD.WIDE.U32 R6, R153, R14, R16 ;  /* 0x0000000e99067225 */ /* 0x000fe200078e0010 */
[----:B------:R-:W-:-:S03]  /*1f60*/  SHF.R.S32.HI R4, RZ, 0x1f, R5 ;  /* 0x0000001fff047819 */ /* 0x000fc60000011405 */
[----:B------:R-:W-:Y:S01]  /*1f70*/  IMAD.MOV.U32 R84, RZ, RZ, R6 ;  /* 0x000000ffff547224 */ /* 0x000fe200078e0006 */
[CC--:B------:R-:W-:Y:S01]  /*1f80*/  LEA.HI R40, R4.reuse, R5.reuse, RZ, 0x3 ;  /* 0x0000000504287211 */ /* 0x0c0fe200078f18ff */
[CC--:B------:R-:W-:Y:S01]  /*1f90*/  IMAD.WIDE.U32 R88, R153.reuse, R12.reuse, R16 ;  /* 0x0000000c99587225 */ /* 0x0c0fe200078e0010 */
[----:B------:R-:W-:Y:S02]  /*1fa0*/  LEA.HI R6, R4, R5, RZ, 0x6 ;  /* 0x0000000504067211 */ /* 0x000fe400078f30ff */
[----:B------:R-:W-:Y:S01]  /*1fb0*/  LOP3.LUT R4, R40, 0x38, RZ, 0xc0, !PT ;  /* 0x0000003828047812 */ /* 0x000fe200078ec0ff */
[----:B------:R-:W-:Y:S01]  /*1fc0*/  IMAD.WIDE.U32 R86, R153, R12, R18 ;  /* 0x0000000c99567225 */ /* 0x000fe200078e0012 */
[----:B------:R-:W-:Y:S02]  /*1fd0*/  IADD3 R89, R9, R89, RZ ;  /* 0x0000005909597210 */ /* 0x000fe40007ffe0ff */
[----:B------:R-:W-:Y:S01]  /*1fe0*/  LOP3.LUT R10, R159, 0x38, R40, 0xf8, !PT ;  /* 0x000000389f0a7812 */ /* 0x000fe200078ef828 */
[----:B------:R-:W-:Y:S01]  /*1ff0*/  IMAD.IADD R83, R83, 0x1, R85 ;  /* 0x0000000153537824 */ /* 0x000fe200078e0255 */
[----:B0-----:R-:W-:Y:S01]  /*2000*/  SHF.R.U32.HI R38, RZ, 0x7, R38 ;  /* 0x00000007ff267819 */ /* 0x001fe20000011626 */
[----:B------:R-:W-:Y:S01]  /*2010*/  IMAD.SHL.U32 R6, R6, 0x80, RZ ;  /* 0x0000008006067824 */ /* 0x000fe200078e00ff */
[----:B------:R-:W-:Y:S01]  /*2020*/  IADD3 R85, R85, R7, RZ ;  /* 0x0000000755557210 */ /* 0x000fe20007ffe0ff */
[----:B------:R-:W-:Y:S01]  /*2030*/  IMAD.IADD R87, R87, 0x1, R9 ;  /* 0x0000000157577824 */ /* 0x000fe200078e0209 */
[----:B------:R-:W-:Y:S01]  /*2040*/  ISETP.NE.AND P6, PT, R38, 0x1, PT ;  /* 0x000000012600780c */ /* 0x000fe20003fc5270 */
[----:B------:R-:W-:Y:S01]  /*2050*/  IMAD R20, R11, R14, RZ ;  /* 0x0000000e0b147224 */ /* 0x000fe200078e02ff */
[--C-:B------:R-:W-:Y:S01]  /*2060*/  LOP3.LUT R7, R193, 0x38, R40.reuse, 0xf8, !PT ;  /* 0x00000038c1077812 */ /* 0x100fe200078ef828 */
[----:B------:R-:W-:Y:S01]  /*2070*/  IMAD R11, R11, R12, RZ ;  /* 0x0000000c0b0b7224 */ /* 0x000fe200078e02ff */
[----:B------:R-:W-:Y:S01]  /*2080*/  LOP3.LUT R9, R192, 0x38, R40, 0xf8, !PT ;  /* 0x00000038c0097812 */ /* 0x000fe200078ef828 */
[----:B------:R-:W-:Y:S01]  /*2090*/  IMAD R39, R24, R15, R20 ;  /* 0x0000000f18277224 */ /* 0x000fe200078e0214 */
[----:B------:R-:W-:Y:S01]  /*20a0*/  LOP3.LUT R5, R4, 0x1c0, R33, 0xf8, !PT ;  /* 0x000001c004057812 */ /* 0x000fe200078ef821 */
[----:B------:R-:W-:Y:S01]  /*20b0*/  IMAD.WIDE.U32 R82, R24, R14, R82 ;  /* 0x0000000e18527225 */ /* 0x000fe200078e0052 */
[----:B------:R-:W-:-:S02]  /*20c0*/  LOP3.LUT R8, R6, 0xffffe000, RZ, 0xc0, !PT ;  /* 0xffffe00006087812 */ /* 0x000fc400078ec0ff */
[----:B------:R-:W-:Y:S01]  /*20d0*/  LOP3.LUT R4, R7, R32, RZ, 0x3c, !PT ;  /* 0x0000002007047212 */ /* 0x000fe200078e3cff */
[----:B------:R-:W-:Y:S01]  /*20e0*/  IMAD.WIDE.U32 R84, R24, R14, R84 ;  /* 0x0000000e18547225 */ /* 0x000fe200078e0054 */
[----:B------:R-:W-:Y:S01]  /*20f0*/  LOP3.LUT R9, R9, R30, RZ, 0x3c, !PT ;  /* 0x0000001e09097212 */ /* 0x000fe200078e3cff */
[----:B------:R-:W-:Y:S05]  /*2100*/  @!P6 WARPSYNC.ALL ;  /* 0x000000000000e948 */ /* 0x000fea0003800000 */
[----:B------:R-:W-:Y:S01]  /*2110*/  LOP3.LUT R6, R10, R21, RZ, 0x3c, !PT ;  /* 0x000000150a067212 */ /* 0x000fe200078e3cff */
[C---:B------:R-:W-:Y:S01]  /*2120*/  IMAD R11, R24.reuse, R13, R11 ;  /* 0x0000000d180b7224 */ /* 0x040fe200078e020b */
[----:B------:R-:W-:Y:S01]  /*2130*/  LOP3.LUT R7, R5, R200, RZ, 0x3c, !PT ;  /* 0x000000c805077212 */ /* 0x000fe200078e3cff */
[----:B------:R-:W-:Y:S01]  /*2140*/  IMAD.WIDE.U32 R86, R24, R12, R86 ;  /* 0x0000000c18567225 */ /* 0x000fe200078e0056 */
[----:B------:R-:W-:Y:S01]  /*2150*/  LOP3.LUT R77, R40, 0xfffffff8, RZ, 0xc0, !PT ;  /* 0xfffffff8284d7812 */ /* 0x000fe200078ec0ff */
[----:B------:R-:W-:Y:S01]  /*2160*/  ULDC UR4, c[0x0][0x2f4] ;  /* 0x0000bd0000047ab9 */ /* 0x000fe20000000800 */
[----:B------:R-:W-:Y:S01]  /*2170*/  IADD3 R4, R4, R8, R199 ;  /* 0x0000000804047210 */ /* 0x000fe20007ffe0c7 */
[----:B------:R-:W-:Y:S01]  /*2180*/  IMAD.WIDE.U32 R88, R24, R12, R88 ;  /* 0x0000000c18587225 */ /* 0x000fe200078e0058 */
[----:B------:R-:W-:-:S02]  /*2190*/  IADD3 R5, R9, R8, R198 ;  /* 0x0000000809057210 */ /* 0x000fc40007ffe0c6 */
[-C--:B------:R-:W-:Y:S01]  /*21a0*/  IADD3 R6, R6, R8.reuse, R197 ;  /* 0x0000000806067210 */ /* 0x080fe20007ffe0c5 */
[----:B------:R-:W-:Y:S01]  /*21b0*/  VIADD R95, R38, 0x8 ;  /* 0x00000008265f7836 */ /* 0x000fe20000000000 */
[----:B------:R-:W-:Y:S01]  /*21c0*/  IADD3 R7, R7, R8, R201 ;  /* 0x0000000807077210 */ /* 0x000fe20007ffe0c9 */
[C---:B------:R-:W-:Y:S01]  /*21d0*/  IMAD.SHL.U32 R20, R14.reuse, 0x20, RZ ;  /* 0x000000200e147824 */ /* 0x040fe200078e00ff */
[----:B------:R-:W-:Y:S01]  /*21e0*/  IADD3 R38, R83, R39, RZ ;  /* 0x0000002753267210 */ /* 0x000fe20007ffe0ff */
[C---:B------:R-:W-:Y:S01]  /*21f0*/  IMAD.SHL.U32 R28, R14.reuse, 0x80, RZ ;  /* 0x000000800e1c7824 */ /* 0x040fe200078e00ff */
[--C-:B------:R-:W-:Y:S01]  /*2200*/  SHF.L.U64.HI R8, R14, 0x5, R15.reuse ;  /* 0x000000050e087819 */ /* 0x100fe2000001020f */
[----:B------:R-:W-:Y:S01]  /*2210*/  IMAD.SHL.U32 R33, R12, 0x20, RZ ;  /* 0x000000200c217824 */ /* 0x000fe200078e00ff */
[--C-:B------:R-:W-:Y:S01]  /*2220*/  SHF.L.U64.HI R9, R14, 0x6, R15.reuse ;  /* 0x000000060e097819 */ /* 0x100fe2000001020f */
[----:B------:R-:W-:Y:S01]  /*2230*/  IMAD.SHL.U32 R34, R12, 0x40, RZ ;  /* 0x000000400c227824 */ /* 0x000fe200078e00ff */
[C---:B------:R-:W-:Y:S01]  /*2240*/  SHF.L.U64.HI R10, R14.reuse, 0x7, R15 ;  /* 0x000000070e0a7819 */ /* 0x040fe2000001020f */
[----:B------:R-:W-:Y:S01]  /*2250*/  IMAD R36, R203, 0x20, R153 ;  /* 0x00000020cb247824 */ /* 0x000fe200078e0299 */
[----:B------:R-:W-:Y:S01]  /*2260*/  SHF.L.U32 R21, R14, 0x6, RZ ;  /* 0x000000060e157819 */ /* 0x000fe200000006ff */
[----:B------:R-:W-:Y:S01]  /*2270*/  IMAD.SHL.U32 R37, R37, 0x2, RZ ;  /* 0x0000000225257824 */ /* 0x000fe200078e00ff */
[C---:B------:R-:W-:Y:S01]  /*2280*/  SHF.L.U64.HI R30, R12.reuse, 0x5, R13 ;  /* 0x000000050c1e7819 */ /* 0x040fe2000001020d */
[----:B------:R-:W-:Y:S01]  /*2290*/  IMAD.IADD R39, R39, 0x1, R85 ;  /* 0x0000000127277824 */ /* 0x000fe200078e0255 */
[----:B------:R-:W-:Y:S01]  /*22a0*/  SHF.L.U64.HI R32, R12, 0x7, R13 ;  /* 0x000000070c207819 */ /* 0x000fe2000001020d */
[----:B------:R-:W-:Y:S01]  /*22b0*/  IMAD.IADD R76, R87, 0x1, R11 ;  /* 0x00000001574c7824 */ /* 0x000fe200078e020b */
[----:B------:R-:W-:Y:S01]  /*22c0*/  @!P6 BAR.SYNC.DEFER_BLOCKING 0x9, 0x100 ;  /* 0x024400000000eb1d */ /* 0x000fe20000010000 */
[----:B------:R-:W-:Y:S01]  /*22d0*/  ISETP.GE.AND P1, PT, R16, UR4, PT ;  /* 0x0000000410007c0c */ /* 0x000fe2000bf26270 */
[----:B------:R-:W-:Y:S01]  /*22e0*/  IMAD.IADD R78, R11, 0x1, R89 ;  /* 0x000000010b4e7824 */ /* 0x000fe200078e0259 */
[----:B------:R-:W-:-:S02]  /*22f0*/  ISETP.GE.AND P2, PT, R23, UR4, PT ;  /* 0x0000000417007c0c */ /* 0x000fc4000bf46270 */
[----:B------:R-:W-:Y:S02]  /*2300*/  SHF.R.S32.HI R79, RZ, 0x3, R40 ;  /* 0x00000003ff4f7819 */ /* 0x000fe40000011428 */
[----:B------:R-:W-:Y:S02]  /*2310*/  SHF.R.S32.HI R81, RZ, 0x1f, R77 ;  /* 0x0000001fff517819 */ /* 0x000fe4000001144d */
[----:B----4-:R-:W-:-:S07]  /*2320*/  SHF.R.S32.HI R80, RZ, 0x1f, R0 ;  /* 0x0000001fff507819 */ /* 0x010fce0000011400 */
.L_x_586:
[----:B0-----:R-:W0:Y:S01]  /*2330*/  LDC R101, c[0x0][0x430] ;  /* 0x00010c00ff657b82 */ /* 0x001e220000000800 */
[----:B------:R-:W-:Y:S01]  /*2340*/  IADD3 R27, R27, -0x1, RZ ;  /* 0xffffffff1b1b7810 */ /* 0x000fe20007ffe0ff */
[----:B------:R-:W-:-:S04]  /*2350*/  IMAD.MOV.U32 R102, RZ, RZ, RZ ;  /* 0x000000ffff667224 */ /* 0x000fc800078e00ff */
[----:B------:R-:W-:Y:S02]  /*2360*/  IMAD R12, R27, 0x80, R36 ;  /* 0x000000801b0c7824 */ /* 0x000fe400078e0224 */
[----:B-1----:R-:W1:Y:S02]  /*2370*/  LDC R104, c[0x0][0x3f4] ;  /* 0x0000fd00ff687b82 */ /* 0x002e640000000800 */
[----:B------:R-:W-:Y:S01]  /*2380*/  IMAD.IADD R44, R3, 0x1, R12 ;  /* 0x00000001032c7824 */ /* 0x000fe200078e020c */
[----:B------:R-:W-:-:S03]  /*2390*/  ISETP.GE.AND P3, PT, R12, R25, PT ;  /* 0x000000190c00720c */ /* 0x000fc60003f66270 */
[----:B------:R-:W-:Y:S01]  /*23a0*/  IMAD.MOV.U32 R40, RZ, RZ, R44 ;  /* 0x000000ffff287224 */ /* 0x000fe200078e002c */
[----:B------:R-:W-:Y:S02]  /*23b0*/  ISETP.GT.OR P3, PT, R36, 0x7f, P3 ;  /* 0x0000007f2400780c */ /* 0x000fe40001f64670 */
[----:B0-----:R-:W-:-:S11]  /*23c0*/  ISETP.NE.AND P4, PT, R101, 0x1, PT ;  /* 0x000000016500780c */ /* 0x001fd60003f85270 */
[----:B------:R-:W0:Y:S08]  /*23d0*/  @!P3 LDC.64 R14, c[0x0][0x428] ;  /* 0x00010a00ff0ebb82 */ /* 0x000e300000000a00 */
[----:B--2---:R-:W2:Y:S08]  /*23e0*/  @!P3 LDC.64 R12, c[0x0][0x418] ;  /* 0x00010600ff0cbb82 */ /* 0x004eb00000000a00 */
[----:B------:R-:W3:Y:S08]  /*23f0*/  @P4 LDC R11, c[0x0][0x434] ;  /* 0x00010d00ff0b4b82 */ /* 0x000ef00000000800 */
[----:B----4-:R-:W4:Y:S01]  /*2400*/  @P4 LDC R42, c[0x0][0x438] ;  /* 0x00010e00ff2a4b82 */ /* 0x010f220000000800 */
[----:B---3--:R-:W-:-:S05]  /*2410*/  @P4 IMAD.HI.U32 R11, R44, R11, RZ ;  /* 0x0000000b2c0b4227 */ /* 0x008fca00078e00ff */
[----:B----4-:R-:W-:Y:S01]  /*2420*/  @P4 SHF.R.U32.HI R40, RZ, R42, R11 ;  /* 0x0000002aff284219 */ /* 0x010fe2000001160b */
[----:B0-----:R-:W-:-:S03]  /*2430*/  @!P3 IMAD R11, R80, R14, RZ ;  /* 0x0000000e500bb224 */ /* 0x001fc600078e02ff */
[--C-:B------:R-:W-:Y:S01]  /*2440*/  @!P3 SHF.R.S32.HI R41, RZ, 0x1f, R40.reuse ;  /* 0x0000001fff29b819 */ /* 0x100fe20000011428 */
[C---:B------:R-:W-:Y:S02]  /*2450*/  @!P3 IMAD R11, R0.reuse, R15, R11 ;  /* 0x0000000f000bb224 */ /* 0x040fe400078e020b */
[----:B------:R-:W-:-:S05]  /*2460*/  @!P3 IMAD.WIDE.U32 R14, R0, R14, R40 ;  /* 0x0000000e000eb225 */ /* 0x000fca00078e0028 */
[----:B------:R-:W-:Y:S02]  /*2470*/  @!P3 IADD3 R11, R15, R11, RZ ;  /* 0x0000000b0f0bb210 */ /* 0x000fe40007ffe0ff */
[----:B--2---:R-:W-:-:S04]  /*2480*/  @!P3 LEA R12, P4, R14, R12, 0x2 ;  /* 0x0000000c0e0cb211 */ /* 0x004fc800078810ff */
[----:B------:R-:W-:-:S05]  /*2490*/  @!P3 LEA.HI.X R13, R14, R13, R11, 0x2, P4 ;  /* 0x0000000d0e0db211 */ /* 0x000fca00020f140b */
[----:B------:R0:W5:Y:S01]  /*24a0*/  @!P3 LDG.E R102, desc[UR42][R12.64] ;  /* 0x0000002a0c66b981 */ /* 0x000162000c1e1900 */
[----:B-1----:R-:W-:Y:S01]  /*24b0*/  ISETP.GE.AND P3, PT, R104, 0x1, PT ;  /* 0x000000016800780c */ /* 0x002fe20003f66270 */
[----:B------:R-:W-:Y:S01]  /*24c0*/  IMAD R11, R155, 0x4000, R196 ;  /* 0x000040009b0b7824 */ /* 0x000fe200078e02c4 */
[----:B------:R-:W-:Y:S01]  /*24d0*/  ISETP.GT.AND P4, PT, R27, R26, PT ;  /* 0x0000001a1b00720c */ /* 0x000fe20003f84270 */
[----:B------:R-:W-:Y:S01]  /*24e0*/  IMAD.MOV R14, RZ, RZ, -R40 ;  /* 0x000000ffff0e7224 */ /* 0x000fe200078e0a28 */
[----:B------:R-:W-:Y:S05]  /*24f0*/  YIELD ;  /* 0x0000000000007946 */ /* 0x000fea0003800000 */
[----:B------:R-:W-:Y:S01]  /*2500*/  BSSY B0, `(.L_x_489) ;  /* 0x000057d000007945 */ /* 0x000fe20003800000 */
[----:B------:R-:W-:Y:S01]  /*2510*/  IMAD R101, R101, R14, R44 ;  /* 0x0000000e65657224 */ /* 0x000fe200078e022c */
[----:B------:R-:W-:-:S02]  /*2520*/  LEA R92, R11, R156, 0x1 ;  /* 0x0000009c0b5c7211 */ /* 0x000fc400078e08ff */
[----:B------:R-:W-:Y:S01]  /*2530*/  P2R R91, PR, RZ, 0x10 ;  /* 0x00000010ff5b7803 */ /* 0x000fe20000000000 */
[----:B0-----:R-:W-:Y:S06]  /*2540*/  @!P3 BRA `(.L_x_490) ;  /* 0x00000050003cb947 */ /* 0x001fec0003800000 */
[----:B------:R-:W-:Y:S01]  /*2550*/  SHF.R.S32.HI R100, RZ, 0x1f, R101 ;  /* 0x0000001fff647819 */ /* 0x000fe20000011465 */
[----:B------:R-:W-:Y:S01]  /*2560*/  ULDC.64 UR4, c[0x0][0x300] ;  /* 0x0000c00000047ab9 */ /* 0x000fe20000000a00 */
[----:B-----5:R-:W-:Y:S01]  /*2570*/  SHF.R.S32.HI R99, RZ, 0x1f, R102 ;  /* 0x0000001fff637819 */ /* 0x020fe20000011466 */
[----:B------:R-:W-:-:S04]  /*2580*/  IMAD.WIDE.U32 R12, R101, UR4, RZ ;  /* 0x00000004650c7c25 */ /* 0x000fc8000f8e00ff */
[----:B------:R-:W-:Y:S02]  /*2590*/  IMAD R14, R100, UR4, RZ ;  /* 0x00000004640e7c24 */ /* 0x000fe4000f8e02ff */
[----:B------:R-:W-:Y:S02]  /*25a0*/  IMAD R98, R27, -0x80, R25 ;  /* 0xffffff801b627824 */ /* 0x000fe400078e0219 */
[----:B------:R-:W-:Y:S01]  /*25b0*/  IMAD R11, R101, UR5, R14 ;  /* 0x00000005650b7c24 */ /* 0x000fe2000f8e020e */
[----:B------:R-:W-:Y:S01]  /*25c0*/  ULDC.64 UR4, c[0x0][0x310] ;  /* 0x0000c40000047ab9 */ /* 0x000fe20000000a00 */
[----:B------:R-:W-:Y:S01]  /*25d0*/  IMAD R14, R32, R27, RZ ;  /* 0x0000001b200e7224 */ /* 0x000fe200078e02ff */
[----:B------:R-:W-:Y:S01]  /*25e0*/  VIMNMX R98, R98, 0x80, PT ;  /* 0x0000008062627848 */ /* 0x000fe20003fe0100 */
[----:B------:R-:W-:Y:S02]  /*25f0*/  IMAD R15, R99, UR4, RZ ;  /* 0x00000004630f7c24 */ /* 0x000fe4000f8e02ff */
[----:B------:R-:W-:Y:S01]  /*2600*/  IMAD.IADD R13, R13, 0x1, R11 ;  /* 0x000000010d0d7824 */ /* 0x000fe200078e020b */
[----:B------:R-:W-:Y:S01]  /*2610*/  SHF.R.S32.HI R11, RZ, 0x1f, R27 ;  /* 0x0000001fff0b7819 */ /* 0x000fe2000001141b */
[----:B------:R-:W-:-:S02]  /*2620*/  IMAD R15, R102, UR5, R15 ;  /* 0x00000005660f7c24 */ /* 0x000fc4000f8e020f */
[----:B------:R-:W-:Y:S01]  /*2630*/  IMAD.WIDE.U32 R12, R102, UR4, R12 ;  /* 0x00000004660c7c25 */ /* 0x000fe2000f8e000c */
[----:B------:R-:W-:-:S03]  /*2640*/  ULDC.64 UR4, c[0x0][0x308] ;  /* 0x0000c20000047ab9 */ /* 0x000fc60000000a00 */
[----:B------:R-:W-:Y:S02]  /*2650*/  IMAD.IADD R13, R13, 0x1, R15 ;  /* 0x000000010d0d7824 */ /* 0x000fe400078e020f */
[----:B------:R-:W-:-:S04]  /*2660*/  IMAD.WIDE.U32 R108, R2, UR4, R12 ;  /* 0x00000004026c7c25 */ /* 0x000fc8000f8e000c */
[----:B------:R-:W-:Y:S01]  /*2670*/  IMAD R13, R2, UR5, R109 ;  /* 0x00000005020d7c24 */ /* 0x000fe2000f8e026d */
[----:B------:R-:W-:Y:S01]  /*2680*/  ULDC.64 UR4, c[0x0][0x2e8] ;  /* 0x0000ba0000047ab9 */ /* 0x000fe20000000a00 */
[----:B------:R-:W-:Y:S01]  /*2690*/  IMAD R12, R10, R27, RZ ;  /* 0x0000001b0a0c7224 */ /* 0x000fe200078e02ff */
[C---:B------:R-:W-:Y:S01]  /*26a0*/  LEA R109, P3, R108.reuse, UR4, 0x1 ;  /* 0x000000046c6d7c11 */ /* 0x040fe2000f8608ff */
[----:B------:R-:W-:Y:S02]  /*26b0*/  ULDC.U8 UR4, c[0x0][0x410] ;  /* 0x0001040000047ab9 */ /* 0x000fe40000000000 */
[C---:B------:R-:W-:Y:S01]  /*26c0*/  IMAD R41, R11.reuse, R28, R12 ;  /* 0x0000001c0b297224 */ /* 0x040fe200078e020c */
[----:B------:R-:W-:Y:S01]  /*26d0*/  LEA.HI.X R108, R108, UR5, R13, 0x1, P3 ;  /* 0x000000056c6c7c11 */ /* 0x000fe200098f0c0d */
[----:B------:R-:W-:Y:S01]  /*26e0*/  IMAD R11, R11, R35, R14 ;  /* 0x000000230b0b7224 */ /* 0x000fe200078e020e */
[----:B------:R-:W-:Y:S01]  /*26f0*/  ISETP.NE.AND P3, PT, RZ, UR4, PT ;  /* 0x00000004ff007c0c */ /* 0x000fe2000bf65270 */
[----:B------:R-:W-:-:S04]  /*2700*/  IMAD.WIDE.U32 R12, R35, R27, RZ ;  /* 0x0000001b230c7225 */ /* 0x000fc800078e00ff */
[----:B------:R-:W-:Y:S01]  /*2710*/  IMAD.WIDE.U32 R14, R28, R27, RZ ;  /* 0x0000001b1c0e7225 */ /* 0x000fe200078e00ff */
[----:B------:R-:W-:-:S03]  /*2720*/  IADD3 R11, R13, R11, RZ ;  /* 0x0000000b0d0b7210 */ /* 0x000fc60007ffe0ff */
[----:B------:R-:W-:-:S04]  /*2730*/  IMAD.IADD R90, R15, 0x1, R41 ;  /* 0x000000010f5a7824 */ /* 0x000fc800078e0229 */
[----:B------:R-:W-:Y:S05]  /*2740*/  @!P3 BRA `(.L_x_491) ;  /* 0x0000002400a4b947 */ /* 0x000fea0003800000 */
[----:B------:R-:W-:Y:S01]  /*2750*/  ISETP.GE.AND P3, PT, R153, R98, PT ;  /* 0x000000629900720c */ /* 0x000fe20003f66270 */
[----:B------:R-:W-:Y:S01]  /*2760*/  BSSY B1, `(.L_x_492) ;  /* 0x000001c000017945 */ /* 0x000fe20003800000 */
[----:B------:R-:W-:Y:S02]  /*2770*/  CS2R R56, SRZ ;  /* 0x0000000000387805 */ /* 0x000fe4000001ff00 */
[----:B------:R-:W-:Y:S02]  /*2780*/  CS2R R64, SRZ ;  /* 0x0000000000407805 */ /* 0x000fe4000001ff00 */
[----:B------:R-:W-:Y:S02]  /*2790*/  CS2R R68, SRZ ;  /* 0x0000000000447805 */ /* 0x000fe4000001ff00 */
[----:B------:R-:W-:Y:S02]  /*27a0*/  P2R R124, PR, RZ, 0x8 ;  /* 0x00000008ff7c7803 */ /* 0x000fe40000000000 */
[----:B------:R-:W-:-:S02]  /*27b0*/  CS2R R66, SRZ ;  /* 0x0000000000427805 */ /* 0x000fc4000001ff00 */
[----:B------:R-:W-:Y:S01]  /*27c0*/  CS2R R70, SRZ ;  /* 0x0000000000467805 */ /* 0x000fe2000001ff00 */
[----:B------:R-:W-:Y:S06]  /*27d0*/  @P3 BRA `(.L_x_493) ;  /* 0x0000000000503947 */ /* 0x000fec0003800000 */
[----:B------:R-:W-:Y:S01]  /*27e0*/  IADD3 R41, P3, R82, R14, RZ ;  /* 0x0000000e52297210 */ /* 0x000fe20007f7e0ff */
[----:B------:R-:W-:Y:S01]  /*27f0*/  ULDC.64 UR4, c[0x0][0x3e8] ;  /* 0x0000fa0000047ab9 */ /* 0x000fe20000000a00 */
[----:B------:R-:W-:Y:S02]  /*2800*/  CS2R R68, SRZ ;  /* 0x0000000000447805 */ /* 0x000fe4000001ff00 */
[----:B------:R-:W-:Y:S01]  /*2810*/  CS2R R70, SRZ ;  /* 0x0000000000467805 */ /* 0x000fe2000001ff00 */
[----:B------:R-:W-:Y:S01]  /*2820*/  IMAD.X R42, R90, 0x1, R38, P3 ;  /* 0x000000015a2a7824 */ /* 0x000fe200018e0626 */
[----:B------:R-:W-:-:S05]  /*2830*/  IADD3 R43, P3, R86, R12, RZ ;  /* 0x0000000c562b7210 */ /* 0x000fca0007f7e0ff */
[----:B------:R-:W-:Y:S01]  /*2840*/  IMAD.X R44, R11, 0x1, R76, P3 ;  /* 0x000000010b2c7824 */ /* 0x000fe200018e064c */
[----:B------:R-:W-:-:S04]  /*2850*/  LEA R40, P3, R41, UR4, 0x1 ;  /* 0x0000000429287c11 */ /* 0x000fc8000f8608ff */
[----:B------:R-:W-:Y:S01]  /*2860*/  LEA.HI.X R41, R41, UR5, R42, 0x1, P3 ;  /* 0x0000000529297c11 */ /* 0x000fe200098f0c2a */
[----:B------:R-:W-:Y:S02]  /*2870*/  ULDC.64 UR4, c[0x0][0x400] ;  /* 0x0001000000047ab9 */ /* 0x000fe40000000a00 */
[----:B------:R-:W-:-:S04]  /*2880*/  LEA R42, P3, R43, UR4, 0x1 ;  /* 0x000000042b2a7c11 */ /* 0x000fc8000f8608ff */
[----:B------:R-:W-:Y:S02]  /*2890*/  LEA.HI.X R43, R43, UR5, R44, 0x1, P3 ;  /* 0x000000052b2b7c11 */ /* 0x000fe400098f0c2c */
[----:B------:R-:W-:Y:S02]  /*28a0*/  ISETP.GE.AND P3, PT, R18, R104, PT ;  /* 0x000000681200720c */ /* 0x000fe40003f66270 */
[----:B------:R-:W-:Y:S02]  /*28b0*/  CS2R R64, SRZ ;  /* 0x0000000000407805 */ /* 0x000fe4000001ff00 */
[----:B------:R-:W-:-:S09]  /*28c0*/  CS2R R66, SRZ ;  /* 0x0000000000427805 */ /* 0x000fd2000001ff00 */
[----:B------:R0:W5:Y:S04]  /*28d0*/  @!P3 LDG.E.64 R68, desc[UR42][R40.64] ;  /* 0x0000002a2844b981 */ /* 0x000168000c1e1b00 */
[----:B------:R0:W5:Y:S01]  /*28e0*/  @!P3 LDG.E.64 R70, desc[UR42][R42.64] ;  /* 0x0000002a2a46b981 */ /* 0x000162000c1e1b00 */
[----:B------:R-:W-:-:S13]  /*28f0*/  ISETP.GE.AND P3, PT, R152, R104, PT ;  /* 0x000000689800720c */ /* 0x000fda0003f66270 */
[----:B------:R0:W5:Y:S04]  /*2900*/  @!P3 LDG.E.64 R64, desc[UR42][R40.64+0x40] ;  /* 0x0000402a2840b981 */ /* 0x000168000c1e1b00 */
[----:B------:R0:W5:Y:S02]  /*2910*/  @!P3 LDG.E.64 R66, desc[UR42][R42.64+0x40] ;  /* 0x0000402a2a42b981 */ /* 0x000164000c1e1b00 */
.L_x_493:
[----:B------:R-:W-:Y:S05]  /*2920*/  BSYNC B1 ;  /* 0x0000000000017941 */ /* 0x000fea0003800000 */
.L_x_492:
[----:B------:R-:W-:Y:S01]  /*2930*/  VIADD R44, R153, 0x20 ;  /* 0x00000020992c7836 */ /* 0x000fe20000000000 */
[----:B0----5:R-:W-:Y:S01]  /*2940*/  MOV R41, R65 ;  /* 0x0000004100297202 */ /* 0x021fe20000000f00 */
[----:B------:R-:W-:Y:S01]  /*2950*/  IMAD.MOV.U32 R40, RZ, RZ, R64 ;  /* 0x000000ffff287224 */ /* 0x000fe200078e0040 */
[----:B------:R-:W-:Y:S01]  /*2960*/  BSSY B1, `(.L_x_494) ;  /* 0x0000027000017945 */ /* 0x000fe20003800000 */
[----:B------:R-:W-:Y:S01]  /*2970*/  IMAD.MOV.U32 R42, RZ, RZ, R68 ;  /* 0x000000ffff2a7224 */ /* 0x000fe200078e0044 */
[----:B------:R-:W-:Y:S01]  /*2980*/  ISETP.GE.AND P3, PT, R44, R98, PT ;  /* 0x000000622c00720c */ /* 0x000fe20003f66270 */
[----:B------:R-:W-:Y:S01]  /*2990*/  IMAD.MOV.U32 R43, RZ, RZ, R69 ;  /* 0x000000ffff2b7224 */ /* 0x000fe200078e0045 */
[----:B------:R-:W-:Y:S01]  /*29a0*/  PRMT R115, R40, 0x5410, R41 ;  /* 0x0000541028737816 */ /* 0x000fe20000000029 */
[----:B------:R-:W-:Y:S01]  /*29b0*/  IMAD.MOV.U32 R40, RZ, RZ, R66 ;  /* 0x000000ffff287224 */ /* 0x000fe200078e0042 */
[----:B------:R-:W-:Y:S01]  /*29c0*/  PRMT R123, R123, 0x5410, R42 ;  /* 0x000054107b7b7816 */ /* 0x000fe2000000002a */
[----:B------:R-:W-:Y:S01]  /*29d0*/  IMAD.MOV.U32 R42, RZ, RZ, R70 ;  /* 0x000000ffff2a7224 */ /* 0x000fe200078e0046 */
[----:B------:R-:W-:Y:S01]  /*29e0*/  PRMT R120, R43, 0x7610, R120 ;  /* 0x000076102b787816 */ /* 0x000fe20000000078 */
[----:B------:R-:W-:Y:S01]  /*29f0*/  IMAD.MOV.U32 R43, RZ, RZ, R71 ;  /* 0x000000ffff2b7224 */ /* 0x000fe200078e0047 */
[----:B------:R-:W-:-:S02]  /*2a00*/  MOV R41, R67 ;  /* 0x0000004300297202 */ /* 0x000fc40000000f00 */
[----:B------:R-:W-:Y:S02]  /*2a10*/  CS2R R60, SRZ ;  /* 0x00000000003c7805 */ /* 0x000fe4000001ff00 */
[----:B------:R-:W-:Y:S02]  /*2a20*/  PRMT R123, R42, 0x7610, R123 ;  /* 0x000076102a7b7816 */ /* 0x000fe4000000007b */
[----:B------:R-:W-:Y:S02]  /*2a30*/  CS2R R58, SRZ ;  /* 0x00000000003a7805 */ /* 0x000fe4000001ff00 */
[----:B------:R-:W-:Y:S02]  /*2a40*/  PRMT R116, R40, 0x5410, R41 ;  /* 0x0000541028747816 */ /* 0x000fe40000000029 */
[----:B------:R-:W-:Y:S02]  /*2a50*/  CS2R R62, SRZ ;  /* 0x00000000003e7805 */ /* 0x000fe4000001ff00 */
[----:B------:R-:W-:-:S02]  /*2a60*/  PRMT R122, R122, 0x5410, R43 ;  /* 0x000054107a7a7816 */ /* 0x000fc4000000002b */
[----:B------:R-:W-:Y:S01]  /*2a70*/  P2R R118, PR, RZ, 0x8 ;  /* 0x00000008ff767803 */ /* 0x000fe20000000000 */
[----:B------:R-:W-:Y:S06]  /*2a80*/  @P3 BRA `(.L_x_495) ;  /* 0x0000000000503947 */ /* 0x000fec0003800000 */
[----:B------:R-:W-:Y:S01]  /*2a90*/  IADD3 R41, P3, P4, R82, R14, R20 ;  /* 0x0000000e52297210 */ /* 0x000fe20007c7e014 */
[----:B------:R-:W-:Y:S01]  /*2aa0*/  ULDC.64 UR4, c[0x0][0x3e8] ;  /* 0x0000fa0000047ab9 */ /* 0x000fe20000000a00 */
[----:B------:R-:W-:Y:S02]  /*2ab0*/  CS2R R60, SRZ ;  /* 0x00000000003c7805 */ /* 0x000fe4000001ff00 */
[----:B------:R-:W-:Y:S02]  /*2ac0*/  CS2R R62, SRZ ;  /* 0x00000000003e7805 */ /* 0x000fe4000001ff00 */
[----:B------:R-:W-:Y:S02]  /*2ad0*/  IADD3.X R42, R38, R90, R8, P3, P4 ;  /* 0x0000005a262a7210 */ /* 0x000fe40001fe8408 */
[----:B------:R-:W-:-:S04]  /*2ae0*/  IADD3 R43, P3, P4, R86, R12, R33 ;  /* 0x0000000c562b7210 */ /* 0x000fc80007c7e021 */
[----:B------:R-:W-:Y:S02]  /*2af0*/  IADD3.X R44, R76, R11, R30, P3, P4 ;  /* 0x0000000b4c2c7210 */ /* 0x000fe40001fe841e */
        /* <DEDUP_REMOVED lines=13> */
.L_x_495:
[----:B------:R-:W-:Y:S05]  /*2bd0*/  BSYNC B1 ;  /* 0x0000000000017941 */ /* 0x000fea0003800000 */
.L_x_494:
[----:B------:R-:W-:Y:S01]  /*2be0*/  IADD3 R72, R153, 0x40, RZ ;  /* 0x0000004099487810 */ /* 0x000fe20007ffe0ff */
[----:B0----5:R-:W-:Y:S01]  /*2bf0*/  IMAD.MOV.U32 R41, RZ, RZ, R57 ;  /* 0x000000ffff297224 */ /* 0x021fe200078e0039 */
[----:B------:R-:W-:Y:S01]  /*2c00*/  MOV R40, R56 ;  /* 0x0000003800287202 */ /* 0x000fe20000000f00 */
[----:B------:R-:W-:Y:S01]  /*2c10*/  IMAD.MOV.U32 R42, RZ, RZ, R60 ;  /* 0x000000ffff2a7224 */ /* 0x000fe200078e003c */
[----:B------:R-:W-:Y:S01]  /*2c20*/  ISETP.GE.AND P3, PT, R72, R98, PT ;  /* 0x000000624800720c */ /* 0x000fe20003f66270 */
[----:B------:R-:W-:Y:S01]  /*2c30*/  IMAD.MOV.U32 R43, RZ, RZ, R61 ;  /* 0x000000ffff2b7224 */ /* 0x000fe200078e003d */
[----:B------:R-:W-:Y:S01]  /*2c40*/  PRMT R110, R41, 0x5410, R40 ;  /* 0x00005410296e7816 */ /* 0x000fe20000000028 */
[----:B------:R-:W-:Y:S01]  /*2c50*/  IMAD.MOV.U32 R41, RZ, RZ, R59 ;  /* 0x000000ffff297224 */ /* 0x000fe200078e003b */
[----:B------:R-:W-:Y:S01]  /*2c60*/  MOV R40, R58 ;  /* 0x0000003a00287202 */ /* 0x000fe20000000f00 */
[----:B------:R-:W-:Y:S01]  /*2c70*/  BSSY B1, `(.L_x_496) ;  /* 0x0000023000017945 */ /* 0x000fe20003800000 */
[----:B------:R-:W-:Y:S01]  /*2c80*/  PRMT R113, R42, 0x5410, R43 ;  /* 0x000054102a717816 */ /* 0x000fe2000000002b */
[----:B------:R-:W-:Y:S01]  /*2c90*/  IMAD.MOV.U32 R42, RZ, RZ, R62 ;  /* 0x000000ffff2a7224 */ /* 0x000fe200078e003e */
[----:B------:R-:W-:Y:S01]  /*2ca0*/  PRMT R107, R41, 0x5410, R40 ;  /* 0x00005410296b7816 */ /* 0x000fe20000000028 */
[----:B------:R-:W-:Y:S01]  /*2cb0*/  IMAD.MOV.U32 R43, RZ, RZ, R63 ;  /* 0x000000ffff2b7224 */ /* 0x000fe200078e003f */
[----:B------:R-:W-:-:S02]  /*2cc0*/  CS2R R40, SRZ ;  /* 0x0000000000287805 */ /* 0x000fc4000001ff00 */
[----:B------:R-:W-:Y:S02]  /*2cd0*/  CS2R R48, SRZ ;  /* 0x0000000000307805 */ /* 0x000fe4000001ff00 */
[----:B------:R-:W-:Y:S02]  /*2ce0*/  CS2R R52, SRZ ;  /* 0x0000000000347805 */ /* 0x000fe4000001ff00 */
[----:B------:R-:W-:Y:S02]  /*2cf0*/  CS2R R50, SRZ ;  /* 0x0000000000327805 */ /* 0x000fe4000001ff00 */
[----:B------:R-:W-:Y:S02]  /*2d00*/  PRMT R114, R42, 0x5410, R43 ;  /* 0x000054102a727816 */ /* 0x000fe4000000002b */
[----:B------:R-:W-:Y:S02]  /*2d10*/  CS2R R54, SRZ ;  /* 0x0000000000367805 */ /* 0x000fe4000001ff00 */
[----:B------:R-:W-:-:S02]  /*2d20*/  CS2R R44, SRZ ;  /* 0x00000000002c7805 */ /* 0x000fc4000001ff00 */
[----:B------:R-:W-:Y:S02]  /*2d30*/  CS2R R42, SRZ ;  /* 0x00000000002a7805 */ /* 0x000fe4000001ff00 */
[----:B------:R-:W-:Y:S01]  /*2d40*/  CS2R R46, SRZ ;  /* 0x00000000002e7805 */ /* 0x000fe2000001ff00 */
        /* <DEDUP_REMOVED lines=21> */
.L_x_497:
[----:B------:R-:W-:Y:S05]  /*2ea0*/  BSYNC B1 ;  /* 0x0000000000017941 */ /* 0x000fea0003800000 */
.L_x_496:
[----:B0-----:R-:W-:Y:S01]  /*2eb0*/  VIADD R72, R153, 0x60 ;  /* 0x0000006099487836 */ /* 0x001fe20000000000 */
[----:B------:R-:W-:Y:S04]  /*2ec0*/  BSSY B1, `(.L_x_498) ;  /* 0x000001f000017945 */ /* 0x000fe80003800000 */
[----:B------:R-:W-:-:S13]  /*2ed0*/  ISETP.GE.AND P4, PT, R72, R98, PT ;  /* 0x000000624800720c */ /* 0x000fda0003f86270 */
[----:B------:R-:W-:Y:S05]  /*2ee0*/  @P4 BRA `(.L_x_499) ;  /* 0x0000000000704947 */ /* 0x000fea0003800000 */
[----:B------:R-:W0:Y:S01]  /*2ef0*/  LDC.64 R40, c[0x0][0x3f8] ;  /* 0x0000fe00ff287b82 */ /* 0x000e220000000a00 */
[----:B------:R-:W-:Y:S01]  /*2f00*/  IMAD.MOV.U32 R15, RZ, RZ, R90 ;  /* 0x000000ffff0f7224 */ /* 0x000fe200078e005a */
[----:B------:R-:W-:Y:S01]  /*2f10*/  ULDC.64 UR4, c[0x0][0x3e8] ;  /* 0x0000fa0000047ab9 */ /* 0x000fe20000000a00 */
[----:B------:R-:W-:Y:S02]  /*2f20*/  CS2R R44, SRZ ;  /* 0x00000000002c7805 */ /* 0x000fe4000001ff00 */
[----:B------:R-:W-:Y:S01]  /*2f30*/  CS2R R46, SRZ ;  /* 0x00000000002e7805 */ /* 0x000fe2000001ff00 */
[----:B0-----:R-:W-:-:S04]  /*2f40*/  IMAD.WIDE.U32 R14, R40, 0x60, R14 ;  /* 0x00000060280e7825 */ /* 0x001fc800078e000e */
[----:B------:R-:W-:Y:S01]  /*2f50*/  IMAD R13, R41, 0x60, RZ ;  /* 0x00000060290d7824 */ /* 0x000fe200078e02ff */
[----:B------:R-:W-:-:S04]  /*2f60*/  IADD3 R41, P5, R82, R14, RZ ;  /* 0x0000000e52297210 */ /* 0x000fc80007fbe0ff */
[----:B------:R-:W-:Y:S01]  /*2f70*/  IADD3.X R42, R38, R15, R13, P5, !PT ;  /* 0x0000000f262a7210 */ /* 0x000fe20002ffe40d */
[----:B------:R-:W-:Y:S01]  /*2f80*/  IMAD.MOV.U32 R13, RZ, RZ, R11 ;  /* 0x000000ffff0d7224 */ /* 0x000fe200078e000b */
[----:B------:R-:W0:Y:S02]  /*2f90*/  LDC.64 R14, c[0x0][0x408] ;  /* 0x00010200ff0e7b82 */ /* 0x000e240000000a00 */
[----:B0-----:R-:W-:-:S04]  /*2fa0*/  IMAD.WIDE.U32 R12, R14, 0x60, R12 ;  /* 0x000000600e0c7825 */ /* 0x001fc800078e000c */
[----:B------:R-:W-:Y:S01]  /*2fb0*/  IMAD R15, R15, 0x60, RZ ;  /* 0x000000600f0f7824 */ /* 0x000fe200078e02ff */
[----:B------:R-:W-:-:S04]  /*2fc0*/  IADD3 R11, P5, R86, R12, RZ ;  /* 0x0000000c560b7210 */ /* 0x000fc80007fbe0ff */
[----:B------:R-:W-:Y:S02]  /*2fd0*/  IADD3.X R40, R76, R13, R15, P5, !PT ;  /* 0x0000000d4c287210 */ /* 0x000fe40002ffe40f */
        /* <DEDUP_REMOVED lines=13> */
.L_x_499:
[----:B------:R-:W-:Y:S05]  /*30b0*/  BSYNC B1 ;  /* 0x0000000000017941 */ /* 0x000fea0003800000 */
.L_x_498:
[----:B0----5:R-:W-:Y:S01]  /*30c0*/  IMAD.MOV.U32 R12, RZ, RZ, R49 ;  /* 0x000000ffff0c7224 */ /* 0x021fe200078e0031 */
[----:B------:R-:W-:Y:S01]  /*30d0*/  MOV R11, R48 ;  /* 0x00000030000b7202 */ /* 0x000fe20000000f00 */
[----:B------:R-:W-:Y:S01]  /*30e0*/  IMAD.MOV.U32 R13, RZ, RZ, R52 ;  /* 0x000000ffff0d7224 */ /* 0x000fe200078e0034 */
[----:B------:R-:W-:Y:S01]  /*30f0*/  UISETP.NE.AND UP0, UPT, UR41, 0x3, UPT ;  /* 0x000000032900788c */ /* 0x000fe2000bf05270 */
        /* <DEDUP_REMOVED lines=8> */
[----:B------:R-:W-:Y:S02]  /*3180*/  PLOP3.LUT P5, PT, PT, PT, UP0, 0x80, 0x0 ;  /* 0x000000000000781c */ /* 0x000fe40003faf008 */
[----:B------:R-:W-:Y:S01]  /*3190*/  PRMT R119, R11, 0x5410, R12 ;  /* 0x000054100b777816 */ /* 0x000fe2000000000c */
[----:B------:R-:W-:Y:S01]  /*31a0*/  IMAD.MOV.U32 R12, RZ, RZ, R41 ;  /* 0x000000ffff0c7224 */ /* 0x000fe200078e0029 */
[----:B------:R-:W-:Y:S01]  /*31b0*/  PRMT R121, R121, 0x5410, R13 ;  /* 0x0000541079797816 */ /* 0x000fe2000000000d */
[----:B------:R-:W-:Y:S01]  /*31c0*/  IMAD.MOV.U32 R13, RZ, RZ, R44 ;  /* 0x000000ffff0d7224 */ /* 0x000fe200078e002c */
[----:B------:R-:W-:Y:S01]  /*31d0*/  PRMT R122, R14, 0x7610, R122 ;  /* 0x000076100e7a7816 */ /* 0x000fe2000000007a */
[----:B------:R-:W-:Y:S01]  /*31e0*/  IMAD.MOV.U32 R14, RZ, RZ, R45 ;  /* 0x000000ffff0e7224 */ /* 0x000fe200078e002d */
[----:B------:R-:W-:-:S04]  /*31f0*/  MOV R11, R40 ;  /* 0x00000028000b7202 */ /* 0x000fc80000000f00 */
[----:B------:R-:W-:Y:S01]  /*3200*/  PRMT R105, R11, 0x5410, R12 ;  /* 0x000054100b697816 */ /* 0x000fe2000000000c */
[----:B------:R-:W-:Y:S01]  /*3210*/  IMAD.MOV.U32 R12, RZ, RZ, R43 ;  /* 0x000000ffff0c7224 */ /* 0x000fe200078e002b */
[----:B------:R-:W-:Y:S01]  /*3220*/  PRMT R112, R14, 0x5410, R13 ;  /* 0x000054100e707816 */ /* 0x000fe2000000000d */
[----:B------:R-:W-:Y:S01]  /*3230*/  IMAD.MOV.U32 R13, RZ, RZ, R46 ;  /* 0x000000ffff0d7224 */ /* 0x000fe200078e002e */
[----:B------:R-:W-:Y:S01]  /*3240*/  MOV R11, R42 ;  /* 0x0000002a000b7202 */ /* 0x000fe20000000f00 */
[----:B------:R-:W-:-:S03]  /*3250*/  IMAD.MOV.U32 R14, RZ, RZ, R47 ;  /* 0x000000ffff0e7224 */ /* 0x000fc600078e002f */
[----:B------:R-:W-:Y:S02]  /*3260*/  PRMT R106, R11, 0x5410, R12 ;  /* 0x000054100b6a7816 */ /* 0x000fe4000000000c */
[----:B------:R-:W-:Y:S01]  /*3270*/  PRMT R111, R14, 0x5410, R13 ;  /* 0x000054100e6f7816 */ /* 0x000fe2000000000d */
[----:B------:R-:W-:Y:S06]  /*3280*/  @!P5 BRA `(.L_x_500) ;  /* 0x000000000004d947 */ /* 0x000fec0003800000 */
[----:B------:R-:W-:Y:S01]  /*3290*/  BPT.TRAP 0x1 ;  /* 0x000000040000795c */ /* 0x000fe20000300000 */
.L_x_500:
[----:B------:R-:W-:Y:S01]  /*32a0*/  LEA R90, R155, R156, 0x3 ;  /* 0x0000009c9b5a7211 */ /* 0x000fe200078e18ff */
[----:B------:R-:W-:Y:S01]  /*32b0*/  BSSY B1, `(.L_x_501) ;  /* 0x0000004000017945 */ /* 0x000fe20003800000 */
[----:B------:R-:W-:-:S04]  /*32c0*/  SHF.L.U32 R103, R154, 0x1f, RZ ;  /* 0x0000001f9a677819 */ /* 0x000fc800000006ff */
[----:B------:R-:W0:Y:S02]  /*32d0*/  SYNCS.PHASECHK.TRANS64.TRYWAIT P6, [R90+URZ+0x28890], R103 ;  /* 0x028890675a0075a7 */ /* 0x000e2400080c017f */
[----:B0-----:R-:W-:Y:S05]  /*32e0*/  @!P6 BRA `(.L_x_502) ;  /* 0x0000019000f0e947 */ /* 0x001fea0003800000 */
.L_x_808:
[----:B------:R-:W-:Y:S05]  /*32f0*/  BSYNC B1 ;  /* 0x0000000000017941 */ /* 0x000fea0003800000 */
.L_x_501:
[----:B------:R-:W-:-:S03]  /*3300*/  UMOV UR4, 0xffffffff ;  /* 0xffffffff00047882 */ /* 0x000fc60000000000 */
[----:B------:R-:W-:Y:S05]  /*3310*/  BRA.DIV UR4, `(.L_x_503) ;  /* 0x0000019204f87947 */ /* 0x000fea000b800000 */
[----:B------:R1:W2:Y:S04]  /*3320*/  SHFL.IDX PT, R75, R108, RZ, 0x181f ;  /* 0x00181fff6c4b7589 */ /* 0x0002a800000e0000 */
[----:B------:R1:W3:Y:S02]  /*3330*/  SHFL.IDX PT, R74, R109, RZ, 0x181f ;  /* 0x00181fff6d4a7589 */ /* 0x0002e400000e0000 */
.L_x_812:
[----:B------:R-:W-:Y:S01]  /*3340*/  ISETP.NE.AND P6, PT, R124, RZ, PT ;  /* 0x000000ff7c00720c */ /* 0x000fe20003fc5270 */
[----:B------:R-:W-:-:S12]  /*3350*/  BSSY B1, `(.L_x_504) ;  /* 0x0000066000017945 */ /* 0x000fd80003800000 */
[----:B------:R-:W-:Y:S05]  /*3360*/  @P6 BRA `(.L_x_505) ;  /* 0x0000000400906947 */ /* 0x000fea0003800000 */
[----:B------:R-:W-:Y:S04]  /*3370*/  BSSY B2, `(.L_x_506) ;  /* 0x0000032000027945 */ /* 0x000fe80003800000 */
[----:B------:R-:W-:Y:S05]  /*3380*/  @P1 BRA `(.L_x_507) ;  /* 0x0000000000c01947 */ /* 0x000fea0003800000 */
[----:B------:R4:W0:Y:S01]  /*3390*/  LDS.128 R12, [R92+0x18400] ;  /* 0x018400005c0c7984 */ /* 0x0008220000000c00 */
[C---:B---3--:R-:W-:Y:S01]  /*33a0*/  LEA R72, P6, R16.reuse, R74, 0x1 ;  /* 0x0000004a10487211 */ /* 0x048fe200078c08ff */
[----:B------:R-:W-:Y:S03]  /*33b0*/  BSSY B3, `(.L_x_508) ;  /* 0x000002c000037945 */ /* 0x000fe60003800000 */
[----:B--2---:R-:W-:Y:S02]  /*33c0*/  LEA.HI.X R73, R16, R75, R17, 0x1, P6 ;  /* 0x0000004b10497211 */ /* 0x004fe400030f0c11 */
[----:B------:R-:W-:-:S13]  /*33d0*/  ISETP.GE.AND P6, PT, R18, R104, PT ;  /* 0x000000681200720c */ /* 0x000fda0003fc6270 */
[----:B----4-:R-:W-:Y:S05]  /*33e0*/  @P6 BRA `(.L_x_509) ;  /* 0x0000000000a06947 */ /* 0x010fea0003800000 */
[----:B------:R-:W-:Y:S01]  /*33f0*/  SHF.R.U64 R11, R68, 0x10, R69 ;  /* 0x00000010440b7819 */ /* 0x000fe20000001245 */
[--C-:B0-----:R-:W-:Y:S01]  /*3400*/  HADD2.F32 R68, -RZ, R15.reuse.H1_H1 ;  /* 0x3000000fff447230 */ /* 0x101fe20000004100 */
[--C-:B------:R-:W-:Y:S01]  /*3410*/  SHF.R.U64 R124, R70, 0x10, R71.reuse ;  /* 0x00000010467c7819 */ /* 0x100fe20000001247 */
[----:B------:R-:W-:Y:S01]  /*3420*/  HADD2.F32 R15, -RZ, R15.H0_H0 ;  /* 0x2000000fff0f7230 */ /* 0x000fe20000004100 */
[----:B------:R-:W-:Y:S01]  /*3430*/  SHF.R.U32.HI R71, RZ, 0x10, R71 ;  /* 0x00000010ff477819 */ /* 0x000fe20000011647 */
[----:B------:R-:W-:Y:S01]  /*3440*/  HADD2.F32 R70, -RZ, R11.H0_H0 ;  /* 0x2000000bff467230 */ /* 0x000fe20000004100 */
[----:B------:R-:W-:Y:S01]  /*3450*/  SHF.R.U32.HI R69, RZ, 0x10, R69 ;  /* 0x00000010ff457819 */ /* 0x000fe20000011645 */
[----:B------:R-:W-:Y:S02]  /*3460*/  HADD2.F32 R124, -RZ, R124.H0_H0 ;  /* 0x2000007cff7c7230 */ /* 0x000fe40000004100 */
[----:B------:R-:W-:Y:S02]  /*3470*/  HADD2.F32 R11, -RZ, R13.H1_H1 ;  /* 0x3000000dff0b7230 */ /* 0x000fe40000004100 */
[----:B------:R-:W-:-:S02]  /*3480*/  HADD2.F32 R71, -RZ, R71.H0_H0 ;  /* 0x20000047ff477230 */ /* 0x000fc40000004100 */
[----:B------:R-:W-:Y:S02]  /*3490*/  HADD2.F32 R13, -RZ, R13.H0_H0 ;  /* 0x2000000dff0d7230 */ /* 0x000fe40000004100 */
[-C--:B------:R-:W-:Y:S01]  /*34a0*/  FMUL.FTZ R126, R11, R124.reuse ;  /* 0x0000007c0b7e7220 */ /* 0x080fe20000410000 */
[----:B------:R-:W-:Y:S02]  /*34b0*/  HADD2.F32 R69, -RZ, R69.H0_H0 ;  /* 0x20000045ff457230 */ /* 0x000fe40000004100 */
[-C--:B------:R-:W-:Y:S01]  /*34c0*/  FMUL.FTZ R128, R68, R71.reuse ;  /* 0x0000004744807220 */ /* 0x080fe20000410000 */
[----:B------:R-:W-:Y:S01]  /*34d0*/  FMUL.FTZ R71, R15, R71 ;  /* 0x000000470f477220 */ /* 0x000fe20000410000 */
[C---:B------:R-:W-:Y:S01]  /*34e0*/  FMUL.FTZ R124, R13.reuse, R124 ;  /* 0x0000007c0d7c7220 */ /* 0x040fe20000410000 */
[----:B------:R-:W-:Y:S01]  /*34f0*/  FFMA.FTZ R126, R13, R70, -R126 ;  /* 0x000000460d7e7223 */ /* 0x000fe2000001087e */
[----:B------:R-:W-:Y:S01]  /*3500*/  FFMA.FTZ R128, R15, R69, -R128 ;  /* 0x000000450f807223 */ /* 0x000fe20000010880 */
[----:B------:R-:W-:-:S02]  /*3510*/  HADD2.F32 R15, -RZ, R123.H1_H1 ;  /* 0x3000007bff0f7230 */ /* 0x000fc40000004100 */
[----:B------:R-:W-:Y:S01]  /*3520*/  FFMA.FTZ R125, R11, R70, R124 ;  /* 0x000000460b7d7223 */ /* 0x000fe2000001007c */
[--C-:B------:R-:W-:Y:S02]  /*3530*/  HADD2.F32 R11, -RZ, R12.reuse.H1_H1 ;  /* 0x3000000cff0b7230 */ /* 0x100fe40000004100 */
[----:B------:R-:W-:Y:S01]  /*3540*/  FFMA.FTZ R127, R68, R69, R71 ;  /* 0x00000045447f7223 */ /* 0x000fe20000010047 */
[----:B------:R-:W-:Y:S02]  /*3550*/  HADD2.F32 R123, -RZ, R123.H0_H0 ;  /* 0x2000007bff7b7230 */ /* 0x000fe40000004100 */
[----:B------:R-:W-:Y:S02]  /*3560*/  HADD2.F32 R12, -RZ, R12.H0_H0 ;  /* 0x2000000cff0c7230 */ /* 0x000fe40000004100 */
[----:B------:R-:W-:Y:S02]  /*3570*/  HADD2.F32 R13, -RZ, R14.H1_H1 ;  /* 0x3000000eff0d7230 */ /* 0x000fe40000004100 */
[----:B------:R-:W-:Y:S01]  /*3580*/  FMUL.FTZ R71, R11, R123 ;  /* 0x0000007b0b477220 */ /* 0x000fe20000410000 */
[----:B------:R-:W-:-:S02]  /*3590*/  HADD2.F32 R69, -RZ, R122.H1_H1 ;  /* 0x3000007aff457230 */ /* 0x000fc40000004100 */
[C---:B------:R-:W-:Y:S01]  /*35a0*/  FMUL.FTZ R70, R12.reuse, R123 ;  /* 0x0000007b0c467220 */ /* 0x040fe20000410000 */
[----:B------:R-:W-:Y:S02]  /*35b0*/  HADD2.F32 R14, -RZ, R14.H0_H0 ;  /* 0x2000000eff0e7230 */ /* 0x000fe40000004100 */
[----:B------:R-:W-:Y:S01]  /*35c0*/  FFMA.FTZ R71, R12, R15, -R71 ;  /* 0x0000000f0c477223 */ /* 0x000fe20000010847 */
[----:B------:R-:W-:Y:S02]  /*35d0*/  HADD2.F32 R68, -RZ, R120.H0_H0 ;  /* 0x20000078ff447230 */ /* 0x000fe40000004100 */
[----:B------:R-:W-:Y:S01]  /*35e0*/  FMUL.FTZ R123, R13, R69 ;  /* 0x000000450d7b7220 */ /* 0x000fe20000410000 */
[----:B------:R-:W-:Y:S01]  /*35f0*/  FFMA.FTZ R70, R11, R15, R70 ;  /* 0x0000000f0b467223 */ /* 0x000fe20000010046 */
[C---:B------:R-:W-:Y:S01]  /*3600*/  FMUL.FTZ R124, R14.reuse, R69 ;  /* 0x000000450e7c7220 */ /* 0x040fe20000410000 */
[----:B------:R-:W-:Y:S01]  /*3610*/  F2FP.F16.F32.PACK_AB R15, R127, R128 ;  /* 0x000000807f0f723e */ /* 0x000fe200000000ff */
[----:B------:R-:W-:-:S02]  /*3620*/  FFMA.FTZ R123, R14, R68, -R123 ;  /* 0x000000440e7b7223 */ /* 0x000fc4000001087b */
[----:B------:R-:W-:Y:S01]  /*3630*/  FFMA.FTZ R124, R13, R68, R124 ;  /* 0x000000440d7c7223 */ /* 0x000fe2000001007c */
[----:B------:R-:W-:Y:S02]  /*3640*/  F2FP.F16.F32.PACK_AB R13, R125, R126 ;  /* 0x0000007e7d0d723e */ /* 0x000fe400000000ff */
[----:B------:R-:W-:Y:S02]  /*3650*/  F2FP.F16.F32.PACK_AB R12, R70, R71 ;  /* 0x00000047460c723e */ /* 0x000fe400000000ff */
[----:B------:R-:W-:-:S07]  /*3660*/  F2FP.F16.F32.PACK_AB R14, R124, R123 ;  /* 0x0000007b7c0e723e */ /* 0x000fce00000000ff */
.L_x_509:
[----:B------:R-:W-:Y:S05]  /*3670*/  BSYNC B3 ;  /* 0x0000000000037941 */ /* 0x000fea0003800000 */
.L_x_508:
[----:B0-----:R4:W-:Y:S02]  /*3680*/  ST.E.128 desc[UR42][R72.64], R12 ;  /* 0x0000000c48007985 */ /* 0x0019e4000c101d2a */
.L_x_507:
[----:B------:R-:W-:Y:S05]  /*3690*/  BSYNC B2 ;  /* 0x0000000000027941 */ /* 0x000fea0003800000 */
.L_x_506:
[----:B------:R-:W-:Y:S05]  /*36a0*/  @P2 BRA `(.L_x_505) ;  /* 0x0000000000c02947 */ /* 0x000fea0003800000 */
[----:B----4-:R4:W0:Y:S01]  /*36b0*/  LDS.128 R12, [R92+0x1c400] ;  /* 0x01c400005c0c7984 */ /* 0x0108220000000c00 */
        /* <DEDUP_REMOVED lines=13> */
[----:B------:R-:W-:Y:S02]  /*3790*/  HADD2.F32 R67, -RZ, R67.H0_H0 ;  /* 0x20000043ff437230 */ /* 0x000fe40000004100 */
[----:B------:R-:W-:-:S02]  /*37a0*/  HADD2.F32 R11, -RZ, R13.H1_H1 ;  /* 0x3000000dff0b7230 */ /* 0x000fc40000004100 */
[----:B------:R-:W-:Y:S02]  /*37b0*/  HADD2.F32 R13, -RZ, R13.H0_H0 ;  /* 0x2000000dff0d7230 */ /* 0x000fe40000004100 */
[-C--:B------:R-:W-:Y:S01]  /*37c0*/  FMUL.FTZ R71, R15, R67.reuse ;  /* 0x000000430f477220 */ /* 0x080fe20000410000 */
[----:B------:R-:W-:Y:S02]  /*37d0*/  HADD2.F32 R65, -RZ, R65.H0_H0 ;  /* 0x20000041ff417230 */ /* 0x000fe40000004100 */
[-C--:B------:R-:W-:Y:S01]  /*37e0*/  FMUL.FTZ R72, R11, R70.reuse ;  /* 0x000000460b487220 */ /* 0x080fe20000410000 */
[C---:B------:R-:W-:Y:S01]  /*37f0*/  FMUL.FTZ R74, R64.reuse, R67 ;  /* 0x00000043404a7220 */ /* 0x040fe20000410000 */
[C---:B------:R-:W-:Y:S01]  /*3800*/  FMUL.FTZ R70, R13.reuse, R70 ;  /* 0x000000460d467220 */ /* 0x040fe20000410000 */
[----:B------:R-:W-:Y:S01]  /*3810*/  FFMA.FTZ R73, R64, R65, R71 ;  /* 0x0000004140497223 */ /* 0x000fe20000010047 */
[-C--:B------:R-:W-:Y:S02]  /*3820*/  FFMA.FTZ R72, R13, R66.reuse, -R72 ;  /* 0x000000420d487223 */ /* 0x080fe40000010848 */
[----:B------:R-:W-:Y:S01]  /*3830*/  FFMA.FTZ R67, R11, R66, R70 ;  /* 0x000000420b437223 */ /* 0x000fe20000010046 */
[----:B------:R-:W-:-:S02]  /*3840*/  HADD2.F32 R64, -RZ, R116.H0_H0 ;  /* 0x20000074ff407230 */ /* 0x000fc40000004100 */
[----:B------:R-:W-:Y:S01]  /*3850*/  FFMA.FTZ R74, R15, R65, -R74 ;  /* 0x000000410f4a7223 */ /* 0x000fe2000001084a */
[----:B------:R-:W-:Y:S02]  /*3860*/  HADD2.F32 R116, -RZ, R116.H1_H1 ;  /* 0x30000074ff747230 */ /* 0x000fe40000004100 */
[----:B------:R-:W-:Y:S02]  /*3870*/  HADD2.F32 R11, -RZ, R12.H1_H1 ;  /* 0x3000000cff0b7230 */ /* 0x000fe40000004100 */
[----:B------:R-:W-:Y:S02]  /*3880*/  HADD2.F32 R13, -RZ, R14.H1_H1 ;  /* 0x3000000eff0d7230 */ /* 0x000fe40000004100 */
[----:B------:R-:W-:Y:S02]  /*3890*/  HADD2.F32 R12, -RZ, R12.H0_H0 ;  /* 0x2000000cff0c7230 */ /* 0x000fe40000004100 */
[----:B------:R-:W-:Y:S01]  /*38a0*/  FMUL.FTZ R65, R11, R64 ;  /* 0x000000400b417220 */ /* 0x000fe20000410000 */
[----:B------:R-:W-:-:S02]  /*38b0*/  HADD2.F32 R14, -RZ, R14.H0_H0 ;  /* 0x2000000eff0e7230 */ /* 0x000fc40000004100 */
[----:B------:R-:W-:Y:S01]  /*38c0*/  FMUL.FTZ R71, R13, R116 ;  /* 0x000000740d477220 */ /* 0x000fe20000410000 */
[--C-:B------:R-:W-:Y:S02]  /*38d0*/  HADD2.F32 R15, -RZ, R115.reuse.H0_H0 ;  /* 0x20000073ff0f7230 */ /* 0x100fe40000004100 */
[----:B------:R-:W-:Y:S01]  /*38e0*/  FMUL.FTZ R64, R12, R64 ;  /* 0x000000400c407220 */ /* 0x000fe20000410000 */
[----:B------:R-:W-:Y:S02]  /*38f0*/  HADD2.F32 R115, -RZ, R115.H1_H1 ;  /* 0x30000073ff737230 */ /* 0x000fe40000004100 */
[----:B------:R-:W-:Y:S01]  /*3900*/  FMUL.FTZ R116, R14, R116 ;  /* 0x000000740e747220 */ /* 0x000fe20000410000 */
[-C--:B------:R-:W-:Y:S01]  /*3910*/  FFMA.FTZ R65, R12, R15.reuse, -R65 ;  /* 0x0000000f0c417223 */ /* 0x080fe20000010841 */
[----:B------:R-:W-:Y:S01]  /*3920*/  FFMA.FTZ R64, R11, R15, R64 ;  /* 0x0000000f0b407223 */ /* 0x000fe20000010040 */
[-C--:B------:R-:W-:Y:S01]  /*3930*/  FFMA.FTZ R71, R14, R115.reuse, -R71 ;  /* 0x000000730e477223 */ /* 0x080fe20000010847 */
[----:B------:R-:W-:Y:S01]  /*3940*/  FFMA.FTZ R116, R13, R115, R116 ;  /* 0x000000730d747223 */ /* 0x000fe20000010074 */
[----:B------:R-:W-:-:S02]  /*3950*/  F2FP.F16.F32.PACK_AB R13, R67, R72 ;  /* 0x00000048430d723e */ /* 0x000fc400000000ff */
[----:B------:R-:W-:Y:S02]  /*3960*/  F2FP.F16.F32.PACK_AB R15, R73, R74 ;  /* 0x0000004a490f723e */ /* 0x000fe400000000ff */
[----:B------:R-:W-:Y:S02]  /*3970*/  F2FP.F16.F32.PACK_AB R12, R64, R65 ;  /* 0x00000041400c723e */ /* 0x000fe400000000ff */
[----:B------:R-:W-:-:S07]  /*3980*/  F2FP.F16.F32.PACK_AB R14, R116, R71 ;  /* 0x00000047740e723e */ /* 0x000fce00000000ff */
.L_x_511:
[----:B------:R-:W-:Y:S05]  /*3990*/  BSYNC B2 ;  /* 0x0000000000027941 */ /* 0x000fea0003800000 */
.L_x_510:
[----:B0-----:R0:W-:Y:S02]  /*39a0*/  ST.E.128 desc[UR42][R68.64], R12 ;  /* 0x0000000c44007985 */ /* 0x0011e4000c101d2a */
.L_x_505:
[----:B------:R-:W-:Y:S05]  /*39b0*/  BSYNC B1 ;  /* 0x0000000000017941 */ /* 0x000fea0003800000 */
.L_x_504:
[----:B------:R-:W-:-:S03]  /*39c0*/  UMOV UR4, 0xffffffff ;  /* 0xffffffff00047882 */ /* 0x000fc60000000000 */
[----:B------:R-:W-:Y:S05]  /*39d0*/  BRA.DIV UR4, `(.L_x_512) ;  /* 0x0000018e04947947 */ /* 0x000fea000b800000 */
[----:B------:R0:W0:Y:S04]  /*39e0*/  SHFL.IDX PT, R67, R108, 0x1, 0x181f ;  /* 0x00381f006c437f89 */ /* 0x00002800000e0000 */
[----:B------:R0:W0:Y:S02]  /*39f0*/  SHFL.IDX PT, R66, R109, 0x1, 0x181f ;  /* 0x00381f006d427f89 */ /* 0x00002400000e0000 */
.L_x_816:
[----:B------:R-:W-:Y:S01]  /*3a00*/  ISETP.NE.AND P6, PT, R118, RZ, PT ;  /* 0x000000ff7600720c */ /* 0x000fe20003fc5270 */
[----:B------:R-:W-:-:S12]  /*3a10*/  BSSY B1, `(.L_x_513) ;  /* 0x0000066000017945 */ /* 0x000fd80003800000 */
[----:B------:R-:W-:Y:S05]  /*3a20*/  @P6 BRA `(.L_x_514) ;  /* 0x0000000400906947 */ /* 0x000fea0003800000 */
[----:B------:R-:W-:Y:S04]  /*3a30*/  BSSY B2, `(.L_x_515) ;  /* 0x0000032000027945 */ /* 0x000fe80003800000 */
[----:B------:R-:W-:Y:S05]  /*3a40*/  @P1 BRA `(.L_x_516) ;  /* 0x0000000000c01947 */ /* 0x000fea0003800000 */
[----:B0---4-:R0:W4:Y:S01]  /*3a50*/  LDS.128 R12, [R92+0x19400] ;  /* 0x019400005c0c7984 */ /* 0x0111220000000c00 */
[C---:B------:R-:W-:Y:S01]  /*3a60*/  LEA R64, P6, R16.reuse, R66, 0x1 ;  /* 0x0000004210407211 */ /* 0x040fe200078c08ff */
[----:B------:R-:W-:Y:S03]  /*3a70*/  BSSY B3, `(.L_x_517) ;  /* 0x000002c000037945 */ /* 0x000fe60003800000 */
[----:B------:R-:W-:Y:S02]  /*3a80*/  LEA.HI.X R65, R16, R67, R17, 0x1, P6 ;  /* 0x0000004310417211 */ /* 0x000fe400030f0c11 */
[----:B------:R-:W-:-:S13]  /*3a90*/  ISETP.GE.AND P6, PT, R18, R104, PT ;  /* 0x000000681200720c */ /* 0x000fda0003fc6270 */
[----:B0-----:R-:W-:Y:S05]  /*3aa0*/  @P6 BRA `(.L_x_518) ;  /* 0x0000000000a06947 */ /* 0x001fea0003800000 */
[----:B------:R-:W-:Y:S01]  /*3ab0*/  SHF.R.U64 R11, R60, 0x10, R61 ;  /* 0x000000103c0b7819 */ /* 0x000fe2000000123d */
[--C-:B----4-:R-:W-:Y:S01]  /*3ac0*/  HADD2.F32 R60, -RZ, R15.reuse.H1_H1 ;  /* 0x3000000fff3c7230 */ /* 0x110fe20000004100 */
        /* <DEDUP_REMOVED lines=38> */
.L_x_518:
[----:B------:R-:W-:Y:S05]  /*3d30*/  BSYNC B3 ;  /* 0x0000000000037941 */ /* 0x000fea0003800000 */
.L_x_517:
[----:B----4-:R0:W-:Y:S02]  /*3d40*/  ST.E.128 desc[UR42][R64.64], R12 ;  /* 0x0000000c40007985 */ /* 0x0101e4000c101d2a */
.L_x_516:
[----:B------:R-:W-:Y:S05]  /*3d50*/  BSYNC B2 ;  /* 0x0000000000027941 */ /* 0x000fea0003800000 */
.L_x_515:
        /* <DEDUP_REMOVED lines=21> */
[C---:B------:R-:W-:Y:S01]  /*3eb0*/  FMUL.FTZ R66, R56.reuse, R59 ;  /* 0x0000003b38427220 */ /* 0x040fe20000410000 */
[C---:B------:R-:W-:Y:S01]  /*3ec0*/  FMUL.FTZ R62, R13.reuse, R62 ;  /* 0x0000003e0d3e7220 */ /* 0x040fe20000410000 */
[----:B------:R-:W-:Y:S01]  /*3ed0*/  FFMA.FTZ R64, R13, R58, -R64 ;  /* 0x0000003a0d407223 */ /* 0x000fe20000010840 */
[----:B------:R-:W-:Y:S01]  /*3ee0*/  FFMA.FTZ R65, R56, R57, R63 ;  /* 0x0000003938417223 */ /* 0x000fe2000001003f */
[----:B------:R-:W-:-:S02]  /*3ef0*/  HADD2.F32 R56, -RZ, R107.H1_H1 ;  /* 0x3000006bff387230 */ /* 0x000fc40000004100 */
[----:B------:R-:W-:Y:S01]  /*3f00*/  FFMA.FTZ R59, R11, R58, R62 ;  /* 0x0000003a0b3b7223 */ /* 0x000fe2000001003e */
[----:B------:R-:W-:Y:S02]  /*3f10*/  HADD2.F32 R11, -RZ, R12.H1_H1 ;  /* 0x3000000cff0b7230 */ /* 0x000fe40000004100 */
[----:B------:R-:W-:Y:S01]  /*3f20*/  FFMA.FTZ R66, R15, R57, -R66 ;  /* 0x000000390f427223 */ /* 0x000fe20000010842 */
[----:B------:R-:W-:Y:S02]  /*3f30*/  HADD2.F32 R13, -RZ, R14.H1_H1 ;  /* 0x3000000eff0d7230 */ /* 0x000fe40000004100 */
[----:B------:R-:W-:Y:S02]  /*3f40*/  HADD2.F32 R107, -RZ, R107.H0_H0 ;  /* 0x2000006bff6b7230 */ /* 0x000fe40000004100 */
[----:B------:R-:W-:Y:S01]  /*3f50*/  FMUL.FTZ R57, R11, R56 ;  /* 0x000000380b397220 */ /* 0x000fe20000410000 */
[----:B------:R-:W-:Y:S02]  /*3f60*/  HADD2.F32 R12, -RZ, R12.H0_H0 ;  /* 0x2000000cff0c7230 */ /* 0x000fe40000004100 */
[----:B------:R-:W-:-:S02]  /*3f70*/  HADD2.F32 R14, -RZ, R14.H0_H0 ;  /* 0x2000000eff0e7230 */ /* 0x000fc40000004100 */
[-C--:B------:R-:W-:Y:S01]  /*3f80*/  FMUL.FTZ R63, R13, R107.reuse ;  /* 0x0000006b0d3f7220 */ /* 0x080fe20000410000 */
[--C-:B------:R-:W-:Y:S02]  /*3f90*/  HADD2.F32 R15, -RZ, R110.reuse.H1_H1 ;  /* 0x3000006eff0f7230 */ /* 0x100fe40000004100 */
[----:B------:R-:W-:Y:S01]  /*3fa0*/  FMUL.FTZ R56, R12, R56 ;  /* 0x000000380c387220 */ /* 0x000fe20000410000 */
[----:B------:R-:W-:Y:S02]  /*3fb0*/  HADD2.F32 R110, -RZ, R110.H0_H0 ;  /* 0x2000006eff6e7230 */ /* 0x000fe40000004100 */
        /* <DEDUP_REMOVED lines=9> */
.L_x_520:
[----:B------:R-:W-:Y:S05]  /*4050*/  BSYNC B2 ;  /* 0x0000000000027941 */ /* 0x000fea0003800000 */
.L_x_519:
[----:B----4-:R0:W-:Y:S02]  /*4060*/  ST.E.128 desc[UR42][R60.64], R12 ;  /* 0x0000000c3c007985 */ /* 0x0101e4000c101d2a */
.L_x_514:
[----:B------:R-:W-:Y:S05]  /*4070*/  BSYNC B1 ;  /* 0x0000000000017941 */ /* 0x000fea0003800000 */
.L_x_513:
[----:B------:R-:W-:-:S03]  /*4080*/  UMOV UR4, 0xffffffff ;  /* 0xffffffff00047882 */ /* 0x000fc60000000000 */
[----:B------:R-:W-:Y:S05]  /*4090*/  BRA.DIV UR4, `(.L_x_521) ;  /* 0x0000018a04307947 */ /* 0x000fea000b800000 */
[----:B------:R0:W0:Y:S04]  /*40a0*/  SHFL.IDX PT, R59, R108, 0x2, 0x181f ;  /* 0x00581f006c3b7f89 */ /* 0x00002800000e0000 */
[----:B------:R0:W0:Y:S02]  /*40b0*/  SHFL.IDX PT, R58, R109, 0x2, 0x181f ;  /* 0x00581f006d3a7f89 */ /* 0x00002400000e0000 */
.L_x_820:
[----:B------:R-:W-:Y:S04]  /*40c0*/  BSSY B1, `(.L_x_522) ;  /* 0x0000067000017945 */ /* 0x000fe80003800000 */
        /* <DEDUP_REMOVED lines=17> */
[--C-:B------:R-:W-:Y:S02]  /*41e0*/  HADD2.F32 R11, -RZ, R13.reuse.H1_H1 ;  /* 0x3000000dff0b7230 */ /* 0x100fe40000004100 */
[----:B------:R-:W-:-:S02]  /*41f0*/  HADD2.F32 R13, -RZ, R13.H0_H0 ;  /* 0x2000000dff0d7230 */ /* 0x000fc40000004100 */
[----:B------:R-:W-:Y:S02]  /*4200*/  HADD2.F32 R55, -RZ, R55.H0_H0 ;  /* 0x20000037ff377230 */ /* 0x000fe40000004100 */
[-C--:B------:R-:W-:Y:S01]  /*4210*/  FMUL.FTZ R62, R11, R60.reuse ;  /* 0x0000003c0b3e7220 */ /* 0x080fe20000410000 */
[----:B------:R-:W-:Y:S02]  /*4220*/  HADD2.F32 R53, -RZ, R53.H0_H0 ;  /* 0x20000035ff357230 */ /* 0x000fe40000004100 */
[----:B------:R-:W-:Y:S01]  /*4230*/  FMUL.FTZ R60, R13, R60 ;  /* 0x0000003c0d3c7220 */ /* 0x000fe20000410000 */
[----:B------:R-:W-:Y:S02]  /*4240*/  HADD2.F32 R122, -RZ, R122.H0_H0 ;  /* 0x2000007aff7a7230 */ /* 0x000fe40000004100 */
[-C--:B------:R-:W-:Y:S01]  /*4250*/  FMUL.FTZ R64, R52, R55.reuse ;  /* 0x0000003734407220 */ /* 0x080fe20000410000 */
[----:B------:R-:W-:Y:S01]  /*4260*/  FMUL.FTZ R61, R15, R55 ;  /* 0x000000370f3d7220 */ /* 0x000fe20000410000 */
[----:B------:R-:W-:Y:S01]  /*4270*/  FFMA.FTZ R55, R11, R54, R60 ;  /* 0x000000360b377223 */ /* 0x000fe2000001003c */
[----:B------:R-:W-:-:S02]  /*4280*/  HADD2.F32 R11, -RZ, R12.H1_H1 ;  /* 0x3000000cff0b7230 */ /* 0x000fc40000004100 */
[-C--:B------:R-:W-:Y:S01]  /*4290*/  FFMA.FTZ R64, R15, R53.reuse, -R64 ;  /* 0x000000350f407223 */ /* 0x080fe20000010840 */
[----:B------:R-:W-:Y:S01]  /*42a0*/  FFMA.FTZ R62, R13, R54, -R62 ;  /* 0x000000360d3e7223 */ /* 0x000fe2000001083e */
[----:B------:R-:W-:Y:S02]  /*42b0*/  HADD2.F32 R15, -RZ, R121.H1_H1 ;  /* 0x30000079ff0f7230 */ /* 0x000fe40000004100 */
[----:B------:R-:W-:Y:S01]  /*42c0*/  FFMA.FTZ R61, R52, R53, R61 ;  /* 0x00000035343d7223 */ /* 0x000fe2000001003d */
[----:B------:R-:W-:Y:S02]  /*42d0*/  HADD2.F32 R12, -RZ, R12.H0_H0 ;  /* 0x2000000cff0c7230 */ /* 0x000fe40000004100 */
[--C-:B------:R-:W-:Y:S02]  /*42e0*/  HADD2.F32 R13, -RZ, R14.reuse.H1_H1 ;  /* 0x3000000eff0d7230 */ /* 0x100fe40000004100 */
[----:B------:R-:W-:Y:S01]  /*42f0*/  FMUL.FTZ R53, R11, R15 ;  /* 0x0000000f0b357220 */ /* 0x000fe20000410000 */
[----:B------:R-:W-:-:S02]  /*4300*/  HADD2.F32 R14, -RZ, R14.H0_H0 ;  /* 0x2000000eff0e7230 */ /* 0x000fc40000004100 */
[----:B------:R-:W-:Y:S01]  /*4310*/  FMUL.FTZ R52, R12, R15 ;  /* 0x0000000f0c347220 */ /* 0x000fe20000410000 */
[----:B------:R-:W-:Y:S02]  /*4320*/  HADD2.F32 R121, -RZ, R121.H0_H0 ;  /* 0x20000079ff797230 */ /* 0x000fe40000004100 */
[-C--:B------:R-:W-:Y:S01]  /*4330*/  FMUL.FTZ R15, R13, R122.reuse ;  /* 0x0000007a0d0f7220 */ /* 0x080fe20000410000 */
[----:B------:R-:W-:Y:S02]  /*4340*/  HADD2.F32 R120, -RZ, R120.H1_H1 ;  /* 0x30000078ff787230 */ /* 0x000fe40000004100 */
[C---:B------:R-:W-:Y:S01]  /*4350*/  FMUL.FTZ R122, R14.reuse, R122 ;  /* 0x0000007a0e7a7220 */ /* 0x040fe20000410000 */
[----:B------:R-:W-:Y:S01]  /*4360*/  F2FP.F16.F32.PACK_AB R61, R61, R64 ;  /* 0x000000403d3d723e */ /* 0x000fe200000000ff */
[-C--:B------:R-:W-:Y:S02]  /*4370*/  FFMA.FTZ R15, R14, R121.reuse, -R15 ;  /* 0x000000790e0f7223 */ /* 0x080fe4000001080f */
[----:B------:R-:W-:Y:S01]  /*4380*/  FFMA.FTZ R122, R13, R121, R122 ;  /* 0x000000790d7a7223 */ /* 0x000fe2000001007a */
[-C--:B------:R-:W-:Y:S01]  /*4390*/  FFMA.FTZ R53, R12, R120.reuse, -R53 ;  /* 0x000000780c357223 */ /* 0x080fe20000010835 */
[----:B------:R-:W-:Y:S01]  /*43a0*/  FFMA.FTZ R52, R11, R120, R52 ;  /* 0x000000780b347223 */ /* 0x000fe20000010034 */
[----:B------:R-:W-:-:S02]  /*43b0*/  F2FP.F16.F32.PACK_AB R13, R55, R62 ;  /* 0x0000003e370d723e */ /* 0x000fc400000000ff */
[----:B------:R-:W-:Y:S01]  /*43c0*/  F2FP.F16.F32.PACK_AB R14, R122, R15 ;  /* 0x0000000f7a0e723e */ /* 0x000fe200000000ff */
[----:B------:R-:W-:Y:S01]  /*43d0*/  IMAD.MOV.U32 R15, RZ, RZ, R61 ;  /* 0x000000ffff0f7224 */ /* 0x000fe200078e003d */
[----:B------:R-:W-:-:S07]  /*43e0*/  F2FP.F16.F32.PACK_AB R12, R52, R53 ;  /* 0x00000035340c723e */ /* 0x000fce00000000ff */
.L_x_527:
[----:B------:R-:W-:Y:S05]  /*43f0*/  BSYNC B3 ;  /* 0x0000000000037941 */ /* 0x000fea0003800000 */
.L_x_526:
[----:B----4-:R0:W-:Y:S02]  /*4400*/  ST.E.128 desc[UR42][R56.64], R12 ;  /* 0x0000000c38007985 */ /* 0x0101e4000c101d2a */
.L_x_525:
[----:B------:R-:W-:Y:S05]  /*4410*/  BSYNC B2 ;  /* 0x0000000000027941 */ /* 0x000fea0003800000 */
.L_x_524:
        /* <DEDUP_REMOVED lines=25> */
[----:B------:R-:W-:-:S02]  /*45b0*/  HADD2.F32 R48, -RZ, R119.H0_H0 ;  /* 0x20000077ff307230 */ /* 0x000fc40000004100 */
[----:B------:R-:W-:Y:S01]  /*45c0*/  FFMA.FTZ R51, R11, R50, R54 ;  /* 0x000000320b337223 */ /* 0x000fe20000010036 */
[----:B------:R-:W-:Y:S02]  /*45d0*/  HADD2.F32 R11, -RZ, R12.H1_H1 ;  /* 0x3000000cff0b7230 */ /* 0x000fe40000004100 */
[----:B------:R-:W-:Y:S01]  /*45e0*/  FFMA.FTZ R58, R15, R49, -R58 ;  /* 0x000000310f3a7223 */ /* 0x000fe2000001083a */
[----:B------:R-:W-:Y:S02]  /*45f0*/  HADD2.F32 R13, -RZ, R14.H1_H1 ;  /* 0x3000000eff0d7230 */ /* 0x000fe40000004100 */
[----:B------:R-:W-:Y:S02]  /*4600*/  HADD2.F32 R119, -RZ, R119.H1_H1 ;  /* 0x30000077ff777230 */ /* 0x000fe40000004100 */
[----:B------:R-:W-:Y:S01]  /*4610*/  FMUL.FTZ R49, R11, R48 ;  /* 0x000000300b317220 */ /* 0x000fe20000410000 */
[----:B------:R-:W-:Y:S02]  /*4620*/  HADD2.F32 R12, -RZ, R12.H0_H0 ;  /* 0x2000000cff0c7230 */ /* 0x000fe40000004100 */
[----:B------:R-:W-:-:S02]  /*4630*/  HADD2.F32 R14, -RZ, R14.H0_H0 ;  /* 0x2000000eff0e7230 */ /* 0x000fc40000004100 */
[-C--:B------:R-:W-:Y:S01]  /*4640*/  FMUL.FTZ R55, R13, R119.reuse ;  /* 0x000000770d377220 */ /* 0x080fe20000410000 */
        /* <DEDUP_REMOVED lines=12> */
.L_x_529:
[----:B------:R-:W-:Y:S05]  /*4710*/  BSYNC B2 ;  /* 0x0000000000027941 */ /* 0x000fea0003800000 */
.L_x_528:
[----:B----4-:R0:W-:Y:S02]  /*4720*/  ST.E.128 desc[UR42][R52.64], R12 ;  /* 0x0000000c34007985 */ /* 0x0101e4000c101d2a */
.L_x_523:
[----:B------:R-:W-:Y:S05]  /*4730*/  BSYNC B1 ;  /* 0x0000000000017941 */ /* 0x000fea0003800000 */
.L_x_522:
[----:B------:R-:W-:-:S03]  /*4740*/  UMOV UR4, 0xffffffff ;  /* 0xffffffff00047882 */ /* 0x000fc60000000000 */
[----:B------:R-:W-:Y:S05]  /*4750*/  BRA.DIV UR4, `(.L_x_530) ;  /* 0x0000018204cc7947 */ /* 0x000fea000b800000 */
[----:B------:R2:W2:Y:S04]  /*4760*/  SHFL.IDX PT, R51, R108, 0x3, 0x181f ;  /* 0x00781f006c337f89 */ /* 0x0004a800000e0000 */
[----:B01----:R-:W0:Y:S02]  /*4770*/  SHFL.IDX PT, R109, R109, 0x3, 0x181f ;  /* 0x00781f006d6d7f89 */ /* 0x003e2400000e0000 */
.L_x_824:
[----:B------:R-:W-:Y:S05]  /*4780*/  @P4 BRA `(.L_x_531) ;  /* 0x0000003400504947 */ /* 0x000fea0003800000 */
[----:B------:R-:W-:Y:S04]  /*4790*/  BSSY B1, `(.L_x_532) ;  /* 0x0000032000017945 */ /* 0x000fe80003800000 */
[----:B------:R-:W-:Y:S05]  /*47a0*/  @P1 BRA `(.L_x_533) ;  /* 0x0000000000c01947 */ /* 0x000fea0003800000 */
[----:B----4-:R1:W4:Y:S01]  /*47b0*/  LDS.128 R12, [R92+0x1b400] ;  /* 0x01b400005c0c7984 */ /* 0x0103220000000c00 */
[C---:B0-----:R-:W-:Y:S01]  /*47c0*/  LEA R48, P3, R16.reuse, R109, 0x1 ;  /* 0x0000006d10307211 */ /* 0x041fe200078608ff */
[----:B------:R-:W-:Y:S03]  /*47d0*/  BSSY B2, `(.L_x_534) ;  /* 0x000002c000027945 */ /* 0x000fe60003800000 */
[----:B--2---:R-:W-:Y:S02]  /*47e0*/  LEA.HI.X R49, R16, R51, R17, 0x1, P3 ;  /* 0x0000003310317211 */ /* 0x004fe400018f0c11 */
[----:B------:R-:W-:-:S13]  /*47f0*/  ISETP.GE.AND P3, PT, R18, R104, PT ;  /* 0x000000681200720c */ /* 0x000fda0003f66270 */
[----:B-1----:R-:W-:Y:S05]  /*4800*/  @P3 BRA `(.L_x_535) ;  /* 0x0000000000a03947 */ /* 0x002fea0003800000 */
        /* <DEDUP_REMOVED lines=40> */
.L_x_535:
[----:B------:R-:W-:Y:S05]  /*4a90*/  BSYNC B2 ;  /* 0x0000000000027941 */ /* 0x000fea0003800000 */
.L_x_534:
[----:B----4-:R1:W-:Y:S02]  /*4aa0*/  ST.E.128 desc[UR42][R48.64], R12 ;  /* 0x0000000c30007985 */ /* 0x0103e4000c101d2a */
.L_x_533:
[----:B------:R-:W-:Y:S05]  /*4ab0*/  BSYNC B1 ;  /* 0x0000000000017941 */ /* 0x000fea0003800000 */
.L_x_532:
[----:B------:R-:W-:Y:S05]  /*4ac0*/  @P2 BRA `(.L_x_531) ;  /* 0x0000003000802947 */ /* 0x000fea0003800000 */
[----:B-1--4-:R1:W4:Y:S01]  /*4ad0*/  LDS.128 R12, [R92+0x1f400] ;  /* 0x01f400005c0c7984 */ /* 0x0123220000000c00 */
        /* <DEDUP_REMOVED lines=45> */
.L_x_537:
[----:B------:R-:W-:Y:S05]  /*4db0*/  BSYNC B1 ;  /* 0x0000000000017941 */ /* 0x000fea0003800000 */
.L_x_536:
[----:B----4-:R0:W-:Y:S01]  /*4dc0*/  ST.E.128 desc[UR42][R44.64], R12 ;  /* 0x0000000c2c007985 */ /* 0x0101e2000c101d2a */
[----:B------:R-:W-:Y:S05]  /*4dd0*/  BRA `(.L_x_531) ;  /* 0x0000002c00bc7947 */ /* 0x000fea0003800000 */
.L_x_491:
[----:B------:R-:W-:-:S05]  /*4de0*/  VIADD R40, R153, 0x20 ;  /* 0x0000002099287836 */ /* 0x000fca0000000000 */
[----:B------:R-:W-:Y:S01]  /*4df0*/  ISETP.GE.AND P4, PT, R40, R98, PT ;  /* 0x000000622800720c */ /* 0x000fe20003f86270 */
[----:B------:R-:W-:-:S03]  /*4e00*/  VIADD R40, R153, 0x40 ;  /* 0x0000004099287836 */ /* 0x000fc60000000000 */
[----:B------:R-:W-:-:S13]  /*4e10*/  ISETP.GE.OR P4, PT, R16, R104, P4 ;  /* 0x000000681000720c */ /* 0x000fda0002786670 */
[----:B------:R-:W-:Y:S01]  /*4e20*/  @!P4 IADD3 R46, P3, P5, R84, R14, R20 ;  /* 0x0000000e542ec210 */ /* 0x000fe20007d7e014 */
[----:B------:R-:W0:Y:S03]  /*4e30*/  @!P4 LDC.64 R56, c[0x0][0x3e8] ;  /* 0x0000fa00ff38cb82 */ /* 0x000e260000000a00 */
[----:B------:R-:W-:Y:S02]  /*4e40*/  @!P4 IADD3.X R47, R39, R90, R8, P3, P5 ;  /* 0x0000005a272fc210 */ /* 0x000fe40001fea408 */
[----:B------:R-:W-:-:S03]  /*4e50*/  @!P4 IADD3 R44, P3, P5, R88, R12, R33 ;  /* 0x0000000c582cc210 */ /* 0x000fc60007d7e021 */
[----:B------:R-:W1:Y:S01]  /*4e60*/  @!P4 LDC.64 R58, c[0x0][0x400] ;  /* 0x00010000ff3acb82 */ /* 0x000e620000000a00 */
[----:B------:R-:W-:Y:S02]  /*4e70*/  @!P4 IADD3.X R45, R78, R11, R30, P3, P5 ;  /* 0x0000000b4e2dc210 */ /* 0x000fe40001fea41e */
[----:B------:R-:W-:-:S04]  /*4e80*/  ISETP.GE.AND P3, PT, R40, R98, PT ;  /* 0x000000622800720c */ /* 0x000fc80003f66270 */
[----:B------:R-:W-:-:S13]  /*4e90*/  ISETP.GE.OR P3, PT, R16, R104, P3 ;  /* 0x000000681000720c */ /* 0x000fda0001f66670 */
[----:B------:R-:W-:Y:S01]  /*4ea0*/  @!P3 IADD3 R42, P5, P6, R84, R21, R14 ;  /* 0x00000015542ab210 */ /* 0x000fe20007ebe00e */
[----:B------:R-:W2:Y:S03]  /*4eb0*/  @!P3 LDC.64 R64, c[0x0][0x3e8] ;  /* 0x0000fa00ff40bb82 */ /* 0x000ea60000000a00 */
[----:B------:R-:W-:Y:S02]  /*4ec0*/  @!P3 IADD3.X R43, R39, R9, R90, P5, P6 ;  /* 0x00000009272bb210 */ /* 0x000fe40002fec45a */
[----:B------:R-:W-:-:S03]  /*4ed0*/  @!P3 IADD3 R40, P5, P6, R88, R34, R12 ;  /* 0x000000225828b210 */ /* 0x000fc60007ebe00c */
[----:B------:R-:W3:Y:S01]  /*4ee0*/  @!P3 LDC.64 R66, c[0x0][0x400] ;  /* 0x00010000ff42bb82 */ /* 0x000ee20000000a00 */
[----:B------:R-:W-:Y:S02]  /*4ef0*/  @!P3 IADD3.X R41, R78, R31, R11, P5, P6 ;  /* 0x0000001f4e29b210 */ /* 0x000fe40002fec40b */
[----:B------:R-:W-:-:S04]  /*4f00*/  ISETP.GE.AND P5, PT, R153, R98, PT ;  /* 0x000000629900720c */ /* 0x000fc80003fa6270 */
[----:B------:R-:W-:-:S13]  /*4f10*/  ISETP.GE.OR P5, PT, R16, R104, P5 ;  /* 0x000000681000720c */ /* 0x000fda0002fa6670 */
[----:B------:R-:W4:Y:S01]  /*4f20*/  @!P5 LDC.64 R48, c[0x0][0x3e8] ;  /* 0x0000fa00ff30db82 */ /* 0x000f220000000a00 */
[----:B------:R-:W-:-:S04]  /*4f30*/  @!P5 IADD3 R50, P6, R84, R14, RZ ;  /* 0x0000000e5432d210 */ /* 0x000fc80007fde0ff */
[----:B------:R-:W-:Y:S02]  /*4f40*/  @!P5 IADD3.X R51, R90, R39, RZ, P6, !PT ;  /* 0x000000275a33d210 */ /* 0x000fe400037fe4ff */
[----:B----4-:R-:W-:-:S04]  /*4f50*/  @!P5 LEA R48, P6, R50, R48, 0x1 ;  /* 0x000000303230d211 */ /* 0x010fc800078c08ff */
[----:B------:R-:W-:Y:S02]  /*4f60*/  @!P5 LEA.HI.X R49, R50, R49, R51, 0x1, P6 ;  /* 0x000000313231d211 */ /* 0x000fe400030f0c33 */
[----:B------:R-:W4:Y:S01]  /*4f70*/  @!P5 LDC.64 R50, c[0x0][0x400] ;  /* 0x00010000ff32db82 */ /* 0x000f220000000a00 */
[----:B------:R-:W-:-:S05]  /*4f80*/  @!P5 IADD3 R52, P6, R88, R12, RZ ;  /* 0x0000000c5834d210 */ /* 0x000fca0007fde0ff */
[----:B------:R-:W-:Y:S01]  /*4f90*/  @!P5 IMAD.X R53, R11, 0x1, R78, P6 ;  /* 0x000000010b35d824 */ /* 0x000fe200030e064e */
[----:B----4-:R-:W-:-:S04]  /*4fa0*/  @!P5 LEA R50, P6, R52, R50, 0x1 ;  /* 0x000000323432d211 */ /* 0x010fc800078c08ff */
[----:B------:R-:W-:Y:S02]  /*4fb0*/  @!P5 LEA.HI.X R51, R52, R51, R53, 0x1, P6 ;  /* 0x000000333433d211 */ /* 0x000fe400030f0c35 */
[----:B0-----:R-:W-:-:S04]  /*4fc0*/  @!P4 LEA R56, P6, R46, R56, 0x1 ;  /* 0x000000382e38c211 */ /* 0x001fc800078c08ff */
[----:B------:R-:W-:Y:S02]  /*4fd0*/  @!P4 LEA.HI.X R57, R46, R57, R47, 0x1, P6 ;  /* 0x000000392e39c211 */ /* 0x000fe400030f0c2f */
[----:B------:R-:W-:Y:S02]  /*4fe0*/  CS2R R46, SRZ ;  /* 0x00000000002e7805 */ /* 0x000fe4000001ff00 */
[----:B-1----:R-:W-:-:S04]  /*4ff0*/  @!P4 LEA R58, P6, R44, R58, 0x1 ;  /* 0x0000003a2c3ac211 */ /* 0x002fc800078c08ff */
[----:B------:R-:W-:Y:S02]  /*5000*/  @!P4 LEA.HI.X R59, R44, R59, R45, 0x1, P6 ;  /* 0x0000003b2c3bc211 */ /* 0x000fe400030f0c2d */
[----:B------:R-:W-:Y:S02]  /*5010*/  CS2R R44, SRZ ;  /* 0x00000000002c7805 */ /* 0x000fe4000001ff00 */
[----:B--2---:R-:W-:-:S04]  /*5020*/  @!P3 LEA R64, P6, R42, R64, 0x1 ;  /* 0x000000402a40b211 */ /* 0x004fc800078c08ff */
[----:B------:R-:W-:Y:S02]  /*5030*/  @!P3 LEA.HI.X R65, R42, R65, R43, 0x1, P6 ;  /* 0x000000412a41b211 */ /* 0x000fe400030f0c2b */
[----:B------:R-:W-:Y:S02]  /*5040*/  CS2R R42, SRZ ;  /* 0x00000000002a7805 */ /* 0x000fe4000001ff00 */
[C---:B---3--:R-:W-:Y:S01]  /*5050*/  @!P3 LEA R66, P6, R40.reuse, R66, 0x1 ;  /* 0x000000422842b211 */ /* 0x048fe200078c08ff */
[----:B------:R0:W5:Y:S03]  /*5060*/  @!P5 LDG.E.128 R44, desc[UR42][R50.64] ;  /* 0x0000002a322cd981 */ /* 0x000166000c1e1d00 */
[----:B------:R-:W-:Y:S02]  /*5070*/  @!P3 LEA.HI.X R67, R40, R67, R41, 0x1, P6 ;  /* 0x000000432843b211 */ /* 0x000fe400030f0c29 */
[----:B------:R-:W-:-:S02]  /*5080*/  CS2R R40, SRZ ;  /* 0x0000000000287805 */ /* 0x000fc4000001ff00 */
[----:B------:R-:W-:Y:S02]  /*5090*/  CS2R R54, SRZ ;  /* 0x0000000000367805 */ /* 0x000fe4000001ff00 */
[----:B------:R-:W-:Y:S01]  /*50a0*/  CS2R R52, SRZ ;  /* 0x0000000000347805 */ /* 0x000fe2000001ff00 */
[----:B------:R-:W-:Y:S01]  /*50b0*/  VIADD R68, R153, 0x60 ;  /* 0x0000006099447836 */ /* 0x000fe20000000000 */
[----:B------:R1:W5:Y:S01]  /*50c0*/  @!P5 LDG.E.128 R40, desc[UR42][R48.64] ;  /* 0x0000002a3028d981 */ /* 0x000362000c1e1d00 */
[----:B0-----:R-:W-:-:S03]  /*50d0*/  CS2R R50, SRZ ;  /* 0x0000000000327805 */ /* 0x001fc6000001ff00 */
[----:B------:R0:W5:Y:S01]  /*50e0*/  @!P4 LDG.E.128 R52, desc[UR42][R58.64] ;  /* 0x0000002a3a34c981 */ /* 0x000162000c1e1d00 */
[----:B-1----:R-:W-:-:S06]  /*50f0*/  CS2R R48, SRZ ;  /* 0x0000000000307805 */ /* 0x002fcc000001ff00 */
[----:B------:R1:W5:Y:S01]  /*5100*/  @!P4 LDG.E.128 R48, desc[UR42][R56.64] ;  /* 0x0000002a3830c981 */ /* 0x000362000c1e1d00 */
[----:B------:R-:W-:-:S04]  /*5110*/  ISETP.GE.AND P4, PT, R68, R98, PT ;  /* 0x000000624400720c */ /* 0x000fc80003f86270 */
[----:B------:R-:W-:Y:S02]  /*5120*/  ISETP.GE.OR P4, PT, R16, R104, P4 ;  /* 0x000000681000720c */ /* 0x000fe40002786670 */
[----:B0-----:R-:W-:Y:S02]  /*5130*/  CS2R R58, SRZ ;  /* 0x00000000003a7805 */ /* 0x001fe4000001ff00 */
[----:B------:R-:W-:Y:S02]  /*5140*/  CS2R R62, SRZ ;  /* 0x00000000003e7805 */ /* 0x000fe4000001ff00 */
[----:B------:R-:W-:Y:S02]  /*5150*/  CS2R R60, SRZ ;  /* 0x00000000003c7805 */ /* 0x000fe4000001ff00 */
[----:B-1----:R-:W-:Y:S01]  /*5160*/  CS2R R56, SRZ ;  /* 0x0000000000387805 */ /* 0x002fe2000001ff00 */
[----:B------:R-:W-:Y:S01]  /*5170*/  BSSY B1, `(.L_x_538) ;  /* 0x000001d000017945 */ /* 0x000fe20003800000 */
[----:B------:R-:W-:-:S02]  /*5180*/  CS2R R70, SRZ ;  /* 0x0000000000467805 */ /* 0x000fc4000001ff00 */
[----:B------:R-:W-:Y:S01]  /*5190*/  CS2R R68, SRZ ;  /* 0x0000000000447805 */ /* 0x000fe2000001ff00 */
[----:B------:R0:W5:Y:S04]  /*51a0*/  @!P3 LDG.E.128 R60, desc[UR42][R66.64] ;  /* 0x0000002a423cb981 */ /* 0x000168000c1e1d00 */
[----:B------:R1:W5:Y:S01]  /*51b0*/  @!P3 LDG.E.128 R56, desc[UR42][R64.64] ;  /* 0x0000002a4038b981 */ /* 0x000362000c1e1d00 */
[----:B------:R-:W-:Y:S02]  /*51c0*/  ISETP.GE.AND P3, PT, R16, R104, PT ;  /* 0x000000681000720c */ /* 0x000fe40003f66270 */
[----:B0-----:R-:W-:Y:S02]  /*51d0*/  CS2R R66, SRZ ;  /* 0x0000000000427805 */ /* 0x001fe4000001ff00 */
[----:B-1----:R-:W-:Y:S01]  /*51e0*/  CS2R R64, SRZ ;  /* 0x0000000000407805 */ /* 0x002fe2000001ff00 */
[----:B------:R-:W-:Y:S08]  /*51f0*/  @P4 BRA `(.L_x_539) ;  /* 0x0000000000504947 */ /* 0x000ff00003800000 */
[----:B------:R-:W0:Y:S01]  /*5200*/  LDC.64 R64, c[0x0][0x3f8] ;  /* 0x0000fe00ff407b82 */ /* 0x000e220000000a00 */
[----:B------:R-:W-:Y:S01]  /*5210*/  IMAD.MOV.U32 R15, RZ, RZ, R90 ;  /* 0x000000ffff0f7224 */ /* 0x000fe200078e005a */
[----:B------:R-:W-:Y:S01]  /*5220*/  MOV R13, R11 ;  /* 0x0000000b000d7202 */ /* 0x000fe20000000f00 */
[----:B------:R-:W-:Y:S01]  /*5230*/  ULDC.64 UR4, c[0x0][0x3e8] ;  /* 0x0000fa0000047ab9 */ /* 0x000fe20000000a00 */
[----:B0-----:R-:W-:-:S04]  /*5240*/  IMAD.WIDE.U32 R14, R64, 0x60, R14 ;  /* 0x00000060400e7825 */ /* 0x001fc800078e000e */
[----:B------:R-:W-:Y:S01]  /*5250*/  IMAD R66, R65, 0x60, RZ ;  /* 0x0000006041427824 */ /* 0x000fe200078e02ff */
[----:B------:R-:W-:-:S04]  /*5260*/  IADD3 R65, P4, R84, R14, RZ ;  /* 0x0000000e54417210 */ /* 0x000fc80007f9e0ff */
[----:B------:R-:W-:Y:S02]  /*5270*/  IADD3.X R66, R39, R15, R66, P4, !PT ;  /* 0x0000000f27427210 */ /* 0x000fe400027fe442 */
        /* <DEDUP_REMOVED lines=8> */
[----:B------:R-:W-:-:S03]  /*5300*/  LEA R68, P4, R11, UR4, 0x1 ;  /* 0x000000040b447c11 */ /* 0x000fc6000f8808ff */
[----:B------:R-:W5:Y:S01]  /*5310*/  LDG.E.128 R64, desc[UR42][R64.64] ;  /* 0x0000002a40407981 */ /* 0x000f62000c1e1d00 */
[----:B------:R-:W-:-:S06]  /*5320*/  LEA.HI.X R69, R11, UR5, R12, 0x1, P4 ;  /* 0x000000050b457c11 */ /* 0x000fcc000a0f0c0c */
[----:B------:R-:W5:Y:S03]  /*5330*/  LDG.E.128 R68, desc[UR42][R68.64] ;  /* 0x0000002a44447981 */ /* 0x000f66000c1e1d00 */
.L_x_539:
[----:B------:R-:W-:Y:S05]  /*5340*/  BSYNC B1 ;  /* 0x0000000000017941 */ /* 0x000fea0003800000 */
.L_x_538:
[----:B-----5:R-:W-:Y:S01]  /*5350*/  IMAD.MOV.U32 R11, RZ, RZ, R66 ;  /* 0x000000ffff0b7224 */ /* 0x020fe200078e0042 */
[----:B------:R-:W-:Y:S01]  /*5360*/  MOV R14, R65 ;  /* 0x00000041000e7202 */ /* 0x000fe20000000f00 */
[----:B------:R-:W-:Y:S01]  /*5370*/  IMAD.MOV.U32 R12, RZ, RZ, R67 ;  /* 0x000000ffff0c7224 */ /* 0x000fe200078e0043 */
[----:B------:R-:W-:Y:S01]  /*5380*/  UISETP.NE.AND UP0, UPT, UR41, 0x3, UPT ;  /* 0x000000032900788c */ /* 0x000fe2000bf05270 */
[----:B------:R-:W-:-:S03]  /*5390*/  IMAD.MOV.U32 R13, RZ, RZ, R64 ;  /* 0x000000ffff0d7224 */ /* 0x000fc600078e0040 */
[----:B------:R-:W-:Y:S01]  /*53a0*/  PRMT R115, R12, 0x5410, R11 ;  /* 0x000054100c737816 */ /* 0x000fe2000000000b */
[----:B------:R-:W-:Y:S01]  /*53b0*/  IMAD.MOV.U32 R11, RZ, RZ, R70 ;  /* 0x000000ffff0b7224 */ /* 0x000fe200078e0046 */
[----:B------:R-:W-:Y:S01]  /*53c0*/  PRMT R114, R14, 0x5410, R13 ;  /* 0x000054100e727816 */ /* 0x000fe2000000000d */
[----:B------:R-:W-:Y:S01]  /*53d0*/  IMAD.MOV.U32 R12, RZ, RZ, R71 ;  /* 0x000000ffff0c7224 */ /* 0x000fe200078e0047 */
[----:B------:R-:W-:Y:S01]  /*53e0*/  MOV R14, R69 ;  /* 0x00000045000e7202 */ /* 0x000fe20000000f00 */
[----:B------:R-:W-:Y:S01]  /*53f0*/  IMAD.MOV.U32 R13, RZ, RZ, R68 ;  /* 0x000000ffff0d7224 */ /* 0x000fe200078e0044 */
[----:B------:R-:W-:Y:S02]  /*5400*/  PLOP3.LUT P5, PT, PT, PT, UP0, 0x80, 0x0 ;  /* 0x000000000000781c */ /* 0x000fe40003faf008 */
[----:B------:R-:W-:Y:S01]  /*5410*/  PRMT R113, R12, 0x5410, R11 ;  /* 0x000054100c717816 */ /* 0x000fe2000000000b */
[----:B------:R-:W-:Y:S01]  /*5420*/  IMAD.MOV.U32 R11, RZ, RZ, R42 ;  /* 0x000000ffff0b7224 */ /* 0x000fe200078e002a */
[----:B------:R-:W-:Y:S01]  /*5430*/  PRMT R111, R14, 0x5410, R13 ;  /* 0x000054100e6f7816 */ /* 0x000fe2000000000d */
[----:B------:R-:W-:Y:S01]  /*5440*/  IMAD.MOV.U32 R12, RZ, RZ, R43 ;  /* 0x000000ffff0c7224 */ /* 0x000fe200078e002b */
[----:B------:R-:W-:Y:S01]  /*5450*/  MOV R14, R41 ;  /* 0x00000029000e7202 */ /* 0x000fe20000000f00 */
[----:B------:R-:W-:Y:S01]  /*5460*/  IMAD.MOV.U32 R13, RZ, RZ, R40 ;  /* 0x000000ffff0d7224 */ /* 0x000fe200078e0028 */
[----:B------:R-:W-:Y:S01]  /*5470*/  PRMT R124, R11, 0x7610, R124 ;  /* 0x000076100b7c7816 */ /* 0x000fe2000000007c */
[----:B------:R-:W-:Y:S01]  /*5480*/  IMAD.MOV.U32 R11, RZ, RZ, R46 ;  /* 0x000000ffff0b7224 */ /* 0x000fe200078e002e */
[----:B------:R-:W-:Y:S01]  /*5490*/  PRMT R126, R12, 0x7610, R126 ;  /* 0x000076100c7e7816 */ /* 0x000fe2000000007e */
[----:B------:R-:W-:Y:S01]  /*54a0*/  IMAD.MOV.U32 R12, RZ, RZ, R47 ;  /* 0x000000ffff0c7224 */ /* 0x000fe200078e002f */
[----:B------:R-:W-:Y:S01]  /*54b0*/  PRMT R125, R13, 0x7610, R125 ;  /* 0x000076100d7d7816 */ /* 0x000fe2000000007d */
[----:B------:R-:W-:Y:S01]  /*54c0*/  IMAD.MOV.U32 R13, RZ, RZ, R44 ;  /* 0x000000ffff0d7224 */ /* 0x000fe200078e002c */
[----:B------:R-:W-:-:S02]  /*54d0*/  PRMT R127, R14, 0x7610, R127 ;  /* 0x000076100e7f7816 */ /* 0x000fc4000000007f */
[----:B------:R-:W-:Y:S02]  /*54e0*/  MOV R14, R45 ;  /* 0x0000002d000e7202 */ /* 0x000fe40000000f00 */
[----:B------:R-:W-:Y:S01]  /*54f0*/  PRMT R124, R124, 0x5410, R11 ;  /* 0x000054107c7c7816 */ /* 0x000fe2000000000b */
[----:B------:R-:W-:Y:S01]  /*5500*/  IMAD.MOV.U32 R11, RZ, RZ, R50 ;  /* 0x000000ffff0b7224 */ /* 0x000fe200078e0032 */
[----:B------:R-:W-:Y:S01]  /*5510*/  PRMT R126, R126, 0x5410, R12 ;  /* 0x000054107e7e7816 */ /* 0x000fe2000000000c */
[----:B------:R-:W-:Y:S01]  /*5520*/  IMAD.MOV.U32 R12, RZ, RZ, R51 ;  /* 0x000000ffff0c7224 */ /* 0x000fe200078e0033 */
[----:B------:R-:W-:Y:S01]  /*5530*/  PRMT R125, R125, 0x5410, R13 ;  /* 0x000054107d7d7816 */ /* 0x000fe2000000000d */
[----:B------:R-:W-:Y:S01]  /*5540*/  IMAD.MOV.U32 R13, RZ, RZ, R48 ;  /* 0x000000ffff0d7224 */ /* 0x000fe200078e0030 */
[----:B------:R-:W-:Y:S02]  /*5550*/  PRMT R127, R127, 0x5410, R14 ;  /* 0x000054107f7f7816 */ /* 0x000fe4000000000e */
[----:B------:R-:W-:-:S02]  /*5560*/  MOV R14, R49 ;  /* 0x00000031000e7202 */ /* 0x000fc40000000f00 */
[----:B------:R-:W-:Y:S01]  /*5570*/  PRMT R121, R11, 0x7610, R121 ;  /* 0x000076100b797816 */ /* 0x000fe20000000079 */
[----:B------:R-:W-:Y:S01]  /*5580*/  IMAD.MOV.U32 R11, RZ, RZ, R54 ;  /* 0x000000ffff0b7224 */ /* 0x000fe200078e0036 */
[----:B------:R-:W-:Y:S01]  /*5590*/  PRMT R120, R13, 0x5410, R12 ;  /* 0x000054100d787816 */ /* 0x000fe2000000000c */
[----:B------:R-:W-:Y:S01]  /*55a0*/  IMAD.MOV.U32 R12, RZ, RZ, R55 ;  /* 0x000000ffff0c7224 */ /* 0x000fe200078e0037 */
[----:B------:R-:W-:Y:S01]  /*55b0*/  PRMT R123, R14, 0x7610, R123 ;  /* 0x000076100e7b7816 */ /* 0x000fe2000000007b */
[----:B------:R-:W-:Y:S01]  /*55c0*/  IMAD.MOV.U32 R13, RZ, RZ, R52 ;  /* 0x000000ffff0d7224 */ /* 0x000fe200078e0034 */
[----:B------:R-:W-:Y:S02]  /*55d0*/  MOV R14, R53 ;  /* 0x00000035000e7202 */ /* 0x000fe40000000f00 */
[----:B------:R-:W-:Y:S01]  /*55e0*/  PRMT R121, R121, 0x5410, R11 ;  /* 0x0000541079797816 */ /* 0x000fe2000000000b */
[----:B------:R-:W-:Y:S01]  /*55f0*/  IMAD.MOV.U32 R11, RZ, RZ, R58 ;  /* 0x000000ffff0b7224 */ /* 0x000fe200078e003a */
[----:B------:R-:W-:Y:S01]  /*5600*/  PRMT R122, R13, 0x5410, R12 ;  /* 0x000054100d7a7816 */ /* 0x000fe2000000000c */
[----:B------:R-:W-:Y:S01]  /*5610*/  IMAD.MOV.U32 R12, RZ, RZ, R59 ;  /* 0x000000ffff0c7224 */ /* 0x000fe200078e003b */
[----:B------:R-:W-:Y:S01]  /*5620*/  PRMT R123, R123, 0x5410, R14 ;  /* 0x000054107b7b7816 */ /* 0x000fe2000000000e */
[----:B------:R-:W-:Y:S01]  /*5630*/  IMAD.MOV.U32 R13, RZ, RZ, R56 ;  /* 0x000000ffff0d7224 */ /* 0x000fe200078e0038 */
[----:B------:R-:W-:-:S02]  /*5640*/  MOV R14, R57 ;  /* 0x00000039000e7202 */ /* 0x000fc40000000f00 */
        /* <DEDUP_REMOVED lines=10> */
.L_x_540:
[----:B------:R-:W-:Y:S01]  /*56f0*/  IMAD R90, R155, 0x8, R156 ;  /* 0x000000089b5a7824 */ /* 0x000fe200078e029c */
[----:B------:R-:W-:Y:S01]  /*5700*/  SHF.L.U32 R103, R154, 0x1f, RZ ;  /* 0x0000001f9a677819 */ /* 0x000fe200000006ff */
[----:B------:R-:W0:Y:S01]  /*5710*/  LDC R110, c[0x0][0x2f4] ;  /* 0x0000bd00ff6e7b82 */ /* 0x000e220000000800 */
[----:B------:R-:W-:Y:S02]  /*5720*/  BSSY B1, `(.L_x_541) ;  /* 0x0000003000017945 */ /* 0x000fe40003800000 */
[----:B------:R-:W1:Y:S02]  /*5730*/  SYNCS.PHASECHK.TRANS64.TRYWAIT P4, [R90+URZ+0x28890], R103 ;  /* 0x028890675a0075a7 */ /* 0x000e64000808017f */
[----:B-1----:R-:W-:Y:S05]  /*5740*/  @!P4 BRA `(.L_x_542) ;  /* 0x00000174001cc947 */ /* 0x002fea0003800000 */
.L_x_825:
[----:B------:R-:W-:Y:S05]  /*5750*/  BSYNC B1 ;  /* 0x0000000000017941 */ /* 0x000fea0003800000 */
.L_x_541:
[----:B------:R-:W-:Y:S01]  /*5760*/  UMOV UR4, 0xffffffff ;  /* 0xffffffff00047882 */ /* 0x000fe20000000000 */
[----:B0-----:R-:W-:Y:S02]  /*5770*/  IMAD.IADD R112, R110, 0x1, -R37 ;  /* 0x000000016e707824 */ /* 0x001fe400078e0a25 */
[----:B------:R-:W-:Y:S05]  /*5780*/  BRA.DIV UR4, `(.L_x_543) ;  /* 0x0000017604207947 */ /* 0x000fea000b800000 */
[----:B------:R0:W2:Y:S04]  /*5790*/  SHFL.IDX PT, R107, R108, RZ, 0x181f ;  /* 0x00181fff6c6b7589 */ /* 0x0000a800000e0000 */
[----:B------:R0:W3:Y:S02]  /*57a0*/  SHFL.IDX PT, R106, R109, RZ, 0x181f ;  /* 0x00181fff6d6a7589 */ /* 0x0000e400000e0000 */
.L_x_829:
[----:B------:R-:W-:Y:S01]  /*57b0*/  ISETP.GE.OR P4, PT, R153, R98, P1 ;  /* 0x000000629900720c */ /* 0x000fe20000f86670 */
[----:B------:R-:W-:-:S12]  /*57c0*/  BSSY B1, `(.L_x_544) ;  /* 0x0000073000017945 */ /* 0x000fd80003800000 */
[----:B------:R-:W-:Y:S05]  /*57d0*/  @P4 BRA `(.L_x_545) ;  /* 0x0000000400c44947 */ /* 0x000fea0003800000 */
[----:B------:R-:W-:Y:S01]  /*57e0*/  SEL R11, R37, R112, !P0 ;  /* 0x00000070250b7207 */ /* 0x000fe20004000000 */
[----:B------:R-:W-:Y:S01]  /*57f0*/  IMAD.SHL.U32 R15, R153, 0x40, RZ ;  /* 0x00000040990f7824 */ /* 0x000fe200078e00ff */
[C---:B---3--:R-:W-:Y:S01]  /*5800*/  LEA R104, P4, R77.reuse, R106, 0x1 ;  /* 0x0000006a4d687211 */ /* 0x048fe200078808ff */
[----:B------:R-:W-:Y:S01]  /*5810*/  BSSY B2, `(.L_x_546) ;  /* 0x0000069000027945 */ /* 0x000fe20003800000 */
[----:B------:R-:W-:Y:S02]  /*5820*/  SHF.R.S32.HI R12, RZ, 0x1f, R11 ;  /* 0x0000001fff0c7819 */ /* 0x000fe4000001140b */
[----:B--2---:R-:W-:Y:S02]  /*5830*/  LEA.HI.X R105, R77, R107, R81, 0x1, P4 ;  /* 0x0000006b4d697211 */ /* 0x004fe400020f0c51 */
[----:B------:R-:W-:-:S04]  /*5840*/  LEA.HI R12, R12, R11, RZ, 0x4 ;  /* 0x0000000b0c0c7211 */ /* 0x000fc800078f20ff */
[----:B------:R-:W-:-:S04]  /*5850*/  LEA.HI.SX32 R12, R12, R79, 0x1c ;  /* 0x0000004f0c0c7211 */ /* 0x000fc800078fe2ff */
[----:B------:R-:W-:Y:S02]  /*5860*/  SHF.R.S32.HI R13, RZ, 0x1f, R12 ;  /* 0x0000001fff0d7819 */ /* 0x000fe4000001140c */
[----:B------:R-:W-:Y:S02]  /*5870*/  SHF.L.U32 R11, R12, 0x3, RZ ;  /* 0x000000030c0b7819 */ /* 0x000fe400000006ff */
[----:B------:R-:W-:Y:S02]  /*5880*/  LEA.HI R13, R13, R12, RZ, 0x3 ;  /* 0x0000000c0d0d7211 */ /* 0x000fe400078f18ff */
[----:B------:R-:W-:-:S03]  /*5890*/  LOP3.LUT R12, R11, 0x38, RZ, 0xc0, !PT ;  /* 0x000000380b0c7812 */ /* 0x000fc600078ec0ff */
[----:B------:R-:W-:Y:S01]  /*58a0*/  IMAD.SHL.U32 R14, R13, 0x400, RZ ;  /* 0x000004000d0e7824 */ /* 0x000fe200078e00ff */
[----:B------:R-:W-:-:S04]  /*58b0*/  LOP3.LUT R13, R12, 0x1c0, R15, 0xf8, !PT ;  /* 0x000001c00c0d7812 */ /* 0x000fc800078ef80f */
[----:B------:R-:W-:Y:S02]  /*58c0*/  LOP3.LUT R14, R14, 0x7fffe000, RZ, 0xc0, !PT ;  /* 0x7fffe0000e0e7812 */ /* 0x000fe400078ec0ff */
[----:B------:R-:W-:-:S04]  /*58d0*/  LOP3.LUT R13, R13, R200, RZ, 0x3c, !PT ;  /* 0x000000c80d0d7212 */ /* 0x000fc800078e3cff */
[----:B------:R-:W-:Y:S02]  /*58e0*/  IADD3 R14, R13, R14, R201 ;  /* 0x0000000e0d0e7210 */ /* 0x000fe40007ffe0c9 */
[----:B------:R-:W-:-:S03]  /*58f0*/  LEA R13, R155, R7, 0xe ;  /* 0x000000079b0d7211 */ /* 0x000fc600078e70ff */
[----:B------:R-:W-:Y:S02]  /*5900*/  IMAD R15, R155, 0x4000, R14 ;  /* 0x000040009b0f7824 */ /* 0x000fe400078e020e */
[----:B------:R-:W-:-:S03]  /*5910*/  IMAD R13, R13, 0x2, R156 ;  /* 0x000000020d0d7824 */ /* 0x000fc600078e029c */
[----:B------:R-:W-:-:S03]  /*5920*/  LEA R72, R15, R156, 0x1 ;  /* 0x0000009c0f487211 */ /* 0x000fc600078e08ff */
[----:B------:R-:W2:Y:S04]  /*5930*/  LDS.128 R12, [R13+0x18400] ;  /* 0x018400000d0c7984 */ /* 0x000ea80000000c00 */
[----:B------:R-:W3:Y:S01]  /*5940*/  LDS.128 R72, [R72+0x18400] ;  /* 0x0184000048487984 */ /* 0x000ee20000000c00 */
[----:B------:R-:W-:Y:S05]  /*5950*/  @P3 BRA `(.L_x_547) ;  /* 0x0000000400503947 */ /* 0x000fea0003800000 */
[----:B------:R-:W-:Y:S01]  /*5960*/  SHF.R.U32.HI R131, RZ, 0x10, R45 ;  /* 0x00000010ff837819 */ /* 0x000fe2000001162d */
[----:B---3--:R-:W-:Y:S01]  /*5970*/  IMAD.MOV.U32 R129, RZ, RZ, R75 ;  /* 0x000000ffff817224 */ /* 0x008fe200078e004b */
[--C-:B------:R-:W-:Y:S01]  /*5980*/  SHF.R.U64 R40, R40, 0x10, R41.reuse ;  /* 0x0000001028287819 */ /* 0x100fe20000001229 */
[----:B------:R-:W-:Y:S01]  /*5990*/  HADD2.F32 R130, -RZ, R127.H1_H1 ;  /* 0x3000007fff827230 */ /* 0x000fe20000004100 */
[----:B------:R-:W-:Y:S01]  /*59a0*/  SHF.R.U32.HI R132, RZ, 0x10, R41 ;  /* 0x00000010ff847819 */ /* 0x000fe20000011629 */
[----:B------:R-:W-:Y:S01]  /*59b0*/  HADD2.F32 R75, -RZ, R73.H0_H0 ;  /* 0x20000049ff4b7230 */ /* 0x000fe20000004100 */
[----:B------:R-:W-:Y:S01]  /*59c0*/  SHF.R.U64 R44, R44, 0x10, R45 ;  /* 0x000000102c2c7819 */ /* 0x000fe2000000122d */
[----:B--2---:R-:W-:Y:S01]  /*59d0*/  IMAD.MOV.U32 R45, RZ, RZ, R15 ;  /* 0x000000ffff2d7224 */ /* 0x004fe200078e000f */
[----:B------:R-:W-:Y:S01]  /*59e0*/  SHF.R.U64 R41, R42, 0x10, R43 ;  /* 0x000000102a297819 */ /* 0x000fe2000000122b */
[----:B------:R-:W-:Y:S01]  /*59f0*/  HADD2.F32 R15, -RZ, R13.H0_H0 ;  /* 0x2000000dff0f7230 */ /* 0x000fe20000004100 */
[--C-:B------:R-:W-:Y:S01]  /*5a00*/  SHF.R.U64 R42, R46, 0x10, R47.reuse ;  /* 0x000000102e2a7819 */ /* 0x100fe2000000122f */
[----:B------:R-:W-:Y:S01]  /*5a10*/  HADD2.F32 R131, -RZ, R131.H0_H0 ;  /* 0x20000083ff837230 */ /* 0x000fe20000004100 */
[----:B------:R-:W-:Y:S01]  /*5a20*/  SHF.R.U32.HI R47, RZ, 0x10, R47 ;  /* 0x00000010ff2f7819 */ /* 0x000fe2000001162f */
[----:B------:R-:W-:Y:S01]  /*5a30*/  HADD2.F32 R46, -RZ, R13.H1_H1 ;  /* 0x3000000dff2e7230 */ /* 0x000fe20000004100 */
[----:B------:R-:W-:Y:S01]  /*5a40*/  SHF.R.U32.HI R43, RZ, 0x10, R43 ;  /* 0x00000010ff2b7819 */ /* 0x000fe2000001162b */
[----:B------:R-:W-:-:S02]  /*5a50*/  HADD2.F32 R128, -RZ, R127.H0_H0 ;  /* 0x2000007fff807230 */ /* 0x000fc40000004100 */
[----:B------:R-:W-:Y:S02]  /*5a60*/  HADD2.F32 R73, -RZ, R73.H1_H1 ;  /* 0x30000049ff497230 */ /* 0x000fe40000004100 */
[-C--:B------:R-:W-:Y:S01]  /*5a70*/  FMUL.FTZ R134, R46, R131.reuse ;  /* 0x000000832e867220 */ /* 0x080fe20000410000 */
[----:B------:R-:W-:Y:S02]  /*5a80*/  HADD2.F32 R127, -RZ, R132.H0_H0 ;  /* 0x20000084ff7f7230 */ /* 0x000fe40000004100 */
[-C--:B------:R-:W-:Y:S01]  /*5a90*/  FMUL.FTZ R132, R75, R130.reuse ;  /* 0x000000824b847220 */ /* 0x080fe20000410000 */
[----:B------:R-:W-:Y:S01]  /*5aa0*/  FMUL.FTZ R130, R15, R130 ;  /* 0x000000820f827220 */ /* 0x000fe20000410000 */
[----:B------:R-:W-:Y:S01]  /*5ab0*/  FMUL.FTZ R133, R73, R131 ;  /* 0x0000008349857220 */ /* 0x000fe20000410000 */
[----:B------:R-:W-:Y:S02]  /*5ac0*/  HADD2.F32 R41, -RZ, R41.H0_H0 ;  /* 0x20000029ff297230 */ /* 0x000fe40000004100 */
[-C--:B------:R-:W-:Y:S01]  /*5ad0*/  FFMA.FTZ R13, R15, R128.reuse, -R132 ;  /* 0x000000800f0d7223 */ /* 0x080fe20000010884 */
[----:B------:R-:W-:Y:S01]  /*5ae0*/  FFMA.FTZ R15, R75, R128, R130 ;  /* 0x000000804b0f7223 */ /* 0x000fe20000010082 */
[----:B------:R-:W-:Y:S01]  /*5af0*/  FFMA.FTZ R128, R73, R127, R134 ;  /* 0x0000007f49807223 */ /* 0x000fe20000010086 */
[----:B------:R-:W-:-:S02]  /*5b00*/  HADD2.F32 R132, -RZ, R126.H1_H1 ;  /* 0x3000007eff847230 */ /* 0x000fc40000004100 */
[----:B------:R-:W-:Y:S01]  /*5b10*/  FFMA.FTZ R46, R46, R127, -R133 ;  /* 0x0000007f2e2e7223 */ /* 0x000fe20000010885 */
[----:B------:R-:W-:Y:S02]  /*5b20*/  HADD2.F32 R75, -RZ, R129.H0_H0 ;  /* 0x20000081ff4b7230 */ /* 0x000fe40000004100 */
[----:B------:R-:W-:Y:S01]  /*5b30*/  HADD2.F32 R130, -RZ, R126.H0_H0 ;  /* 0x2000007eff827230 */ /* 0x000fe20000004100 */
[----:B------:R-:W-:Y:S01]  /*5b40*/  F2FP.F16.F32.PACK_AB R15, R128, R15 ;  /* 0x0000000f800f723e */ /* 0x000fe200000000ff */
[----:B------:R-:W-:Y:S02]  /*5b50*/  HADD2.F32 R73, -RZ, R45.H0_H0 ;  /* 0x2000002dff497230 */ /* 0x000fe40000004100 */
[----:B------:R-:W-:Y:S01]  /*5b60*/  FMUL.FTZ R134, R75, R132 ;  /* 0x000000844b867220 */ /* 0x000fe20000410000 */
[----:B------:R-:W-:Y:S01]  /*5b70*/  HADD2.F32 R129, -RZ, R129.H1_H1 ;  /* 0x30000081ff817230 */ /* 0x000fe20000004100 */
[----:B------:R-:W-:Y:S01]  /*5b80*/  F2FP.F16.F32.PACK_AB R13, R46, R13 ;  /* 0x0000000d2e0d723e */ /* 0x000fe200000000ff */
[----:B------:R-:W-:-:S02]  /*5b90*/  HADD2.F32 R127, -RZ, R47.H0_H0 ;  /* 0x2000002fff7f7230 */ /* 0x000fc40000004100 */
[----:B------:R-:W-:Y:S01]  /*5ba0*/  FMUL.FTZ R132, R73, R132 ;  /* 0x0000008449847220 */ /* 0x000fe20000410000 */
[----:B------:R-:W-:Y:S02]  /*5bb0*/  HADD2.F32 R126, -RZ, R45.H1_H1 ;  /* 0x3000002dff7e7230 */ /* 0x000fe40000004100 */
[----:B------:R-:W-:Y:S02]  /*5bc0*/  HADD2.F32 R47, -RZ, R43.H0_H0 ;  /* 0x2000002bff2f7230 */ /* 0x000fe40000004100 */
[-C--:B------:R-:W-:Y:S01]  /*5bd0*/  FMUL.FTZ R131, R129, R127.reuse ;  /* 0x0000007f81837220 */ /* 0x080fe20000410000 */
[-C--:B------:R-:W-:Y:S01]  /*5be0*/  FFMA.FTZ R43, R73, R130.reuse, -R134 ;  /* 0x00000082492b7223 */ /* 0x080fe20000010886 */
[C---:B------:R-:W-:Y:S01]  /*5bf0*/  FMUL.FTZ R136, R126.reuse, R127 ;  /* 0x0000007f7e887220 */ /* 0x040fe20000410000 */
[----:B------:R-:W-:Y:S01]  /*5c00*/  FFMA.FTZ R45, R75, R130, R132 ;  /* 0x000000824b2d7223 */ /* 0x000fe20000010084 */
[----:B------:R-:W-:Y:S01]  /*5c10*/  FFMA.FTZ R126, R126, R47, -R131 ;  /* 0x0000002f7e7e7223 */ /* 0x000fe20000010883 */
[----:B------:R-:W-:-:S02]  /*5c20*/  HADD2.F32 R73, -RZ, R125.H0_H0 ;  /* 0x2000007dff497230 */ /* 0x000fc40000004100 */
[----:B------:R-:W-:Y:S01]  /*5c30*/  FFMA.FTZ R130, R129, R47, R136 ;  /* 0x0000002f81827223 */ /* 0x000fe20000010088 */
[----:B------:R-:W-:Y:S02]  /*5c40*/  HADD2.F32 R127, -RZ, R44.H0_H0 ;  /* 0x2000002cff7f7230 */ /* 0x000fe40000004100 */
[----:B------:R-:W-:Y:S01]  /*5c50*/  HADD2.F32 R125, -RZ, R125.H1_H1 ;  /* 0x3000007dff7d7230 */ /* 0x000fe20000004100 */
[----:B------:R-:W-:Y:S01]  /*5c60*/  F2FP.F16.F32.PACK_AB R43, R126, R43 ;  /* 0x0000002b7e2b723e */ /* 0x000fe200000000ff */
[----:B------:R-:W-:Y:S02]  /*5c70*/  HADD2.F32 R47, -RZ, R72.H0_H0 ;  /* 0x20000048ff2f7230 */ /* 0x000fe40000004100 */
[----:B------:R-:W-:Y:S02]  /*5c80*/  HADD2.F32 R44, -RZ, R12.H0_H0 ;  /* 0x2000000cff2c7230 */ /* 0x000fe40000004100 */
[----:B------:R-:W-:Y:S02]  /*5c90*/  HADD2.F32 R72, -RZ, R72.H1_H1 ;  /* 0x30000048ff487230 */ /* 0x000fe40000004100 */
[----:B------:R-:W-:Y:S01]  /*5ca0*/  FMUL.FTZ R129, R47, R125 ;  /* 0x0000007d2f817220 */ /* 0x000fe20000410000 */
[----:B------:R-:W-:-:S02]  /*5cb0*/  HADD2.F32 R12, -RZ, R12.H1_H1 ;  /* 0x3000000cff0c7230 */ /* 0x000fc40000004100 */
[----:B------:R-:W-:Y:S02]  /*5cc0*/  HADD2.F32 R75, -RZ, R40.H0_H0 ;  /* 0x20000028ff4b7230 */ /* 0x000fe40000004100 */
[----:B------:R-:W-:Y:S01]  /*5cd0*/  FMUL.FTZ R40, R44, R125 ;  /* 0x0000007d2c287220 */ /* 0x000fe20000410000 */
[-C--:B------:R-:W-:Y:S01]  /*5ce0*/  FMUL.FTZ R125, R72, R127.reuse ;  /* 0x0000007f487d7220 */ /* 0x080fe20000410000 */
[----:B------:R-:W-:Y:S01]  /*5cf0*/  FMUL.FTZ R127, R12, R127 ;  /* 0x0000007f0c7f7220 */ /* 0x000fe20000410000 */
[-C--:B------:R-:W-:Y:S01]  /*5d00*/  FFMA.FTZ R129, R44, R73.reuse, -R129 ;  /* 0x000000492c817223 */ /* 0x080fe20000010881 */
[----:B------:R-:W-:Y:S01]  /*5d10*/  FFMA.FTZ R44, R47, R73, R40 ;  /* 0x000000492f2c7223 */ /* 0x000fe20000010028 */
[-C--:B------:R-:W-:Y:S01]  /*5d20*/  FFMA.FTZ R132, R12, R75.reuse, -R125 ;  /* 0x0000004b0c847223 */ /* 0x080fe2000001087d */
[----:B------:R-:W-:Y:S01]  /*5d30*/  FFMA.FTZ R127, R72, R75, R127 ;  /* 0x0000004b487f7223 */ /* 0x000fe2000001007f */
[----:B------:R-:W-:Y:S02]  /*5d40*/  HADD2.F32 R40, -RZ, R74.H0_H0 ;  /* 0x2000004aff287230 */ /* 0x000fe40000004100 */
[----:B------:R-:W-:-:S02]  /*5d50*/  HADD2.F32 R73, -RZ, R124.H1_H1 ;  /* 0x3000007cff497230 */ /* 0x000fc40000004100 */
[----:B------:R-:W-:Y:S01]  /*5d60*/  HADD2.F32 R75, -RZ, R42.H0_H0 ;  /* 0x2000002aff4b7230 */ /* 0x000fe20000004100 */
[----:B------:R-:W-:Y:S01]  /*5d70*/  F2FP.F16.F32.PACK_AB R72, R127, R44 ;  /* 0x0000002c7f48723e */ /* 0x000fe200000000ff */
[----:B------:R-:W-:Y:S02]  /*5d80*/  HADD2.F32 R12, -RZ, R14.H0_H0 ;  /* 0x2000000eff0c7230 */ /* 0x000fe40000004100 */
[-C--:B------:R-:W-:Y:S01]  /*5d90*/  FMUL.FTZ R125, R40, R73.reuse ;  /* 0x00000049287d7220 */ /* 0x080fe20000410000 */
[----:B------:R-:W-:Y:S02]  /*5da0*/  HADD2.F32 R74, -RZ, R74.H1_H1 ;  /* 0x3000004aff4a7230 */ /* 0x000fe40000004100 */
[----:B------:R-:W-:Y:S02]  /*5db0*/  HADD2.F32 R14, -RZ, R14.H1_H1 ;  /* 0x3000000eff0e7230 */ /* 0x000fe40000004100 */
[----:B------:R-:W-:Y:S01]  /*5dc0*/  FMUL.FTZ R73, R12, R73 ;  /* 0x000000490c497220 */ /* 0x000fe20000410000 */
[----:B------:R-:W-:-:S02]  /*5dd0*/  HADD2.F32 R47, -RZ, R124.H0_H0 ;  /* 0x2000007cff2f7230 */ /* 0x000fc40000004100 */
[-C--:B------:R-:W-:Y:S01]  /*5de0*/  FMUL.FTZ R131, R74, R75.reuse ;  /* 0x0000004b4a837220 */ /* 0x080fe20000410000 */
[----:B------:R-:W-:Y:S02]  /*5df0*/  FMUL.FTZ R75, R14, R75 ;  /* 0x0000004b0e4b7220 */ /* 0x000fe40000410000 */
[-C--:B------:R-:W-:Y:S01]  /*5e00*/  FFMA.FTZ R73, R40, R47.reuse, R73 ;  /* 0x0000002f28497223 */ /* 0x080fe20000010049 */
[----:B------:R-:W-:Y:S01]  /*5e10*/  FFMA.FTZ R125, R12, R47, -R125 ;  /* 0x0000002f0c7d7223 */ /* 0x000fe2000001087d */
[-C--:B------:R-:W-:Y:S01]  /*5e20*/  FFMA.FTZ R74, R74, R41.reuse, R75 ;  /* 0x000000294a4a7223 */ /* 0x080fe2000001004b */
[----:B------:R-:W-:Y:S01]  /*5e30*/  FFMA.FTZ R14, R14, R41, -R131 ;  /* 0x000000290e0e7223 */ /* 0x000fe20000010883 */
[----:B------:R-:W-:Y:S02]  /*5e40*/  F2FP.F16.F32.PACK_AB R75, R130, R45 ;  /* 0x0000002d824b723e */ /* 0x000fe400000000ff */
[----:B------:R-:W-:Y:S02]  /*5e50*/  F2FP.F16.F32.PACK_AB R12, R132, R129 ;  /* 0x00000081840c723e */ /* 0x000fe400000000ff */
[----:B------:R-:W-:-:S02]  /*5e60*/  F2FP.F16.F32.PACK_AB R74, R74, R73 ;  /* 0x000000494a4a723e */ /* 0x000fc400000000ff */
[----:B------:R-:W-:Y:S01]  /*5e70*/  MOV R73, R15 ;  /* 0x0000000f00497202 */ /* 0x000fe20000000f00 */
[----:B------:R-:W-:Y:S01]  /*5e80*/  IMAD.MOV.U32 R15, RZ, RZ, R43 ;  /* 0x000000ffff0f7224 */ /* 0x000fe200078e002b */
[----:B------:R-:W-:-:S07]  /*5e90*/  F2FP.F16.F32.PACK_AB R14, R14, R125 ;  /* 0x0000007d0e0e723e */ /* 0x000fce00000000ff */
.L_x_547:
[----:B------:R-:W-:Y:S05]  /*5ea0*/  BSYNC B2 ;  /* 0x0000000000027941 */ /* 0x000fea0003800000 */
.L_x_546:
[----:B------:R-:W-:Y:S01]  /*5eb0*/  ISETP.GE.AND P4, PT, R11, R110, PT ;  /* 0x0000006e0b00720c */ /* 0x000fe20003f86270 */
[----:B--2---:R4:W-:-:S12]  /*5ec0*/  ST.E.128 desc[UR42][R104.64], R12 ;  /* 0x0000000c68007985 */ /* 0x0049d8000c101d2a */
[----:B------:R-:W-:-:S05]  /*5ed0*/  @!P4 IMAD.WIDE R106, R11, 0x2, R106 ;  /* 0x000000020b6ac825 */ /* 0x000fca00078e026a */
[----:B---3--:R4:W-:Y:S02]  /*5ee0*/  @!P4 ST.E.128 desc[UR42][R106.64], R72 ;  /* 0x000000486a00c985 */ /* 0x0089e4000c101d2a */
.L_x_545:
[----:B------:R-:W-:Y:S05]  /*5ef0*/  BSYNC B1 ;  /* 0x0000000000017941 */ /* 0x000fea0003800000 */
.L_x_544:
[----:B------:R-:W-:-:S03]  /*5f00*/  UMOV UR4, 0xffffffff ;  /* 0xffffffff00047882 */ /* 0x000fc60000000000 */
[----:B------:R-:W-:Y:S05]  /*5f10*/  BRA.DIV UR4, `(.L_x_548) ;  /* 0x0000016e04887947 */ /* 0x000fea000b800000 */
[----:B------:R0:W0:Y:S04]  /*5f20*/  SHFL.IDX PT, R47, R108, 0x1, 0x181f ;  /* 0x00381f006c2f7f89 */ /* 0x00002800000e0000 */
[----:B------:R0:W0:Y:S02]  /*5f30*/  SHFL.IDX PT, R46, R109, 0x1, 0x181f ;  /* 0x00381f006d2e7f89 */ /* 0x00002400000e0000 */
.L_x_833:
[----:B------:R-:W-:Y:S01]  /*5f40*/  VIADD R11, R153, 0x20 ;  /* 0x00000020990b7836 */ /* 0x000fe20000000000 */
[----:B------:R-:W-:Y:S04]  /*5f50*/  BSSY B1, `(.L_x_549) ;  /* 0x0000076000017945 */ /* 0x000fe80003800000 */
[----:B------:R-:W-:-:S13]  /*5f60*/  ISETP.GE.OR P4, PT, R11, R98, P1 ;  /* 0x000000620b00720c */ /* 0x000fda0000f86670 */
[----:B------:R-:W-:Y:S05]  /*5f70*/  @P4 BRA `(.L_x_550) ;  /* 0x0000000400cc4947 */ /* 0x000fea0003800000 */
[----:B------:R-:W-:Y:S01]  /*5f80*/  SEL R11, R37, R112, !P0 ;  /* 0x00000070250b7207 */ /* 0x000fe20004000000 */
[----:B------:R-:W-:Y:S01]  /*5f90*/  BSSY B2, `(.L_x_551) ;  /* 0x000006d000027945 */ /* 0x000fe20003800000 */
[----:B----4-:R-:W-:Y:S02]  /*5fa0*/  SHF.R.U32.HI R14, RZ, 0x3, R193 ;  /* 0x00000003ff0e7819 */ /* 0x010fe400000116c1 */
[----:B------:R-:W-:Y:S02]  /*5fb0*/  SHF.R.S32.HI R12, RZ, 0x1f, R11 ;  /* 0x0000001fff0c7819 */ /* 0x000fe4000001140b */
[C---:B0-----:R-:W-:Y:S02]  /*5fc0*/  LEA R44, P4, R77.reuse, R46, 0x1 ;  /* 0x0000002e4d2c7211 */ /* 0x041fe400078808ff */
[----:B------:R-:W-:Y:S02]  /*5fd0*/  LEA.HI R12, R12, R11, RZ, 0x4 ;  /* 0x0000000b0c0c7211 */ /* 0x000fe400078f20ff */
[----:B------:R-:W-:-:S02]  /*5fe0*/  LEA.HI.X R45, R77, R47, R81, 0x1, P4 ;  /* 0x0000002f4d2d7211 */ /* 0x000fc400020f0c51 */
[----:B------:R-:W-:-:S04]  /*5ff0*/  LEA.HI.SX32 R12, R12, R79, 0x1c ;  /* 0x0000004f0c0c7211 */ /* 0x000fc800078fe2ff */
[----:B------:R-:W-:Y:S02]  /*6000*/  SHF.R.S32.HI R13, RZ, 0x1f, R12 ;  /* 0x0000001fff0d7819 */ /* 0x000fe4000001140c */
[----:B------:R-:W-:Y:S02]  /*6010*/  SHF.L.U32 R11, R12, 0x3, RZ ;  /* 0x000000030c0b7819 */ /* 0x000fe400000006ff */
[----:B------:R-:W-:Y:S02]  /*6020*/  LEA.HI R13, R13, R12, RZ, 0x3 ;  /* 0x0000000c0d0d7211 */ /* 0x000fe400078f18ff */
[----:B------:R-:W-:-:S03]  /*6030*/  LOP3.LUT R12, R193, 0x38, R11, 0xf8, !PT ;  /* 0x00000038c10c7812 */ /* 0x000fc600078ef80b */
[----:B------:R-:W-:Y:S01]  /*6040*/  IMAD.SHL.U32 R13, R13, 0x400, RZ ;  /* 0x000004000d0d7824 */ /* 0x000fe200078e00ff */
[----:B------:R-:W-:-:S04]  /*6050*/  LOP3.LUT R12, R12, R14, RZ, 0x3c, !PT ;  /* 0x0000000e0c0c7212 */ /* 0x000fc800078e3cff */
[----:B------:R-:W-:-:S04]  /*6060*/  LOP3.LUT R13, R13, 0x7fffe000, RZ, 0xc0, !PT ;  /* 0x7fffe0000d0d7812 */ /* 0x000fc800078ec0ff */
[----:B------:R-:W-:Y:S01]  /*6070*/  IADD3 R12, R12, R13, R199 ;  /* 0x0000000d0c0c7210 */ /* 0x000fe20007ffe0c7 */
[----:B------:R-:W-:-:S03]  /*6080*/  IMAD R13, R155, 0x4000, R4 ;  /* 0x000040009b0d7824 */ /* 0x000fc600078e0204 */
[----:B------:R-:W-:Y:S01]  /*6090*/  LEA R15, R155, R12, 0xe ;  /* 0x0000000c9b0f7211 */ /* 0x000fe200078e70ff */
[----:B------:R-:W-:-:S04]  /*60a0*/  IMAD R13, R13, 0x2, R156 ;  /* 0x000000020d0d7824 */ /* 0x000fc800078e029c */
[----:B------:R-:W-:Y:S02]  /*60b0*/  IMAD R40, R15, 0x2, R156 ;  /* 0x000000020f287824 */ /* 0x000fe400078e029c */
[----:B------:R-:W0:Y:S04]  /*60c0*/  LDS.128 R12, [R13+0x18400] ;  /* 0x018400000d0c7984 */ /* 0x000e280000000c00 */
[----:B------:R-:W4:Y:S01]  /*60d0*/  LDS.128 R40, [R40+0x18400] ;  /* 0x0184000028287984 */ /* 0x000f220000000c00 */
[----:B------:R-:W-:Y:S05]  /*60e0*/  @P3 BRA `(.L_x_552) ;  /* 0x00000004005c3947 */ /* 0x000fea0003800000 */
[----:B------:R-:W-:Y:S02]  /*60f0*/  SHF.R.U64 R72, R48, 0x10, R49 ;  /* 0x0000001030487819 */ /* 0x000fe40000001231 */
[----:B------:R-:W-:Y:S02]  /*6100*/  SHF.R.U64 R48, R50, 0x10, R51 ;  /* 0x0000001032307819 */ /* 0x000fe40000001233 */
[----:B0-----:R-:W-:Y:S01]  /*6110*/  MOV R50, R12 ;  /* 0x0000000c00327202 */ /* 0x001fe20000000f00 */
[----:B----4-:R-:W-:Y:S01]  /*6120*/  IMAD.MOV.U32 R12, RZ, RZ, R41 ;  /* 0x000000ffff0c7224 */ /* 0x010fe200078e0029 */
[----:B------:R-:W-:Y:S01]  /*6130*/  SHF.R.U32.HI R74, RZ, 0x10, R53 ;  /* 0x00000010ff4a7819 */ /* 0x000fe20000011635 */
[----:B------:R-:W-:Y:S01]  /*6140*/  HADD2.F32 R72, -RZ, R72.H0_H0 ;  /* 0x20000048ff487230 */ /* 0x000fe20000004100 */
[----:B------:R-:W-:Y:S02]  /*6150*/  SHF.R.U32.HI R73, RZ, 0x10, R49 ;  /* 0x00000010ff497819 */ /* 0x000fe40000011631 */
[----:B------:R-:W-:Y:S01]  /*6160*/  SHF.R.U64 R52, R52, 0x10, R53 ;  /* 0x0000001034347819 */ /* 0x000fe20000001235 */
[----:B------:R-:W-:Y:S01]  /*6170*/  IMAD.MOV.U32 R53, RZ, RZ, R43 ;  /* 0x000000ffff357224 */ /* 0x000fe200078e002b */
[----:B------:R-:W-:Y:S01]  /*6180*/  SHF.R.U32.HI R105, RZ, 0x10, R51 ;  /* 0x00000010ff697819 */ /* 0x000fe20000011633 */
[----:B------:R-:W-:Y:S01]  /*6190*/  IMAD.MOV.U32 R51, RZ, RZ, R40 ;  /* 0x000000ffff337224 */ /* 0x000fe200078e0028 */
[--C-:B------:R-:W-:Y:S01]  /*61a0*/  SHF.R.U64 R49, R54, 0x10, R55.reuse ;  /* 0x0000001036317819 */ /* 0x100fe20000001237 */
[----:B------:R-:W-:Y:S01]  /*61b0*/  HADD2.F32 R40, -RZ, R12.H0_H0 ;  /* 0x2000000cff287230 */ /* 0x000fe20000004100 */
[----:B------:R-:W-:Y:S01]  /*61c0*/  SHF.R.U32.HI R75, RZ, 0x10, R55 ;  /* 0x00000010ff4b7819 */ /* 0x000fe20000011637 */
[--C-:B------:R-:W-:Y:S01]  /*61d0*/  HADD2.F32 R55, -RZ, R123.reuse.H0_H0 ;  /* 0x2000007bff377230 */ /* 0x100fe20000004100 */
[----:B------:R-:W-:Y:S01]  /*61e0*/  MOV R41, R15 ;  /* 0x0000000f00297202 */ /* 0x000fe20000000f00 */
[----:B------:R-:W-:-:S02]  /*61f0*/  HADD2.F32 R123, -RZ, R123.H1_H1 ;  /* 0x3000007bff7b7230 */ /* 0x000fc40000004100 */
[----:B------:R-:W-:Y:S02]  /*6200*/  HADD2.F32 R43, -RZ, R12.H1_H1 ;  /* 0x3000000cff2b7230 */ /* 0x000fe40000004100 */
[--C-:B------:R-:W-:Y:S02]  /*6210*/  HADD2.F32 R12, -RZ, R13.reuse.H0_H0 ;  /* 0x2000000dff0c7230 */ /* 0x100fe40000004100 */
[----:B------:R-:W-:Y:S02]  /*6220*/  HADD2.F32 R74, -RZ, R74.H0_H0 ;  /* 0x2000004aff4a7230 */ /* 0x000fe40000004100 */
[----:B------:R-:W-:Y:S02]  /*6230*/  HADD2.F32 R15, -RZ, R13.H1_H1 ;  /* 0x3000000dff0f7230 */ /* 0x000fe40000004100 */
[-C--:B------:R-:W-:Y:S01]  /*6240*/  FMUL.FTZ R13, R40, R123.reuse ;  /* 0x0000007b280d7220 */ /* 0x080fe20000410000 */
[----:B------:R-:W-:Y:S02]  /*6250*/  HADD2.F32 R54, -RZ, R73.H0_H0 ;  /* 0x20000049ff367230 */ /* 0x000fe40000004100 */
[C---:B------:R-:W-:Y:S01]  /*6260*/  FMUL.FTZ R123, R12.reuse, R123 ;  /* 0x0000007b0c7b7220 */ /* 0x040fe20000410000 */
[-C--:B------:R-:W-:Y:S01]  /*6270*/  FMUL.FTZ R104, R43, R74.reuse ;  /* 0x0000004a2b687220 */ /* 0x080fe20000410000 */
[C---:B------:R-:W-:Y:S01]  /*6280*/  FMUL.FTZ R74, R15.reuse, R74 ;  /* 0x0000004a0f4a7220 */ /* 0x040fe20000410000 */
[-C--:B------:R-:W-:Y:S01]  /*6290*/  FFMA.FTZ R12, R12, R55.reuse, -R13 ;  /* 0x000000370c0c7223 */ /* 0x080fe2000001080d */
[----:B------:R-:W-:Y:S01]  /*62a0*/  FFMA.FTZ R13, R40, R55, R123 ;  /* 0x00000037280d7223 */ /* 0x000fe2000001007b */
[-C--:B------:R-:W-:Y:S01]  /*62b0*/  FFMA.FTZ R15, R15, R54.reuse, -R104 ;  /* 0x000000360f0f7223 */ /* 0x080fe20000010868 */
[----:B------:R-:W-:Y:S01]  /*62c0*/  FFMA.FTZ R40, R43, R54, R74 ;  /* 0x000000362b287223 */ /* 0x000fe2000001004a */
[----:B------:R-:W-:-:S02]  /*62d0*/  HADD2.F32 R73, -RZ, R122.H1_H1 ;  /* 0x3000007aff497230 */ /* 0x000fc40000004100 */
[--C-:B------:R-:W-:Y:S01]  /*62e0*/  HADD2.F32 R54, -RZ, R53.reuse.H0_H0 ;  /* 0x20000035ff367230 */ /* 0x100fe20000004100 */
[----:B------:R-:W-:Y:S01]  /*62f0*/  F2FP.F16.F32.PACK_AB R15, R15, R12 ;  /* 0x0000000c0f0f723e */ /* 0x000fe200000000ff */
[----:B------:R-:W-:Y:S02]  /*6300*/  HADD2.F32 R53, -RZ, R53.H1_H1 ;  /* 0x30000035ff357230 */ /* 0x000fe40000004100 */
[----:B------:R-:W-:Y:S02]  /*6310*/  HADD2.F32 R104, -RZ, R75.H0_H0 ;  /* 0x2000004bff687230 */ /* 0x000fe40000004100 */
[----:B---3--:R-:W-:Y:S01]  /*6320*/  FMUL.FTZ R106, R54, R73 ;  /* 0x00000049366a7220 */ /* 0x008fe20000410000 */
[----:B------:R-:W-:Y:S02]  /*6330*/  HADD2.F32 R55, -RZ, R120.H1_H1 ;  /* 0x30000078ff377230 */ /* 0x000fe40000004100 */
[--C-:B------:R-:W-:Y:S02]  /*6340*/  HADD2.F32 R43, -RZ, R41.reuse.H0_H0 ;  /* 0x20000029ff2b7230 */ /* 0x100fe40000004100 */
[----:B------:R-:W-:Y:S01]  /*6350*/  FMUL.FTZ R124, R53, R104 ;  /* 0x00000068357c7220 */ /* 0x000fe20000410000 */
[----:B------:R-:W-:-:S02]  /*6360*/  HADD2.F32 R41, -RZ, R41.H1_H1 ;  /* 0x30000029ff297230 */ /* 0x000fc40000004100 */
[----:B------:R-:W-:Y:S02]  /*6370*/  HADD2.F32 R74, -RZ, R105.H0_H0 ;  /* 0x20000069ff4a7230 */ /* 0x000fe40000004100 */
[C---:B------:R-:W-:Y:S01]  /*6380*/  FMUL.FTZ R73, R43.reuse, R73 ;  /* 0x000000492b497220 */ /* 0x040fe20000410000 */
[-C--:B------:R-:W-:Y:S01]  /*6390*/  FFMA.FTZ R106, R43, R55.reuse, -R106 ;  /* 0x000000372b6a7223 */ /* 0x080fe2000001086a */
[C---:B------:R-:W-:Y:S01]  /*63a0*/  FMUL.FTZ R104, R41.reuse, R104 ;  /* 0x0000006829687220 */ /* 0x040fe20000410000 */
[----:B------:R-:W-:Y:S02]  /*63b0*/  HADD2.F32 R122, -RZ, R122.H0_H0 ;  /* 0x2000007aff7a7230 */ /* 0x000fe40000004100 */
[----:B------:R-:W-:Y:S01]  /*63c0*/  FFMA.FTZ R105, R41, R74, -R124 ;  /* 0x0000004a29697223 */ /* 0x000fe2000001087c */
[----:B------:R-:W-:Y:S02]  /*63d0*/  HADD2.F32 R43, -RZ, R51.H0_H0 ;  /* 0x20000033ff2b7230 */ /* 0x000fe40000004100 */
[----:B------:R-:W-:Y:S01]  /*63e0*/  FFMA.FTZ R75, R54, R55, R73 ;  /* 0x00000037364b7223 */ /* 0x000fe20000010049 */
[----:B------:R-:W-:-:S02]  /*63f0*/  HADD2.F32 R52, -RZ, R52.H0_H0 ;  /* 0x20000034ff347230 */ /* 0x000fc40000004100 */
[----:B------:R-:W-:Y:S01]  /*6400*/  FFMA.FTZ R104, R53, R74, R104 ;  /* 0x0000004a35687223 */ /* 0x000fe20000010068 */
[--C-:B------:R-:W-:Y:S02]  /*6410*/  HADD2.F32 R41, -RZ, R50.reuse.H0_H0 ;  /* 0x20000032ff297230 */ /* 0x100fe40000004100 */
[----:B------:R-:W-:Y:S01]  /*6420*/  FMUL.FTZ R54, R43, R122 ;  /* 0x0000007a2b367220 */ /* 0x000fe20000410000 */
[----:B------:R-:W-:Y:S01]  /*6430*/  HADD2.F32 R51, -RZ, R51.H1_H1 ;  /* 0x30000033ff337230 */ /* 0x000fe20000004100 */
[----:B------:R-:W-:Y:S01]  /*6440*/  F2FP.F16.F32.PACK_AB R105, R105, R106 ;  /* 0x0000006a6969723e */ /* 0x000fe200000000ff */
[----:B------:R-:W-:Y:S02]  /*6450*/  HADD2.F32 R50, -RZ, R50.H1_H1 ;  /* 0x30000032ff327230 */ /* 0x000fe40000004100 */
[----:B------:R-:W-:Y:S01]  /*6460*/  FMUL.FTZ R122, R41, R122 ;  /* 0x0000007a297a7220 */ /* 0x000fe20000410000 */
[----:B------:R-:W-:Y:S02]  /*6470*/  HADD2.F32 R120, -RZ, R120.H0_H0 ;  /* 0x20000078ff787230 */ /* 0x000fe40000004100 */
[-C--:B------:R-:W-:Y:S01]  /*6480*/  FMUL.FTZ R53, R51, R52.reuse ;  /* 0x0000003433357220 */ /* 0x080fe20000410000 */
[----:B------:R-:W-:-:S02]  /*6490*/  FMUL.FTZ R52, R50, R52 ;  /* 0x0000003432347220 */ /* 0x000fc40000410000 */
[-C--:B------:R-:W-:Y:S01]  /*64a0*/  FFMA.FTZ R122, R43, R120.reuse, R122 ;  /* 0x000000782b7a7223 */ /* 0x080fe2000001007a */
[----:B------:R-:W-:Y:S01]  /*64b0*/  FFMA.FTZ R54, R41, R120, -R54 ;  /* 0x0000007829367223 */ /* 0x000fe20000010836 */
[-C--:B------:R-:W-:Y:S01]  /*64c0*/  FFMA.FTZ R55, R51, R72.reuse, R52 ;  /* 0x0000004833377223 */ /* 0x080fe20000010034 */
[----:B------:R-:W-:Y:S02]  /*64d0*/  HADD2.F32 R43, -RZ, R42.H0_H0 ;  /* 0x2000002aff2b7230 */ /* 0x000fe40000004100 */
[----:B------:R-:W-:Y:S01]  /*64e0*/  FFMA.FTZ R53, R50, R72, -R53 ;  /* 0x0000004832357223 */ /* 0x000fe20000010835 */
[----:B------:R-:W-:Y:S02]  /*64f0*/  HADD2.F32 R52, -RZ, R121.H1_H1 ;  /* 0x30000079ff347230 */ /* 0x000fe40000004100 */
[----:B------:R-:W-:Y:S02]  /*6500*/  HADD2.F32 R51, -RZ, R49.H0_H0 ;  /* 0x20000031ff337230 */ /* 0x000fe40000004100 */
[----:B------:R-:W-:Y:S01]  /*6510*/  HADD2.F32 R41, -RZ, R14.H0_H0 ;  /* 0x2000000eff297230 */ /* 0x000fe20000004100 */
[----:B------:R-:W-:Y:S01]  /*6520*/  F2FP.F16.F32.PACK_AB R12, R53, R54 ;  /* 0x00000036350c723e */ /* 0x000fe200000000ff */
[----:B------:R-:W-:-:S02]  /*6530*/  HADD2.F32 R42, -RZ, R42.H1_H1 ;  /* 0x3000002aff2a7230 */ /* 0x000fc40000004100 */
[----:B------:R-:W-:Y:S02]  /*6540*/  HADD2.F32 R14, -RZ, R14.H1_H1 ;  /* 0x3000000eff0e7230 */ /* 0x000fe40000004100 */
[----:B------:R-:W-:Y:S02]  /*6550*/  HADD2.F32 R49, -RZ, R48.H0_H0 ;  /* 0x20000030ff317230 */ /* 0x000fe40000004100 */
[-C--:B------:R-:W-:Y:S01]  /*6560*/  FMUL.FTZ R48, R43, R52.reuse ;  /* 0x000000342b307220 */ /* 0x080fe20000410000 */
[----:B------:R-:W-:Y:S02]  /*6570*/  HADD2.F32 R50, -RZ, R121.H0_H0 ;  /* 0x20000079ff327230 */ /* 0x000fe40000004100 */
[-C--:B------:R-:W-:Y:S01]  /*6580*/  FMUL.FTZ R73, R42, R51.reuse ;  /* 0x000000332a497220 */ /* 0x080fe20000410000 */
[C---:B------:R-:W-:Y:S01]  /*6590*/  FMUL.FTZ R52, R41.reuse, R52 ;  /* 0x0000003429347220 */ /* 0x040fe20000410000 */
[----:B------:R-:W-:Y:S01]  /*65a0*/  FMUL.FTZ R51, R14, R51 ;  /* 0x000000330e337220 */ /* 0x000fe20000410000 */
[----:B------:R-:W-:-:S02]  /*65b0*/  FFMA.FTZ R48, R41, R50, -R48 ;  /* 0x0000003229307223 */ /* 0x000fc40000010830 */
[----:B------:R-:W-:Y:S01]  /*65c0*/  FFMA.FTZ R52, R43, R50, R52 ;  /* 0x000000322b347223 */ /* 0x000fe20000010034 */
[-C--:B------:R-:W-:Y:S01]  /*65d0*/  FFMA.FTZ R73, R14, R49.reuse, -R73 ;  /* 0x000000310e497223 */ /* 0x080fe20000010849 */
[----:B------:R-:W-:Y:S01]  /*65e0*/  FFMA.FTZ R51, R42, R49, R51 ;  /* 0x000000312a337223 */ /* 0x000fe20000010033 */
[----:B------:R-:W-:Y:S01]  /*65f0*/  F2FP.F16.F32.PACK_AB R41, R40, R13 ;  /* 0x0000000d2829723e */ /* 0x000fe200000000ff */
[----:B------:R-:W-:Y:S01]  /*6600*/  IMAD.MOV.U32 R13, RZ, RZ, R15 ;  /* 0x000000ffff0d7224 */ /* 0x000fe200078e000f */
[----:B------:R-:W-:Y:S02]  /*6610*/  F2FP.F16.F32.PACK_AB R43, R104, R75 ;  /* 0x0000004b682b723e */ /* 0x000fe400000000ff */
[----:B------:R-:W-:Y:S02]  /*6620*/  F2FP.F16.F32.PACK_AB R40, R55, R122 ;  /* 0x0000007a3728723e */ /* 0x000fe400000000ff */
[----:B------:R-:W-:Y:S02]  /*6630*/  F2FP.F16.F32.PACK_AB R14, R73, R48 ;  /* 0x00000030490e723e */ /* 0x000fe400000000ff */
[----:B------:R-:W-:-:S02]  /*6640*/  F2FP.F16.F32.PACK_AB R42, R51, R52 ;  /* 0x00000034332a723e */ /* 0x000fc400000000ff */
[----:B------:R-:W-:-:S07]  /*6650*/  MOV R15, R105 ;  /* 0x00000069000f7202 */ /* 0x000fce0000000f00 */
.L_x_552:
[----:B------:R-:W-:Y:S05]  /*6660*/  BSYNC B2 ;  /* 0x0000000000027941 */ /* 0x000fea0003800000 */
.L_x_551:
[----:B------:R-:W-:Y:S01]  /*6670*/  ISETP.GE.AND P4, PT, R11, R110, PT ;  /* 0x0000006e0b00720c */ /* 0x000fe20003f86270 */
[----:B0-----:R0:W-:-:S12]  /*6680*/  ST.E.128 desc[UR42][R44.64], R12 ;  /* 0x0000000c2c007985 */ /* 0x0011d8000c101d2a */
[----:B------:R-:W-:-:S05]  /*6690*/  @!P4 IMAD.WIDE R46, R11, 0x2, R46 ;  /* 0x000000020b2ec825 */ /* 0x000fca00078e022e */
[----:B----4-:R0:W-:Y:S02]  /*66a0*/  @!P4 ST.E.128 desc[UR42][R46.64], R40 ;  /* 0x000000282e00c985 */ /* 0x0101e4000c101d2a */
.L_x_550:
[----:B------:R-:W-:Y:S05]  /*66b0*/  BSYNC B1 ;  /* 0x0000000000017941 */ /* 0x000fea0003800000 */
.L_x_549:
[----:B------:R-:W-:-:S03]  /*66c0*/  UMOV UR4, 0xffffffff ;  /* 0xffffffff00047882 */ /* 0x000fc60000000000 */
[----:B------:R-:W-:Y:S05]  /*66d0*/  BRA.DIV UR4, `(.L_x_553) ;  /* 0x0000016604e47947 */ /* 0x000fea000b800000 */
[----:B0-----:R0:W0:Y:S04]  /*66e0*/  SHFL.IDX PT, R47, R108, 0x2, 0x181f ;  /* 0x00581f006c2f7f89 */ /* 0x00102800000e0000 */
[----:B------:R0:W0:Y:S02]  /*66f0*/  SHFL.IDX PT, R46, R109, 0x2, 0x181f ;  /* 0x00581f006d2e7f89 */ /* 0x00002400000e0000 */
.L_x_837:
        /* <DEDUP_REMOVED lines=12> */
[----:B------:R-:W-:Y:S01]  /*67c0*/  SHF.R.S32.HI R13, RZ, 0x1f, R12 ;  /* 0x0000001fff0d7819 */ /* 0x000fe2000001140c */
[----:B------:R-:W-:-:S03]  /*67d0*/  IMAD.SHL.U32 R11, R12, 0x8, RZ ;  /* 0x000000080c0b7824 */ /* 0x000fc600078e00ff */
[----:B------:R-:W-:Y:S02]  /*67e0*/  LEA.HI R13, R13, R12, RZ, 0x3 ;  /* 0x0000000c0d0d7211 */ /* 0x000fe400078f18ff */
[----:B------:R-:W-:Y:S02]  /*67f0*/  LOP3.LUT R12, R192, 0x38, R11, 0xf8, !PT ;  /* 0x00000038c00c7812 */ /* 0x000fe400078ef80b */
[----:B------:R-:W-:Y:S02]  /*6800*/  SHF.L.U32 R14, R13, 0xa, RZ ;  /* 0x0000000a0d0e7819 */ /* 0x000fe400000006ff */
[----:B------:R-:W-:Y:S02]  /*6810*/  LOP3.LUT R13, R12, R15, RZ, 0x3c, !PT ;  /* 0x0000000f0c0d7212 */ /* 0x000fe400078e3cff */
[----:B------:R-:W-:-:S04]  /*6820*/  LOP3.LUT R12, R14, 0x7fffe000, RZ, 0xc0, !PT ;  /* 0x7fffe0000e0c7812 */ /* 0x000fc800078ec0ff */
[----:B------:R-:W-:Y:S01]  /*6830*/  IADD3 R12, R13, R12, R198 ;  /* 0x0000000c0d0c7210 */ /* 0x000fe20007ffe0c6 */
[----:B------:R-:W-:-:S04]  /*6840*/  IMAD R13, R155, 0x4000, R5 ;  /* 0x000040009b0d7824 */ /* 0x000fc800078e0205 */
[----:B------:R-:W-:Y:S01]  /*6850*/  IMAD R15, R155, 0x4000, R12 ;  /* 0x000040009b0f7824 */ /* 0x000fe200078e020c */
[----:B------:R-:W-:-:S03]  /*6860*/  LEA R13, R13, R156, 0x1 ;  /* 0x0000009c0d0d7211 */ /* 0x000fc600078e08ff */
[----:B------:R-:W-:-:S03]  /*6870*/  IMAD R40, R15, 0x2, R156 ;  /* 0x000000020f287824 */ /* 0x000fc600078e029c */
[----:B------:R-:W0:Y:S04]  /*6880*/  LDS.128 R12, [R13+0x18400] ;  /* 0x018400000d0c7984 */ /* 0x000e280000000c00 */
[----:B------:R-:W4:Y:S01]  /*6890*/  LDS.128 R40, [R40+0x18400] ;  /* 0x0184000028287984 */ /* 0x000f220000000c00 */
[----:B------:R-:W-:Y:S05]  /*68a0*/  @P3 BRA `(.L_x_557) ;  /* 0x0000000400583947 */ /* 0x000fea0003800000 */
[----:B------:R-:W-:Y:S01]  /*68b0*/  SHF.R.U32.HI R54, RZ, 0x10, R61 ;  /* 0x00000010ff367819 */ /* 0x000fe2000001163d */
[----:B----4-:R-:W-:Y:S01]  /*68c0*/  IMAD.MOV.U32 R49, RZ, RZ, R40 ;  /* 0x000000ffff317224 */ /* 0x010fe200078e0028 */
[----:B0-----:R-:W-:Y:S01]  /*68d0*/  MOV R40, R14 ;  /* 0x0000000e00287202 */ /* 0x001fe20000000f00 */
[----:B------:R-:W-:Y:S01]  /*68e0*/  IMAD.MOV.U32 R50, RZ, RZ, R42 ;  /* 0x000000ffff327224 */ /* 0x000fe200078e002a */
[--C-:B------:R-:W-:Y:S01]  /*68f0*/  SHF.R.U32.HI R52, RZ, 0x10, R57.reuse ;  /* 0x00000010ff347819 */ /* 0x100fe20000011639 */
[----:B------:R-:W-:Y:S01]  /*6900*/  HADD2.F32 R53, -RZ, R119.H1_H1 ;  /* 0x30000077ff357230 */ /* 0x000fe20000004100 */
[----:B------:R-:W-:Y:S01]  /*6910*/  SHF.R.U64 R73, R56, 0x10, R57 ;  /* 0x0000001038497819 */ /* 0x000fe20000001239 */
[----:B------:R-:W-:Y:S01]  /*6920*/  HADD2.F32 R42, -RZ, R41.H0_H0 ;  /* 0x20000029ff2a7230 */ /* 0x000fe20000004100 */
[----:B------:R-:W-:Y:S01]  /*6930*/  SHF.R.U64 R72, R60, 0x10, R61 ;  /* 0x000000103c487819 */ /* 0x000fe2000000123d */
[----:B------:R-:W-:Y:S01]  /*6940*/  HADD2.F32 R14, -RZ, R13.H0_H0 ;  /* 0x2000000dff0e7230 */ /* 0x000fe20000004100 */
[----:B------:R-:W-:Y:S01]  /*6950*/  SHF.R.U64 R48, R58, 0x10, R59 ;  /* 0x000000103a307819 */ /* 0x000fe2000000123b */
[----:B------:R-:W-:-:S02]  /*6960*/  HADD2.F32 R41, -RZ, R41.H1_H1 ;  /* 0x30000029ff297230 */ /* 0x000fc40000004100 */
[-C--:B------:R-:W-:Y:S01]  /*6970*/  FMUL.FTZ R55, R42, R53.reuse ;  /* 0x000000352a377220 */ /* 0x080fe20000410000 */
[----:B------:R-:W-:Y:S02]  /*6980*/  HADD2.F32 R54, -RZ, R54.H0_H0 ;  /* 0x20000036ff367230 */ /* 0x000fe40000004100 */
[----:B------:R-:W-:Y:S01]  /*6990*/  FMUL.FTZ R53, R14, R53 ;  /* 0x000000350e357220 */ /* 0x000fe20000410000 */
[----:B------:R-:W-:Y:S01]  /*69a0*/  HADD2.F32 R51, -RZ, R117.H1_H1 ;  /* 0x30000075ff337230 */ /* 0x000fe20000004100 */
[----:B------:R-:W-:Y:S01]  /*69b0*/  SHF.R.U32.HI R58, RZ, 0x10, R59 ;  /* 0x00000010ff3a7819 */ /* 0x000fe2000001163b */
[----:B------:R-:W-:Y:S02]  /*69c0*/  HADD2.F32 R13, -RZ, R13.H1_H1 ;  /* 0x3000000dff0d7230 */ /* 0x000fe40000004100 */
[-C--:B------:R-:W-:Y:S01]  /*69d0*/  FMUL.FTZ R56, R41, R54.reuse ;  /* 0x0000003629387220 */ /* 0x080fe20000410000 */
[----:B------:R-:W-:Y:S01]  /*69e0*/  HADD2.F32 R52, -RZ, R52.H0_H0 ;  /* 0x20000034ff347230 */ /* 0x000fe20000004100 */
[----:B------:R-:W-:Y:S01]  /*69f0*/  SHF.R.U64 R61, R62, 0x10, R63 ;  /* 0x000000103e3d7819 */ /* 0x000fe2000000123f */
[-C--:B------:R-:W-:Y:S01]  /*6a00*/  FFMA.FTZ R55, R14, R51.reuse, -R55 ;  /* 0x000000330e377223 */ /* 0x080fe20000010837 */
[----:B------:R-:W-:Y:S01]  /*6a10*/  FFMA.FTZ R53, R42, R51, R53 ;  /* 0x000000332a357223 */ /* 0x000fe20000010035 */
[----:B------:R-:W-:Y:S01]  /*6a20*/  SHF.R.U32.HI R62, RZ, 0x10, R63 ;  /* 0x00000010ff3e7819 */ /* 0x000fe2000001163f */
[C---:B------:R-:W-:Y:S01]  /*6a30*/  FMUL.FTZ R54, R13.reuse, R54 ;  /* 0x000000360d367220 */ /* 0x040fe20000410000 */
[----:B------:R-:W-:Y:S01]  /*6a40*/  FFMA.FTZ R56, R13, R52, -R56 ;  /* 0x000000340d387223 */ /* 0x000fe20000010838 */
[----:B------:R-:W-:-:S02]  /*6a50*/  HADD2.F32 R51, -RZ, R118.H1_H1 ;  /* 0x30000076ff337230 */ /* 0x000fc40000004100 */
[----:B------:R-:W-:Y:S02]  /*6a60*/  HADD2.F32 R14, -RZ, R43.H0_H0 ;  /* 0x2000002bff0e7230 */ /* 0x000fe40000004100 */
[----:B------:R-:W-:Y:S01]  /*6a70*/  FFMA.FTZ R54, R41, R52, R54 ;  /* 0x0000003429367223 */ /* 0x000fe20000010036 */
[----:B------:R-:W-:Y:S02]  /*6a80*/  HADD2.F32 R13, -RZ, R15.H0_H0 ;  /* 0x2000000fff0d7230 */ /* 0x000fe40000004100 */
[----:B------:R-:W-:Y:S02]  /*6a90*/  HADD2.F32 R42, -RZ, R58.H0_H0 ;  /* 0x2000003aff2a7230 */ /* 0x000fe40000004100 */
[-C--:B------:R-:W-:Y:S01]  /*6aa0*/  FMUL.FTZ R58, R14, R51.reuse ;  /* 0x000000330e3a7220 */ /* 0x080fe20000410000 */
[----:B------:R-:W-:Y:S02]  /*6ab0*/  HADD2.F32 R41, -RZ, R116.H1_H1 ;  /* 0x30000074ff297230 */ /* 0x000fe40000004100 */
[----:B------:R-:W-:Y:S01]  /*6ac0*/  FMUL.FTZ R51, R13, R51 ;  /* 0x000000330d337220 */ /* 0x000fe20000410000 */
[----:B------:R-:W-:Y:S01]  /*6ad0*/  HADD2.F32 R43, -RZ, R43.H1_H1 ;  /* 0x3000002bff2b7230 */ /* 0x000fe20000004100 */
[----:B------:R-:W-:Y:S01]  /*6ae0*/  F2FP.F16.F32.PACK_AB R53, R54, R53 ;  /* 0x000000353635723e */ /* 0x000fe200000000ff */
[----:B------:R-:W-:-:S02]  /*6af0*/  HADD2.F32 R52, -RZ, R62.H0_H0 ;  /* 0x2000003eff347230 */ /* 0x000fc40000004100 */
[-C--:B------:R-:W-:Y:S01]  /*6b00*/  FFMA.FTZ R57, R14, R41.reuse, R51 ;  /* 0x000000290e397223 */ /* 0x080fe20000010033 */
[----:B------:R-:W-:Y:S02]  /*6b10*/  HADD2.F32 R15, -RZ, R15.H1_H1 ;  /* 0x3000000fff0f7230 */ /* 0x000fe40000004100 */
[----:B------:R-:W-:Y:S01]  /*6b20*/  FFMA.FTZ R58, R13, R41, -R58 ;  /* 0x000000290d3a7223 */ /* 0x000fe2000001083a */
[----:B------:R-:W-:Y:S02]  /*6b30*/  HADD2.F32 R119, -RZ, R119.H0_H0 ;  /* 0x20000077ff777230 */ /* 0x000fe40000004100 */
[-C--:B------:R-:W-:Y:S01]  /*6b40*/  FMUL.FTZ R60, R43, R52.reuse ;  /* 0x000000342b3c7220 */ /* 0x080fe20000410000 */
[----:B------:R-:W-:Y:S02]  /*6b50*/  HADD2.F32 R14, -RZ, R49.H0_H0 ;  /* 0x20000031ff0e7230 */ /* 0x000fe40000004100 */
[----:B------:R-:W-:Y:S01]  /*6b60*/  FMUL.FTZ R52, R15, R52 ;  /* 0x000000340f347220 */ /* 0x000fe20000410000 */
[----:B------:R-:W-:-:S02]  /*6b70*/  HADD2.F32 R41, -RZ, R72.H0_H0 ;  /* 0x20000048ff297230 */ /* 0x000fc40000004100 */
[-C--:B------:R-:W-:Y:S01]  /*6b80*/  FFMA.FTZ R59, R15, R42.reuse, -R60 ;  /* 0x0000002a0f3b7223 */ /* 0x080fe2000001083c */
[----:B------:R-:W-:Y:S02]  /*6b90*/  HADD2.F32 R49, -RZ, R49.H1_H1 ;  /* 0x30000031ff317230 */ /* 0x000fe40000004100 */
[----:B------:R-:W-:Y:S01]  /*6ba0*/  FFMA.FTZ R60, R43, R42, R52 ;  /* 0x0000002a2b3c7223 */ /* 0x000fe20000010034 */
[----:B------:R-:W-:Y:S02]  /*6bb0*/  HADD2.F32 R117, -RZ, R117.H0_H0 ;  /* 0x20000075ff757230 */ /* 0x000fe40000004100 */
[----:B------:R-:W-:Y:S01]  /*6bc0*/  FMUL.FTZ R42, R14, R119 ;  /* 0x000000770e2a7220 */ /* 0x000fe20000410000 */
[--C-:B------:R-:W-:Y:S02]  /*6bd0*/  HADD2.F32 R13, -RZ, R12.reuse.H0_H0 ;  /* 0x2000000cff0d7230 */ /* 0x100fe40000004100 */
[----:B------:R-:W-:Y:S01]  /*6be0*/  FMUL.FTZ R43, R49, R41 ;  /* 0x00000029312b7220 */ /* 0x000fe20000410000 */
[----:B------:R-:W-:Y:S01]  /*6bf0*/  HADD2.F32 R12, -RZ, R12.H1_H1 ;  /* 0x3000000cff0c7230 */ /* 0x000fe20000004100 */
[----:B------:R-:W-:Y:S01]  /*6c00*/  F2FP.F16.F32.PACK_AB R57, R60, R57 ;  /* 0x000000393c39723e */ /* 0x000fe200000000ff */
[----:B------:R-:W-:-:S02]  /*6c10*/  HADD2.F32 R15, -RZ, R73.H0_H0 ;  /* 0x20000049ff0f7230 */ /* 0x000fc40000004100 */
[C---:B------:R-:W-:Y:S01]  /*6c20*/  FMUL.FTZ R119, R13.reuse, R119 ;  /* 0x000000770d777220 */ /* 0x040fe20000410000 */
[----:B------:R-:W-:Y:S01]  /*6c30*/  FFMA.FTZ R42, R13, R117, -R42 ;  /* 0x000000750d2a7223 */ /* 0x000fe2000001082a */
[C---:B------:R-:W-:Y:S01]  /*6c40*/  FMUL.FTZ R52, R12.reuse, R41 ;  /* 0x000000290c347220 */ /* 0x040fe20000410000 */
[----:B------:R-:W-:Y:S02]  /*6c50*/  HADD2.F32 R13, -RZ, R50.H0_H0 ;  /* 0x20000032ff0d7230 */ /* 0x000fe40000004100 */
[-C--:B------:R-:W-:Y:S01]  /*6c60*/  FFMA.FTZ R43, R12, R15.reuse, -R43 ;  /* 0x0000000f0c2b7223 */ /* 0x080fe2000001082b */
[----:B------:R-:W-:Y:S02]  /*6c70*/  HADD2.F32 R118, -RZ, R118.H0_H0 ;  /* 0x20000076ff767230 */ /* 0x000fe40000004100 */
[----:B------:R-:W-:Y:S01]  /*6c80*/  FFMA.FTZ R52, R49, R15, R52 ;  /* 0x0000000f31347223 */ /* 0x000fe20000010034 */
[----:B------:R-:W-:Y:S02]  /*6c90*/  HADD2.F32 R41, -RZ, R61.H0_H0 ;  /* 0x2000003dff297230 */ /* 0x000fe40000004100 */
[----:B------:R-:W-:Y:S01]  /*6ca0*/  FFMA.FTZ R119, R14, R117, R119 ;  /* 0x000000750e777223 */ /* 0x000fe20000010077 */
[----:B------:R-:W-:-:S02]  /*6cb0*/  HADD2.F32 R12, -RZ, R40.H0_H0 ;  /* 0x20000028ff0c7230 */ /* 0x000fc40000004100 */
[CC--:B------:R-:W-:Y:S01]  /*6cc0*/  FMUL.FTZ R49, R13.reuse, R118.reuse ;  /* 0x000000760d317220 */ /* 0x0c0fe20000410000 */
[----:B------:R-:W-:Y:S02]  /*6cd0*/  HADD2.F32 R50, -RZ, R50.H1_H1 ;  /* 0x30000032ff327230 */ /* 0x000fe40000004100 */
[----:B------:R-:W-:Y:S02]  /*6ce0*/  HADD2.F32 R40, -RZ, R40.H1_H1 ;  /* 0x30000028ff287230 */ /* 0x000fe40000004100 */
[----:B------:R-:W-:Y:S01]  /*6cf0*/  FMUL.FTZ R118, R12, R118 ;  /* 0x000000760c767220 */ /* 0x000fe20000410000 */
[----:B------:R-:W-:Y:S02]  /*6d00*/  HADD2.F32 R116, -RZ, R116.H0_H0 ;  /* 0x20000074ff747230 */ /* 0x000fe40000004100 */
[-C--:B------:R-:W-:Y:S01]  /*6d10*/  FMUL.FTZ R51, R50, R41.reuse ;  /* 0x0000002932337220 */ /* 0x080fe20000410000 */
[----:B------:R-:W-:Y:S02]  /*6d20*/  HADD2.F32 R15, -RZ, R48.H0_H0 ;  /* 0x20000030ff0f7230 */ /* 0x000fe40000004100 */
[----:B------:R-:W-:Y:S01]  /*6d30*/  FMUL.FTZ R41, R40, R41 ;  /* 0x0000002928297220 */ /* 0x000fe20000410000 */
[----:B------:R-:W-:Y:S01]  /*6d40*/  F2FP.F16.F32.PACK_AB R52, R52, R119 ;  /* 0x000000773434723e */ /* 0x000fe200000000ff */
[-C--:B------:R-:W-:Y:S01]  /*6d50*/  FFMA.FTZ R49, R12, R116.reuse, -R49 ;  /* 0x000000740c317223 */ /* 0x080fe20000010831 */
[----:B------:R-:W-:Y:S01]  /*6d60*/  FFMA.FTZ R118, R13, R116, R118 ;  /* 0x000000740d767223 */ /* 0x000fe20000010076 */
[-C--:B------:R-:W-:Y:S01]  /*6d70*/  FFMA.FTZ R40, R40, R15.reuse, -R51 ;  /* 0x0000000f28287223 */ /* 0x080fe20000010833 */
[----:B------:R-:W-:Y:S01]  /*6d80*/  FFMA.FTZ R41, R50, R15, R41 ;  /* 0x0000000f32297223 */ /* 0x000fe20000010029 */
[----:B------:R-:W-:Y:S01]  /*6d90*/  F2FP.F16.F32.PACK_AB R12, R43, R42 ;  /* 0x0000002a2b0c723e */ /* 0x000fe200000000ff */
[----:B------:R-:W-:Y:S01]  /*6da0*/  IMAD.MOV.U32 R43, RZ, RZ, R57 ;  /* 0x000000ffff2b7224 */ /* 0x000fe200078e0039 */
[----:B------:R-:W-:-:S02]  /*6db0*/  F2FP.F16.F32.PACK_AB R13, R56, R55 ;  /* 0x00000037380d723e */ /* 0x000fc400000000ff */
[----:B------:R-:W-:Y:S01]  /*6dc0*/  F2FP.F16.F32.PACK_AB R14, R40, R49 ;  /* 0x00000031280e723e */ /* 0x000fe200000000ff */
[----:B------:R-:W-:Y:S01]  /*6dd0*/  IMAD.MOV.U32 R40, RZ, RZ, R52 ;  /* 0x000000ffff287224 */ /* 0x000fe200078e0034 */
[----:B------:R-:W-:Y:S02]  /*6de0*/  F2FP.F16.F32.PACK_AB R42, R41, R118 ;  /* 0x00000076292a723e */ /* 0x000fe400000000ff */
[----:B------:R-:W-:Y:S02]  /*6df0*/  F2FP.F16.F32.PACK_AB R15, R59, R58 ;  /* 0x0000003a3b0f723e */ /* 0x000fe400000000ff */
[----:B------:R-:W-:-:S07]  /*6e00*/  MOV R41, R53 ;  /* 0x0000003500297202 */ /* 0x000fce0000000f00 */
.L_x_557:
[----:B------:R-:W-:Y:S05]  /*6e10*/  BSYNC B2 ;  /* 0x0000000000027941 */ /* 0x000fea0003800000 */
.L_x_556:
[----:B------:R-:W-:Y:S01]  /*6e20*/  ISETP.GE.AND P4, PT, R11, R110, PT ;  /* 0x0000006e0b00720c */ /* 0x000fe20003f86270 */
[----:B0-----:R0:W-:-:S12]  /*6e30*/  ST.E.128 desc[UR42][R44.64], R12 ;  /* 0x0000000c2c007985 */ /* 0x0011d8000c101d2a */
[----:B------:R-:W-:-:S05]  /*6e40*/  @!P4 IMAD.WIDE R46, R11, 0x2, R46 ;  /* 0x000000020b2ec825 */ /* 0x000fca00078e022e */
[----:B----4-:R0:W-:Y:S02]  /*6e50*/  @!P4 ST.E.128 desc[UR42][R46.64], R40 ;  /* 0x000000282e00c985 */ /* 0x0101e4000c101d2a */
.L_x_555:
[----:B------:R-:W-:Y:S05]  /*6e60*/  BSYNC B1 ;  /* 0x0000000000017941 */ /* 0x000fea0003800000 */
.L_x_554:
[----:B------:R-:W-:-:S03]  /*6e70*/  UMOV UR4, 0xffffffff ;  /* 0xffffffff00047882 */ /* 0x000fc60000000000 */
[----:B------:R-:W-:Y:S05]  /*6e80*/  BRA.DIV UR4, `(.L_x_558) ;  /* 0x0000016204447947 */ /* 0x000fea000b800000 */
[----:B0-----:R-:W0:Y:S04]  /*6e90*/  SHFL.IDX PT, R108, R108, 0x3, 0x181f ;  /* 0x00781f006c6c7f89 */ /* 0x001e2800000e0000 */
[----:B------:R-:W0:Y:S02]  /*6ea0*/  SHFL.IDX PT, R109, R109, 0x3, 0x181f ;  /* 0x00781f006d6d7f89 */ /* 0x000e2400000e0000 */
.L_x_841:
[----:B------:R-:W-:-:S05]  /*6eb0*/  VIADD R11, R153, 0x60 ;  /* 0x00000060990b7836 */ /* 0x000fca0000000000 */
[----:B------:R-:W-:-:S13]  /*6ec0*/  ISETP.GE.OR P4, PT, R11, R98, P1 ;  /* 0x000000620b00720c */ /* 0x000fda0000f86670 */
[----:B------:R-:W-:Y:S05]  /*6ed0*/  @P4 BRA `(.L_x_531) ;  /* 0x0000000c007c4947 */ /* 0x000fea0003800000 */
[----:B------:R-:W-:Y:S01]  /*6ee0*/  SEL R112, R37, R112, !P0 ;  /* 0x0000007025707207 */ /* 0x000fe20004000000 */
[----:B------:R-:W-:Y:S01]  /*6ef0*/  BSSY B1, `(.L_x_559) ;  /* 0x000006c000017945 */ /* 0x000fe20003800000 */
[----:B----4-:R-:W-:Y:S02]  /*6f00*/  SHF.R.U32.HI R14, RZ, 0x3, R159 ;  /* 0x00000003ff0e7819 */ /* 0x010fe4000001169f */
[----:B------:R-:W-:Y:S02]  /*6f10*/  SHF.R.S32.HI R11, RZ, 0x1f, R112 ;  /* 0x0000001fff0b7819 */ /* 0x000fe40000011470 */
[----:B0-----:R-:W-:Y:S02]  /*6f20*/  LEA R44, P4, R77, R109, 0x1 ;  /* 0x0000006d4d2c7211 */ /* 0x001fe400078808ff */
        /* <DEDUP_REMOVED lines=18> */
[----:B------:R-:W-:Y:S01]  /*7050*/  SHF.R.U32.HI R50, RZ, 0x10, R69 ;  /* 0x00000010ff327819 */ /* 0x000fe20000011645 */
[----:B----4-:R-:W-:Y:S01]  /*7060*/  IMAD.MOV.U32 R47, RZ, RZ, R42 ;  /* 0x000000ffff2f7224 */ /* 0x010fe200078e002a */
[----:B------:R-:W-:Y:S01]  /*7070*/  MOV R46, R40 ;  /* 0x00000028002e7202 */ /* 0x000fe20000000f00 */
[----:B0-----:R-:W-:Y:S01]  /*7080*/  IMAD.MOV.U32 R40, RZ, RZ, R14 ;  /* 0x000000ffff287224 */ /* 0x001fe200078e000e */
[----:B------:R-:W-:Y:S01]  /*7090*/  SHF.R.U32.HI R48, RZ, 0x10, R65 ;  /* 0x00000010ff307819 */ /* 0x000fe20000011641 */
[--C-:B------:R-:W-:Y:S01]  /*70a0*/  HADD2.F32 R42, -RZ, R41.reuse.H0_H0 ;  /* 0x20000029ff2a7230 */ /* 0x100fe20000004100 */
[--C-:B------:R-:W-:Y:S01]  /*70b0*/  SHF.R.U64 R59, R70, 0x10, R71.reuse ;  /* 0x00000010463b7819 */ /* 0x100fe20000001247 */
[----:B------:R-:W-:Y:S01]  /*70c0*/  HADD2.F32 R41, -RZ, R41.H1_H1 ;  /* 0x30000029ff297230 */ /* 0x000fe20000004100 */
[----:B------:R-:W-:Y:S01]  /*70d0*/  SHF.R.U32.HI R70, RZ, 0x10, R71 ;  /* 0x00000010ff467819 */ /* 0x000fe20000011647 */
[--C-:B------:R-:W-:Y:S01]  /*70e0*/  HADD2.F32 R14, -RZ, R13.reuse.H0_H0 ;  /* 0x2000000dff0e7230 */ /* 0x100fe20000004100 */
[--C-:B------:R-:W-:Y:S01]  /*70f0*/  SHF.R.U64 R61, R66, 0x10, R67.reuse ;  /* 0x00000010423d7819 */ /* 0x100fe20000001243 */
[----:B------:R-:W-:Y:S01]  /*7100*/  HADD2.F32 R50, -RZ, R50.H0_H0 ;  /* 0x20000032ff327230 */ /* 0x000fe20000004100 */
[----:B------:R-:W-:Y:S01]  /*7110*/  SHF.R.U32.HI R66, RZ, 0x10, R67 ;  /* 0x00000010ff427819 */ /* 0x000fe20000011643 */
[----:B------:R-:W-:Y:S01]  /*7120*/  HADD2.F32 R13, -RZ, R13.H1_H1 ;  /* 0x3000000dff0d7230 */ /* 0x000fe20000004100 */
[----:B------:R-:W-:Y:S01]  /*7130*/  SHF.R.U64 R60, R68, 0x10, R69 ;  /* 0x00000010443c7819 */ /* 0x000fe20000001245 */
[----:B------:R-:W-:-:S02]  /*7140*/  HADD2.F32 R51, -RZ, R111.H0_H0 ;  /* 0x2000006fff337230 */ /* 0x000fc40000004100 */
[-C--:B------:R-:W-:Y:S01]  /*7150*/  FMUL.FTZ R52, R41, R50.reuse ;  /* 0x0000003229347220 */ /* 0x080fe20000410000 */
[----:B------:R-:W-:Y:S02]  /*7160*/  HADD2.F32 R48, -RZ, R48.H0_H0 ;  /* 0x20000030ff307230 */ /* 0x000fe40000004100 */
[C---:B------:R-:W-:Y:S01]  /*7170*/  FMUL.FTZ R50, R13.reuse, R50 ;  /* 0x000000320d327220 */ /* 0x040fe20000410000 */
[----:B------:R-:W-:Y:S02]  /*7180*/  HADD2.F32 R49, -RZ, R114.H0_H0 ;  /* 0x20000072ff317230 */ /* 0x000fe40000004100 */
[-C--:B------:R-:W-:Y:S01]  /*7190*/  FMUL.FTZ R53, R42, R51.reuse ;  /* 0x000000332a357220 */ /* 0x080fe20000410000 */
[C---:B------:R-:W-:Y:S01]  /*71a0*/  FMUL.FTZ R51, R14.reuse, R51 ;  /* 0x000000330e337220 */ /* 0x040fe20000410000 */
[-C--:B------:R-:W-:Y:S01]  /*71b0*/  FFMA.FTZ R52, R13, R48.reuse, -R52 ;  /* 0x000000300d347223 */ /* 0x080fe20000010834 */
[----:B------:R-:W-:Y:S01]  /*71c0*/  FFMA.FTZ R54, R41, R48, R50 ;  /* 0x0000003029367223 */ /* 0x000fe20000010032 */
[----:B------:R-:W-:Y:S01]  /*71d0*/  FFMA.FTZ R53, R14, R49, -R53 ;  /* 0x000000310e357223 */ /* 0x000fe20000010835 */
[----:B------:R-:W-:-:S02]  /*71e0*/  HADD2.F32 R48, -RZ, R113.H0_H0 ;  /* 0x20000071ff307230 */ /* 0x000fc40000004100 */
[----:B------:R-:W-:Y:S01]  /*71f0*/  FFMA.FTZ R51, R42, R49, R51 ;  /* 0x000000312a337223 */ /* 0x000fe20000010033 */
[----:B------:R-:W-:Y:S01]  /*7200*/  HADD2.F32 R13, -RZ, R15.H0_H0 ;  /* 0x2000000fff0d7230 */ /* 0x000fe20000004100 */
[----:B------:R-:W-:Y:S01]  /*7210*/  SHF.R.U64 R62, R64, 0x10, R65 ;  /* 0x00000010403e7819 */ /* 0x000fe20000001241 */
[----:B------:R-:W-:Y:S02]  /*7220*/  HADD2.F32 R14, -RZ, R43.H0_H0 ;  /* 0x2000002bff0e7230 */ /* 0x000fe40000004100 */
[----:B------:R-:W-:Y:S02]  /*7230*/  HADD2.F32 R41, -RZ, R115.H0_H0 ;  /* 0x20000073ff297230 */ /* 0x000fe40000004100 */
[-C--:B------:R-:W-:Y:S01]  /*7240*/  FMUL.FTZ R49, R13, R48.reuse ;  /* 0x000000300d317220 */ /* 0x080fe20000410000 */
[----:B------:R-:W-:Y:S02]  /*7250*/  HADD2.F32 R43, -RZ, R43.H1_H1 ;  /* 0x3000002bff2b7230 */ /* 0x000fe40000004100 */
[----:B------:R-:W-:Y:S01]  /*7260*/  FMUL.FTZ R56, R14, R48 ;  /* 0x000000300e387220 */ /* 0x000fe20000410000 */
        /* <DEDUP_REMOVED lines=8> */
[----:B------:R-:W-:-:S02]  /*72f0*/  HADD2.F32 R111, -RZ, R111.H1_H1 ;  /* 0x3000006fff6f7230 */ /* 0x000fc40000004100 */
[-C--:B------:R-:W-:Y:S01]  /*7300*/  FFMA.FTZ R57, R15, R42.reuse, -R48 ;  /* 0x0000002a0f397223 */ /* 0x080fe20000010830 */
[----:B------:R-:W-:Y:S02]  /*7310*/  HADD2.F32 R41, -RZ, R60.H0_H0 ;  /* 0x2000003cff297230 */ /* 0x000fe40000004100 */
[----:B------:R-:W-:Y:S01]  /*7320*/  FFMA.FTZ R58, R43, R42, R50 ;  /* 0x0000002a2b3a7223 */ /* 0x000fe20000010032 */
[----:B------:R-:W-:Y:S02]  /*7330*/  HADD2.F32 R13, -RZ, R12.H0_H0 ;  /* 0x2000000cff0d7230 */ /* 0x000fe40000004100 */
[----:B------:R-:W-:Y:S01]  /*7340*/  FMUL.FTZ R42, R14, R111 ;  /* 0x0000006f0e2a7220 */ /* 0x000fe20000410000 */
[----:B------:R-:W-:Y:S01]  /*7350*/  HADD2.F32 R46, -RZ, R46.H1_H1 ;  /* 0x3000002eff2e7230 */ /* 0x000fe20000004100 */
[----:B------:R-:W-:Y:S01]  /*7360*/  F2FP.F16.F32.PACK_AB R51, R54, R51 ;  /* 0x000000333633723e */ /* 0x000fe200000000ff */
[----:B------:R-:W-:Y:S02]  /*7370*/  HADD2.F32 R12, -RZ, R12.H1_H1 ;  /* 0x3000000cff0c7230 */ /* 0x000fe40000004100 */
[----:B------:R-:W-:Y:S01]  /*7380*/  FMUL.FTZ R111, R13, R111 ;  /* 0x0000006f0d6f7220 */ /* 0x000fe20000410000 */
[----:B------:R-:W-:-:S02]  /*7390*/  HADD2.F32 R114, -RZ, R114.H1_H1 ;  /* 0x30000072ff727230 */ /* 0x000fc40000004100 */
[-C--:B------:R-:W-:Y:S01]  /*73a0*/  FMUL.FTZ R43, R46, R41.reuse ;  /* 0x000000292e2b7220 */ /* 0x080fe20000410000 */
[----:B------:R-:W-:Y:S02]  /*73b0*/  HADD2.F32 R15, -RZ, R62.H0_H0 ;  /* 0x2000003eff0f7230 */ /* 0x000fe40000004100 */
[C---:B------:R-:W-:Y:S01]  /*73c0*/  FMUL.FTZ R41, R12.reuse, R41 ;  /* 0x000000290c297220 */ /* 0x040fe20000410000 */
[----:B------:R-:W-:Y:S02]  /*73d0*/  HADD2.F32 R113, -RZ, R113.H1_H1 ;  /* 0x30000071ff717230 */ /* 0x000fe40000004100 */
[----:B------:R-:W-:Y:S01]  /*73e0*/  FFMA.FTZ R42, R13, R114, -R42 ;  /* 0x000000720d2a7223 */ /* 0x000fe2000001082a */
[----:B------:R-:W-:Y:S02]  /*73f0*/  HADD2.F32 R13, -RZ, R47.H0_H0 ;  /* 0x2000002fff0d7230 */ /* 0x000fe40000004100 */
[-C--:B------:R-:W-:Y:S01]  /*7400*/  FFMA.FTZ R43, R12, R15.reuse, -R43 ;  /* 0x0000000f0c2b7223 */ /* 0x080fe2000001082b */
        /* <DEDUP_REMOVED lines=9> */
[----:B------:R-:W-:Y:S02]  /*74a0*/  HADD2.F32 R115, -RZ, R115.H1_H1 ;  /* 0x30000073ff737230 */ /* 0x000fe40000004100 */
[----:B------:R-:W-:Y:S01]  /*74b0*/  FMUL.FTZ R49, R47, R15 ;  /* 0x0000000f2f317220 */ /* 0x000fe20000410000 */
[----:B------:R-:W-:-:S02]  /*74c0*/  HADD2.F32 R14, -RZ, R61.H0_H0 ;  /* 0x2000003dff0e7230 */ /* 0x000fc40000004100 */
[----:B------:R-:W-:Y:S01]  /*74d0*/  FMUL.FTZ R50, R40, R15 ;  /* 0x0000000f28327220 */ /* 0x000fe20000410000 */
[----:B------:R-:W-:Y:S01]  /*74e0*/  F2FP.F16.F32.PACK_AB R15, R57, R56 ;  /* 0x00000038390f723e */ /* 0x000fe200000000ff */
[-C--:B------:R-:W-:Y:S01]  /*74f0*/  FFMA.FTZ R41, R12, R115.reuse, -R41 ;  /* 0x000000730c297223 */ /* 0x080fe20000010829 */
[----:B------:R-:W-:Y:S01]  /*7500*/  FFMA.FTZ R48, R13, R115, R48 ;  /* 0x000000730d307223 */ /* 0x000fe20000010030 */
[-C--:B------:R-:W-:Y:S01]  /*7510*/  FFMA.FTZ R40, R40, R14.reuse, -R49 ;  /* 0x0000000e28287223 */ /* 0x080fe20000010831 */
[----:B------:R-:W-:Y:S01]  /*7520*/  FFMA.FTZ R47, R47, R14, R50 ;  /* 0x0000000e2f2f7223 */ /* 0x000fe20000010032 */
[----:B------:R-:W-:Y:S02]  /*7530*/  F2FP.F16.F32.PACK_AB R50, R46, R111 ;  /* 0x0000006f2e32723e */ /* 0x000fe400000000ff */
[----:B------:R-:W-:Y:S01]  /*7540*/  F2FP.F16.F32.PACK_AB R12, R43, R42 ;  /* 0x0000002a2b0c723e */ /* 0x000fe200000000ff */
[----:B------:R-:W-:Y:S01]  /*7550*/  IMAD.MOV.U32 R43, RZ, RZ, R55 ;  /* 0x000000ffff2b7224 */ /* 0x000fe200078e0037 */
[----:B------:R-:W-:Y:S01]  /*7560*/  F2FP.F16.F32.PACK_AB R14, R40, R41 ;  /* 0x00000029280e723e */ /* 0x000fe200000000ff */
[----:B------:R-:W-:Y:S01]  /*7570*/  IMAD.MOV.U32 R41, RZ, RZ, R51 ;  /* 0x000000ffff297224 */ /* 0x000fe200078e0033 */
[----:B------:R-:W-:-:S02]  /*7580*/  F2FP.F16.F32.PACK_AB R13, R52, R53 ;  /* 0x00000035340d723e */ /* 0x000fc400000000ff */
[----:B------:R-:W-:Y:S02]  /*7590*/  F2FP.F16.F32.PACK_AB R42, R47, R48 ;  /* 0x000000302f2a723e */ /* 0x000fe400000000ff */
[----:B------:R-:W-:-:S07]  /*75a0*/  MOV R40, R50 ;  /* 0x0000003200287202 */ /* 0x000fce0000000f00 */
.L_x_560:
[----:B------:R-:W-:Y:S05]  /*75b0*/  BSYNC B1 ;  /* 0x0000000000017941 */ /* 0x000fea0003800000 */
.L_x_559:
[----:B------:R-:W-:Y:S01]  /*75c0*/  ISETP.GE.AND P3, PT, R11, R110, PT ;  /* 0x0000006e0b00720c */ /* 0x000fe20003f66270 */
[----:B0-----:R0:W-:Y:S02]  /*75d0*/  ST.E.128 desc[UR42][R44.64], R12 ;  /* 0x0000000c2c007985 */ /* 0x0011e4000c101d2a */
[----:B0-----:R-:W-:Y:S01]  /*75e0*/  MOV R12, R109 ;  /* 0x0000006d000c7202 */ /* 0x001fe20000000f00 */
[----:B------:R-:W-:-:S09]  /*75f0*/  IMAD.MOV.U32 R13, RZ, RZ, R108 ;  /* 0x000000ffff0d7224 */ /* 0x000fd200078e006c */
[----:B------:R-:W-:Y:S05]  /*7600*/  @P3 BRA `(.L_x_531) ;  /* 0x0000000400b03947 */ /* 0x000fea0003800000 */
[----:B------:R-:W-:-:S05]  /*7610*/  IMAD.WIDE R12, R11, 0x2, R12 ;  /* 0x000000020b0c7825 */ /* 0x000fca00078e020c */
[----:B----4-:R0:W-:Y:S01]  /*7620*/  ST.E.128 desc[UR42][R12.64], R40 ;  /* 0x000000280c007985 */ /* 0x0101e2000c101d2a */
[----:B------:R-:W-:Y:S05]  /*7630*/  BRA `(.L_x_531) ;  /* 0x0000000400a47947 */ /* 0x000fea0003800000 */
.L_x_490:
[----:B------:R-:W-:-:S06]  /*7640*/  UISETP.NE.AND UP0, UPT, UR41, 0x3, UPT ;  /* 0x000000032900788c */ /* 0x000fcc000bf05270 */
[----:B------:R-:W-:-:S13]  /*7650*/  PLOP3.LUT P5, PT, PT, PT, UP0, 0x80, 0x0 ;  /* 0x000000000000781c */ /* 0x000fda0003faf008 */
[----:B------:R-:W-:Y:S05]  /*7660*/  @!P5 BRA `(.L_x_561) ;  /* 0x000000000004d947 */ /* 0x000fea0003800000 */
[----:B------:R-:W-:Y:S01]  /*7670*/  BPT.TRAP 0x1 ;  /* 0x000000040000795c */ /* 0x000fe20000300000 */
.L_x_561:
[----:B------:R-:W-:Y:S01]  /*7680*/  IMAD R90, R155, 0x8, R156 ;  /* 0x000000089b5a7824 */ /* 0x000fe200078e029c */
[----:B------:R-:W-:Y:S01]  /*7690*/  SHF.L.U32 R103, R154, 0x1f, RZ ;  /* 0x0000001f9a677819 */ /* 0x000fe200000006ff */
[----:B------:R-:W-:Y:S01]  /*76a0*/  BSSY B1, `(.L_x_562) ;  /* 0x0000004000017945 */ /* 0x000fe20003800000 */
[----:B------:R-:W-:Y:S02]  /*76b0*/  SHF.R.S32.HI R100, RZ, 0x1f, R101 ;  /* 0x0000001fff647819 */ /* 0x000fe40000011465 */
[----:B------:R-:W0:Y:S02]  /*76c0*/  SYNCS.PHASECHK.TRANS64.TRYWAIT P3, [R90+URZ+0x28890], R103 ;  /* 0x028890675a0075a7 */ /* 0x000e24000806017f */
[----:B0-----:R-:W-:Y:S05]  /*76d0*/  @!P3 BRA `(.L_x_563) ;  /* 0x00000158007cb947 */ /* 0x001fea0003800000 */
.L_x_842:
[----:B------:R-:W-:Y:S05]  /*76e0*/  BSYNC B1 ;  /* 0x0000000000017941 */ /* 0x000fea0003800000 */
.L_x_562:
[----:B------:R-:W-:Y:S01]  /*76f0*/  ULDC.64 UR4, c[0x0][0x300] ;  /* 0x0000c00000047ab9 */ /* 0x000fe20000000a00 */
[----:B-----5:R-:W-:Y:S01]  /*7700*/  SHF.R.S32.HI R99, RZ, 0x1f, R102 ;  /* 0x0000001fff637819 */ /* 0x020fe20000011466 */
[----:B------:R-:W-:Y:S01]  /*7710*/  IMAD R14, R100, UR4, RZ ;  /* 0x00000004640e7c24 */ /* 0x000fe2000f8e02ff */
[----:B------:R-:W-:Y:S01]  /*7720*/  ULDC.64 UR6, c[0x0][0x2e8] ;  /* 0x0000ba0000067ab9 */ /* 0x000fe20000000a00 */
[----:B------:R-:W-:-:S04]  /*7730*/  IMAD.WIDE.U32 R12, R101, UR4, RZ ;  /* 0x00000004650c7c25 */ /* 0x000fc8000f8e00ff */
[----:B------:R-:W-:Y:S01]  /*7740*/  IMAD R11, R101, UR5, R14 ;  /* 0x00000005650b7c24 */ /* 0x000fe2000f8e020e */
[----:B------:R-:W-:Y:S01]  /*7750*/  ULDC.64 UR4, c[0x0][0x310] ;  /* 0x0000c40000047ab9 */ /* 0x000fe20000000a00 */
[----:B------:R-:W-:Y:S02]  /*7760*/  IMAD R98, R27, -0x80, R25 ;  /* 0xffffff801b627824 */ /* 0x000fe400078e0219 */
[----:B------:R-:W-:Y:S01]  /*7770*/  IMAD R15, R99, UR4, RZ ;  /* 0x00000004630f7c24 */ /* 0x000fe2000f8e02ff */
[----:B------:R-:W-:Y:S02]  /*7780*/  IADD3 R13, R13, R11, RZ ;  /* 0x0000000b0d0d7210 */ /* 0x000fe40007ffe0ff */
[----:B------:R-:W-:Y:S01]  /*7790*/  VIMNMX R98, R98, 0x80, PT ;  /* 0x0000008062627848 */ /* 0x000fe20003fe0100 */
[C---:B------:R-:W-:Y:S02]  /*77a0*/  IMAD R15, R102.reuse, UR5, R15 ;  /* 0x00000005660f7c24 */ /* 0x040fe4000f8e020f */
[----:B------:R-:W-:Y:S01]  /*77b0*/  IMAD.WIDE.U32 R12, R102, UR4, R12 ;  /* 0x00000004660c7c25 */ /* 0x000fe2000f8e000c */
[----:B------:R-:W-:-:S03]  /*77c0*/  ULDC.64 UR4, c[0x0][0x308] ;  /* 0x0000c20000047ab9 */ /* 0x000fc60000000a00 */
[----:B------:R-:W-:Y:S02]  /*77d0*/  IMAD.IADD R13, R13, 0x1, R15 ;  /* 0x000000010d0d7824 */ /* 0x000fe400078e020f */
[----:B------:R-:W-:Y:S02]  /*77e0*/  IMAD.IADD R46, R98, 0x1, -R153 ;  /* 0x00000001622e7824 */ /* 0x000fe400078e0a99 */
[----:B------:R-:W-:Y:S01]  /*77f0*/  IMAD.WIDE.U32 R12, R2, UR4, R12 ;  /* 0x00000004020c7c25 */ /* 0x000fe2000f8e000c */
[----:B------:R-:W-:-:S03]  /*7800*/  UMOV UR4, 0xffffffff ;  /* 0xffffffff00047882 */ /* 0x000fc60000000000 */
[----:B------:R-:W-:Y:S01]  /*7810*/  IMAD R45, R2, UR5, R13 ;  /* 0x00000005022d7c24 */ /* 0x000fe2000f8e020d */
[----:B------:R-:W-:-:S04]  /*7820*/  LEA R44, P3, R12, UR6, 0x1 ;  /* 0x000000060c2c7c11 */ /* 0x000fc8000f8608ff */
[----:B------:R-:W-:Y:S02]  /*7830*/  LEA.HI.X R45, R12, UR7, R45, 0x1, P3 ;  /* 0x000000070c2d7c11 */ /* 0x000fe400098f0c2d */
[----:B------:R-:W-:Y:S01]  /*7840*/  ISETP.GE.AND P3, PT, R46, 0x1, PT ;  /* 0x000000012e00780c */ /* 0x000fe20003f66270 */
[----:B------:R-:W-:-:S12]  /*7850*/  BRA.DIV UR4, `(.L_x_564) ;  /* 0x0000015a04307947 */ /* 0x000fd8000b800000 */
[----:B------:R1:W2:Y:S04]  /*7860*/  SHFL.IDX PT, R41, R45, RZ, 0x181f ;  /* 0x00181fff2d297589 */ /* 0x0002a800000e0000 */
[----:B------:R1:W3:Y:S02]  /*7870*/  SHFL.IDX PT, R14, R44, RZ, 0x181f ;  /* 0x00181fff2c0e7589 */ /* 0x0002e400000e0000 */
.L_x_846:
[----:B------:R-:W-:Y:S04]  /*7880*/  BSSY B1, `(.L_x_565) ;  /* 0x000000d000017945 */ /* 0x000fe80003800000 */
[----:B------:R-:W-:Y:S05]  /*7890*/  @!P3 BRA `(.L_x_566) ;  /* 0x00000000002cb947 */ /* 0x000fea0003800000 */
[----:B------:R-:W-:Y:S02]  /*78a0*/  ULDC UR4, c[0x0][0x2f4] ;  /* 0x0000bd0000047ab9 */ /* 0x000fe40000000800 */
[----:B------:R-:W-:-:S13]  /*78b0*/  ISETP.GE.AND P3, PT, R16, UR4, PT ;  /* 0x0000000410007c0c */ /* 0x000fda000bf66270 */
[----:B---3--:R-:W-:-:S04]  /*78c0*/  @!P3 LEA R42, P4, R16, R14, 0x1 ;  /* 0x0000000e102ab211 */ /* 0x008fc800078808ff */
[----:B--2---:R-:W-:Y:S02]  /*78d0*/  @!P3 LEA.HI.X R43, R16, R41, R17, 0x1, P4 ;  /* 0x00000029102bb211 */ /* 0x004fe400020f0c11 */
[----:B------:R-:W-:-:S13]  /*78e0*/  ISETP.GE.AND P4, PT, R23, UR4, PT ;  /* 0x0000000417007c0c */ /* 0x000fda000bf86270 */
[C---:B------:R-:W-:Y:S02]  /*78f0*/  @!P4 LEA R40, P6, R23.reuse, R14, 0x1 ;  /* 0x0000000e1728c211 */ /* 0x040fe400078c08ff */
[----:B------:R-:W2:Y:S02]  /*7900*/  @!P3 LDS.128 R12, [R92+0x18400] ;  /* 0x018400005c0cb984 */ /* 0x000ea40000000c00 */
[----:B------:R-:W-:Y:S02]  /*7910*/  @!P4 LEA.HI.X R41, R23, R41, R22, 0x1, P6 ;  /* 0x000000291729c211 */ /* 0x000fe400030f0c16 */
[----:B--2---:R-:W-:Y:S04]  /*7920*/  @!P3 ST.E.128 desc[UR42][R42.64], R12 ;  /* 0x0000000c2a00b985 */ /* 0x004fe8000c101d2a */
[----:B------:R-:W2:Y:S04]  /*7930*/  @!P4 LDS.128 R12, [R92+0x1c400] ;  /* 0x01c400005c0cc984 */ /* 0x000ea80000000c00 */
[----:B--2---:R4:W-:Y:S02]  /*7940*/  @!P4 ST.E.128 desc[UR42][R40.64], R12 ;  /* 0x0000000c2800c985 */ /* 0x0049e4000c101d2a */
.L_x_566:
[----:B------:R-:W-:Y:S05]  /*7950*/  BSYNC B1 ;  /* 0x0000000000017941 */ /* 0x000fea0003800000 */
.L_x_565:
[----:B------:R-:W-:-:S03]  /*7960*/  UMOV UR4, 0xffffffff ;  /* 0xffffffff00047882 */ /* 0x000fc60000000000 */
[----:B------:R-:W-:Y:S05]  /*7970*/  BRA.DIV UR4, `(.L_x_567) ;  /* 0x0000015a04307947 */ /* 0x000fea000b800000 */
[----:B--2-4-:R2:W4:Y:S04]  /*7980*/  SHFL.IDX PT, R41, R45, 0x1, 0x181f ;  /* 0x00381f002d297f89 */ /* 0x01452800000e0000 */
[----:B---3--:R2:W3:Y:S02]  /*7990*/  SHFL.IDX PT, R14, R44, 0x1, 0x181f ;  /* 0x00381f002c0e7f89 */ /* 0x0084e400000e0000 */
.L_x_850:
[----:B------:R-:W-:Y:S01]  /*79a0*/  ISETP.GE.AND P3, PT, R46, 0x21, PT ;  /* 0x000000212e00780c */ /* 0x000fe20003f66270 */
[----:B------:R-:W-:-:S12]  /*79b0*/  BSSY B1, `(.L_x_568) ;  /* 0x000000d000017945 */ /* 0x000fd80003800000 */
[----:B------:R-:W-:Y:S05]  /*79c0*/  @!P3 BRA `(.L_x_569) ;  /* 0x00000000002cb947 */ /* 0x000fea0003800000 */
[----:B------:R-:W-:Y:S02]  /*79d0*/  ULDC UR4, c[0x0][0x2f4] ;  /* 0x0000bd0000047ab9 */ /* 0x000fe40000000800 */
[----:B------:R-:W-:-:S13]  /*79e0*/  ISETP.GE.AND P3, PT, R16, UR4, PT ;  /* 0x0000000410007c0c */ /* 0x000fda000bf66270 */
[----:B---3--:R-:W-:-:S04]  /*79f0*/  @!P3 LEA R42, P4, R16, R14, 0x1 ;  /* 0x0000000e102ab211 */ /* 0x008fc800078808ff */
[----:B----4-:R-:W-:Y:S02]  /*7a00*/  @!P3 LEA.HI.X R43, R16, R41, R17, 0x1, P4 ;  /* 0x00000029102bb211 */ /* 0x010fe400020f0c11 */
[----:B------:R-:W-:-:S13]  /*7a10*/  ISETP.GE.AND P4, PT, R23, UR4, PT ;  /* 0x0000000417007c0c */ /* 0x000fda000bf86270 */
[C---:B------:R-:W-:Y:S02]  /*7a20*/  @!P4 LEA R40, P6, R23.reuse, R14, 0x1 ;  /* 0x0000000e1728c211 */ /* 0x040fe400078c08ff */
[----:B------:R-:W3:Y:S02]  /*7a30*/  @!P3 LDS.128 R12, [R92+0x19400] ;  /* 0x019400005c0cb984 */ /* 0x000ee40000000c00 */
[----:B------:R-:W-:Y:S02]  /*7a40*/  @!P4 LEA.HI.X R41, R23, R41, R22, 0x1, P6 ;  /* 0x000000291729c211 */ /* 0x000fe400030f0c16 */
[----:B---3--:R-:W-:Y:S04]  /*7a50*/  @!P3 ST.E.128 desc[UR42][R42.64], R12 ;  /* 0x0000000c2a00b985 */ /* 0x008fe8000c101d2a */
[----:B------:R-:W3:Y:S04]  /*7a60*/  @!P4 LDS.128 R12, [R92+0x1d400] ;  /* 0x01d400005c0cc984 */ /* 0x000ee80000000c00 */
[----:B---3--:R3:W-:Y:S02]  /*7a70*/  @!P4 ST.E.128 desc[UR42][R40.64], R12 ;  /* 0x0000000c2800c985 */ /* 0x0087e4000c101d2a */
.L_x_569:
[----:B------:R-:W-:Y:S05]  /*7a80*/  BSYNC B1 ;  /* 0x0000000000017941 */ /* 0x000fea0003800000 */
.L_x_568:
[----:B------:R-:W-:-:S03]  /*7a90*/  UMOV UR4, 0xffffffff ;  /* 0xffffffff00047882 */ /* 0x000fc60000000000 */
[----:B------:R-:W-:Y:S05]  /*7aa0*/  BRA.DIV UR4, `(.L_x_570) ;  /* 0x0000015a042c7947 */ /* 0x000fea000b800000 */
[----:B---34-:R3:W4:Y:S04]  /*7ab0*/  SHFL.IDX PT, R41, R45, 0x2, 0x181f ;  /* 0x00581f002d297f89 */ /* 0x01872800000e0000 */
[----:B------:R3:W0:Y:S02]  /*7ac0*/  SHFL.IDX PT, R14, R44, 0x2, 0x181f ;  /* 0x00581f002c0e7f89 */ /* 0x00062400000e0000 */
.L_x_854:
[----:B------:R-:W-:Y:S01]  /*7ad0*/  ISETP.GE.AND P3, PT, R46, 0x41, PT ;  /* 0x000000412e00780c */ /* 0x000fe20003f66270 */
[----:B------:R-:W-:-:S12]  /*7ae0*/  BSSY B1, `(.L_x_571) ;  /* 0x000000d000017945 */ /* 0x000fd80003800000 */
[----:B------:R-:W-:Y:S05]  /*7af0*/  @!P3 BRA `(.L_x_572) ;  /* 0x00000000002cb947 */ /* 0x000fea0003800000 */
[----:B------:R-:W-:Y:S02]  /*7b00*/  ULDC UR4, c[0x0][0x2f4] ;  /* 0x0000bd0000047ab9 */ /* 0x000fe40000000800 */
[----:B------:R-:W-:-:S13]  /*7b10*/  ISETP.GE.AND P3, PT, R16, UR4, PT ;  /* 0x0000000410007c0c */ /* 0x000fda000bf66270 */
[----:B0-----:R-:W-:-:S04]  /*7b20*/  @!P3 LEA R42, P4, R16, R14, 0x1 ;  /* 0x0000000e102ab211 */ /* 0x001fc800078808ff */
[----:B----4-:R-:W-:Y:S02]  /*7b30*/  @!P3 LEA.HI.X R43, R16, R41, R17, 0x1, P4 ;  /* 0x00000029102bb211 */ /* 0x010fe400020f0c11 */
[----:B------:R-:W-:-:S13]  /*7b40*/  ISETP.GE.AND P4, PT, R23, UR4, PT ;  /* 0x0000000417007c0c */ /* 0x000fda000bf86270 */
[C---:B------:R-:W-:Y:S02]  /*7b50*/  @!P4 LEA R40, P6, R23.reuse, R14, 0x1 ;  /* 0x0000000e1728c211 */ /* 0x040fe400078c08ff */
[----:B------:R-:W0:Y:S02]  /*7b60*/  @!P3 LDS.128 R12, [R92+0x1a400] ;  /* 0x01a400005c0cb984 */ /* 0x000e240000000c00 */
[----:B------:R-:W-:Y:S02]  /*7b70*/  @!P4 LEA.HI.X R41, R23, R41, R22, 0x1, P6 ;  /* 0x000000291729c211 */ /* 0x000fe400030f0c16 */
[----:B0-----:R-:W-:Y:S04]  /*7b80*/  @!P3 ST.E.128 desc[UR42][R42.64], R12 ;  /* 0x0000000c2a00b985 */ /* 0x001fe8000c101d2a */
[----:B------:R-:W0:Y:S04]  /*7b90*/  @!P4 LDS.128 R12, [R92+0x1e400] ;  /* 0x01e400005c0cc984 */ /* 0x000e280000000c00 */
[----:B0-----:R0:W-:Y:S02]  /*7ba0*/  @!P4 ST.E.128 desc[UR42][R40.64], R12 ;  /* 0x0000000c2800c985 */ /* 0x0011e4000c101d2a */
.L_x_572:
[----:B------:R-:W-:Y:S05]  /*7bb0*/  BSYNC B1 ;  /* 0x0000000000017941 */ /* 0x000fea0003800000 */
.L_x_571:
[----:B------:R-:W-:-:S03]  /*7bc0*/  UMOV UR4, 0xffffffff ;  /* 0xffffffff00047882 */ /* 0x000fc60000000000 */
[----:B------:R-:W-:Y:S05]  /*7bd0*/  BRA.DIV UR4, `(.L_x_573) ;  /* 0x0000015a04287947 */ /* 0x000fea000b800000 */
[----:B0---4-:R0:W4:Y:S04]  /*7be0*/  SHFL.IDX PT, R41, R45, 0x3, 0x181f ;  /* 0x00781f002d297f89 */ /* 0x01112800000e0000 */
[----:B------:R0:W0:Y:S02]  /*7bf0*/  SHFL.IDX PT, R14, R44, 0x3, 0x181f ;  /* 0x00781f002c0e7f89 */ /* 0x00002400000e0000 */
.L_x_858:
[----:B------:R-:W-:-:S13]  /*7c00*/  ISETP.GE.AND P3, PT, R46, 0x61, PT ;  /* 0x000000612e00780c */ /* 0x000fda0003f66270 */
        /* <DEDUP_REMOVED lines=12> */
.L_x_531:
[----:B------:R-:W-:Y:S05]  /*7cd0*/  BSYNC B0 ;  /* 0x0000000000007941 */ /* 0x000fea0003800000 */
.L_x_489:
[----:B------:R-:W5:Y:S01]  /*7ce0*/  S2R R11, SR_TID.X ;  /* 0x00000000000b7919 */ /* 0x000f620000002100 */
[----:B------:R-:W-:Y:S01]  /*7cf0*/  @!PT LDS RZ, [RZ] ;  /* 0x00000000fffff984 */ /* 0x000fe20000000800 */
[----:B------:R-:W-:Y:S01]  /*7d00*/  @!PT LDS RZ, [RZ] ;  /* 0x00000000fffff984 */ /* 0x000fe20000000800 */
[----:B------:R-:W-:Y:S01]  /*7d10*/  @!PT LDS RZ, [RZ] ;  /* 0x00000000fffff984 */ /* 0x000fe20000000800 */
[----:B------:R-:W-:Y:S01]  /*7d20*/  @!PT LDS RZ, [RZ] ;  /* 0x00000000fffff984 */ /* 0x000fe20000000800 */
[----:B------:R3:W-:Y:S06]  /*7d30*/  MEMBAR.ALL.CTA ;  /* 0x0000000000007992 */ /* 0x0007ec0000008000 */
[----:B---3--:R-:W3:Y:S01]  /*7d40*/  FENCE.VIEW.ASYNC.S ;  /* 0x00000000000073c6 */ /* 0x008ee20000000000 */
[----:B------:R-:W-:Y:S05]  /*7d50*/  WARPSYNC.ALL ;  /* 0x0000000000007948 */ /* 0x000fea0003800000 */
[----:B------:R-:W-:Y:S01]  /*7d60*/  BSSY B0, `(.L_x_574) ;  /* 0x0000009000007945 */ /* 0x000fe20003800000 */
[----:B-----5:R-:W-:Y:S01]  /*7d70*/  LOP3.LUT R11, R11, 0x7f, RZ, 0xc0, !PT ;  /* 0x0000007f0b0b7812 */ /* 0x020fe200078ec0ff */
[----:B---3--:R3:W-:Y:S03]  /*7d80*/  BAR.SYNC.DEFER_BLOCKING R95, 0x80 ;  /* 0x0002005f0000751d */ /* 0x0087e60000010000 */
[----:B------:R-:W-:-:S13]  /*7d90*/  ISETP.NE.AND P3, PT, R11, RZ, PT ;  /* 0x000000ff0b00720c */ /* 0x000fda0003f65270 */
[----:B------:R-:W-:-:S04]  /*7da0*/  @!P3 IADD3 R11, R90, 0x288a0, RZ ;  /* 0x000288a05a0bb810 */ /* 0x000fc80007ffe0ff */
[----:B------:R-:W-:-:S04]  /*7db0*/  @!P3 PRMT R11, RZ, 0x654, R11 ;  /* 0x00000654ff0bb816 */ /* 0x000fc8000000000b */
[----:B------:R3:W-:Y:S01]  /*7dc0*/  @!P3 SYNCS.ARRIVE.TRANS64.RED.A1T0 RZ, [R11+URZ], RZ ;  /* 0x000000ff0bffb9a7 */ /* 0x0007e2000810043f */
[----:B------:R-:W-:Y:S05]  /*7dd0*/  @!P5 BRA `(.L_x_575) ;  /* 0x000000000004d947 */ /* 0x000fea0003800000 */
[----:B------:R-:W-:Y:S01]  /*7de0*/  BPT.TRAP 0x1 ;  /* 0x000000040000795c */ /* 0x000fe20000300000 */
.L_x_575:
[----:B------:R-:W-:Y:S05]  /*7df0*/  BSYNC B0 ;  /* 0x0000000000007941 */ /* 0x000fea0003800000 */
.L_x_574:
[----:B------:R-:W5:Y:S01]  /*7e00*/  SYNCS.PHASECHK.TRANS64.TRYWAIT P4, [R90+URZ+0x288b0], R103 ;  /* 0x0288b0675a0075a7 */ /* 0x000f62000808017f */
[----:B------:R-:W-:Y:S01]  /*7e10*/  ULDC UR37, c[0x0][0x2f4] ;  /* 0x0000bd0000257ab9 */ /* 0x000fe20000000800 */
[----:B------:R-:W-:Y:S04]  /*7e20*/  BSSY B0, `(.L_x_576) ;  /* 0x0000002000007945 */ /* 0x000fe80003800000 */
[----:B-----5:R-:W-:Y:S05]  /*7e30*/  @!P4 BRA `(.L_x_577) ;  /* 0x0000015400d8c947 */ /* 0x020fea0003800000 */
.L_x_859:
[----:B------:R-:W-:Y:S05]  /*7e40*/  BSYNC B0 ;  /* 0x0000000000007941 */ /* 0x000fea0003800000 */
.L_x_576:
[----:B------:R-:W-:Y:S01]  /*7e50*/  ULDC.64 UR4, c[0x0][0x328] ;  /* 0x0000ca0000047ab9 */ /* 0x000fe20000000a00 */
[----:B------:R-:W-:Y:S01]  /*7e60*/  ULDC.64 UR6, c[0x0][0x318] ;  /* 0x0000c60000067ab9 */ /* 0x000fe20000000a00 */
[----:B------:R-:W-:Y:S01]  /*7e70*/  IMAD R100, R100, UR4, RZ ;  /* 0x0000000464647c24 */ /* 0x000fe2000f8e02ff */
[----:B------:R-:W-:Y:S01]  /*7e80*/  IADD3 R98, -R153, R98, RZ ;  /* 0x0000006299627210 */ /* 0x000fe20007ffe1ff */
[C---:B01--4-:R-:W-:Y:S01]  /*7e90*/  IMAD.WIDE.U32 R12, R101.reuse, UR4, RZ ;  /* 0x00000004650c7c25 */ /* 0x053fe2000f8e00ff */
[----:B------:R-:W-:Y:S03]  /*7ea0*/  BSSY B0, `(.L_x_578) ;  /* 0x000001b000007945 */ /* 0x000fe60003800000 */
[----:B------:R-:W-:Y:S01]  /*7eb0*/  IMAD R101, R101, UR5, R100 ;  /* 0x0000000565657c24 */ /* 0x000fe2000f8e0264 */
[----:B------:R-:W-:Y:S02]  /*7ec0*/  ULDC.64 UR4, c[0x0][0x338] ;  /* 0x0000ce0000047ab9 */ /* 0x000fe40000000a00 */
[----:B------:R-:W-:-:S02]  /*7ed0*/  IMAD R99, R99, UR4, RZ ;  /* 0x0000000463637c24 */ /* 0x000fc4000f8e02ff */
[----:B------:R-:W-:Y:S02]  /*7ee0*/  IMAD.IADD R13, R13, 0x1, R101 ;  /* 0x000000010d0d7824 */ /* 0x000fe400078e0265 */
[C---:B------:R-:W-:Y:S02]  /*7ef0*/  IMAD R99, R102.reuse, UR5, R99 ;  /* 0x0000000566637c24 */ /* 0x040fe4000f8e0263 */
[----:B------:R-:W-:Y:S01]  /*7f00*/  IMAD.WIDE.U32 R102, R102, UR4, R12 ;  /* 0x0000000466667c25 */ /* 0x000fe2000f8e000c */
[----:B------:R-:W-:-:S03]  /*7f10*/  ULDC.64 UR4, c[0x0][0x330] ;  /* 0x0000cc0000047ab9 */ /* 0x000fc60000000a00 */
[----:B------:R-:W-:Y:S02]  /*7f20*/  IMAD.IADD R103, R103, 0x1, R99 ;  /* 0x0000000167677824 */ /* 0x000fe400078e0263 */
[----:B------:R-:W-:-:S04]  /*7f30*/  IMAD.WIDE.U32 R12, R2, UR4, R102 ;  /* 0x00000004020c7c25 */ /* 0x000fc8000f8e0066 */
[----:B---3--:R-:W-:Y:S01]  /*7f40*/  IMAD R11, R2, UR5, R13 ;  /* 0x00000005020b7c24 */ /* 0x008fe2000f8e020d */
[----:B--2---:R-:W-:-:S04]  /*7f50*/  LEA R44, P4, R12, UR6, 0x1 ;  /* 0x000000060c2c7c11 */ /* 0x004fc8000f8808ff */
[----:B------:R-:W-:Y:S01]  /*7f60*/  LEA.HI.X R11, R12, UR7, R11, 0x1, P4 ;  /* 0x000000070c0b7c11 */ /* 0x000fe2000a0f0c0b */
[----:B------:R0:W1:Y:S01]  /*7f70*/  SHFL.IDX PT, R40, R44, RZ, 0x181f ;  /* 0x00181fff2c287589 */ /* 0x00006200000e0000 */
[----:B------:R-:W-:-:S03]  /*7f80*/  ISETP.GE.AND P4, PT, R98, 0x1, PT ;  /* 0x000000016200780c */ /* 0x000fc60003f86270 */
[----:B------:R0:W2:Y:S10]  /*7f90*/  SHFL.IDX PT, R13, R11, RZ, 0x181f ;  /* 0x00181fff0b0d7589 */ /* 0x0000b400000e0000 */
[----:B0-----:R-:W-:Y:S05]  /*7fa0*/  @!P4 BRA `(.L_x_579) ;  /* 0x000000000028c947 */ /* 0x001fea0003800000 */
[----:B------:R-:W-:-:S13]  /*7fb0*/  ISETP.GE.AND P4, PT, R16, UR37, PT ;  /* 0x0000002510007c0c */ /* 0x000fda000bf86270 */
[----:B-1----:R-:W-:-:S04]  /*7fc0*/  @!P4 LEA R42, P5, R16, R40, 0x1 ;  /* 0x00000028102ac211 */ /* 0x002fc800078a08ff */
[----:B--2---:R-:W-:Y:S02]  /*7fd0*/  @!P4 LEA.HI.X R43, R16, R13, R17, 0x1, P5 ;  /* 0x0000000d102bc211 */ /* 0x004fe400028f0c11 */
[----:B------:R-:W-:-:S13]  /*7fe0*/  ISETP.GE.AND P5, PT, R23, UR37, PT ;  /* 0x0000002517007c0c */ /* 0x000fda000bfa6270 */
[----:B------:R-:W-:-:S04]  /*7ff0*/  @!P5 LEA R40, P6, R23, R40, 0x1 ;  /* 0x000000281728d211 */ /* 0x000fc800078c08ff */
[----:B------:R-:W-:Y:S02]  /*8000*/  @!P5 LEA.HI.X R41, R23, R13, R22, 0x1, P6 ;  /* 0x0000000d1729d211 */ /* 0x000fe400030f0c16 */
[----:B------:R-:W0:Y:S04]  /*8010*/  @!P4 LDS.128 R12, [R92+0x400] ;  /* 0x000400005c0cc984 */ /* 0x000e280000000c00 */
[----:B0-----:R-:W-:Y:S04]  /*8020*/  @!P4 ST.E.128 desc[UR42][R42.64], R12 ;  /* 0x0000000c2a00c985 */ /* 0x001fe8000c101d2a */
[----:B------:R-:W0:Y:S04]  /*8030*/  @!P5 LDS.128 R12, [R92+0x4400] ;  /* 0x004400005c0cd984 */ /* 0x000e280000000c00 */
[----:B0-----:R0:W-:Y:S02]  /*8040*/  @!P5 ST.E.128 desc[UR42][R40.64], R12 ;  /* 0x0000000c2800d985 */ /* 0x0011e4000c101d2a */
.L_x_579:
[----:B------:R-:W-:Y:S05]  /*8050*/  BSYNC B0 ;  /* 0x0000000000007941 */ /* 0x000fea0003800000 */
.L_x_578:
[----:B------:R-:W-:Y:S01]  /*8060*/  ISETP.GE.AND P4, PT, R98, 0x21, PT ;  /* 0x000000216200780c */ /* 0x000fe20003f86270 */
[----:B0-2---:R0:W2:Y:S01]  /*8070*/  SHFL.IDX PT, R13, R11, 0x1, 0x181f ;  /* 0x00381f000b0d7f89 */ /* 0x0050a200000e0000 */
[----:B------:R-:W-:Y:S03]  /*8080*/  BSSY B0, `(.L_x_580) ;  /* 0x000000d000007945 */ /* 0x000fe60003800000 */
[----:B-1----:R0:W1:Y:S08]  /*8090*/  SHFL.IDX PT, R40, R44, 0x1, 0x181f ;  /* 0x00381f002c287f89 */ /* 0x00207000000e0000 */
        /* <DEDUP_REMOVED lines=11> */
.L_x_581:
[----:B------:R-:W-:Y:S05]  /*8150*/  BSYNC B0 ;  /* 0x0000000000007941 */ /* 0x000fea0003800000 */
.L_x_580:
        /* <DEDUP_REMOVED lines=15> */
.L_x_583:
[----:B------:R-:W-:Y:S05]  /*8250*/  BSYNC B0 ;  /* 0x0000000000007941 */ /* 0x000fea0003800000 */
.L_x_582:
[----:B------:R-:W-:Y:S01]  /*8260*/  ISETP.GE.AND P4, PT, R98, 0x61, PT ;  /* 0x000000616200780c */ /* 0x000fe20003f86270 */
[----:B------:R-:W3:Y:S01]  /*8270*/  SHFL.IDX PT, R11, R11, 0x3, 0x181f ;  /* 0x00781f000b0b7f89 */ /* 0x000ee200000e0000 */
[----:B------:R-:W-:Y:S03]  /*8280*/  BSSY B0, `(.L_x_584) ;  /* 0x000000d000007945 */ /* 0x000fe60003800000 */
[----:B01----:R0:W1:Y:S08]  /*8290*/  SHFL.IDX PT, R40, R44, 0x3, 0x181f ;  /* 0x00781f002c287f89 */ /* 0x00307000000e0000 */
[----:B0-----:R-:W-:Y:S05]  /*82a0*/  @!P4 BRA `(.L_x_585) ;  /* 0x000000000028c947 */ /* 0x001fea0003800000 */
[----:B------:R-:W-:-:S13]  /*82b0*/  ISETP.GE.AND P4, PT, R16, UR37, PT ;  /* 0x0000002510007c0c */ /* 0x000fda000bf86270 */
[----:B--2---:R-:W0:Y:S01]  /*82c0*/  @!P4 LDS.128 R12, [R92+0x3400] ;  /* 0x003400005c0cc984 */ /* 0x004e220000000c00 */
[----:B-1----:R-:W-:-:S04]  /*82d0*/  @!P4 LEA R42, P5, R16, R40, 0x1 ;  /* 0x00000028102ac211 */ /* 0x002fc800078a08ff */
[----:B---3--:R-:W-:Y:S02]  /*82e0*/  @!P4 LEA.HI.X R43, R16, R11, R17, 0x1, P5 ;  /* 0x0000000b102bc211 */ /* 0x008fe400028f0c11 */
[----:B------:R-:W-:-:S13]  /*82f0*/  ISETP.GE.AND P5, PT, R23, UR37, PT ;  /* 0x0000002517007c0c */ /* 0x000fda000bfa6270 */
[----:B------:R-:W-:-:S04]  /*8300*/  @!P5 LEA R40, P6, R23, R40, 0x1 ;  /* 0x000000281728d211 */ /* 0x000fc800078c08ff */
[----:B------:R-:W-:Y:S01]  /*8310*/  @!P5 LEA.HI.X R41, R23, R11, R22, 0x1, P6 ;  /* 0x0000000b1729d211 */ /* 0x000fe200030f0c16 */
[----:B0-----:R-:W-:Y:S04]  /*8320*/  @!P4 ST.E.128 desc[UR42][R42.64], R12 ;  /* 0x0000000c2a00c985 */ /* 0x001fe8000c101d2a */
[----:B------:R-:W0:Y:S04]  /*8330*/  @!P5 LDS.128 R12, [R92+0x7400] ;  /* 0x007400005c0cd984 */ /* 0x000e280000000c00 */
[----:B0-----:R0:W-:Y:S02]  /*8340*/  @!P5 ST.E.128 desc[UR42][R40.64], R12 ;  /* 0x0000000c2800d985 */ /* 0x0011e4000c101d2a */
.L_x_585:
[----:B------:R-:W-:Y:S05]  /*8350*/  BSYNC B0 ;  /* 0x0000000000007941 */ /* 0x000fea0003800000 */
.L_x_584:
[----:B------:R-:W-:Y:S01]  /*8360*/  @!PT LDS RZ, [RZ] ;  /* 0x00000000fffff984 */ /* 0x000fe20000000800 */
[----:B------:R-:W-:Y:S01]  /*8370*/  @!PT LDS RZ, [RZ] ;  /* 0x00000000fffff984 */ /* 0x000fe20000000800 */
[----:B------:R-:W-:Y:S01]  /*8380*/  @!PT LDS RZ, [RZ] ;  /* 0x00000000fffff984 */ /* 0x000fe20000000800 */
[----:B------:R-:W-:Y:S01]  /*8390*/  @!PT LDS RZ, [RZ] ;  /* 0x00000000fffff984 */ /* 0x000fe20000000800 */
[----:B------:R4:W-:Y:S06]  /*83a0*/  MEMBAR.ALL.CTA ;  /* 0x0000000000007992 */ /* 0x0009ec0000008000 */
[----:B----4-:R-:W4:Y:S01]  /*83b0*/  FENCE.VIEW.ASYNC.S ;  /* 0x00000000000073c6 */ /* 0x010f220000000000 */
[----:B------:R-:W-:Y:S01]  /*83c0*/  @!P3 VIADD R90, R90, 0x288c0 ;  /* 0x000288c05a5ab836 */ /* 0x000fe20000000000 */
[----:B----4-:R4:W-:Y:S01]  /*83d0*/  BAR.SYNC.DEFER_BLOCKING R95, 0x80 ;  /* 0x0002005f0000751d */ /* 0x0109e20000010000 */
[----:B------:R-:W-:Y:S01]  /*83e0*/  ISETP.NE.AND P4, PT, R91, RZ, PT ;  /* 0x000000ff5b00720c */ /* 0x000fe20003f85270 */
[----:B------:R-:W-:-:S02]  /*83f0*/  VIADD R155, R155, 0x1 ;  /* 0x000000019b9b7836 */ /* 0x000fc40000000000 */
[----:B------:R-:W-:-:S04]  /*8400*/  @!P3 PRMT R90, RZ, 0x654, R90 ;  /* 0x00000654ff5ab816 */ /* 0x000fc8000000005a */
[----:B------:R4:W-:Y:S01]  /*8410*/  @!P3 SYNCS.ARRIVE.TRANS64.RED.A1T0 RZ, [R90+URZ], RZ ;  /* 0x000000ff5affb9a7 */ /* 0x0009e2000810043f */
[----:B------:R-:W-:-:S04]  /*8420*/  ISETP.NE.AND P3, PT, R155, 0x2, PT ;  /* 0x000000029b00780c */ /* 0x000fc80003f65270 */
[----:B---3--:R-:W-:Y:S02]  /*8430*/  SEL R11, RZ, 0x1, P3 ;  /* 0x00000001ff0b7807 */ /* 0x008fe40001800000 */
[----:B------:R-:W-:Y:S02]  /*8440*/  SEL R155, R155, RZ, P3 ;  /* 0x000000ff9b9b7207 */ /* 0x000fe40001800000 */
[----:B------:R-:W-:Y:S01]  /*8450*/  LOP3.LUT R154, R154, R11, RZ, 0x3c, !PT ;  /* 0x0000000b9a9a7212 */ /* 0x000fe200078e3cff */
[----:B------:R-:W-:Y:S06]  /*8460*/  @P4 BRA `(.L_x_586) ;  /* 0xffffff9c00b04947 */ /* 0x000fec000383ffff */
[----:B0-----:R-:W0:Y:S01]  /*8470*/  S2R R12, SR_TID.X ;  /* 0x00000000000c7919 */ /* 0x001e220000002100 */
[----:B------:R-:W-:Y:S02]  /*8480*/  PLOP3.LUT P0, PT, PT, PT, PT, 0x8, 0x0 ;  /* 0x000000000000781c */ /* 0x000fe40003f0e170 */
[----:B0-----:R-:W-:-:S04]  /*8490*/  SHF.R.U32.HI R12, RZ, 0x7, R12 ;  /* 0x00000007ff0c7819 */ /* 0x001fc8000001160c */
[----:B------:R-:W-:-:S13]  /*84a0*/  ISETP.NE.AND P4, PT, R12, 0x1, PT ;  /* 0x000000010c00780c */ /* 0x000fda0003f85270 */
[----:B------:R-:W-:Y:S06]  /*84b0*/  @!P4 BAR.ARV 0x9, 0x100 ;  /* 0x024400000000cb1d */ /* 0x000fec0000002000 */
.L_x_484:
[----:B------:R-:W-:Y:S01]  /*84c0*/  MOV R4, RZ ;  /* 0x000000ff00047202 */ /* 0x000fe20000000f00 */
[----:B------:R-:W-:Y:S06]  /*84d0*/  @P0 BRA `(.L_x_587) ;  /* 0x00000000000c0947 */ /* 0x000fec0003800000 */
[----:B------:R-:W0:Y:S01]  /*84e0*/  FENCE.VIEW.ASYNC.G ;  /* 0x00000000000073c6 */ /* 0x000e220000000100 */
[----:B------:R-:W-:Y:S05]  /*84f0*/  WARPSYNC.ALL ;  /* 0x0000000000007948 */ /* 0x000fea0003800000 */
[----:B0-----:R-:W-:Y:S06]  /*8500*/  BAR.ARV 0xc, 0x180 ;  /* 0x0306000000007b1d */ /* 0x001fec0000002000 */
.L_x_587:
[----:B------:R-:W-:Y:S01]  /*8510*/  ISETP.NE.AND P0, PT, R97, RZ, PT ;  /* 0x000000ff6100720c */ /* 0x000fe20003f05270 */
[----:B------:R-:W-:-:S12]  /*8520*/  BSSY B0, `(.L_x_588) ;  /* 0x000001f000007945 */ /* 0x000fd80003800000 */
[----:B------:R-:W-:Y:S05]  /*8530*/  @!P0 BRA `(.L_x_589) ;  /* 0x0000000000748947 */ /* 0x000fea0003800000 */
        /* <DEDUP_REMOVED lines=11> */
[----:B0-----:R-:W-:Y:S01]  /*85f0*/  VIADD R4, R3, 0xffffffe ;  /* 0x0ffffffe03047836 */ /* 0x001fe20000000000 */
[----:B------:R-:W-:-:S05]  /*8600*/  IADD3 R3, RZ, -R10, RZ ;  /* 0x8000000aff037210 */ /* 0x000fca0007ffe0ff */
[----:B------:R0:W3:Y:S02]  /*8610*/  F2I.FTZ.U32.TRUNC.NTZ R5, R4 ;  /* 0x0000000400057305 */ /* 0x0000e4000021f000 */
[----:B0-----:R-:W-:Y:S02]  /*8620*/  IMAD.MOV.U32 R4, RZ, RZ, RZ ;  /* 0x000000ffff047224 */ /* 0x001fe400078e00ff */
[----:B---3--:R-:W-:-:S04]  /*8630*/  IMAD.MOV R7, RZ, RZ, -R5 ;  /* 0x000000ffff077224 */ /* 0x008fc800078e0a05 */
[----:B------:R-:W-:-:S04]  /*8640*/  IMAD R7, R7, R6, RZ ;  /* 0x0000000607077224 */ /* 0x000fc800078e02ff */
[----:B------:R-:W-:-:S06]  /*8650*/  IMAD.HI.U32 R5, R5, R7, R4 ;  /* 0x0000000705057227 */ /* 0x000fcc00078e0004 */
[----:B------:R-:W-:-:S04]  /*8660*/  IMAD.HI.U32 R5, R5, R8, RZ ;  /* 0x0000000805057227 */ /* 0x000fc800078e00ff */
[----:B------:R-:W-:-:S05]  /*8670*/  IMAD R3, R5, R3, R8 ;  /* 0x0000000305037224 */ /* 0x000fca00078e0208 */
[----:B------:R-:W-:-:S13]  /*8680*/  ISETP.GT.U32.AND P1, PT, R6, R3, PT ;  /* 0x000000030600720c */ /* 0x000fda0003f24070 */
[----:B------:R-:W-:Y:S01]  /*8690*/  @!P1 IMAD.IADD R3, R3, 0x1, -R6 ;  /* 0x0000000103039824 */ /* 0x000fe200078e0a06 */
[----:B------:R-:W-:Y:S02]  /*86a0*/  @!P1 IADD3 R5, R5, 0x1, RZ ;  /* 0x0000000105059810 */ /* 0x000fe40007ffe0ff */
[----:B------:R-:W-:Y:S02]  /*86b0*/  ISETP.NE.AND P1, PT, R9, RZ, PT ;  /* 0x000000ff0900720c */ /* 0x000fe40003f25270 */
[----:B------:R-:W-:-:S13]  /*86c0*/  ISETP.GE.U32.AND P0, PT, R3, R6, PT ;  /* 0x000000060300720c */ /* 0x000fda0003f06070 */
[----:B------:R-:W-:-:S04]  /*86d0*/  @P0 VIADD R5, R5, 0x1 ;  /* 0x0000000105050836 */ /* 0x000fc80000000000 */
[----:B------:R-:W-:-:S05]  /*86e0*/  IMAD.MOV.U32 R4, RZ, RZ, R5 ;  /* 0x000000ffff047224 */ /* 0x000fca00078e0005 */
[----:B------:R-:W-:Y:S02]  /*86f0*/  @!P2 IADD3 R4, -R4, RZ, RZ ;  /* 0x000000ff0404a210 */ /* 0x000fe40007ffe1ff */
[----:B------:R-:W-:-:S07]  /*8700*/  @!P1 LOP3.LUT R4, RZ, R9, RZ, 0x33, !PT ;  /* 0x00000009ff049212 */ /* 0x000fce00078e33ff */
.L_x_589:
[----:B------:R-:W-:Y:S05]  /*8710*/  BSYNC B0 ;  /* 0x0000000000007941 */ /* 0x000fea0003800000 */
.L_x_588:
[-C--:B------:R-:W-:Y:S01]  /*8720*/  IMAD R194, R209, R4.reuse, RZ ;  /* 0x00000004d1c27224 */ /* 0x080fe200078e02ff */
[----:B------:R-:W-:Y:S01]  /*8730*/  PLOP3.LUT P0, PT, PT, PT, PT, 0x80, 0x0 ;  /* 0x000000000000781c */ /* 0x000fe20003f0f070 */
[----:B------:R-:W-:Y:S01]  /*8740*/  IMAD.MOV.U32 R0, RZ, RZ, RZ ;  /* 0x000000ffff007224 */ /* 0x000fe200078e00ff */
[----:B------:R-:W-:Y:S01]  /*8750*/  CS2R R150, SRZ ;  /* 0x0000000000967805 */ /* 0x000fe2000001ff00 */
[----:B------:R-:W-:Y:S01]  /*8760*/  IMAD.MOV.U32 R3, RZ, RZ, RZ ;  /* 0x000000ffff037224 */ /* 0x000fe200078e00ff */
[----:B------:R-:W-:Y:S02]  /*8770*/  VIADDMNMX R93, R194, R4, R93, PT ;  /* 0x00000004c25d7246 */ /* 0x000fe4000380015d */
[----:B------:R-:W-:Y:S02]  /*8780*/  CS2R R68, SRZ ;  /* 0x0000000000447805 */ /* 0x000fe4000001ff00 */
[----:B------:R-:W-:Y:S02]  /*8790*/  CS2R R104, SRZ ;  /* 0x0000000000687805 */ /* 0x000fe4000001ff00 */
        /* <DEDUP_REMOVED lines=8> */
[----:B----4-:R-:W-:Y:S02]  /*8820*/  CS2R R90, SRZ ;  /* 0x00000000005a7805 */ /* 0x010fe4000001ff00 */
        /* <DEDUP_REMOVED lines=18> */
[----:B-1----:R-:W-:Y:S02]  /*8950*/  CS2R R40, SRZ ;  /* 0x0000000000287805 */ /* 0x002fe4000001ff00 */
[----:B------:R-:W-:Y:S02]  /*8960*/  CS2R R70, SRZ ;  /* 0x0000000000467805 */ /* 0x000fe4000001ff00 */
[----:B------:R-:W-:Y:S01]  /*8970*/  CS2R R20, SRZ ;  /* 0x0000000000147805 */ /* 0x000fe2000001ff00 */
[----:B------:R-:W-:Y:S06]  /*8980*/  @!P1 BRA `(.L_x_590) ;  /* 0x0000009c00989947 */ /* 0x000fec0003800000 */
[----:B------:R-:W-:-:S03]  /*8990*/  UMOV UR4, 0xffffffff ;  /* 0xffffffff00047882 */ /* 0x000fc60000000000 */
[----:B------:R-:W-:Y:S05]  /*89a0*/  BRA.DIV UR4, `(.L_x_591) ;  /* 0x0000014e04107947 */ /* 0x000fea000b800000 */
[----:B------:R-:W0:Y:S02]  /*89b0*/  S2R R3, SR_TID.X ;  /* 0x0000000000037919 */ /* 0x000e240000002100 */
[----:B0-----:R-:W-:-:S04]  /*89c0*/  IADD3 R3, R3, -0x80, RZ ;  /* 0xffffff8003037810 */ /* 0x001fc80007ffe0ff */
[----:B------:R-:W-:-:S04]  /*89d0*/  SHF.R.S32.HI R0, RZ, 0x1f, R3 ;  /* 0x0000001fff007819 */ /* 0x000fc80000011403 */
[----:B------:R-:W-:-:S04]  /*89e0*/  LEA.HI R0, R0, R3, RZ, 0x7 ;  /* 0x0000000300007211 */ /* 0x000fc800078f38ff */
[----:B------:R-:W-:-:S05]  /*89f0*/  SHF.R.S32.HI R0, RZ, 0x7, R0 ;  /* 0x00000007ff007819 */ /* 0x000fca0000011400 */
[----:B------:R0:W1:Y:S02]  /*8a00*/  SHFL.IDX PT, R195, R0, RZ, 0x1f ;  /* 0x00001fff00c37589 */ /* 0x00006400000e0000 */
.L_x_862:
[----:B01----:R-:W-:Y:S01]  /*8a10*/  LEA.HI R0, R195, R195, RZ, 0x1 ;  /* 0x000000c3c3007211 */ /* 0x003fe200078f08ff */
[----:B------:R-:W-:-:S03]  /*8a20*/  IMAD.U32 R3, RZ, RZ, UR40 ;  /* 0x00000028ff037e24 */ /* 0x000fc6000f8e00ff */
[----:B------:R-:W-:Y:S02]  /*8a30*/  LOP3.LUT R0, R0, 0x1e, RZ, 0xc0, !PT ;  /* 0x0000001e00007812 */ /* 0x000fe400078ec0ff */
[----:B------:R-:W-:-:S03]  /*8a40*/  LOP3.LUT P0, RZ, R3, 0x3ff, RZ, 0xc0, !PT ;  /* 0x000003ff03ff7812 */ /* 0x000fc6000780c0ff */
[----:B------:R-:W-:Y:S01]  /*8a50*/  IMAD.IADD R0, R195, 0x1, -R0 ;  /* 0x00000001c3007824 */ /* 0x000fe200078e0a00 */
[----:B------:R-:W-:-:S04]  /*8a60*/  P2R R26, PR, RZ, 0x1 ;  /* 0x00000001ff1a7803 */ /* 0x000fc80000000000 */
[----:B------:R-:W-:-:S04]  /*8a70*/  LEA R0, R0, UR40, 0xd ;  /* 0x0000002800007c11 */ /* 0x000fc8000f8e68ff */
[----:B------:R-:W-:-:S04]  /*8a80*/  SHF.R.U32.HI R0, RZ, 0x4, R0 ;  /* 0x00000004ff007819 */ /* 0x000fc80000011600 */
[----:B------:R-:W-:Y:S01]  /*8a90*/  LOP3.LUT R25, R0, 0x3fff, RZ, 0xc0, !PT ;  /* 0x00003fff00197812 */ /* 0x000fe200078ec0ff */
[----:B------:R-:W-:Y:S06]  /*8aa0*/  @!P0 BRA `(.L_x_592) ;  /* 0x0000000000408947 */ /* 0x000fec0003800000 */
[----:B------:R-:W-:Y:S01]  /*8ab0*/  MOV R0, 0x0 ;  /* 0x0000000000007802 */ /* 0x000fe20000000f00 */
[----:B------:R-:W-:Y:S01]  /*8ac0*/  ULDC.64 UR4, c[0x4][0x80] ;  /* 0x0100200000047ab9 */ /* 0x000fe20000000a00 */
[----:B------:R-:W-:Y:S01]  /*8ad0*/  ULDC.64 UR6, c[0x4][0x88] ;  /* 0x0100220000067ab9 */ /* 0x000fe20000000a00 */
[----:B------:R-:W-:Y:S01]  /*8ae0*/  MOV R4, UR4 ;  /* 0x0000000400047c02 */ /* 0x000fe20008000f00 */
        /* <DEDUP_REMOVED lines=9> */
[----:B0-2---:R-:W-:-:S07]  /*8b80*/  IMAD.MOV.U32 R13, RZ, RZ, RZ ;  /* 0x000000ffff0d7224 */ /* 0x005fce00078e00ff */
[----:B------:R-:W-:-:S07]  /*8b90*/  LEPC R20, `(.L_x_592) ;  /* 0x000000001014794e */ /* 0x000fce0000000000 */
[----:B-1---5:R-:W-:Y:S05]  /*8ba0*/  CALL.ABS.NOINC R14 ;  /* 0x000000000e007343 */ /* 0x022fea0003c00000 */
.L_x_592:
[----:B------:R-:W-:Y:S02]  /*8bb0*/  ULDC UR4, c[0x0][0x3f4] ;  /* 0x0000fd0000047ab9 */ /* 0x000fe40000000800 */
[----:B------:R-:W-:-:S13]  /*8bc0*/  ISETP.LT.AND P0, PT, RZ, UR4, PT ;  /* 0x00000004ff007c0c */ /* 0x000fda000bf01270 */
[----:B------:R-:W-:Y:S05]  /*8bd0*/  @P0 BRA `(.L_x_593) ;  /* 0x0000000000400947 */ /* 0x000fea0003800000 */
[----:B------:R-:W-:-:S04]  /*8be0*/  ULEA.HI UR4, UR39, UR39, URZ, 0x1 ;  /* 0x0000002727047291 */ /* 0x000fc8000f8f083f */
[----:B------:R-:W-:-:S04]  /*8bf0*/  ULOP3.LUT UR4, UR4, 0xfffffffe, URZ, 0xc0, !UPT ;  /* 0xfffffffe04047892 */ /* 0x000fc8000f8ec03f */
[----:B------:R-:W-:-:S06]  /*8c00*/  UIADD3 UR4, UR39, -UR4, URZ ;  /* 0x8000000427047290 */ /* 0x000fcc000fffe03f */
[----:B------:R-:W-:-:S04]  /*8c10*/  MOV R3, UR4 ;  /* 0x0000000400037c02 */ /* 0x000fc80008000f00 */
[----:B------:R-:W-:-:S04]  /*8c20*/  SHF.L.U32 R3, R3, 0x1f, RZ ;  /* 0x0000001f03037819 */ /* 0x000fc800000006ff */
[----:B------:R0:W1:Y:S03]  /*8c30*/  SYNCS.PHASECHK.TRANS64.TRYWAIT P0, [R156+URZ+0x28800], R3 ;  /* 0x028800039c0075a7 */ /* 0x000066000800017f */
[----:B-1----:R-:W-:Y:S05]  /*8c40*/  @!P0 NANOSLEEP.SYNCS 0x989680 ;  /* 0x009896800000895d */ /* 0x002fea0003900000 */
[----:B------:R-:W1:Y:S01]  /*8c50*/  @!P0 SYNCS.PHASECHK.TRANS64 P0, [R156+URZ+0x28800], R3 ;  /* 0x028800039c0085a7 */ /* 0x000e62000800007f */
[----:B------:R-:W-:Y:S04]  /*8c60*/  BSSY B0, `(.L_x_594) ;  /* 0x0000006000007945 */ /* 0x000fe80003800000 */
[----:B-1----:R-:W-:Y:S05]  /*8c70*/  @P0 BRA `(.L_x_595) ;  /* 0x0000000000100947 */ /* 0x002fea0003800000 */
.L_x_596:
[----:B-1----:R1:W3:Y:S02]  /*8c80*/  SYNCS.PHASECHK.TRANS64.TRYWAIT P0, [R156+URZ+0x28800], R3 ;  /* 0x028800039c0075a7 */ /* 0x0022e4000800017f */
[----:B---3--:R-:W-:Y:S05]  /*8c90*/  @!P0 NANOSLEEP.SYNCS 0x989680 ;  /* 0x009896800000895d */ /* 0x008fea0003900000 */
[----:B------:R-:W3:Y:S02]  /*8ca0*/  @!P0 SYNCS.PHASECHK.TRANS64 P0, [R156+URZ+0x28800], R3 ;  /* 0x028800039c0085a7 */ /* 0x000ee4000800007f */
[----:B---3--:R-:W-:Y:S05]  /*8cb0*/  @!P0 BRA `(.L_x_596) ;  /* 0xfffffffc00f08947 */ /* 0x008fea000383ffff */
.L_x_595:
[----:B------:R-:W-:Y:S05]  /*8cc0*/  BSYNC B0 ;  /* 0x0000000000007941 */ /* 0x000fea0003800000 */
.L_x_594:
[----:B------:R-:W-:Y:S05]  /*8cd0*/  BRA `(.L_x_597) ;  /* 0x00000038001c7947 */ /* 0x000fea0003800000 */
.L_x_593:
[----:B-----5:R-:W-:Y:S01]  /*8ce0*/  SHF.R.S32.HI R0, RZ, 0x1f, R24 ;  /* 0x0000001fff007819 */ /* 0x020fe20000011418 */
[----:B------:R-:W-:Y:S01]  /*8cf0*/  ULDC.64 UR4, c[0x0][0x3f8] ;  /* 0x0000fe0000047ab9 */ /* 0x000fe20000000a00 */
[----:B------:R-:W-:Y:S01]  /*8d00*/  ULDC.64 UR6, c[0x0][0x408] ;  /* 0x0001020000067ab9 */ /* 0x000fe20000000a00 */
[----:B------:R-:W-:Y:S01]  /*8d10*/  ISETP.NE.AND P2, PT, R26, RZ, PT ;  /* 0x000000ff1a00720c */ /* 0x000fe20003f45270 */
[----:B------:R-:W-:-:S04]  /*8d20*/  IMAD.WIDE.U32 R4, R24, UR4, RZ ;  /* 0x0000000418047c25 */ /* 0x000fc8000f8e00ff */
[C---:B------:R-:W-:Y:S02]  /*8d30*/  IMAD R3, R0.reuse, UR4, RZ ;  /* 0x0000000400037c24 */ /* 0x040fe4000f8e02ff */
[----:B------:R-:W-:Y:S02]  /*8d40*/  IMAD R9, R0, UR6, RZ ;  /* 0x0000000600097c24 */ /* 0x000fe4000f8e02ff */
[C---:B------:R-:W-:Y:S01]  /*8d50*/  IMAD R3, R24.reuse, UR5, R3 ;  /* 0x0000000518037c24 */ /* 0x040fe2000f8e0203 */
[----:B------:R-:W-:Y:S01]  /*8d60*/  ULDC.64 UR4, c[0x0][0x3e8] ;  /* 0x0000fa0000047ab9 */ /* 0x000fe20000000a00 */
[----:B------:R-:W-:-:S04]  /*8d70*/  IMAD.WIDE.U32 R6, R24, UR6, RZ ;  /* 0x0000000618067c25 */ /* 0x000fc8000f8e00ff */
[----:B------:R-:W-:Y:S01]  /*8d80*/  IMAD R9, R24, UR7, R9 ;  /* 0x0000000718097c24 */ /* 0x000fe2000f8e0209 */
[----:B------:R-:W-:Y:S01]  /*8d90*/  ULDC.64 UR6, c[0x0][0x400] ;  /* 0x0001000000067ab9 */ /* 0x000fe20000000a00 */
[----:B------:R-:W-:Y:S01]  /*8da0*/  IMAD.IADD R5, R3, 0x1, R5 ;  /* 0x0000000103057824 */ /* 0x000fe200078e0205 */
[----:B------:R-:W-:Y:S01]  /*8db0*/  LEA R24, P0, R4, UR4, 0x1 ;  /* 0x0000000404187c11 */ /* 0x000fe2000f8008ff */
[----:B------:R-:W-:Y:S01]  /*8dc0*/  IMAD.IADD R3, R9, 0x1, R7 ;  /* 0x0000000109037824 */ /* 0x000fe200078e0207 */
[----:B------:R-:W-:Y:S02]  /*8dd0*/  LEA R27, P1, R6, UR6, 0x1 ;  /* 0x00000006061b7c11 */ /* 0x000fe4000f8208ff */
[----:B------:R-:W-:Y:S02]  /*8de0*/  LEA.HI.X R26, R4, UR5, R5, 0x1, P0 ;  /* 0x00000005041a7c11 */ /* 0x000fe400080f0c05 */
[----:B------:R-:W-:Y:S01]  /*8df0*/  LEA.HI.X R28, R6, UR7, R3, 0x1, P1 ;  /* 0x00000007061c7c11 */ /* 0x000fe200088f0c03 */
[----:B------:R-:W-:Y:S08]  /*8e00*/  @!P2 BRA `(.L_x_598) ;  /* 0x000000000040a947 */ /* 0x000ff00003800000 */
        /* <DEDUP_REMOVED lines=15> */
[----:B-1----:R-:W-:Y:S05]  /*8f00*/  CALL.ABS.NOINC R14 ;  /* 0x000000000e007343 */ /* 0x002fea0003c00000 */
.L_x_598:
[----:B------:R-:W-:Y:S01]  /*8f10*/  ULDC.U8 UR4, c[0x0][0x410] ;  /* 0x0001040000047ab9 */ /* 0x000fe20000000000 */
[----:B------:R-:W-:Y:S01]  /*8f20*/  BSSY B0, `(.L_x_599) ;  /* 0x000035a000007945 */ /* 0x000fe20003800000 */
[----:B------:R-:W-:Y:S02]  /*8f30*/  ISETP.NE.AND P0, PT, RZ, UR4, PT ;  /* 0x00000004ff007c0c */ /* 0x000fe4000bf05270 */
[----:B------:R-:W-:Y:S02]  /*8f40*/  LEA R21, R196, UR40, 0x1 ;  /* 0x00000028c4157c11 */ /* 0x000fe4000f8e08ff */
[----:B------:R-:W-:-:S09]  /*8f50*/  LEA R5, R29, R153, 0x7 ;  /* 0x000000991d057211 */ /* 0x000fd200078e38ff */
[----:B------:R-:W-:Y:S05]  /*8f60*/  @!P0 BRA `(.L_x_600) ;  /* 0x0000001800988947 */ /* 0x000fea0003800000 */
[----:B------:R-:W-:-:S03]  /*8f70*/  UMOV UR4, 0xffffffff ;  /* 0xffffffff00047882 */ /* 0x000fc60000000000 */
[----:B------:R-:W-:Y:S05]  /*8f80*/  BRA.DIV UR4, `(.L_x_601) ;  /* 0x0000014604d87947 */ /* 0x000fea000b800000 */
[----:B------:R0:W1:Y:S04]  /*8f90*/  SHFL.IDX PT, R0, R26, RZ, 0x181f ;  /* 0x00181fff1a007589 */ /* 0x00006800000e0000 */
[----:B------:R0:W3:Y:S04]  /*8fa0*/  SHFL.IDX PT, R3, R24, RZ, 0x181f ;  /* 0x00181fff18037589 */ /* 0x0000e800000e0000 */
[----:B------:R0:W4:Y:S04]  /*8fb0*/  SHFL.IDX PT, R4, R28, RZ, 0x181f ;  /* 0x00181fff1c047589 */ /* 0x00012800000e0000 */
[----:B------:R0:W0:Y:S02]  /*8fc0*/  SHFL.IDX PT, R14, R27, RZ, 0x181f ;  /* 0x00181fff1b0e7589 */ /* 0x00002400000e0000 */
.L_x_868:
[----:B------:R-:W-:Y:S01]  /*8fd0*/  ULDC UR4, c[0x0][0x448] ;  /* 0x0001120000047ab9 */ /* 0x000fe20000000800 */
[----:B------:R-:W-:Y:S01]  /*8fe0*/  BSSY B1, `(.L_x_602) ;  /* 0x000001d000017945 */ /* 0x000fe20003800000 */
[----:B------:R-:W-:Y:S01]  /*8ff0*/  IMAD R94, R94, UR4, RZ ;  /* 0x000000045e5e7c24 */ /* 0x000fe2000f8e02ff */
[----:B------:R-:W-:Y:S02]  /*9000*/  CS2R R6, SRZ ;  /* 0x0000000000067805 */ /* 0x000fe4000001ff00 */
[----:B------:R-:W-:Y:S02]  /*9010*/  CS2R R8, SRZ ;  /* 0x0000000000087805 */ /* 0x000fe4000001ff00 */
[----:B------:R-:W-:Y:S02]  /*9020*/  CS2R R10, SRZ ;  /* 0x00000000000a7805 */ /* 0x000fe4000001ff00 */
[----:B--2---:R-:W-:Y:S02]  /*9030*/  CS2R R12, SRZ ;  /* 0x00000000000c7805 */ /* 0x004fe4000001ff00 */
[----:B------:R-:W-:-:S13]  /*9040*/  ISETP.GE.AND P0, PT, R5, R94, PT ;  /* 0x0000005e0500720c */ /* 0x000fda0003f06270 */
[----:B------:R-:W-:Y:S05]  /*9050*/  @P0 BRA `(.L_x_603) ;  /* 0x0000000000540947 */ /* 0x000fea0003800000 */
[----:B------:R-:W-:Y:S01]  /*9060*/  ULDC UR4, c[0x0][0x3f4] ;  /* 0x0000fd0000047ab9 */ /* 0x000fe20000000800 */
[----:B------:R-:W-:Y:S02]  /*9070*/  CS2R R12, SRZ ;  /* 0x00000000000c7805 */ /* 0x000fe4000001ff00 */
[----:B------:R-:W-:Y:S02]  /*9080*/  ISETP.GE.AND P4, PT, R18, UR4, PT ;  /* 0x0000000412007c0c */ /* 0x000fe4000bf86270 */
[----:B------:R-:W-:Y:S02]  /*9090*/  CS2R R8, SRZ ;  /* 0x0000000000087805 */ /* 0x000fe4000001ff00 */
[----:B------:R-:W-:-:S09]  /*90a0*/  ISETP.GE.AND P5, PT, R152, UR4, PT ;  /* 0x0000000498007c0c */ /* 0x000fd2000bfa6270 */
[C---:B------:R-:W-:Y:S01]  /*90b0*/  @!P4 IMAD.SHL.U32 R30, R18.reuse, 0x2, RZ ;  /* 0x00000002121ec824 */ /* 0x040fe200078e00ff */
[----:B------:R-:W-:-:S03]  /*90c0*/  @!P4 SHF.L.U64.HI R5, R18, 0x1, R19 ;  /* 0x000000011205c819 */ /* 0x000fc60000010213 */
[C---:B---3--:R-:W-:Y:S02]  /*90d0*/  @!P5 IADD3 R32, P2, R3.reuse, R220, RZ ;  /* 0x000000dc0320d210 */ /* 0x048fe40007f5e0ff */
[-C--:B0-----:R-:W-:Y:S02]  /*90e0*/  @!P4 IADD3 R26, P0, R3, R30.reuse, RZ ;  /* 0x0000001e031ac210 */ /* 0x081fe40007f1e0ff */
[C---:B------:R-:W-:Y:S02]  /*90f0*/  @!P4 IADD3 R30, P1, R14.reuse, R30, RZ ;  /* 0x0000001e0e1ec210 */ /* 0x040fe40007f3e0ff */
[----:B------:R-:W-:Y:S02]  /*9100*/  CS2R R10, SRZ ;  /* 0x00000000000a7805 */ /* 0x000fe4000001ff00 */
[----:B------:R-:W-:Y:S02]  /*9110*/  @!P5 IADD3 R14, P3, R14, R220, RZ ;  /* 0x000000dc0e0ed210 */ /* 0x000fe40007f7e0ff */
[----:B------:R-:W-:Y:S01]  /*9120*/  CS2R R6, SRZ ;  /* 0x0000000000067805 */ /* 0x000fe2000001ff00 */
[C---:B-1----:R-:W-:Y:S01]  /*9130*/  @!P5 IMAD.X R33, R0.reuse, 0x1, R219, P2 ;  /* 0x000000010021d824 */ /* 0x042fe200010e06db */
[----:B------:R-:W-:Y:S01]  /*9140*/  @!P4 IADD3.X R27, R0, R5, RZ, P0, !PT ;  /* 0x00000005001bc210 */ /* 0x000fe200007fe4ff */
[----:B----4-:R-:W-:-:S02]  /*9150*/  @!P4 IMAD.X R31, R4, 0x1, R5, P1 ;  /* 0x00000001041fc824 */ /* 0x010fc400008e0605 */
[----:B------:R-:W-:Y:S01]  /*9160*/  @!P5 IMAD.X R15, R4, 0x1, R219, P3 ;  /* 0x00000001040fd824 */ /* 0x000fe200018e06db */
[----:B------:R2:W5:Y:S04]  /*9170*/  @!P5 LD.E.64 R12, desc[UR42][R32.64] ;  /* 0x0000002a200cd980 */ /* 0x000568000c101b00 */
[----:B------:R2:W5:Y:S04]  /*9180*/  @!P5 LD.E.64 R8, desc[UR42][R14.64] ;  /* 0x0000002a0e08d980 */ /* 0x000568000c101b00 */
[----:B------:R2:W5:Y:S04]  /*9190*/  @!P4 LD.E.64 R10, desc[UR42][R26.64] ;  /* 0x0000002a1a0ac980 */ /* 0x000568000c101b00 */
[----:B------:R2:W5:Y:S02]  /*91a0*/  @!P4 LD.E.64 R6, desc[UR42][R30.64] ;  /* 0x0000002a1e06c980 */ /* 0x000564000c101b00 */
.L_x_603:
[----:B------:R-:W-:Y:S05]  /*91b0*/  BSYNC B1 ;  /* 0x0000000000017941 */ /* 0x000fea0003800000 */
.L_x_602:
[----:B------:R-:W-:Y:S01]  /*91c0*/  ULEA.HI UR4, UR39, UR39, URZ, 0x1 ;  /* 0x0000002727047291 */ /* 0x000fe2000f8f083f */
[----:B---3--:R-:W-:Y:S01]  /*91d0*/  IMAD R3, R29, -0x80, R94 ;  /* 0xffffff801d037824 */ /* 0x008fe200078e025e */
[--C-:B0-2--5:R-:W-:Y:S01]  /*91e0*/  SHF.R.U64 R26, R12, 0x10, R13.reuse ;  /* 0x000000100c1a7819 */ /* 0x125fe2000000120d */
[--C-:B------:R-:W-:Y:S01]  /*91f0*/  IMAD.MOV.U32 R15, RZ, RZ, R13.reuse ;  /* 0x000000ffff0f7224 */ /* 0x100fe200078e000d */
[----:B------:R-:W-:Y:S01]  /*9200*/  ULOP3.LUT UR4, UR4, 0xfffffffe, URZ, 0xc0, !UPT ;  /* 0xfffffffe04047892 */ /* 0x000fe2000f8ec03f */
[----:B------:R-:W-:Y:S01]  /*9210*/  SHF.R.U32.HI R27, RZ, 0x10, R13 ;  /* 0x00000010ff1b7819 */ /* 0x000fe2000001160d */
[----:B-1----:R-:W-:Y:S01]  /*9220*/  IMAD.MOV.U32 R0, RZ, RZ, R10 ;  /* 0x000000ffff007224 */ /* 0x002fe200078e000a */
[----:B----4-:R-:W-:Y:S01]  /*9230*/  MOV R4, R7 ;  /* 0x0000000700047202 */ /* 0x010fe20000000f00 */
[----:B------:R-:W-:Y:S01]  /*9240*/  UIADD3 UR4, UR39, -UR4, URZ ;  /* 0x8000000427047290 */ /* 0x000fe2000fffe03f */
[----:B------:R-:W-:Y:S01]  /*9250*/  IMAD.MOV.U32 R14, RZ, RZ, R11 ;  /* 0x000000ffff0e7224 */ /* 0x000fe200078e000b */
[--C-:B------:R-:W-:Y:S01]  /*9260*/  SHF.R.U64 R28, R6, 0x10, R7.reuse ;  /* 0x00000010061c7819 */ /* 0x100fe20000001207 */
[----:B------:R-:W-:Y:S01]  /*9270*/  IMAD.MOV.U32 R13, RZ, RZ, R6 ;  /* 0x000000ffff0d7224 */ /* 0x000fe200078e0006 */
[----:B------:R-:W-:Y:S01]  /*9280*/  SHF.R.U32.HI R29, RZ, 0x10, R7 ;  /* 0x00000010ff1d7819 */ /* 0x000fe20000011607 */
[----:B------:R-:W-:Y:S01]  /*9290*/  IMAD.MOV.U32 R6, RZ, RZ, R8 ;  /* 0x000000ffff067224 */ /* 0x000fe200078e0008 */
[----:B------:R-:W-:Y:S01]  /*92a0*/  MOV R5, UR4 ;  /* 0x0000000400057c02 */ /* 0x000fe20008000f00 */
[----:B------:R-:W-:Y:S01]  /*92b0*/  IMAD.MOV.U32 R7, RZ, RZ, R9 ;  /* 0x000000ffff077224 */ /* 0x000fe200078e0009 */
[----:B------:R-:W-:Y:S01]  /*92c0*/  SHF.R.U64 R20, R10, 0x10, R11 ;  /* 0x000000100a147819 */ /* 0x000fe2000000120b */
[----:B------:R-:W-:Y:S01]  /*92d0*/  BSSY B1, `(.L_x_604) ;  /* 0x0000011000017945 */ /* 0x000fe20003800000 */
[----:B------:R-:W-:-:S02]  /*92e0*/  SHF.L.U32 R5, R5, 0x1f, RZ ;  /* 0x0000001f05057819 */ /* 0x000fc400000006ff */
[----:B------:R-:W-:Y:S02]  /*92f0*/  SHF.R.U64 R30, R8, 0x10, R9 ;  /* 0x00000010081e7819 */ /* 0x000fe40000001209 */
[----:B------:R-:W0:Y:S01]  /*9300*/  SYNCS.PHASECHK.TRANS64.TRYWAIT P0, [R156+URZ+0x28800], R5 ;  /* 0x028800059c0075a7 */ /* 0x000e22000800017f */
[----:B------:R-:W-:Y:S02]  /*9310*/  SHF.R.U32.HI R24, RZ, 0x10, R11 ;  /* 0x00000010ff187819 */ /* 0x000fe4000001160b */
[----:B------:R-:W-:Y:S02]  /*9320*/  MOV R10, R12 ;  /* 0x0000000c000a7202 */ /* 0x000fe40000000f00 */
[----:B------:R-:W-:Y:S02]  /*9330*/  VIMNMX R8, R3, 0x80, PT ;  /* 0x0000008003087848 */ /* 0x000fe40003fe0100 */
[----:B------:R-:W-:Y:S02]  /*9340*/  SHF.R.U32.HI R31, RZ, 0x10, R9 ;  /* 0x00000010ff1f7819 */ /* 0x000fe40000011609 */
[----:B------:R-:W-:-:S02]  /*9350*/  PRMT R11, R0, 0x5410, R14 ;  /* 0x00005410000b7816 */ /* 0x000fc4000000000e */
[----:B------:R-:W-:Y:S02]  /*9360*/  PRMT R12, R20, 0x5410, R24 ;  /* 0x00005410140c7816 */ /* 0x000fe40000000018 */
[----:B------:R-:W-:Y:S02]  /*9370*/  PRMT R0, R10, 0x5410, R15 ;  /* 0x000054100a007816 */ /* 0x000fe4000000000f */
[----:B------:R-:W-:Y:S02]  /*9380*/  PRMT R3, R26, 0x5410, R27 ;  /* 0x000054101a037816 */ /* 0x000fe4000000001b */
[----:B------:R-:W-:Y:S02]  /*9390*/  ISETP.GE.AND P1, PT, R153, R8, PT ;  /* 0x000000089900720c */ /* 0x000fe40003f26270 */
[----:B------:R-:W-:Y:S02]  /*93a0*/  PRMT R13, R13, 0x5410, R4 ;  /* 0x000054100d0d7816 */ /* 0x000fe40000000004 */
[----:B------:R-:W-:-:S02]  /*93b0*/  PRMT R14, R28, 0x5410, R29 ;  /* 0x000054101c0e7816 */ /* 0x000fc4000000001d */
[----:B------:R-:W-:Y:S01]  /*93c0*/  PRMT R9, R6, 0x5410, R7 ;  /* 0x0000541006097816 */ /* 0x000fe20000000007 */
[----:B0-----:R-:W-:Y:S06]  /*93d0*/  @!P0 BRA `(.L_x_605) ;  /* 0x0000014400348947 */ /* 0x001fec0003800000 */
.L_x_869:
[----:B------:R-:W-:Y:S05]  /*93e0*/  BSYNC B1 ;  /* 0x0000000000017941 */ /* 0x000fea0003800000 */
.L_x_604:
[----:B------:R-:W-:Y:S01]  /*93f0*/  BSSY B1, `(.L_x_606) ;  /* 0x0000056000017945 */ /* 0x000fe20003800000 */
[----:B------:R-:W-:-:S03]  /*9400*/  PRMT R10, R30, 0x5410, R31 ;  /* 0x000054101e0a7816 */ /* 0x000fc6000000001f */
[----:B------:R-:W-:Y:S05]  /*9410*/  @P1 BRA `(.L_x_607) ;  /* 0x00000004004c1947 */ /* 0x000fea0003800000 */
[----:B0-----:R-:W0:Y:S01]  /*9420*/  LDC R5, c[0x0][0x3f4] ;  /* 0x0000fd00ff057b82 */ /* 0x001e220000000800 */
[----:B------:R-:W-:Y:S01]  /*9430*/  BSSY B2, `(.L_x_608) ;  /* 0x000002a000027945 */ /* 0x000fe20003800000 */
[-C--:B0-----:R-:W-:Y:S02]  /*9440*/  ISETP.GE.AND P0, PT, R18, R5.reuse, PT ;  /* 0x000000051200720c */ /* 0x081fe40003f06270 */
[----:B------:R-:W-:-:S11]  /*9450*/  ISETP.GE.AND P1, PT, R152, R5, PT ;  /* 0x000000059800720c */ /* 0x000fd60003f26270 */
[----:B------:R-:W-:Y:S05]  /*9460*/  @P0 BRA `(.L_x_609) ;  /* 0x0000000000980947 */ /* 0x000fea0003800000 */
[----:B------:R-:W0:Y:S01]  /*9470*/  LDS.128 R4, [R21] ;  /* 0x0000000015047984 */ /* 0x000e220000000c00 */
[----:B------:R-:W-:Y:S02]  /*9480*/  HADD2.F32 R29, -RZ, R13.H0_H0 ;  /* 0x2000000dff1d7230 */ /* 0x000fe40000004100 */
[----:B------:R-:W-:Y:S02]  /*9490*/  HADD2.F32 R27, -RZ, R11.H0_H0 ;  /* 0x2000000bff1b7230 */ /* 0x000fe40000004100 */
[----:B------:R-:W-:Y:S02]  /*94a0*/  HADD2.F32 R28, -RZ, R12.H0_H0 ;  /* 0x2000000cff1c7230 */ /* 0x000fe40000004100 */
[----:B------:R-:W-:Y:S02]  /*94b0*/  HADD2.F32 R30, -RZ, R14.H0_H0 ;  /* 0x2000000eff1e7230 */ /* 0x000fe40000004100 */
[--C-:B0-----:R-:W-:Y:S02]  /*94c0*/  HADD2.F32 R15, -RZ, R4.reuse.H0_H0 ;  /* 0x20000004ff0f7230 */ /* 0x101fe40000004100 */
[----:B------:R-:W-:-:S02]  /*94d0*/  HADD2.F32 R4, -RZ, R4.H1_H1 ;  /* 0x30000004ff047230 */ /* 0x000fc40000004100 */
[--C-:B------:R-:W-:Y:S02]  /*94e0*/  HADD2.F32 R20, -RZ, R5.reuse.H0_H0 ;  /* 0x20000005ff147230 */ /* 0x100fe40000004100 */
[----:B------:R-:W-:Y:S02]  /*94f0*/  HADD2.F32 R5, -RZ, R5.H1_H1 ;  /* 0x30000005ff057230 */ /* 0x000fe40000004100 */
[C---:B------:R-:W-:Y:S01]  /*9500*/  FMUL.FTZ R32, R4.reuse, R29 ;  /* 0x0000001d04207220 */ /* 0x040fe20000410000 */
[-C--:B------:R-:W-:Y:S01]  /*9510*/  FMUL.FTZ R4, R4, R27.reuse ;  /* 0x0000001b04047220 */ /* 0x080fe20000410000 */
[--C-:B------:R-:W-:Y:S02]  /*9520*/  HADD2.F32 R24, -RZ, R6.reuse.H0_H0 ;  /* 0x20000006ff187230 */ /* 0x100fe40000004100 */
[----:B------:R-:W-:Y:S02]  /*9530*/  HADD2.F32 R26, -RZ, R7.H0_H0 ;  /* 0x20000007ff1a7230 */ /* 0x000fe40000004100 */
[----:B------:R-:W-:Y:S01]  /*9540*/  FMUL.FTZ R31, R5, R30 ;  /* 0x0000001e051f7220 */ /* 0x000fe20000410000 */
[C---:B------:R-:W-:Y:S01]  /*9550*/  FFMA.FTZ R32, R15.reuse, R27, -R32 ;  /* 0x0000001b0f207223 */ /* 0x040fe20000010820 */
[----:B------:R-:W-:Y:S01]  /*9560*/  FFMA.FTZ R29, R15, R29, R4 ;  /* 0x0000001d0f1d7223 */ /* 0x000fe20000010004 */
[----:B------:R-:W-:Y:S01]  /*9570*/  FMUL.FTZ R33, R5, R28 ;  /* 0x0000001c05217220 */ /* 0x000fe20000410000 */
[----:B------:R-:W-:-:S02]  /*9580*/  HADD2.F32 R6, -RZ, R6.H1_H1 ;  /* 0x30000006ff067230 */ /* 0x000fc40000004100 */
[C---:B------:R-:W-:Y:S01]  /*9590*/  FFMA.FTZ R31, R20.reuse, R28, -R31 ;  /* 0x0000001c141f7223 */ /* 0x040fe2000001081f */
[----:B------:R-:W-:Y:S02]  /*95a0*/  HADD2.F32 R7, -RZ, R7.H1_H1 ;  /* 0x30000007ff077230 */ /* 0x000fe40000004100 */
[----:B------:R-:W-:Y:S01]  /*95b0*/  FFMA.FTZ R20, R20, R30, R33 ;  /* 0x0000001e14147223 */ /* 0x000fe20000010021 */
[----:B------:R-:W-:Y:S02]  /*95c0*/  HADD2.F32 R15, -RZ, R13.H1_H1 ;  /* 0x3000000dff0f7230 */ /* 0x000fe40000004100 */
[----:B------:R-:W-:Y:S02]  /*95d0*/  HADD2.F32 R5, -RZ, R11.H1_H1 ;  /* 0x3000000bff057230 */ /* 0x000fe40000004100 */
[----:B------:R-:W-:Y:S02]  /*95e0*/  HADD2.F32 R27, -RZ, R14.H1_H1 ;  /* 0x3000000eff1b7230 */ /* 0x000fe40000004100 */
[----:B------:R-:W-:Y:S01]  /*95f0*/  FMUL.FTZ R33, R6, R15 ;  /* 0x0000000f06217220 */ /* 0x000fe20000410000 */
[----:B------:R-:W-:-:S02]  /*9600*/  HADD2.F32 R4, -RZ, R12.H1_H1 ;  /* 0x3000000cff047230 */ /* 0x000fc40000004100 */
[----:B------:R-:W-:Y:S01]  /*9610*/  FMUL.FTZ R28, R6, R5 ;  /* 0x00000005061c7220 */ /* 0x000fe20000410000 */
[C---:B------:R-:W-:Y:S01]  /*9620*/  FMUL.FTZ R35, R7.reuse, R27 ;  /* 0x0000001b07237220 */ /* 0x040fe20000410000 */
[C---:B------:R-:W-:Y:S01]  /*9630*/  FFMA.FTZ R6, R24.reuse, R5, -R33 ;  /* 0x0000000518067223 */ /* 0x040fe20000010821 */
[-C--:B------:R-:W-:Y:S01]  /*9640*/  FMUL.FTZ R30, R7, R4.reuse ;  /* 0x00000004071e7220 */ /* 0x080fe20000410000 */
[----:B------:R-:W-:Y:S01]  /*9650*/  FFMA.FTZ R15, R24, R15, R28 ;  /* 0x0000000f180f7223 */ /* 0x000fe2000001001c */
[C---:B------:R-:W-:Y:S01]  /*9660*/  FFMA.FTZ R7, R26.reuse, R4, -R35 ;  /* 0x000000041a077223 */ /* 0x040fe20000010823 */
[----:B------:R-:W-:Y:S01]  /*9670*/  F2FP.F16.F32.PACK_AB R4, R29, R32 ;  /* 0x000000201d04723e */ /* 0x000fe200000000ff */
[----:B------:R-:W-:Y:S01]  /*9680*/  FFMA.FTZ R30, R26, R27, R30 ;  /* 0x0000001b1a1e7223 */ /* 0x000fe2000001001e */
[----:B------:R-:W-:Y:S02]  /*9690*/  F2FP.F16.F32.PACK_AB R5, R20, R31 ;  /* 0x0000001f1405723e */ /* 0x000fe400000000ff */
[----:B------:R-:W-:-:S02]  /*96a0*/  F2FP.F16.F32.PACK_AB R6, R15, R6 ;  /* 0x000000060f06723e */ /* 0x000fc400000000ff */
[----:B------:R-:W-:-:S05]  /*96b0*/  F2FP.F16.F32.PACK_AB R7, R30, R7 ;  /* 0x000000071e07723e */ /* 0x000fca00000000ff */
[----:B------:R0:W-:Y:S02]  /*96c0*/  STS.128 [R21], R4 ;  /* 0x0000000415007388 */ /* 0x0001e40000000c00 */
.L_x_609:
[----:B------:R-:W-:Y:S05]  /*96d0*/  BSYNC B2 ;  /* 0x0000000000027941 */ /* 0x000fea0003800000 */
.L_x_608:
[----:B------:R-:W-:Y:S05]  /*96e0*/  @P1 BRA `(.L_x_607) ;  /* 0x0000000000981947 */ /* 0x000fea0003800000 */
[----:B0-----:R-:W0:Y:S01]  /*96f0*/  LDS.128 R4, [R21+0x4000] ;  /* 0x0040000015047984 */ /* 0x001e220000000c00 */
        /* <DEDUP_REMOVED lines=36> */
[----:B------:R1:W-:Y:S02]  /*9940*/  STS.128 [R21+0x4000], R4 ;  /* 0x0040000415007388 */ /* 0x0003e40000000c00 */
.L_x_607:
[----:B------:R-:W-:Y:S05]  /*9950*/  BSYNC B1 ;  /* 0x0000000000017941 */ /* 0x000fea0003800000 */
.L_x_606:
[----:B01----:R-:W-:Y:S01]  /*9960*/  IADD3 R4, R153, 0x20, RZ ;  /* 0x0000002099047810 */ /* 0x003fe20007ffe0ff */
[----:B------:R-:W-:Y:S03]  /*9970*/  BSSY B1, `(.L_x_610) ;  /* 0x0000056000017945 */ /* 0x000fe60003800000 */
[----:B------:R-:W-:-:S13]  /*9980*/  ISETP.GE.AND P0, PT, R4, R8, PT ;  /* 0x000000080400720c */ /* 0x000fda0003f06270 */
[----:B------:R-:W-:Y:S05]  /*9990*/  @P0 BRA `(.L_x_611) ;  /* 0x00000004004c0947 */ /* 0x000fea0003800000 */
[----:B------:R-:W0:Y:S01]  /*99a0*/  LDC R5, c[0x0][0x3f4] ;  /* 0x0000fd00ff057b82 */ /* 0x000e220000000800 */
[----:B------:R-:W-:Y:S01]  /*99b0*/  BSSY B2, `(.L_x_612) ;  /* 0x000002a000027945 */ /* 0x000fe20003800000 */
[-C--:B0-----:R-:W-:Y:S02]  /*99c0*/  ISETP.GE.AND P0, PT, R18, R5.reuse, PT ;  /* 0x000000051200720c */ /* 0x081fe40003f06270 */
[----:B------:R-:W-:-:S11]  /*99d0*/  ISETP.GE.AND P1, PT, R152, R5, PT ;  /* 0x000000059800720c */ /* 0x000fd60003f26270 */
[----:B------:R-:W-:Y:S05]  /*99e0*/  @P0 BRA `(.L_x_613) ;  /* 0x0000000000980947 */ /* 0x000fea0003800000 */
[----:B------:R-:W0:Y:S01]  /*99f0*/  LDS.128 R4, [R21+0x1000] ;  /* 0x0010000015047984 */ /* 0x000e220000000c00 */
[----:B------:R-:W-:Y:S02]  /*9a00*/  HADD2.F32 R31, -RZ, R13.H0_H0 ;  /* 0x2000000dff1f7230 */ /* 0x000fe40000004100 */
[----:B------:R-:W-:Y:S02]  /*9a10*/  HADD2.F32 R29, -RZ, R11.H0_H0 ;  /* 0x2000000bff1d7230 */ /* 0x000fe40000004100 */
[----:B------:R-:W-:Y:S02]  /*9a20*/  HADD2.F32 R34, -RZ, R14.H0_H0 ;  /* 0x2000000eff227230 */ /* 0x000fe40000004100 */
[----:B------:R-:W-:Y:S02]  /*9a30*/  HADD2.F32 R32, -RZ, R12.H0_H0 ;  /* 0x2000000cff207230 */ /* 0x000fe40000004100 */
[----:B------:R-:W-:Y:S02]  /*9a40*/  HADD2.F32 R36, -RZ, R14.H1_H1 ;  /* 0x3000000eff247230 */ /* 0x000fe40000004100 */
[----:B0-----:R-:W-:-:S02]  /*9a50*/  HADD2.F32 R15, -RZ, R4.H0_H0 ;  /* 0x20000004ff0f7230 */ /* 0x001fc40000004100 */
[----:B------:R-:W-:Y:S02]  /*9a60*/  HADD2.F32 R4, -RZ, R4.H1_H1 ;  /* 0x30000004ff047230 */ /* 0x000fe40000004100 */
[--C-:B------:R-:W-:Y:S02]  /*9a70*/  HADD2.F32 R20, -RZ, R5.reuse.H0_H0 ;  /* 0x20000005ff147230 */ /* 0x100fe40000004100 */
[----:B------:R-:W-:Y:S02]  /*9a80*/  HADD2.F32 R5, -RZ, R5.H1_H1 ;  /* 0x30000005ff057230 */ /* 0x000fe40000004100 */
[-C--:B------:R-:W-:Y:S01]  /*9a90*/  FMUL.FTZ R28, R31, R4.reuse ;  /* 0x000000041f1c7220 */ /* 0x080fe20000410000 */
[C---:B------:R-:W-:Y:S01]  /*9aa0*/  FMUL.FTZ R30, R29.reuse, R4 ;  /* 0x000000041d1e7220 */ /* 0x040fe20000410000 */
[----:B------:R-:W-:Y:S02]  /*9ab0*/  HADD2.F32 R26, -RZ, R7.H0_H0 ;  /* 0x20000007ff1a7230 */ /* 0x000fe40000004100 */
[----:B------:R-:W-:Y:S01]  /*9ac0*/  FMUL.FTZ R27, R34, R5 ;  /* 0x00000005221b7220 */ /* 0x000fe20000410000 */
[----:B------:R-:W-:Y:S01]  /*9ad0*/  FFMA.FTZ R4, R29, R15, -R28 ;  /* 0x0000000f1d047223 */ /* 0x000fe2000001081c */
[----:B------:R-:W-:Y:S01]  /*9ae0*/  FMUL.FTZ R29, R32, R5 ;  /* 0x00000005201d7220 */ /* 0x000fe20000410000 */
[----:B------:R-:W-:-:S02]  /*9af0*/  HADD2.F32 R24, -RZ, R6.H0_H0 ;  /* 0x20000006ff187230 */ /* 0x000fc40000004100 */
[----:B------:R-:W-:Y:S01]  /*9b00*/  FFMA.FTZ R15, R31, R15, R30 ;  /* 0x0000000f1f0f7223 */ /* 0x000fe2000001001e */
[----:B------:R-:W-:Y:S02]  /*9b10*/  HADD2.F32 R7, -RZ, R7.H1_H1 ;  /* 0x30000007ff077230 */ /* 0x000fe40000004100 */
[-C--:B------:R-:W-:Y:S01]  /*9b20*/  FFMA.FTZ R5, R32, R20.reuse, -R27 ;  /* 0x0000001420057223 */ /* 0x080fe2000001081b */
[----:B------:R-:W-:Y:S02]  /*9b30*/  HADD2.F32 R6, -RZ, R6.H1_H1 ;  /* 0x30000006ff067230 */ /* 0x000fe40000004100 */
[----:B------:R-:W-:Y:S01]  /*9b40*/  FFMA.FTZ R20, R34, R20, R29 ;  /* 0x0000001422147223 */ /* 0x000fe2000001001d */
[----:B------:R-:W-:Y:S02]  /*9b50*/  HADD2.F32 R32, -RZ, R13.H1_H1 ;  /* 0x3000000dff207230 */ /* 0x000fe40000004100 */
[----:B------:R-:W-:Y:S01]  /*9b60*/  FMUL.FTZ R31, R36, R7 ;  /* 0x00000007241f7220 */ /* 0x000fe20000410000 */
[----:B------:R-:W-:Y:S01]  /*9b70*/  HADD2.F32 R28, -RZ, R11.H1_H1 ;  /* 0x3000000bff1c7230 */ /* 0x000fe20000004100 */
[----:B------:R-:W-:Y:S01]  /*9b80*/  F2FP.F16.F32.PACK_AB R4, R15, R4 ;  /* 0x000000040f04723e */ /* 0x000fe200000000ff */
[----:B------:R-:W-:-:S02]  /*9b90*/  HADD2.F32 R30, -RZ, R12.H1_H1 ;  /* 0x3000000cff1e7230 */ /* 0x000fc40000004100 */
[-C--:B------:R-:W-:Y:S01]  /*9ba0*/  FMUL.FTZ R27, R32, R6.reuse ;  /* 0x00000006201b7220 */ /* 0x080fe20000410000 */
[----:B------:R-:W-:Y:S01]  /*9bb0*/  F2FP.F16.F32.PACK_AB R5, R20, R5 ;  /* 0x000000051405723e */ /* 0x000fe200000000ff */
[----:B------:R-:W-:Y:S01]  /*9bc0*/  FMUL.FTZ R29, R28, R6 ;  /* 0x000000061c1d7220 */ /* 0x000fe20000410000 */
[C---:B------:R-:W-:Y:S01]  /*9bd0*/  FMUL.FTZ R33, R30.reuse, R7 ;  /* 0x000000071e217220 */ /* 0x040fe20000410000 */
[----:B------:R-:W-:Y:S01]  /*9be0*/  FFMA.FTZ R7, R30, R26, -R31 ;  /* 0x0000001a1e077223 */ /* 0x000fe2000001081f */
[-C--:B------:R-:W-:Y:S01]  /*9bf0*/  FFMA.FTZ R6, R28, R24.reuse, -R27 ;  /* 0x000000181c067223 */ /* 0x080fe2000001081b */
[----:B------:R-:W-:Y:S01]  /*9c00*/  FFMA.FTZ R29, R32, R24, R29 ;  /* 0x00000018201d7223 */ /* 0x000fe2000001001d */
[----:B------:R-:W-:-:S04]  /*9c10*/  FFMA.FTZ R26, R36, R26, R33 ;  /* 0x0000001a241a7223 */ /* 0x000fc80000010021 */
[----:B------:R-:W-:Y:S02]  /*9c20*/  F2FP.F16.F32.PACK_AB R6, R29, R6 ;  /* 0x000000061d06723e */ /* 0x000fe400000000ff */
[----:B------:R-:W-:-:S05]  /*9c30*/  F2FP.F16.F32.PACK_AB R7, R26, R7 ;  /* 0x000000071a07723e */ /* 0x000fca00000000ff */
[----:B------:R0:W-:Y:S02]  /*9c40*/  STS.128 [R21+0x1000], R4 ;  /* 0x0010000415007388 */ /* 0x0001e40000000c00 */
.L_x_613:
[----:B------:R-:W-:Y:S05]  /*9c50*/  BSYNC B2 ;  /* 0x0000000000027941 */ /* 0x000fea0003800000 */
.L_x_612:
[----:B------:R-:W-:Y:S05]  /*9c60*/  @P1 BRA `(.L_x_611) ;  /* 0x0000000000981947 */ /* 0x000fea0003800000 */
[----:B0-----:R-:W0:Y:S01]  /*9c70*/  LDS.128 R4, [R21+0x5000] ;  /* 0x0050000015047984 */ /* 0x001e220000000c00 */
[----:B------:R-:W-:Y:S02]  /*9c80*/  HADD2.F32 R31, -RZ, R9.H0_H0 ;  /* 0x20000009ff1f7230 */ /* 0x000fe40000004100 */
[----:B------:R-:W-:Y:S02]  /*9c90*/  HADD2.F32 R29, -RZ, R0.H0_H0 ;  /* 0x20000000ff1d7230 */ /* 0x000fe40000004100 */
[--C-:B------:R-:W-:Y:S02]  /*9ca0*/  HADD2.F32 R34, -RZ, R10.reuse.H0_H0 ;  /* 0x2000000aff227230 */ /* 0x100fe40000004100 */
        /* <DEDUP_REMOVED lines=34> */
.L_x_611:
[----:B------:R-:W-:Y:S05]  /*9ed0*/  BSYNC B1 ;  /* 0x0000000000017941 */ /* 0x000fea0003800000 */
.L_x_610:
[----:B01----:R-:W-:Y:S01]  /*9ee0*/  VIADD R4, R153, 0x40 ;  /* 0x0000004099047836 */ /* 0x003fe20000000000 */
[----:B------:R-:W-:Y:S04]  /*9ef0*/  BSSY B1, `(.L_x_614) ;  /* 0x0000056000017945 */ /* 0x000fe80003800000 */
        /* <DEDUP_REMOVED lines=45> */
.L_x_617:
[----:B------:R-:W-:Y:S05]  /*a1d0*/  BSYNC B2 ;  /* 0x0000000000027941 */ /* 0x000fea0003800000 */
.L_x_616:
        /* <DEDUP_REMOVED lines=39> */
.L_x_615:
[----:B------:R-:W-:Y:S05]  /*a450*/  BSYNC B1 ;  /* 0x0000000000017941 */ /* 0x000fea0003800000 */
.L_x_614:
[----:B01----:R-:W-:-:S05]  /*a460*/  VIADD R4, R153, 0x60 ;  /* 0x0000006099047836 */ /* 0x003fca0000000000 */
        /* <DEDUP_REMOVED lines=13> */
[----:B------:R-:W-:-:S02]  /*a540*/  HADD2.F32 R12, -RZ, R12.H1_H1 ;  /* 0x3000000cff0c7230 */ /* 0x000fc40000004100 */
[--C-:B0-----:R-:W-:Y:S02]  /*a550*/  HADD2.F32 R8, -RZ, R4.reuse.H0_H0 ;  /* 0x20000004ff087230 */ /* 0x101fe40000004100 */
[----:B------:R-:W-:Y:S02]  /*a560*/  HADD2.F32 R4, -RZ, R4.H1_H1 ;  /* 0x30000004ff047230 */ /* 0x000fe40000004100 */
[--C-:B------:R-:W-:Y:S02]  /*a570*/  HADD2.F32 R15, -RZ, R5.reuse.H0_H0 ;  /* 0x20000005ff0f7230 */ /* 0x100fe40000004100 */
[----:B------:R-:W-:Y:S02]  /*a580*/  HADD2.F32 R5, -RZ, R5.H1_H1 ;  /* 0x30000005ff057230 */ /* 0x000fe40000004100 */
[-C--:B------:R-:W-:Y:S01]  /*a590*/  FMUL.FTZ R27, R30, R4.reuse ;  /* 0x000000041e1b7220 */ /* 0x080fe20000410000 */
[----:B------:R-:W-:Y:S01]  /*a5a0*/  FMUL.FTZ R29, R28, R4 ;  /* 0x000000041c1d7220 */ /* 0x000fe20000410000 */
[----:B------:R-:W-:-:S02]  /*a5b0*/  HADD2.F32 R24, -RZ, R7.H0_H0 ;  /* 0x20000007ff187230 */ /* 0x000fc40000004100 */
[-C--:B------:R-:W-:Y:S01]  /*a5c0*/  FMUL.FTZ R26, R33, R5.reuse ;  /* 0x00000005211a7220 */ /* 0x080fe20000410000 */
[-C--:B------:R-:W-:Y:S01]  /*a5d0*/  FFMA.FTZ R4, R28, R8.reuse, -R27 ;  /* 0x000000081c047223 */ /* 0x080fe2000001081b */
[----:B------:R-:W-:Y:S01]  /*a5e0*/  FFMA.FTZ R29, R30, R8, R29 ;  /* 0x000000081e1d7223 */ /* 0x000fe2000001001d */
[C---:B------:R-:W-:Y:S01]  /*a5f0*/  FMUL.FTZ R8, R31.reuse, R5 ;  /* 0x000000051f087220 */ /* 0x040fe20000410000 */
[--C-:B------:R-:W-:Y:S02]  /*a600*/  HADD2.F32 R20, -RZ, R6.reuse.H0_H0 ;  /* 0x20000006ff147230 */ /* 0x100fe40000004100 */
[-C--:B------:R-:W-:Y:S01]  /*a610*/  FFMA.FTZ R5, R31, R15.reuse, -R26 ;  /* 0x0000000f1f057223 */ /* 0x080fe2000001081a */
[----:B------:R-:W-:Y:S02]  /*a620*/  HADD2.F32 R7, -RZ, R7.H1_H1 ;  /* 0x30000007ff077230 */ /* 0x000fe40000004100 */
[----:B------:R-:W-:Y:S01]  /*a630*/  FFMA.FTZ R8, R33, R15, R8 ;  /* 0x0000000f21087223 */ /* 0x000fe20000010008 */
[----:B------:R-:W-:Y:S01]  /*a640*/  HADD2.F32 R6, -RZ, R6.H1_H1 ;  /* 0x30000006ff067230 */ /* 0x000fe20000004100 */
[----:B------:R-:W-:Y:S01]  /*a650*/  F2FP.F16.F32.PACK_AB R4, R29, R4 ;  /* 0x000000041d04723e */ /* 0x000fe200000000ff */
[----:B------:R-:W-:-:S02]  /*a660*/  HADD2.F32 R28, -RZ, R13.H1_H1 ;  /* 0x3000000dff1c7230 */ /* 0x000fc40000004100 */
[-C--:B------:R-:W-:Y:S01]  /*a670*/  FMUL.FTZ R15, R14, R7.reuse ;  /* 0x000000070e0f7220 */ /* 0x080fe20000410000 */
[----:B------:R-:W-:Y:S02]  /*a680*/  HADD2.F32 R26, -RZ, R11.H1_H1 ;  /* 0x3000000bff1a7230 */ /* 0x000fe40000004100 */
[----:B------:R-:W-:Y:S01]  /*a690*/  FMUL.FTZ R27, R12, R7 ;  /* 0x000000070c1b7220 */ /* 0x000fe20000410000 */
[----:B------:R-:W-:Y:S01]  /*a6a0*/  F2FP.F16.F32.PACK_AB R5, R8, R5 ;  /* 0x000000050805723e */ /* 0x000fe200000000ff */
[----:B------:R-:W-:Y:S01]  /*a6b0*/  FMUL.FTZ R11, R28, R6 ;  /* 0x000000061c0b7220 */ /* 0x000fe20000410000 */
[----:B------:R-:W-:Y:S01]  /*a6c0*/  FFMA.FTZ R7, R12, R24, -R15 ;  /* 0x000000180c077223 */ /* 0x000fe2000001080f */
[----:B------:R-:W-:Y:S01]  /*a6d0*/  FMUL.FTZ R13, R26, R6 ;  /* 0x000000061a0d7220 */ /* 0x000fe20000410000 */
[----:B------:R-:W-:Y:S01]  /*a6e0*/  FFMA.FTZ R24, R14, R24, R27 ;  /* 0x000000180e187223 */ /* 0x000fe2000001001b */
[-C--:B------:R-:W-:Y:S02]  /*a6f0*/  FFMA.FTZ R6, R26, R20.reuse, -R11 ;  /* 0x000000141a067223 */ /* 0x080fe4000001080b */
[----:B------:R-:W-:-:S02]  /*a700*/  FFMA.FTZ R13, R28, R20, R13 ;  /* 0x000000141c0d7223 */ /* 0x000fc4000001000d */
[----:B------:R-:W-:-:S03]  /*a710*/  F2FP.F16.F32.PACK_AB R7, R24, R7 ;  /* 0x000000071807723e */ /* 0x000fc600000000ff */
[----:B------:R-:W-:-:S05]  /*a720*/  F2FP.F16.F32.PACK_AB R6, R13, R6 ;  /* 0x000000060d06723e */ /* 0x000fca00000000ff */
[----:B------:R0:W-:Y:S02]  /*a730*/  STS.128 [R21+0x3000], R4 ;  /* 0x0030000415007388 */ /* 0x0001e40000000c00 */
.L_x_620:
[----:B------:R-:W-:Y:S05]  /*a740*/  BSYNC B1 ;  /* 0x0000000000017941 */ /* 0x000fea0003800000 */
.L_x_619:
        /* <DEDUP_REMOVED lines=10> */
[-C--:B------:R-:W-:Y:S01]  /*a7f0*/  FMUL.FTZ R15, R24, R4.reuse ;  /* 0x00000004180f7220 */ /* 0x080fe20000410000 */
[C---:B------:R-:W-:Y:S01]  /*a800*/  FMUL.FTZ R27, R20.reuse, R4 ;  /* 0x00000004141b7220 */ /* 0x040fe20000410000 */
[----:B------:R-:W-:Y:S02]  /*a810*/  HADD2.F32 R12, -RZ, R6.H0_H0 ;  /* 0x20000006ff0c7230 */ /* 0x000fe40000004100 */
[-C--:B------:R-:W-:Y:S01]  /*a820*/  FMUL.FTZ R14, R31, R5.reuse ;  /* 0x000000051f0e7220 */ /* 0x080fe20000410000 */
[-C--:B------:R-:W-:Y:S01]  /*a830*/  FFMA.FTZ R4, R20, R8.reuse, -R15 ;  /* 0x0000000814047223 */ /* 0x080fe2000001080f */
[----:B------:R-:W-:Y:S01]  /*a840*/  FFMA.FTZ R27, R24, R8, R27 ;  /* 0x00000008181b7223 */ /* 0x000fe2000001001b */
[----:B------:R-:W-:Y:S01]  /*a850*/  FMUL.FTZ R8, R29, R5 ;  /* 0x000000051d087220 */ /* 0x000fe20000410000 */
[----:B------:R-:W-:-:S02]  /*a860*/  HADD2.F32 R13, -RZ, R7.H0_H0 ;  /* 0x20000007ff0d7230 */ /* 0x000fc40000004100 */
[-C--:B------:R-:W-:Y:S01]  /*a870*/  FFMA.FTZ R5, R29, R11.reuse, -R14 ;  /* 0x0000000b1d057223 */ /* 0x080fe2000001080e */
[----:B------:R-:W-:Y:S02]  /*a880*/  HADD2.F32 R6, -RZ, R6.H1_H1 ;  /* 0x30000006ff067230 */ /* 0x000fe40000004100 */
[----:B------:R-:W-:Y:S01]  /*a890*/  FFMA.FTZ R8, R31, R11, R8 ;  /* 0x0000000b1f087223 */ /* 0x000fe20000010008 */
[----:B------:R-:W-:Y:S01]  /*a8a0*/  HADD2.F32 R7, -RZ, R7.H1_H1 ;  /* 0x30000007ff077230 */ /* 0x000fe20000004100 */
[----:B------:R-:W-:Y:S01]  /*a8b0*/  F2FP.F16.F32.PACK_AB R4, R27, R4 ;  /* 0x000000041b04723e */ /* 0x000fe200000000ff */
[----:B------:R-:W-:Y:S02]  /*a8c0*/  HADD2.F32 R20, -RZ, R9.H1_H1 ;  /* 0x30000009ff147230 */ /* 0x000fe40000004100 */
[----:B------:R-:W-:Y:S01]  /*a8d0*/  HADD2.F32 R14, -RZ, R0.H1_H1 ;  /* 0x30000000ff0e7230 */ /* 0x000fe20000004100 */
[----:B------:R-:W-:Y:S01]  /*a8e0*/  F2FP.F16.F32.PACK_AB R5, R8, R5 ;  /* 0x000000050805723e */ /* 0x000fe200000000ff */
[----:B------:R-:W-:-:S02]  /*a8f0*/  HADD2.F32 R29, -RZ, R10.H1_H1 ;  /* 0x3000000aff1d7230 */ /* 0x000fc40000004100 */
[----:B------:R-:W-:Y:S02]  /*a900*/  HADD2.F32 R15, -RZ, R3.H1_H1 ;  /* 0x30000003ff0f7230 */ /* 0x000fe40000004100 */
[-C--:B------:R-:W-:Y:S01]  /*a910*/  FMUL.FTZ R3, R20, R6.reuse ;  /* 0x0000000614037220 */ /* 0x080fe20000410000 */
[C---:B------:R-:W-:Y:S01]  /*a920*/  FMUL.FTZ R9, R14.reuse, R6 ;  /* 0x000000060e097220 */ /* 0x040fe20000410000 */
[-C--:B------:R-:W-:Y:S01]  /*a930*/  FMUL.FTZ R0, R29, R7.reuse ;  /* 0x000000071d007220 */ /* 0x080fe20000410000 */
[C---:B------:R-:W-:Y:S01]  /*a940*/  FMUL.FTZ R10, R15.reuse, R7 ;  /* 0x000000070f0a7220 */ /* 0x040fe20000410000 */
[-C--:B------:R-:W-:Y:S01]  /*a950*/  FFMA.FTZ R3, R14, R12.reuse, -R3 ;  /* 0x0000000c0e037223 */ /* 0x080fe20000010803 */
[----:B------:R-:W-:Y:S01]  /*a960*/  FFMA.FTZ R6, R20, R12, R9 ;  /* 0x0000000c14067223 */ /* 0x000fe20000010009 */
[-C--:B------:R-:W-:Y:S01]  /*a970*/  FFMA.FTZ R0, R15, R13.reuse, -R0 ;  /* 0x0000000d0f007223 */ /* 0x080fe20000010800 */
[----:B------:R-:W-:-:S03]  /*a980*/  FFMA.FTZ R7, R29, R13, R10 ;  /* 0x0000000d1d077223 */ /* 0x000fc6000001000a */
[----:B------:R-:W-:Y:S02]  /*a990*/  F2FP.F16.F32.PACK_AB R6, R6, R3 ;  /* 0x000000030606723e */ /* 0x000fe400000000ff */
[----:B------:R-:W-:-:S05]  /*a9a0*/  F2FP.F16.F32.PACK_AB R7, R7, R0 ;  /* 0x000000000707723e */ /* 0x000fca00000000ff */
[----:B------:R1:W-:Y:S01]  /*a9b0*/  STS.128 [R21+0x7000], R4 ;  /* 0x0070000415007388 */ /* 0x0003e20000000c00 */
[----:B------:R-:W-:Y:S05]  /*a9c0*/  BRA `(.L_x_618) ;  /* 0x0000001800bc7947 */ /* 0x000fea0003800000 */
.L_x_600:
[----:B------:R-:W-:-:S03]  /*a9d0*/  UMOV UR4, 0xffffffff ;  /* 0xffffffff00047882 */ /* 0x000fc60000000000 */
[----:B------:R-:W-:Y:S05]  /*a9e0*/  BRA.DIV UR4, `(.L_x_621) ;  /* 0x0000012e04c47947 */ /* 0x000fea000b800000 */
[----:B------:R0:W1:Y:S04]  /*a9f0*/  SHFL.IDX PT, R0, R26, RZ, 0x181f ;  /* 0x00181fff1a007589 */ /* 0x00006800000e0000 */
[----:B------:R0:W3:Y:S04]  /*aa00*/  SHFL.IDX PT, R3, R24, RZ, 0x181f ;  /* 0x00181fff18037589 */ /* 0x0000e800000e0000 */
[----:B------:R0:W4:Y:S04]  /*aa10*/  SHFL.IDX PT, R20, R28, RZ, 0x181f ;  /* 0x00181fff1c147589 */ /* 0x00012800000e0000 */
[----:B------:R0:W0:Y:S02]  /*aa20*/  SHFL.IDX PT, R14, R27, RZ, 0x181f ;  /* 0x00181fff1b0e7589 */ /* 0x00002400000e0000 */
.L_x_875:
[----:B------:R-:W-:Y:S01]  /*aa30*/  ULDC UR4, c[0x0][0x448] ;  /* 0x0001120000047ab9 */ /* 0x000fe20000000800 */
[----:B------:R-:W-:Y:S01]  /*aa40*/  BSSY B1, `(.L_x_622) ;  /* 0x0000014000017945 */ /* 0x000fe20003800000 */
[----:B------:R-:W-:Y:S01]  /*aa50*/  IMAD R94, R94, UR4, RZ ;  /* 0x000000045e5e7c24 */ /* 0x000fe2000f8e02ff */
[----:B------:R-:W-:Y:S02]  /*aa60*/  CS2R R8, SRZ ;  /* 0x0000000000087805 */ /* 0x000fe4000001ff00 */
[----:B------:R-:W-:Y:S02]  /*aa70*/  CS2R R6, SRZ ;  /* 0x0000000000067805 */ /* 0x000fe4000001ff00 */
[----:B------:R-:W-:Y:S02]  /*aa80*/  CS2R R10, SRZ ;  /* 0x00000000000a7805 */ /* 0x000fe4000001ff00 */
[----:B------:R-:W-:Y:S02]  /*aa90*/  ISETP.GE.AND P0, PT, R5, R94, PT ;  /* 0x0000005e0500720c */ /* 0x000fe40003f06270 */
[----:B------:R-:W-:-:S11]  /*aaa0*/  CS2R R4, SRZ ;  /* 0x0000000000047805 */ /* 0x000fd6000001ff00 */
[----:B------:R-:W-:Y:S05]  /*aab0*/  @P0 BRA `(.L_x_623) ;  /* 0x0000000000300947 */ /* 0x000fea0003800000 */
[----:B------:R-:W-:Y:S01]  /*aac0*/  ULDC UR4, c[0x0][0x3f4] ;  /* 0x0000fd0000047ab9 */ /* 0x000fe20000000800 */
[C---:B------:R-:W-:Y:S02]  /*aad0*/  SHF.L.U32 R15, R16.reuse, 0x1, RZ ;  /* 0x00000001100f7819 */ /* 0x040fe400000006ff */
[C---:B------:R-:W-:Y:S02]  /*aae0*/  ISETP.GE.AND P2, PT, R16.reuse, UR4, PT ;  /* 0x0000000410007c0c */ /* 0x040fe4000bf46270 */
[----:B------:R-:W-:Y:S02]  /*aaf0*/  SHF.L.U64.HI R9, R16, 0x1, R17 ;  /* 0x0000000110097819 */ /* 0x000fe40000010211 */
[-C--:B---3--:R-:W-:Y:S02]  /*ab00*/  IADD3 R12, P0, R3, R15.reuse, RZ ;  /* 0x0000000f030c7210 */ /* 0x088fe40007f1e0ff */
[----:B0-----:R-:W-:-:S03]  /*ab10*/  IADD3 R14, P1, R14, R15, RZ ;  /* 0x0000000f0e0e7210 */ /* 0x001fc60007f3e0ff */
[--C-:B-12---:R-:W-:Y:S02]  /*ab20*/  IMAD.X R13, R0, 0x1, R9.reuse, P0 ;  /* 0x00000001000d7824 */ /* 0x106fe400000e0609 */
[----:B----4-:R-:W-:Y:S01]  /*ab30*/  IMAD.X R15, R20, 0x1, R9, P1 ;  /* 0x00000001140f7824 */ /* 0x010fe200008e0609 */
[----:B------:R-:W-:Y:S01]  /*ab40*/  CS2R R8, SRZ ;  /* 0x0000000000087805 */ /* 0x000fe2000001ff00 */
[----:B------:R-:W-:Y:S06]  /*ab50*/  @P2 BRA `(.L_x_623) ;  /* 0x0000000000082947 */ /* 0x000fec0003800000 */
[----:B------:R0:W5:Y:S04]  /*ab60*/  LD.E.128 R4, desc[UR42][R12.64] ;  /* 0x0000002a0c047980 */ /* 0x000168000c101d00 */
[----:B------:R0:W5:Y:S02]  /*ab70*/  LD.E.128 R8, desc[UR42][R14.64] ;  /* 0x0000002a0e087980 */ /* 0x000164000c101d00 */
.L_x_623:
[----:B------:R-:W-:Y:S05]  /*ab80*/  BSYNC B1 ;  /* 0x0000000000017941 */ /* 0x000fea0003800000 */
.L_x_622:
[----:B------:R-:W-:Y:S01]  /*ab90*/  ULEA.HI UR4, UR39, UR39, URZ, 0x1 ;  /* 0x0000002727047291 */ /* 0x000fe2000f8f083f */
[----:B-1----:R-:W1:Y:S01]  /*aba0*/  LDC R0, c[0x0][0x3f4] ;  /* 0x0000fd00ff007b82 */ /* 0x002e620000000800 */
[----:B---3-5:R-:W-:Y:S01]  /*abb0*/  IMAD.MOV.U32 R3, RZ, RZ, R4 ;  /* 0x000000ffff037224 */ /* 0x028fe200078e0004 */
[----:B0-----:R-:W-:Y:S01]  /*abc0*/  SHF.R.U64 R14, R4, 0x10, R5 ;  /* 0x00000010040e7819 */ /* 0x001fe20000001205 */
[----:B------:R-:W-:Y:S01]  /*abd0*/  ULOP3.LUT UR4, UR4, 0xfffffffe, URZ, 0xc0, !UPT ;  /* 0xfffffffe04047892 */ /* 0x000fe2000f8ec03f */
[----:B------:R-:W-:Y:S01]  /*abe0*/  IMAD.MOV.U32 R4, RZ, RZ, R7 ;  /* 0x000000ffff047224 */ /* 0x000fe200078e0007 */
[----:B--2---:R-:W-:Y:S01]  /*abf0*/  MOV R13, R6 ;  /* 0x00000006000d7202 */ /* 0x004fe20000000f00 */
[----:B------:R-:W-:Y:S01]  /*ac00*/  IMAD R15, R29, -0x80, R94 ;  /* 0xffffff801d0f7824 */ /* 0x000fe200078e025e */
[----:B------:R-:W-:Y:S01]  /*ac10*/  UIADD3 UR4, UR39, -UR4, URZ ;  /* 0x8000000427047290 */ /* 0x000fe2000fffe03f */
[--C-:B------:R-:W-:Y:S01]  /*ac20*/  IMAD.MOV.U32 R12, RZ, RZ, R5.reuse ;  /* 0x000000ffff0c7224 */ /* 0x100fe200078e0005 */
[----:B----4-:R-:W-:Y:S01]  /*ac30*/  SHF.R.U32.HI R20, RZ, 0x10, R5 ;  /* 0x00000010ff147819 */ /* 0x010fe20000011605 */
[----:B------:R-:W-:Y:S01]  /*ac40*/  IMAD.MOV.U32 R5, RZ, RZ, R8 ;  /* 0x000000ffff057224 */ /* 0x000fe200078e0008 */
[--C-:B------:R-:W-:Y:S01]  /*ac50*/  SHF.R.U64 R26, R6, 0x10, R7.reuse ;  /* 0x00000010061a7819 */ /* 0x100fe20000001207 */
[----:B------:R-:W-:Y:S01]  /*ac60*/  IMAD.MOV.U32 R24, RZ, RZ, R10 ;  /* 0x000000ffff187224 */ /* 0x000fe200078e000a */
[----:B------:R-:W-:Y:S01]  /*ac70*/  MOV R27, UR4 ;  /* 0x00000004001b7c02 */ /* 0x000fe20008000f00 */
[----:B------:R-:W-:Y:S01]  /*ac80*/  VIADD R31, R153, 0x40 ;  /* 0x00000040991f7836 */ /* 0x000fe20000000000 */
[----:B------:R-:W-:Y:S01]  /*ac90*/  SHF.R.U32.HI R28, RZ, 0x10, R7 ;  /* 0x00000010ff1c7819 */ /* 0x000fe20000011607 */
[----:B------:R-:W-:Y:S01]  /*aca0*/  IMAD.MOV.U32 R7, RZ, RZ, R11 ;  /* 0x000000ffff077224 */ /* 0x000fe200078e000b */
[----:B------:R-:W-:Y:S01]  /*acb0*/  SHF.L.U32 R27, R27, 0x1f, RZ ;  /* 0x0000001f1b1b7819 */ /* 0x000fe200000006ff */
[----:B------:R-:W-:Y:S01]  /*acc0*/  VIADD R30, R153, 0x60 ;  /* 0x00000060991e7836 */ /* 0x000fe20000000000 */
[----:B------:R-:W-:Y:S01]  /*acd0*/  PRMT R13, R13, 0x5410, R4 ;  /* 0x000054100d0d7816 */ /* 0x000fe20000000004 */
[----:B------:R-:W-:Y:S01]  /*ace0*/  BSSY B1, `(.L_x_624) ;  /* 0x0000016000017945 */ /* 0x000fe20003800000 */
[----:B------:R-:W0:Y:S01]  /*acf0*/  SYNCS.PHASECHK.TRANS64.TRYWAIT P4, [R156+URZ+0x28800], R27 ;  /* 0x0288001b9c0075a7 */ /* 0x000e22000808017f */
[----:B------:R-:W-:-:S02]  /*ad00*/  MOV R6, R9 ;  /* 0x0000000900067202 */ /* 0x000fc40000000f00 */
[----:B------:R-:W-:Y:S02]  /*ad10*/  SHF.R.U64 R8, R8, 0x10, R9 ;  /* 0x0000001008087819 */ /* 0x000fe40000001209 */
[----:B------:R-:W-:Y:S02]  /*ad20*/  SHF.R.U64 R10, R10, 0x10, R11 ;  /* 0x000000100a0a7819 */ /* 0x000fe4000000120b */
[----:B-1----:R-:W-:Y:S02]  /*ad30*/  ISETP.GE.AND P0, PT, R16, R0, PT ;  /* 0x000000001000720c */ /* 0x002fe40003f06270 */
[----:B------:R-:W-:Y:S02]  /*ad40*/  VIMNMX R4, R15, 0x80, PT ;  /* 0x000000800f047848 */ /* 0x000fe40003fe0100 */
[----:B------:R-:W-:Y:S02]  /*ad50*/  IADD3 R32, R153, 0x20, RZ ;  /* 0x0000002099207810 */ /* 0x000fe40007ffe0ff */
[----:B------:R-:W-:-:S02]  /*ad60*/  SHF.R.U32.HI R9, RZ, 0x10, R9 ;  /* 0x00000010ff097819 */ /* 0x000fc40000011609 */
[----:B------:R-:W-:Y:S02]  /*ad70*/  SHF.R.U32.HI R11, RZ, 0x10, R11 ;  /* 0x00000010ff0b7819 */ /* 0x000fe4000001160b */
[----:B------:R-:W-:Y:S02]  /*ad80*/  PRMT R3, R3, 0x5410, R12 ;  /* 0x0000541003037816 */ /* 0x000fe4000000000c */
[----:B------:R-:W-:Y:S02]  /*ad90*/  PRMT R12, R14, 0x5410, R20 ;  /* 0x000054100e0c7816 */ /* 0x000fe40000000014 */
[----:B------:R-:W-:Y:S02]  /*ada0*/  PRMT R14, R26, 0x5410, R28 ;  /* 0x000054101a0e7816 */ /* 0x000fe4000000001c */
[-C--:B------:R-:W-:Y:S02]  /*adb0*/  ISETP.GE.OR P3, PT, R153, R4.reuse, P0 ;  /* 0x000000049900720c */ /* 0x080fe40000766670 */
[----:B------:R-:W-:-:S02]  /*adc0*/  ISETP.GE.OR P2, PT, R32, R4, P0 ;  /* 0x000000042000720c */ /* 0x000fc40000746670 */
[-C--:B------:R-:W-:Y:S02]  /*add0*/  ISETP.GE.OR P1, PT, R31, R4.reuse, P0 ;  /* 0x000000041f00720c */ /* 0x080fe40000726670 */
[----:B------:R-:W-:Y:S02]  /*ade0*/  PRMT R15, R5, 0x5410, R6 ;  /* 0x00005410050f7816 */ /* 0x000fe40000000006 */
[----:B------:R-:W-:Y:S02]  /*adf0*/  ISETP.GE.OR P0, PT, R30, R4, P0 ;  /* 0x000000041e00720c */ /* 0x000fe40000706670 */
[----:B------:R-:W-:Y:S02]  /*ae00*/  PRMT R20, R8, 0x5410, R9 ;  /* 0x0000541008147816 */ /* 0x000fe40000000009 */
[----:B------:R-:W-:Y:S02]  /*ae10*/  PRMT R24, R24, 0x5410, R7 ;  /* 0x0000541018187816 */ /* 0x000fe40000000007 */
[----:B------:R-:W-:Y:S01]  /*ae20*/  PRMT R26, R10, 0x5410, R11 ;  /* 0x000054100a1a7816 */ /* 0x000fe2000000000b */
[----:B0-----:R-:W-:Y:S06]  /*ae30*/  @!P4 BRA `(.L_x_625) ;  /* 0x0000012c0020c947 */ /* 0x001fec0003800000 */
.L_x_876:
[----:B------:R-:W-:Y:S05]  /*ae40*/  BSYNC B1 ;  /* 0x0000000000017941 */ /* 0x000fea0003800000 */
.L_x_624:
[----:B------:R-:W-:Y:S04]  /*ae50*/  BSSY B1, `(.L_x_626) ;  /* 0x000005a000017945 */ /* 0x000fe80003800000 */
[----:B------:R-:W-:Y:S05]  /*ae60*/  @P3 BRA `(.L_x_627) ;  /* 0x0000000400603947 */ /* 0x000fea0003800000 */
[----:B------:R-:W-:Y:S01]  /*ae70*/  LEA.HI R4, R0, R203, RZ, 0x1d ;  /* 0x000000cb00047211 */ /* 0x000fe200078fe8ff */
[----:B------:R-:W-:Y:S02]  /*ae80*/  IMAD.SHL.U32 R6, R153, 0x40, RZ ;  /* 0x0000004099067824 */ /* 0x000fe400078e00ff */
[----:B------:R-:W-:Y:S01]  /*ae90*/  HADD2.F32 R39, -RZ, R15.H0_H0 ;  /* 0x2000000fff277230 */ /* 0x000fe20000004100 */
[----:B------:R-:W-:Y:S01]  /*aea0*/  SHF.R.S32.HI R7, RZ, 0x1f, R4 ;  /* 0x0000001fff077819 */ /* 0x000fe20000011404 */
[----:B------:R-:W-:Y:S01]  /*aeb0*/  HADD2.F32 R37, -RZ, R3.H0_H0 ;  /* 0x20000003ff257230 */ /* 0x000fe20000004100 */
[----:B------:R-:W-:Y:S01]  /*aec0*/  SHF.L.U32 R5, R4, 0x3, RZ ;  /* 0x0000000304057819 */ /* 0x000fe200000006ff */
[----:B------:R-:W-:Y:S01]  /*aed0*/  HADD2.F32 R41, -RZ, R20.H0_H0 ;  /* 0x20000014ff297230 */ /* 0x000fe20000004100 */
[----:B------:R-:W-:Y:S02]  /*aee0*/  LEA.HI R7, R7, R4, RZ, 0x3 ;  /* 0x0000000407077211 */ /* 0x000fe400078f18ff */
[----:B------:R-:W-:-:S03]  /*aef0*/  LOP3.LUT R5, R5, 0x38, RZ, 0xc0, !PT ;  /* 0x0000003805057812 */ /* 0x000fc600078ec0ff */
[----:B------:R-:W-:Y:S01]  /*af00*/  IMAD.SHL.U32 R7, R7, 0x400, RZ ;  /* 0x0000040007077824 */ /* 0x000fe200078e00ff */
[----:B------:R-:W-:-:S04]  /*af10*/  LOP3.LUT R5, R5, 0x1c0, R6, 0xf8, !PT ;  /* 0x000001c005057812 */ /* 0x000fc800078ef806 */
[----:B------:R-:W-:Y:S02]  /*af20*/  LOP3.LUT R9, R5, R200, RZ, 0x3c, !PT ;  /* 0x000000c805097212 */ /* 0x000fe400078e3cff */
[----:B------:R-:W-:Y:S02]  /*af30*/  LOP3.LUT R8, R7, 0x7fffe000, RZ, 0xc0, !PT ;  /* 0x7fffe00007087812 */ /* 0x000fe400078ec0ff */
[----:B------:R-:W1:Y:S02]  /*af40*/  LDS.128 R4, [R21] ;  /* 0x0000000015047984 */ /* 0x000e640000000c00 */
[----:B------:R-:W-:-:S04]  /*af50*/  IADD3 R9, R9, R8, R201 ;  /* 0x0000000809097210 */ /* 0x000fc80007ffe0c9 */
[----:B0-----:R-:W-:-:S05]  /*af60*/  LEA R27, R9, R156, 0x1 ;  /* 0x0000009c091b7211 */ /* 0x001fca00078e08ff */
[----:B------:R-:W0:Y:S01]  /*af70*/  LDS.128 R8, [R27+0x10400] ;  /* 0x010400001b087984 */ /* 0x000e220000000c00 */
[--C-:B-1----:R-:W-:Y:S02]  /*af80*/  HADD2.F32 R28, -RZ, R4.reuse.H0_H0 ;  /* 0x20000004ff1c7230 */ /* 0x102fe40000004100 */
[----:B------:R-:W-:Y:S02]  /*af90*/  HADD2.F32 R4, -RZ, R4.H1_H1 ;  /* 0x30000004ff047230 */ /* 0x000fe40000004100 */
[--C-:B------:R-:W-:Y:S02]  /*afa0*/  HADD2.F32 R29, -RZ, R5.reuse.H0_H0 ;  /* 0x20000005ff1d7230 */ /* 0x100fe40000004100 */
[----:B------:R-:W-:Y:S02]  /*afb0*/  HADD2.F32 R5, -RZ, R5.H1_H1 ;  /* 0x30000005ff057230 */ /* 0x000fe40000004100 */
[--C-:B------:R-:W-:Y:S02]  /*afc0*/  HADD2.F32 R30, -RZ, R6.reuse.H0_H0 ;  /* 0x20000006ff1e7230 */ /* 0x100fe40000004100 */
[----:B------:R-:W-:-:S02]  /*afd0*/  HADD2.F32 R6, -RZ, R6.H1_H1 ;  /* 0x30000006ff067230 */ /* 0x000fc40000004100 */
[--C-:B0-----:R-:W-:Y:S02]  /*afe0*/  HADD2.F32 R32, -RZ, R8.reuse.H0_H0 ;  /* 0x20000008ff207230 */ /* 0x101fe40000004100 */
[----:B------:R-:W-:Y:S02]  /*aff0*/  HADD2.F32 R8, -RZ, R8.H1_H1 ;  /* 0x30000008ff087230 */ /* 0x000fe40000004100 */
[----:B------:R-:W-:Y:S02]  /*b000*/  HADD2.F32 R33, -RZ, R9.H0_H0 ;  /* 0x20000009ff217230 */ /* 0x000fe40000004100 */
[C---:B------:R-:W-:Y:S01]  /*b010*/  FMUL.FTZ R43, R32.reuse, R39 ;  /* 0x00000027202b7220 */ /* 0x040fe20000410000 */
[----:B------:R-:W-:Y:S01]  /*b020*/  FMUL.FTZ R45, R32, R37 ;  /* 0x00000025202d7220 */ /* 0x000fe20000410000 */
[----:B------:R-:W-:Y:S02]  /*b030*/  HADD2.F32 R32, -RZ, R15.H1_H1 ;  /* 0x3000000fff207230 */ /* 0x000fe40000004100 */
[----:B------:R-:W-:Y:S01]  /*b040*/  FMUL.FTZ R47, R8, R41 ;  /* 0x00000029082f7220 */ /* 0x000fe20000410000 */
[----:B------:R-:W-:Y:S01]  /*b050*/  FFMA.FTZ R43, R28, R37, -R43 ;  /* 0x000000251c2b7223 */ /* 0x000fe2000001082b */
[----:B------:R-:W-:-:S02]  /*b060*/  HADD2.F32 R37, -RZ, R12.H0_H0 ;  /* 0x2000000cff257230 */ /* 0x000fc40000004100 */
[----:B------:R-:W-:Y:S01]  /*b070*/  FFMA.FTZ R45, R28, R39, R45 ;  /* 0x000000271c2d7223 */ /* 0x000fe2000001002d */
[----:B------:R-:W-:Y:S02]  /*b080*/  HADD2.F32 R28, -RZ, R3.H1_H1 ;  /* 0x30000003ff1c7230 */ /* 0x000fe40000004100 */
[C---:B------:R-:W-:Y:S01]  /*b090*/  FMUL.FTZ R40, R33.reuse, R32 ;  /* 0x0000002021287220 */ /* 0x040fe20000410000 */
[----:B------:R-:W-:Y:S02]  /*b0a0*/  HADD2.F32 R9, -RZ, R9.H1_H1 ;  /* 0x30000009ff097230 */ /* 0x000fe40000004100 */
[-C--:B------:R-:W-:Y:S01]  /*b0b0*/  FMUL.FTZ R39, R8, R37.reuse ;  /* 0x0000002508277220 */ /* 0x080fe20000410000 */
[C---:B------:R-:W-:Y:S01]  /*b0c0*/  FFMA.FTZ R36, R4.reuse, R37, -R47 ;  /* 0x0000002504247223 */ /* 0x040fe2000001082f */
[----:B------:R-:W-:Y:S01]  /*b0d0*/  FMUL.FTZ R33, R33, R28 ;  /* 0x0000001c21217220 */ /* 0x000fe20000410000 */
[----:B------:R-:W-:Y:S02]  /*b0e0*/  HADD2.F32 R8, -RZ, R20.H1_H1 ;  /* 0x30000014ff087230 */ /* 0x000fe40000004100 */
[----:B------:R-:W-:Y:S01]  /*b0f0*/  FFMA.FTZ R38, R4, R41, R39 ;  /* 0x0000002904267223 */ /* 0x000fe20000010027 */
[----:B------:R-:W-:-:S02]  /*b100*/  HADD2.F32 R4, -RZ, R12.H1_H1 ;  /* 0x3000000cff047230 */ /* 0x000fc40000004100 */
[C---:B------:R-:W-:Y:S01]  /*b110*/  FFMA.FTZ R32, R29.reuse, R32, R33 ;  /* 0x000000201d207223 */ /* 0x040fe20000010021 */
[----:B------:R-:W-:Y:S02]  /*b120*/  HADD2.F32 R34, -RZ, R10.H0_H0 ;  /* 0x2000000aff227230 */ /* 0x000fe40000004100 */
[----:B------:R-:W-:Y:S01]  /*b130*/  FFMA.FTZ R40, R29, R28, -R40 ;  /* 0x0000001c1d287223 */ /* 0x000fe20000010828 */
[----:B------:R-:W-:Y:S02]  /*b140*/  HADD2.F32 R33, -RZ, R24.H0_H0 ;  /* 0x20000018ff217230 */ /* 0x000fe40000004100 */
[C---:B------:R-:W-:Y:S01]  /*b150*/  FMUL.FTZ R28, R9.reuse, R8 ;  /* 0x00000008091c7220 */ /* 0x040fe20000410000 */
[----:B------:R-:W-:Y:S02]  /*b160*/  HADD2.F32 R29, -RZ, R13.H0_H0 ;  /* 0x2000000dff1d7230 */ /* 0x000fe40000004100 */
[----:B------:R-:W-:Y:S01]  /*b170*/  FMUL.FTZ R42, R9, R4 ;  /* 0x00000004092a7220 */ /* 0x000fe20000410000 */
[----:B------:R-:W-:-:S02]  /*b180*/  HADD2.F32 R10, -RZ, R10.H1_H1 ;  /* 0x3000000aff0a7230 */ /* 0x000fc40000004100 */
[C---:B------:R-:W-:Y:S01]  /*b190*/  FMUL.FTZ R47, R34.reuse, R33 ;  /* 0x00000021222f7220 */ /* 0x040fe20000410000 */
[----:B------:R-:W-:Y:S02]  /*b1a0*/  HADD2.F32 R37, -RZ, R26.H0_H0 ;  /* 0x2000001aff257230 */ /* 0x000fe40000004100 */
[C---:B------:R-:W-:Y:S01]  /*b1b0*/  FFMA.FTZ R39, R5.reuse, R4, -R28 ;  /* 0x0000000405277223 */ /* 0x040fe2000001081c */
[----:B------:R-:W-:Y:S02]  /*b1c0*/  HADD2.F32 R9, -RZ, R14.H0_H0 ;  /* 0x2000000eff097230 */ /* 0x000fe40000004100 */
[-C--:B------:R-:W-:Y:S01]  /*b1d0*/  FMUL.FTZ R34, R34, R29.reuse ;  /* 0x0000001d22227220 */ /* 0x080fe20000410000 */
[----:B------:R-:W-:Y:S01]  /*b1e0*/  FFMA.FTZ R41, R5, R8, R42 ;  /* 0x0000000805297223 */ /* 0x000fe2000001002a */
[----:B------:R-:W-:Y:S01]  /*b1f0*/  FFMA.FTZ R47, R30, R29, -R47 ;  /* 0x0000001d1e2f7223 */ /* 0x000fe2000001082f */
[--C-:B------:R-:W-:Y:S02]  /*b200*/  HADD2.F32 R35, -RZ, R11.reuse.H0_H0 ;  /* 0x2000000bff237230 */ /* 0x100fe40000004100 */
[C---:B------:R-:W-:Y:S01]  /*b210*/  FMUL.FTZ R5, R10.reuse, R37 ;  /* 0x000000250a057220 */ /* 0x040fe20000410000 */
[----:B------:R-:W-:Y:S01]  /*b220*/  FMUL.FTZ R29, R10, R9 ;  /* 0x000000090a1d7220 */ /* 0x000fe20000410000 */
[----:B------:R-:W-:-:S02]  /*b230*/  HADD2.F32 R11, -RZ, R11.H1_H1 ;  /* 0x3000000bff0b7230 */ /* 0x000fc40000004100 */
[----:B------:R-:W-:Y:S01]  /*b240*/  FFMA.FTZ R34, R30, R33, R34 ;  /* 0x000000211e227223 */ /* 0x000fe20000010022 */
[----:B------:R-:W-:Y:S02]  /*b250*/  HADD2.F32 R10, -RZ, R24.H1_H1 ;  /* 0x30000018ff0a7230 */ /* 0x000fe40000004100 */
[C---:B------:R-:W-:Y:S01]  /*b260*/  FFMA.FTZ R30, R6.reuse, R9, -R5 ;  /* 0x00000009061e7223 */ /* 0x040fe20000010805 */
[----:B------:R-:W-:Y:S02]  /*b270*/  HADD2.F32 R28, -RZ, R26.H1_H1 ;  /* 0x3000001aff1c7230 */ /* 0x000fe40000004100 */
[----:B------:R-:W-:Y:S01]  /*b280*/  FFMA.FTZ R29, R6, R37, R29 ;  /* 0x00000025061d7223 */ /* 0x000fe2000001001d */
[----:B------:R-:W-:Y:S02]  /*b290*/  HADD2.F32 R4, -RZ, R13.H1_H1 ;  /* 0x3000000dff047230 */ /* 0x000fe40000004100 */
[----:B------:R-:W-:Y:S01]  /*b2a0*/  FMUL.FTZ R6, R35, R10 ;  /* 0x0000000a23067220 */ /* 0x000fe20000410000 */
[----:B------:R-:W-:-:S02]  /*b2b0*/  HADD2.F32 R8, -RZ, R14.H1_H1 ;  /* 0x3000000eff087230 */ /* 0x000fc40000004100 */
[----:B------:R-:W-:Y:S01]  /*b2c0*/  FMUL.FTZ R42, R11, R28 ;  /* 0x0000001c0b2a7220 */ /* 0x000fe20000410000 */
[--C-:B------:R-:W-:Y:S02]  /*b2d0*/  HADD2.F32 R31, -RZ, R7.reuse.H0_H0 ;  /* 0x20000007ff1f7230 */ /* 0x100fe40000004100 */
[----:B------:R-:W-:Y:S01]  /*b2e0*/  FMUL.FTZ R35, R35, R4 ;  /* 0x0000000423237220 */ /* 0x000fe20000410000 */
[----:B------:R-:W-:Y:S02]  /*b2f0*/  HADD2.F32 R7, -RZ, R7.H1_H1 ;  /* 0x30000007ff077230 */ /* 0x000fe40000004100 */
[----:B------:R-:W-:Y:S01]  /*b300*/  FMUL.FTZ R5, R11, R8 ;  /* 0x000000080b057220 */ /* 0x000fe20000410000 */
[----:B------:R-:W-:Y:S01]  /*b310*/  F2FP.F16.F32.PACK_AB R9, R41, R32 ;  /* 0x000000202909723e */ /* 0x000fe200000000ff */
[C---:B------:R-:W-:Y:S01]  /*b320*/  FFMA.FTZ R11, R31.reuse, R4, -R6 ;  /* 0x000000041f0b7223 */ /* 0x040fe20000010806 */
[----:B------:R-:W-:Y:S01]  /*b330*/  FFMA.FTZ R35, R31, R10, R35 ;  /* 0x0000000a1f237223 */ /* 0x000fe20000010023 */
[C---:B------:R-:W-:Y:S01]  /*b340*/  FFMA.FTZ R42, R7.reuse, R8, -R42 ;  /* 0x00000008072a7223 */ /* 0x040fe2000001082a */
[----:B------:R-:W-:Y:S01]  /*b350*/  FFMA.FTZ R28, R7, R28, R5 ;  /* 0x0000001c071c7223 */ /* 0x000fe20000010005 */
[----:B------:R-:W-:-:S02]  /*b360*/  F2FP.F16.F32.PACK_AB R4, R36, R43 ;  /* 0x0000002b2404723e */ /* 0x000fc400000000ff */
[----:B------:R-:W-:Y:S02]  /*b370*/  F2FP.F16.F32.PACK_AB R5, R39, R40 ;  /* 0x000000282705723e */ /* 0x000fe400000000ff */
[----:B------:R-:W-:Y:S02]  /*b380*/  F2FP.F16.F32.PACK_AB R6, R30, R47 ;  /* 0x0000002f1e06723e */ /* 0x000fe400000000ff */
[----:B------:R-:W-:Y:S02]  /*b390*/  F2FP.F16.F32.PACK_AB R7, R42, R11 ;  /* 0x0000000b2a07723e */ /* 0x000fe400000000ff */
[----:B------:R-:W-:Y:S02]  /*b3a0*/  F2FP.F16.F32.PACK_AB R8, R38, R45 ;  /* 0x0000002d2608723e */ /* 0x000fe400000000ff */
[----:B------:R-:W-:Y:S01]  /*b3b0*/  F2FP.F16.F32.PACK_AB R10, R29, R34 ;  /* 0x000000221d0a723e */ /* 0x000fe200000000ff */
[----:B------:R1:W-:Y:S01]  /*b3c0*/  STS.128 [R21], R4 ;  /* 0x0000000415007388 */ /* 0x0003e20000000c00 */
[----:B------:R-:W-:-:S05]  /*b3d0*/  F2FP.F16.F32.PACK_AB R11, R28, R35 ;  /* 0x000000231c0b723e */ /* 0x000fca00000000ff */
[----:B------:R1:W-:Y:S02]  /*b3e0*/  STS.128 [R27+0x10400], R8 ;  /* 0x010400081b007388 */ /* 0x0003e40000000c00 */
.L_x_627:
[----:B------:R-:W-:Y:S05]  /*b3f0*/  BSYNC B1 ;  /* 0x0000000000017941 */ /* 0x000fea0003800000 */
.L_x_626:
[----:B------:R-:W-:Y:S04]  /*b400*/  BSSY B1, `(.L_x_628) ;  /* 0x0000059000017945 */ /* 0x000fe80003800000 */
[----:B------:R-:W-:Y:S05]  /*b410*/  @P2 BRA `(.L_x_629) ;  /* 0x00000004005c2947 */ /* 0x000fea0003800000 */
[----:B-1----:R-:W-:Y:S01]  /*b420*/  LEA.HI R4, R0, R203, RZ, 0x1d ;  /* 0x000000cb00047211 */ /* 0x002fe200078fe8ff */
[----:B------:R-:W-:Y:S01]  /*b430*/  HADD2.F32 R35, -RZ, R3.H0_H0 ;  /* 0x20000003ff237230 */ /* 0x000fe20000004100 */
[----:B------:R-:W-:Y:S01]  /*b440*/  SHF.R.U32.HI R7, RZ, 0x3, R193 ;  /* 0x00000003ff077819 */ /* 0x000fe200000116c1 */
[--C-:B------:R-:W-:Y:S01]  /*b450*/  HADD2.F32 R37, -RZ, R15.reuse.H0_H0 ;  /* 0x2000000fff257230 */ /* 0x100fe20000004100 */
[----:B------:R-:W-:Y:S01]  /*b460*/  SHF.R.S32.HI R5, RZ, 0x1f, R4 ;  /* 0x0000001fff057819 */ /* 0x000fe20000011404 */
[----:B------:R-:W-:Y:S02]  /*b470*/  IMAD.SHL.U32 R6, R4, 0x8, RZ ;  /* 0x0000000804067824 */ /* 0x000fe400078e00ff */
[----:B------:R-:W-:Y:S01]  /*b480*/  HADD2.F32 R44, -RZ, R20.H0_H0 ;  /* 0x20000014ff2c7230 */ /* 0x000fe20000004100 */
[----:B------:R-:W-:Y:S01]  /*b490*/  LEA.HI R5, R5, R4, RZ, 0x3 ;  /* 0x0000000405057211 */ /* 0x000fe200078f18ff */
[----:B------:R-:W-:Y:S01]  /*b4a0*/  HADD2.F32 R40, -RZ, R12.H0_H0 ;  /* 0x2000000cff287230 */ /* 0x000fe20000004100 */
[----:B------:R-:W-:Y:S01]  /*b4b0*/  LOP3.LUT R4, R193, 0x38, R6, 0xf8, !PT ;  /* 0x00000038c1047812 */ /* 0x000fe200078ef806 */
[----:B------:R-:W-:-:S02]  /*b4c0*/  HADD2.F32 R46, -RZ, R15.H1_H1 ;  /* 0x3000000fff2e7230 */ /* 0x000fc40000004100 */
[----:B------:R-:W-:Y:S01]  /*b4d0*/  IMAD.SHL.U32 R5, R5, 0x400, RZ ;  /* 0x0000040005057824 */ /* 0x000fe200078e00ff */
[----:B------:R-:W-:Y:S01]  /*b4e0*/  LOP3.LUT R8, R4, R7, RZ, 0x3c, !PT ;  /* 0x0000000704087212 */ /* 0x000fe200078e3cff */
[----:B------:R-:W-:Y:S02]  /*b4f0*/  HADD2.F32 R42, -RZ, R3.H1_H1 ;  /* 0x30000003ff2a7230 */ /* 0x000fe40000004100 */
[----:B------:R-:W-:Y:S01]  /*b500*/  HADD2.F32 R43, -RZ, R20.H1_H1 ;  /* 0x30000014ff2b7230 */ /* 0x000fe20000004100 */
[----:B------:R-:W-:Y:S01]  /*b510*/  LOP3.LUT R9, R5, 0x7fffe000, RZ, 0xc0, !PT ;  /* 0x7fffe00005097812 */ /* 0x000fe200078ec0ff */
[----:B------:R-:W-:Y:S01]  /*b520*/  HADD2.F32 R39, -RZ, R12.H1_H1 ;  /* 0x3000000cff277230 */ /* 0x000fe20000004100 */
[----:B------:R-:W0:Y:S01]  /*b530*/  LDS.128 R4, [R229] ;  /* 0x00000000e5047984 */ /* 0x000e220000000c00 */
[----:B------:R-:W-:Y:S01]  /*b540*/  HADD2.F32 R45, -RZ, R24.H0_H0 ;  /* 0x20000018ff2d7230 */ /* 0x000fe20000004100 */
[----:B------:R-:W-:Y:S01]  /*b550*/  IADD3 R9, R8, R9, R199 ;  /* 0x0000000908097210 */ /* 0x000fe20007ffe0c7 */
[----:B------:R-:W-:-:S03]  /*b560*/  HADD2.F32 R41, -RZ, R13.H0_H0 ;  /* 0x2000000dff297230 */ /* 0x000fc60000004100 */
[----:B------:R-:W-:-:S05]  /*b570*/  LEA R21, R9, R156, 0x1 ;  /* 0x0000009c09157211 */ /* 0x000fca00078e08ff */
[----:B------:R-:W1:Y:S01]  /*b580*/  LDS.128 R8, [R21+0x10400] ;  /* 0x0104000015087984 */ /* 0x000e620000000c00 */
[--C-:B0-----:R-:W-:Y:S02]  /*b590*/  HADD2.F32 R27, -RZ, R4.reuse.H0_H0 ;  /* 0x20000004ff1b7230 */ /* 0x101fe40000004100 */
[----:B------:R-:W-:Y:S02]  /*b5a0*/  HADD2.F32 R4, -RZ, R4.H1_H1 ;  /* 0x30000004ff047230 */ /* 0x000fe40000004100 */
[--C-:B------:R-:W-:Y:S02]  /*b5b0*/  HADD2.F32 R28, -RZ, R5.reuse.H0_H0 ;  /* 0x20000005ff1c7230 */ /* 0x100fe40000004100 */
[----:B------:R-:W-:Y:S02]  /*b5c0*/  HADD2.F32 R5, -RZ, R5.H1_H1 ;  /* 0x30000005ff057230 */ /* 0x000fe40000004100 */
[--C-:B------:R-:W-:Y:S02]  /*b5d0*/  HADD2.F32 R29, -RZ, R6.reuse.H0_H0 ;  /* 0x20000006ff1d7230 */ /* 0x100fe40000004100 */
[----:B------:R-:W-:-:S02]  /*b5e0*/  HADD2.F32 R6, -RZ, R6.H1_H1 ;  /* 0x30000006ff067230 */ /* 0x000fc40000004100 */
[--C-:B-1----:R-:W-:Y:S02]  /*b5f0*/  HADD2.F32 R31, -RZ, R8.reuse.H0_H0 ;  /* 0x20000008ff1f7230 */ /* 0x102fe40000004100 */
[----:B------:R-:W-:Y:S02]  /*b600*/  HADD2.F32 R8, -RZ, R8.H1_H1 ;  /* 0x30000008ff087230 */ /* 0x000fe40000004100 */
[--C-:B------:R-:W-:Y:S02]  /*b610*/  HADD2.F32 R32, -RZ, R9.reuse.H0_H0 ;  /* 0x20000009ff207230 */ /* 0x100fe40000004100 */
[-C--:B------:R-:W-:Y:S01]  /*b620*/  FMUL.FTZ R36, R37, R31.reuse ;  /* 0x0000001f25247220 */ /* 0x080fe20000410000 */
[C---:B------:R-:W-:Y:S01]  /*b630*/  FMUL.FTZ R38, R35.reuse, R31 ;  /* 0x0000001f23267220 */ /* 0x040fe20000410000 */
[----:B------:R-:W-:Y:S02]  /*b640*/  HADD2.F32 R9, -RZ, R9.H1_H1 ;  /* 0x30000009ff097230 */ /* 0x000fe40000004100 */
[-C--:B------:R-:W-:Y:S01]  /*b650*/  FMUL.FTZ R31, R44, R8.reuse ;  /* 0x000000082c1f7220 */ /* 0x080fe20000410000 */
[-C--:B------:R-:W-:Y:S01]  /*b660*/  FFMA.FTZ R36, R35, R27.reuse, -R36 ;  /* 0x0000001b23247223 */ /* 0x080fe20000010824 */
[----:B------:R-:W-:Y:S01]  /*b670*/  FFMA.FTZ R38, R37, R27, R38 ;  /* 0x0000001b25267223 */ /* 0x000fe20000010026 */
[----:B------:R-:W-:Y:S01]  /*b680*/  FMUL.FTZ R27, R40, R8 ;  /* 0x00000008281b7220 */ /* 0x000fe20000410000 */
[----:B------:R-:W-:Y:S01]  /*b690*/  FMUL.FTZ R35, R46, R32 ;  /* 0x000000202e237220 */ /* 0x000fe20000410000 */
[----:B------:R-:W-:-:S02]  /*b6a0*/  HADD2.F32 R33, -RZ, R10.H0_H0 ;  /* 0x2000000aff217230 */ /* 0x000fc40000004100 */
[----:B------:R-:W-:Y:S01]  /*b6b0*/  FFMA.FTZ R31, R40, R4, -R31 ;  /* 0x00000004281f7223 */ /* 0x000fe2000001081f */
[----:B------:R-:W-:Y:S01]  /*b6c0*/  FMUL.FTZ R37, R42, R32 ;  /* 0x000000202a257220 */ /* 0x000fe20000410000 */
[----:B------:R-:W-:Y:S01]  /*b6d0*/  FFMA.FTZ R27, R44, R4, R27 ;  /* 0x000000042c1b7223 */ /* 0x000fe2000001001b */
[----:B------:R-:W-:Y:S02]  /*b6e0*/  HADD2.F32 R10, -RZ, R10.H1_H1 ;  /* 0x3000000aff0a7230 */ /* 0x000fe40000004100 */
[-C--:B------:R-:W-:Y:S01]  /*b6f0*/  FMUL.FTZ R4, R43, R9.reuse ;  /* 0x000000092b047220 */ /* 0x080fe20000410000 */
[----:B------:R-:W-:Y:S01]  /*b700*/  FMUL.FTZ R8, R39, R9 ;  /* 0x0000000927087220 */ /* 0x000fe20000410000 */
[----:B------:R-:W-:Y:S02]  /*b710*/  HADD2.F32 R44, -RZ, R26.H0_H0 ;  /* 0x2000001aff2c7230 */ /* 0x000fe40000004100 */
[-C--:B------:R-:W-:Y:S01]  /*b720*/  FFMA.FTZ R35, R42, R28.reuse, -R35 ;  /* 0x0000001c2a237223 */ /* 0x080fe20000010823 */
[----:B------:R-:W-:Y:S01]  /*b730*/  FFMA.FTZ R37, R46, R28, R37 ;  /* 0x0000001c2e257223 */ /* 0x000fe20000010025 */
[----:B------:R-:W-:-:S02]  /*b740*/  HADD2.F32 R42, -RZ, R14.H0_H0 ;  /* 0x2000000eff2a7230 */ /* 0x000fc40000004100 */
[-C--:B------:R-:W-:Y:S01]  /*b750*/  FFMA.FTZ R28, R39, R5.reuse, -R4 ;  /* 0x00000005271c7223 */ /* 0x080fe20000010804 */
[----:B------:R-:W-:Y:S01]  /*b760*/  FFMA.FTZ R32, R43, R5, R8 ;  /* 0x000000052b207223 */ /* 0x000fe20000010008 */
[-C--:B------:R-:W-:Y:S01]  /*b770*/  FMUL.FTZ R4, R45, R33.reuse ;  /* 0x000000212d047220 */ /* 0x080fe20000410000 */
[-C--:B------:R-:W-:Y:S01]  /*b780*/  FMUL.FTZ R5, R44, R10.reuse ;  /* 0x0000000a2c057220 */ /* 0x080fe20000410000 */
[C---:B------:R-:W-:Y:S01]  /*b790*/  FMUL.FTZ R40, R41.reuse, R33 ;  /* 0x0000002129287220 */ /* 0x040fe20000410000 */
[C---:B------:R-:W-:Y:S01]  /*b7a0*/  FMUL.FTZ R9, R42.reuse, R10 ;  /* 0x0000000a2a097220 */ /* 0x040fe20000410000 */
[--C-:B------:R-:W-:Y:S02]  /*b7b0*/  HADD2.F32 R34, -RZ, R11.reuse.H0_H0 ;  /* 0x2000000bff227230 */ /* 0x100fe40000004100 */
[----:B------:R-:W-:Y:S01]  /*b7c0*/  FFMA.FTZ R33, R41, R29, -R4 ;  /* 0x0000001d29217223 */ /* 0x000fe20000010804 */
[----:B------:R-:W-:Y:S01]  /*b7d0*/  FFMA.FTZ R10, R42, R6, -R5 ;  /* 0x000000062a0a7223 */ /* 0x000fe20000010805 */
[----:B------:R-:W-:-:S02]  /*b7e0*/  HADD2.F32 R11, -RZ, R11.H1_H1 ;  /* 0x3000000bff0b7230 */ /* 0x000fc40000004100 */
[----:B------:R-:W-:Y:S01]  /*b7f0*/  FFMA.FTZ R40, R45, R29, R40 ;  /* 0x0000001d2d287223 */ /* 0x000fe20000010028 */
[----:B------:R-:W-:Y:S02]  /*b800*/  HADD2.F32 R42, -RZ, R24.H1_H1 ;  /* 0x30000018ff2a7230 */ /* 0x000fe40000004100 */
[----:B------:R-:W-:Y:S01]  /*b810*/  FFMA.FTZ R29, R44, R6, R9 ;  /* 0x000000062c1d7223 */ /* 0x000fe20000010009 */
[----:B------:R-:W-:Y:S02]  /*b820*/  HADD2.F32 R41, -RZ, R26.H1_H1 ;  /* 0x3000001aff297230 */ /* 0x000fe40000004100 */
[----:B------:R-:W-:Y:S02]  /*b830*/  HADD2.F32 R8, -RZ, R13.H1_H1 ;  /* 0x3000000dff087230 */ /* 0x000fe40000004100 */
[----:B------:R-:W-:Y:S01]  /*b840*/  FMUL.FTZ R5, R42, R34 ;  /* 0x000000222a057220 */ /* 0x000fe20000410000 */
[----:B------:R-:W-:Y:S02]  /*b850*/  HADD2.F32 R39, -RZ, R14.H1_H1 ;  /* 0x3000000eff277230 */ /* 0x000fe40000004100 */
[----:B------:R-:W-:Y:S01]  /*b860*/  FMUL.FTZ R4, R41, R11 ;  /* 0x0000000b29047220 */ /* 0x000fe20000410000 */
[----:B------:R-:W-:-:S02]  /*b870*/  HADD2.F32 R30, -RZ, R7.H0_H0 ;  /* 0x20000007ff1e7230 */ /* 0x000fc40000004100 */
[C---:B------:R-:W-:Y:S01]  /*b880*/  FMUL.FTZ R9, R8.reuse, R34 ;  /* 0x0000002208097220 */ /* 0x040fe20000410000 */
[----:B------:R-:W-:Y:S02]  /*b890*/  HADD2.F32 R7, -RZ, R7.H1_H1 ;  /* 0x30000007ff077230 */ /* 0x000fe40000004100 */
[C---:B------:R-:W-:Y:S01]  /*b8a0*/  FMUL.FTZ R6, R39.reuse, R11 ;  /* 0x0000000b27067220 */ /* 0x040fe20000410000 */
[-C--:B------:R-:W-:Y:S01]  /*b8b0*/  FFMA.FTZ R11, R8, R30.reuse, -R5 ;  /* 0x0000001e080b7223 */ /* 0x080fe20000010805 */
[----:B------:R-:W-:Y:S01]  /*b8c0*/  FFMA.FTZ R30, R42, R30, R9 ;  /* 0x0000001e2a1e7223 */ /* 0x000fe20000010009 */
[-C--:B------:R-:W-:Y:S01]  /*b8d0*/  FFMA.FTZ R34, R39, R7.reuse, -R4 ;  /* 0x0000000727227223 */ /* 0x080fe20000010804 */
[----:B------:R-:W-:Y:S01]  /*b8e0*/  FFMA.FTZ R39, R41, R7, R6 ;  /* 0x0000000729277223 */ /* 0x000fe20000010006 */
[----:B------:R-:W-:Y:S02]  /*b8f0*/  F2FP.F16.F32.PACK_AB R4, R31, R36 ;  /* 0x000000241f04723e */ /* 0x000fe400000000ff */
[----:B------:R-:W-:-:S02]  /*b900*/  F2FP.F16.F32.PACK_AB R5, R28, R35 ;  /* 0x000000231c05723e */ /* 0x000fc400000000ff */
[----:B------:R-:W-:Y:S02]  /*b910*/  F2FP.F16.F32.PACK_AB R6, R10, R33 ;  /* 0x000000210a06723e */ /* 0x000fe400000000ff */
[----:B------:R-:W-:Y:S02]  /*b920*/  F2FP.F16.F32.PACK_AB R7, R34, R11 ;  /* 0x0000000b2207723e */ /* 0x000fe400000000ff */
[----:B------:R-:W-:Y:S02]  /*b930*/  F2FP.F16.F32.PACK_AB R8, R27, R38 ;  /* 0x000000261b08723e */ /* 0x000fe400000000ff */
[----:B------:R-:W-:Y:S01]  /*b940*/  F2FP.F16.F32.PACK_AB R9, R32, R37 ;  /* 0x000000252009723e */ /* 0x000fe200000000ff */
[----:B------:R2:W-:Y:S01]  /*b950*/  STS.128 [R229], R4 ;  /* 0x00000004e5007388 */ /* 0x0005e20000000c00 */
[----:B------:R-:W-:Y:S02]  /*b960*/  F2FP.F16.F32.PACK_AB R10, R29, R40 ;  /* 0x000000281d0a723e */ /* 0x000fe400000000ff */
[----:B------:R-:W-:-:S05]  /*b970*/  F2FP.F16.F32.PACK_AB R11, R39, R30 ;  /* 0x0000001e270b723e */ /* 0x000fca00000000ff */
[----:B------:R2:W-:Y:S02]  /*b980*/  STS.128 [R21+0x10400], R8 ;  /* 0x0104000815007388 */ /* 0x0005e40000000c00 */
.L_x_629:
[----:B------:R-:W-:Y:S05]  /*b990*/  BSYNC B1 ;  /* 0x0000000000017941 */ /* 0x000fea0003800000 */
.L_x_628:
[----:B------:R-:W-:Y:S04]  /*b9a0*/  BSSY B1, `(.L_x_630) ;  /* 0x0000059000017945 */ /* 0x000fe80003800000 */
[----:B------:R-:W-:Y:S05]  /*b9b0*/  @P1 BRA `(.L_x_631) ;  /* 0x00000004005c1947 */ /* 0x000fea0003800000 */
[----:B-12---:R-:W-:Y:S01]  /*b9c0*/  LEA.HI R4, R0, R203, RZ, 0x1d ;  /* 0x000000cb00047211 */ /* 0x006fe200078fe8ff */
        /* <DEDUP_REMOVED lines=86> */
.L_x_631:
[----:B------:R-:W-:Y:S05]  /*bf30*/  BSYNC B1 ;  /* 0x0000000000017941 */ /* 0x000fea0003800000 */
.L_x_630:
[----:B------:R-:W-:Y:S05]  /*bf40*/  @P0 BRA `(.L_x_618) ;  /* 0x00000004005c0947 */ /* 0x000fea0003800000 */
[----:B------:R-:W-:Y:S01]  /*bf50*/  LEA.HI R0, R0, R203, RZ, 0x1d ;  /* 0x000000cb00007211 */ /* 0x000fe200078fe8ff */
[----:B------:R-:W-:Y:S01]  /*bf60*/  HADD2.F32 R37, -RZ, R15.H0_H0 ;  /* 0x2000000fff257230 */ /* 0x000fe20000004100 */
[----:B-123--:R-:W-:Y:S01]  /*bf70*/  SHF.R.U32.HI R6, RZ, 0x3, R159 ;  /* 0x00000003ff067819 */ /* 0x00efe2000001169f */
[----:B------:R-:W-:Y:S01]  /*bf80*/  HADD2.F32 R35, -RZ, R3.H0_H0 ;  /* 0x20000003ff237230 */ /* 0x000fe20000004100 */
[----:B------:R-:W-:Y:S01]  /*bf90*/  SHF.R.S32.HI R5, RZ, 0x1f, R0 ;  /* 0x0000001fff057819 */ /* 0x000fe20000011400 */
[----:B------:R-:W-:Y:S02]  /*bfa0*/  IMAD.SHL.U32 R4, R0, 0x8, RZ ;  /* 0x0000000800047824 */ /* 0x000fe400078e00ff */
[----:B------:R-:W-:Y:S01]  /*bfb0*/  HADD2.F32 R38, -RZ, R20.H0_H0 ;  /* 0x20000014ff267230 */ /* 0x000fe20000004100 */
[----:B------:R-:W-:Y:S01]  /*bfc0*/  LEA.HI R5, R5, R0, RZ, 0x3 ;  /* 0x0000000005057211 */ /* 0x000fe200078f18ff */
[----:B------:R-:W-:Y:S01]  /*bfd0*/  HADD2.F32 R36, -RZ, R12.H0_H0 ;  /* 0x2000000cff247230 */ /* 0x000fe20000004100 */
[----:B------:R-:W-:Y:S01]  /*bfe0*/  LOP3.LUT R0, R159, 0x38, R4, 0xf8, !PT ;  /* 0x000000389f007812 */ /* 0x000fe200078ef804 */
[----:B------:R-:W-:-:S02]  /*bff0*/  HADD2.F32 R40, -RZ, R26.H0_H0 ;  /* 0x2000001aff287230 */ /* 0x000fc40000004100 */
[----:B------:R-:W-:Y:S01]  /*c000*/  IMAD.SHL.U32 R5, R5, 0x400, RZ ;  /* 0x0000040005057824 */ /* 0x000fe200078e00ff */
[----:B------:R-:W-:Y:S01]  /*c010*/  LOP3.LUT R0, R0, R6, RZ, 0x3c, !PT ;  /* 0x0000000600007212 */ /* 0x000fe200078e3cff */
[----:B------:R-:W-:-:S03]  /*c020*/  HADD2.F32 R39, -RZ, R26.H1_H1 ;  /* 0x3000001aff277230 */ /* 0x000fc60000004100 */
[----:B------:R-:W-:Y:S02]  /*c030*/  LOP3.LUT R9, R5, 0x7fffe000, RZ, 0xc0, !PT ;  /* 0x7fffe00005097812 */ /* 0x000fe400078ec0ff */
[----:B------:R-:W1:Y:S02]  /*c040*/  LDS.128 R4, [R227] ;  /* 0x00000000e3047984 */ /* 0x000e640000000c00 */
[----:B------:R-:W-:-:S04]  /*c050*/  IADD3 R9, R0, R9, R197 ;  /* 0x0000000900097210 */ /* 0x000fc80007ffe0c5 */
[----:B------:R-:W-:-:S05]  /*c060*/  LEA R0, R9, R156, 0x1 ;  /* 0x0000009c09007211 */ /* 0x000fca00078e08ff */
[----:B------:R-:W2:Y:S01]  /*c070*/  LDS.128 R8, [R0+0x10400] ;  /* 0x0104000000087984 */ /* 0x000ea20000000c00 */
[--C-:B-1----:R-:W-:Y:S02]  /*c080*/  HADD2.F32 R21, -RZ, R4.reuse.H0_H0 ;  /* 0x20000004ff157230 */ /* 0x102fe40000004100 */
[----:B------:R-:W-:Y:S02]  /*c090*/  HADD2.F32 R4, -RZ, R4.H1_H1 ;  /* 0x30000004ff047230 */ /* 0x000fe40000004100 */
[--C-:B0-----:R-:W-:Y:S02]  /*c0a0*/  HADD2.F32 R27, -RZ, R5.reuse.H0_H0 ;  /* 0x20000005ff1b7230 */ /* 0x101fe40000004100 */
[----:B------:R-:W-:Y:S02]  /*c0b0*/  HADD2.F32 R5, -RZ, R5.H1_H1 ;  /* 0x30000005ff057230 */ /* 0x000fe40000004100 */
[--C-:B------:R-:W-:Y:S02]  /*c0c0*/  HADD2.F32 R28, -RZ, R6.reuse.H0_H0 ;  /* 0x20000006ff1c7230 */ /* 0x100fe40000004100 */
[----:B------:R-:W-:-:S02]  /*c0d0*/  HADD2.F32 R6, -RZ, R6.H1_H1 ;  /* 0x30000006ff067230 */ /* 0x000fc40000004100 */
[--C-:B--2---:R-:W-:Y:S02]  /*c0e0*/  HADD2.F32 R30, -RZ, R8.reuse.H0_H0 ;  /* 0x20000008ff1e7230 */ /* 0x104fe40000004100 */
[----:B------:R-:W-:Y:S02]  /*c0f0*/  HADD2.F32 R8, -RZ, R8.H1_H1 ;  /* 0x30000008ff087230 */ /* 0x000fe40000004100 */
[--C-:B------:R-:W-:Y:S02]  /*c100*/  HADD2.F32 R31, -RZ, R9.reuse.H0_H0 ;  /* 0x20000009ff1f7230 */ /* 0x100fe40000004100 */
[-C--:B------:R-:W-:Y:S01]  /*c110*/  FMUL.FTZ R34, R37, R30.reuse ;  /* 0x0000001e25227220 */ /* 0x080fe20000410000 */
[C---:B------:R-:W-:Y:S01]  /*c120*/  FMUL.FTZ R30, R35.reuse, R30 ;  /* 0x0000001e231e7220 */ /* 0x040fe20000410000 */
[----:B------:R-:W-:Y:S02]  /*c130*/  HADD2.F32 R9, -RZ, R9.H1_H1 ;  /* 0x30000009ff097230 */ /* 0x000fe40000004100 */
[----:B------:R-:W-:Y:S01]  /*c140*/  FFMA.FTZ R34, R35, R21, -R34 ;  /* 0x0000001523227223 */ /* 0x000fe20000010822 */
[----:B------:R-:W-:-:S02]  /*c150*/  HADD2.F32 R35, -RZ, R15.H1_H1 ;  /* 0x3000000fff237230 */ /* 0x000fc40000004100 */
[----:B------:R-:W-:Y:S01]  /*c160*/  FFMA.FTZ R30, R37, R21, R30 ;  /* 0x00000015251e7223 */ /* 0x000fe2000001001e */
[----:B------:R-:W-:Y:S02]  /*c170*/  HADD2.F32 R21, -RZ, R3.H1_H1 ;  /* 0x30000003ff157230 */ /* 0x000fe40000004100 */
[-C--:B------:R-:W-:Y:S01]  /*c180*/  FMUL.FTZ R15, R38, R8.reuse ;  /* 0x00000008260f7220 */ /* 0x080fe20000410000 */
[C---:B------:R-:W-:Y:S01]  /*c190*/  FMUL.FTZ R3, R36.reuse, R8 ;  /* 0x0000000824037220 */ /* 0x040fe20000410000 */
[-C--:B------:R-:W-:Y:S01]  /*c1a0*/  FMUL.FTZ R8, R35, R31.reuse ;  /* 0x0000001f23087220 */ /* 0x080fe20000410000 */
[----:B------:R-:W-:Y:S02]  /*c1b0*/  HADD2.F32 R37, -RZ, R20.H1_H1 ;  /* 0x30000014ff257230 */ /* 0x000fe40000004100 */
[----:B------:R-:W-:Y:S01]  /*c1c0*/  FFMA.FTZ R15, R36, R4, -R15 ;  /* 0x00000004240f7223 */ /* 0x000fe2000001080f */
[C---:B------:R-:W-:Y:S01]  /*c1d0*/  FMUL.FTZ R36, R21.reuse, R31 ;  /* 0x0000001f15247220 */ /* 0x040fe20000410000 */
[----:B------:R-:W-:Y:S01]  /*c1e0*/  FFMA.FTZ R20, R21, R27, -R8 ;  /* 0x0000001b15147223 */ /* 0x000fe20000010808 */
[----:B------:R-:W-:-:S02]  /*c1f0*/  HADD2.F32 R21, -RZ, R12.H1_H1 ;  /* 0x3000000cff157230 */ /* 0x000fc40000004100 */
[----:B------:R-:W-:Y:S01]  /*c200*/  FFMA.FTZ R3, R38, R4, R3 ;  /* 0x0000000426037223 */ /* 0x000fe20000010003 */
[----:B------:R-:W-:Y:S01]  /*c210*/  FMUL.FTZ R4, R37, R9 ;  /* 0x0000000925047220 */ /* 0x000fe20000410000 */
[--C-:B------:R-:W-:Y:S02]  /*c220*/  HADD2.F32 R32, -RZ, R10.reuse.H0_H0 ;  /* 0x2000000aff207230 */ /* 0x100fe40000004100 */
[----:B------:R-:W-:Y:S01]  /*c230*/  FFMA.FTZ R36, R35, R27, R36 ;  /* 0x0000001b23247223 */ /* 0x000fe20000010024 */
[----:B------:R-:W-:Y:S02]  /*c240*/  HADD2.F32 R10, -RZ, R10.H1_H1 ;  /* 0x3000000aff0a7230 */ /* 0x000fe40000004100 */
[C---:B------:R-:W-:Y:S01]  /*c250*/  FMUL.FTZ R8, R21.reuse, R9 ;  /* 0x0000000915087220 */ /* 0x040fe20000410000 */
[----:B------:R-:W-:Y:S01]  /*c260*/  FFMA.FTZ R9, R21, R5, -R4 ;  /* 0x0000000515097223 */ /* 0x000fe20000010804 */
[----:B------:R-:W-:Y:S02]  /*c270*/  HADD2.F32 R4, -RZ, R14.H0_H0 ;  /* 0x2000000eff047230 */ /* 0x000fe40000004100 */
[----:B------:R-:W-:-:S02]  /*c280*/  HADD2.F32 R38, -RZ, R24.H0_H0 ;  /* 0x20000018ff267230 */ /* 0x000fc40000004100 */
[----:B------:R-:W-:Y:S01]  /*c290*/  FFMA.FTZ R21, R37, R5, R8 ;  /* 0x0000000525157223 */ /* 0x000fe20000010008 */
[-C--:B------:R-:W-:Y:S01]  /*c2a0*/  FMUL.FTZ R5, R40, R10.reuse ;  /* 0x0000000a28057220 */ /* 0x080fe20000410000 */
[----:B------:R-:W-:Y:S02]  /*c2b0*/  HADD2.F32 R33, -RZ, R11.H0_H0 ;  /* 0x2000000bff217230 */ /* 0x000fe40000004100 */
[----:B------:R-:W-:Y:S01]  /*c2c0*/  FMUL.FTZ R35, R4, R10 ;  /* 0x0000000a04237220 */ /* 0x000fe20000410000 */
[----:B------:R-:W-:Y:S02]  /*c2d0*/  HADD2.F32 R12, -RZ, R13.H0_H0 ;  /* 0x2000000dff0c7230 */ /* 0x000fe40000004100 */
[----:B------:R-:W-:Y:S01]  /*c2e0*/  FMUL.FTZ R27, R38, R32 ;  /* 0x00000020261b7220 */ /* 0x000fe20000410000 */
[----:B------:R-:W-:Y:S02]  /*c2f0*/  HADD2.F32 R11, -RZ, R11.H1_H1 ;  /* 0x3000000bff0b7230 */ /* 0x000fe40000004100 */
[----:B------:R-:W-:Y:S01]  /*c300*/  FFMA.FTZ R10, R4, R6, -R5 ;  /* 0x00000006040a7223 */ /* 0x000fe20000010805 */
[----:B------:R-:W-:-:S02]  /*c310*/  HADD2.F32 R37, -RZ, R24.H1_H1 ;  /* 0x30000018ff257230 */ /* 0x000fc40000004100 */
[C---:B------:R-:W-:Y:S01]  /*c320*/  FMUL.FTZ R31, R12.reuse, R32 ;  /* 0x000000200c1f7220 */ /* 0x040fe20000410000 */
[----:B------:R-:W-:Y:S02]  /*c330*/  HADD2.F32 R13, -RZ, R13.H1_H1 ;  /* 0x3000000dff0d7230 */ /* 0x000fe40000004100 */
[----:B------:R-:W-:Y:S01]  /*c340*/  FFMA.FTZ R27, R12, R28, -R27 ;  /* 0x0000001c0c1b7223 */ /* 0x000fe2000001081b */
[----:B------:R-:W-:Y:S02]  /*c350*/  HADD2.F32 R5, -RZ, R14.H1_H1 ;  /* 0x3000000eff057230 */ /* 0x000fe40000004100 */
[----:B------:R-:W-:Y:S01]  /*c360*/  FFMA.FTZ R12, R40, R6, R35 ;  /* 0x00000006280c7223 */ /* 0x000fe20000010023 */
[--C-:B------:R-:W-:Y:S02]  /*c370*/  HADD2.F32 R29, -RZ, R7.reuse.H0_H0 ;  /* 0x20000007ff1d7230 */ /* 0x100fe40000004100 */
[----:B------:R-:W-:Y:S01]  /*c380*/  FMUL.FTZ R4, R37, R33 ;  /* 0x0000002125047220 */ /* 0x000fe20000410000 */
[----:B------:R-:W-:-:S02]  /*c390*/  HADD2.F32 R7, -RZ, R7.H1_H1 ;  /* 0x30000007ff077230 */ /* 0x000fc40000004100 */
[----:B------:R-:W-:Y:S01]  /*c3a0*/  FMUL.FTZ R8, R39, R11 ;  /* 0x0000000b27087220 */ /* 0x000fe20000410000 */
[----:B------:R-:W-:Y:S01]  /*c3b0*/  FMUL.FTZ R6, R13, R33 ;  /* 0x000000210d067220 */ /* 0x000fe20000410000 */
[----:B------:R-:W-:Y:S01]  /*c3c0*/  FMUL.FTZ R24, R5, R11 ;  /* 0x0000000b05187220 */ /* 0x000fe20000410000 */
[----:B------:R-:W-:Y:S01]  /*c3d0*/  FFMA.FTZ R11, R13, R29, -R4 ;  /* 0x0000001d0d0b7223 */ /* 0x000fe20000010804 */
[----:B------:R-:W-:Y:S01]  /*c3e0*/  FFMA.FTZ R14, R5, R7, -R8 ;  /* 0x00000007050e7223 */ /* 0x000fe20000010808 */
[----:B------:R-:W-:Y:S01]  /*c3f0*/  FFMA.FTZ R31, R38, R28, R31 ;  /* 0x0000001c261f7223 */ /* 0x000fe2000001001f */
[----:B------:R-:W-:Y:S01]  /*c400*/  FFMA.FTZ R29, R37, R29, R6 ;  /* 0x0000001d251d7223 */ /* 0x000fe20000010006 */
        /* <DEDUP_REMOVED lines=11> */
.L_x_618:
[----:B------:R-:W-:Y:S05]  /*c4c0*/  BSYNC B0 ;  /* 0x0000000000007941 */ /* 0x000fea0003800000 */
.L_x_599:
[----:B------:R-:W-:Y:S01]  /*c4d0*/  @!PT LDS RZ, [RZ] ;  /* 0x00000000fffff984 */ /* 0x000fe20000000800 */
[----:B------:R-:W-:Y:S01]  /*c4e0*/  @!PT LDS RZ, [RZ] ;  /* 0x00000000fffff984 */ /* 0x000fe20000000800 */
[----:B------:R-:W-:Y:S01]  /*c4f0*/  @!PT LDS RZ, [RZ] ;  /* 0x00000000fffff984 */ /* 0x000fe20000000800 */
[----:B------:R-:W-:Y:S01]  /*c500*/  @!PT LDS RZ, [RZ] ;  /* 0x00000000fffff984 */ /* 0x000fe20000000800 */
[----:B------:R5:W-:Y:S06]  /*c510*/  MEMBAR.ALL.CTA ;  /* 0x0000000000007992 */ /* 0x000bec0000008000 */
[----:B-----5:R-:W5:Y:S01]  /*c520*/  FENCE.VIEW.ASYNC.S ;  /* 0x00000000000073c6 */ /* 0x020f620000000000 */
[----:B------:R-:W-:Y:S05]  /*c530*/  WARPSYNC.ALL ;  /* 0x0000000000007948 */ /* 0x000fea0003800000 */
[----:B-----5:R-:W-:Y:S06]  /*c540*/  BAR.SYNC.DEFER_BLOCKING 0xd, 0x100 ;  /* 0x0344000000007b1d */ /* 0x020fec0000010000 */
.L_x_597:
[----:B----4-:R-:W-:-:S05]  /*c550*/  IMAD.U32 R0, RZ, RZ, UR41 ;  /* 0x00000029ff007e24 */ /* 0x010fca000f8e00ff */
[----:B------:R-:W-:-:S13]  /*c560*/  ISETP.NE.AND P0, PT, R0, 0x3, PT ;  /* 0x000000030000780c */ /* 0x000fda0003f05270 */
[----:B------:R-:W-:Y:S05]  /*c570*/  @!P0 BRA `(.L_x_632) ;  /* 0x0000000000048947 */ /* 0x000fea0003800000 */
[----:B------:R-:W-:Y:S01]  /*c580*/  BPT.TRAP 0x1 ;  /* 0x000000040000795c */ /* 0x000fe20000300000 */
.L_x_632:
[----:B01----:R-:W-:Y:S01]  /*c590*/  IMAD R3, R157, 0x8, R156 ;  /* 0x000000089d037824 */ /* 0x003fe200078e029c */
[----:B------:R-:W-:-:S04]  /*c5a0*/  SHF.L.U32 R0, R158, 0x1f, RZ ;  /* 0x0000001f9e007819 */ /* 0x000fc800000006ff */
[----:B------:R0:W1:Y:S01]  /*c5b0*/  SYNCS.PHASECHK.TRANS64.TRYWAIT P1, [R3+URZ+0x28830], R0 ;  /* 0x02883000030075a7 */ /* 0x000062000802017f */
[----:B------:R-:W-:Y:S05]  /*c5c0*/  @!P0 BRA `(.L_x_633) ;  /* 0x0000000000048947 */ /* 0x000fea0003800000 */
[----:B------:R-:W-:Y:S01]  /*c5d0*/  BPT.TRAP 0x1 ;  /* 0x000000040000795c */ /* 0x000fe20000300000 */
.L_x_633:
[----:B------:R-:W-:Y:S01]  /*c5e0*/  MOV R151, RZ ;  /* 0x000000ff00977202 */ /* 0x000fe20000000f00 */
[----:B-1----:R-:W-:Y:S06]  /*c5f0*/  @P1 BRA `(.L_x_634) ;  /* 0x0000000000081947 */ /* 0x002fec0003800000 */
[----:B------:R-:W1:Y:S02]  /*c600*/  SYNCS.PHASECHK.TRANS64.TRYWAIT P1, [R3+URZ+0x28830], R0 ;  /* 0x02883000030075a7 */ /* 0x000e64000802017f */
[----:B-1----:R-:W-:Y:S05]  /*c610*/  @!P1 BRA `(.L_x_635) ;  /* 0x00000114003c9947 */ /* 0x002fea0003800000 */
.L_x_634:
[----:B------:R-:W-:Y:S05]  /*c620*/  WARPSYNC.ALL ;  /* 0x0000000000007948 */ /* 0x000fea0003800000 */
[----:B01----:R-:W-:Y:S01]  /*c630*/  VIADD R0, R156, 0x18400 ;  /* 0x000184009c007836 */ /* 0x003fe20000000000 */
[----:B------:R-:W-:Y:S01]  /*c640*/  R2UR UR4, R25 ;  /* 0x00000000190472ca */ /* 0x000fe200000e0000 */
[----:B------:R-:W-:Y:S01]  /*c650*/  UMOV UR5, 0x40000040 ;  /* 0x4000004000057882 */ /* 0x000fe20000000000 */
[----:B--23--:R-:W-:Y:S01]  /*c660*/  MOV R5, 0x40000040 ;  /* 0x4000004000057802 */ /* 0x00cfe20000000f00 */
[----:B-----5:R-:W-:Y:S01]  /*c670*/  WARPGROUP.ARRIVE ;  /* 0x00000000000079c5 */ /* 0x020fe20000000000 */
[----:B------:R-:W-:Y:S01]  /*c680*/  SHF.R.U32.HI R0, RZ, 0x4, R0 ;  /* 0x00000004ff007819 */ /* 0x000fe20000011600 */
[----:B------:R-:W-:Y:S01]  /*c690*/  IMAD.MOV.U32 R7, RZ, RZ, 0x40000040 ;  /* 0x40000040ff077424 */ /* 0x000fe200078e00ff */
[----:B------:R-:W-:Y:S01]  /*c6a0*/  R2UR UR7, R5 ;  /* 0x00000000050772ca */ /* 0x000fe200000e0000 */
[----:B------:R-:W-:Y:S01]  /*c6b0*/  UMOV UR9, 0x40000040 ;  /* 0x4000004000097882 */ /* 0x000fe20000000000 */
[----:B------:R-:W-:Y:S01]  /*c6c0*/  LOP3.LUT R0, R0, 0x3fff, RZ, 0xc0, !PT ;  /* 0x00003fff00007812 */ /* 0x000fe200078ec0ff */
[----:B------:R-:W-:Y:S01]  /*c6d0*/  UMOV UR13, 0x40000040 ;  /* 0x40000040000d7882 */ /* 0x000fe20000000000 */
[----:B------:R-:W-:Y:S01]  /*c6e0*/  R2UR UR11, R7 ;  /* 0x00000000070b72ca */ /* 0x000fe200000e0000 */
[----:B------:R-:W-:Y:S01]  /*c6f0*/  IMAD.MOV.U32 R7, RZ, RZ, 0x40000040 ;  /* 0x40000040ff077424 */ /* 0x000fe200078e00ff */
[----:B------:R-:W-:Y:S01]  /*c700*/  LOP3.LUT R0, R0, 0x10000, RZ, 0xfc, !PT ;  /* 0x0001000000007812 */ /* 0x000fe200078efcff */
[----:B------:R-:W-:Y:S01]  /*c710*/  ULOP3.LUT UR4, UR4, 0x10000, URZ, 0xfc, !UPT ;  /* 0x0001000004047892 */ /* 0x000fe2000f8efc3f */
[----:B------:R-:W-:Y:S01]  /*c720*/  IMAD.MOV.U32 R5, RZ, RZ, 0x40000040 ;  /* 0x40000040ff057424 */ /* 0x000fe200078e00ff */
[----:B------:R-:W-:Y:S01]  /*c730*/  UMOV UR17, 0x40000040 ;  /* 0x4000004000117882 */ /* 0x000fe20000000000 */
[----:B------:R-:W-:Y:S01]  /*c740*/  R2UR UR15, R7 ;  /* 0x00000000070f72ca */ /* 0x000fe200000e0000 */
[----:B------:R-:W-:Y:S01]  /*c750*/  IMAD R4, R157, 0x800, R0 ;  /* 0x000008009d047824 */ /* 0x000fe200078e0200 */
[----:B------:R-:W-:Y:S01]  /*c760*/  UIADD3 UR8, UR4, 0x2, URZ ;  /* 0x0000000204087890 */ /* 0x000fe2000fffe03f */
[----:B------:R-:W-:Y:S01]  /*c770*/  MOV R7, 0x40000040 ;  /* 0x4000004000077802 */ /* 0x000fe20000000f00 */
[----:B------:R-:W-:Y:S01]  /*c780*/  UIADD3 UR12, UR4, 0x4, URZ ;  /* 0x00000004040c7890 */ /* 0x000fe2000fffe03f */
[C---:B------:R-:W-:Y:S01]  /*c790*/  VIADD R6, R4.reuse, 0x2 ;  /* 0x0000000204067836 */ /* 0x040fe20000000000 */
[----:B------:R-:W-:Y:S01]  /*c7a0*/  R2UR UR6, R4 ;  /* 0x00000000040672ca */ /* 0x000fe200000e0000 */
[----:B------:R-:W-:Y:S01]  /*c7b0*/  UIADD3 UR16, UR4, 0x6, URZ ;  /* 0x0000000604107890 */ /* 0x000fe2000fffe03f */
[----:B------:R-:W-:Y:S01]  /*c7c0*/  R2UR UR19, R7 ;  /* 0x00000000071372ca */ /* 0x000fe200000e0000 */
[----:B------:R-:W-:Y:S01]  /*c7d0*/  IMAD.MOV.U32 R7, RZ, RZ, 0x40000040 ;  /* 0x40000040ff077424 */ /* 0x000fe200078e00ff */
[----:B------:R-:W-:Y:S01]  /*c7e0*/  R2UR UR10, R6 ;  /* 0x00000000060a72ca */ /* 0x000fe200000e0000 */
[----:B------:R-:W-:Y:S01]  /*c7f0*/  UIADD3 UR20, UR4, 0x400, URZ ;  /* 0x0000040004147890 */ /* 0x000fe2000fffe03f */
[----:B------:R-:W-:Y:S01]  /*c800*/  IADD3 R6, R4, 0x4, RZ ;  /* 0x0000000404067810 */ /* 0x000fe20007ffe0ff */
[----:B------:R-:W-:Y:S01]  /*c810*/  UMOV UR21, 0x40000040 ;  /* 0x4000004000157882 */ /* 0x000fe20000000000 */
[----:B------:R-:W-:Y:S01]  /*c820*/  R2UR UR23, R7 ;  /* 0x00000000071772ca */ /* 0x000fe200000e0000 */
[----:B------:R-:W-:Y:S01]  /*c830*/  IMAD.MOV.U32 R7, RZ, RZ, 0x40000040 ;  /* 0x40000040ff077424 */ /* 0x000fe200078e00ff */
[----:B------:R-:W-:Y:S01]  /*c840*/  R2UR UR14, R6 ;  /* 0x00000000060e72ca */ /* 0x000fe200000e0000 */
[----:B------:R-:W-:Y:S01]  /*c850*/  VIADD R6, R4, 0x6 ;  /* 0x0000000604067836 */ /* 0x000fe20000000000 */
[----:B------:R-:W-:-:S02]  /*c860*/  UIADD3 UR24, UR4, 0x402, URZ ;  /* 0x0000040204187890 */ /* 0x000fc4000fffe03f */
[----:B------:R-:W-:Y:S01]  /*c870*/  HGMMA.64x128x16.F32 R24, gdesc[UR4], RZ, !UPT, gsb0 ;  /* 0x01e00000041879f0 */ /* 0x000fe2000c0008ff */
[----:B------:R-:W-:Y:S01]  /*c880*/  R2UR UR27, R7 ;  /* 0x00000000071b72ca */ /* 0x000fe200000e0000 */
[----:B------:R-:W-:Y:S01]  /*c890*/  UMOV UR25, 0x40000040 ;  /* 0x4000004000197882 */ /* 0x000fe20000000000 */
[----:B------:R-:W-:Y:S01]  /*c8a0*/  R2UR UR18, R6 ;  /* 0x00000000061272ca */ /* 0x000fe200000e0000 */
[----:B------:R-:W-:Y:S01]  /*c8b0*/  VIADD R6, R4, 0x400 ;  /* 0x0000040004067836 */ /* 0x000fe20000000000 */
[----:B------:R-:W-:Y:S01]  /*c8c0*/  MOV R7, 0x40000040 ;  /* 0x4000004000077802 */ /* 0x000fe20000000f00 */
[----:B------:R-:W-:Y:S01]  /*c8d0*/  UIADD3 UR28, UR4, 0x404, URZ ;  /* 0x00000404041c7890 */ /* 0x000fe2000fffe03f */
[----:B------:R-:W-:Y:S01]  /*c8e0*/  R2UR UR35, R5 ;  /* 0x00000000052372ca */ /* 0x000fe200000e0000 */
[----:B------:R-:W-:Y:S01]  /*c8f0*/  UMOV UR29, 0x40000040 ;  /* 0x40000040001d7882 */ /* 0x000fe20000000000 */
[----:B------:R-:W-:Y:S01]  /*c900*/  R2UR UR22, R6 ;  /* 0x00000000061672ca */ /* 0x000fe200000e0000 */
[----:B------:R-:W-:Y:S01]  /*c910*/  UIADD3 UR32, UR4, 0x406, URZ ;  /* 0x0000040604207890 */ /* 0x000fe2000fffe03f */
[----:B------:R-:W-:Y:S01]  /*c920*/  IADD3 R6, R4, 0x402, RZ ;  /* 0x0000040204067810 */ /* 0x000fe20007ffe0ff */
[----:B------:R-:W-:Y:S01]  /*c930*/  UMOV UR33, 0x40000040 ;  /* 0x4000004000217882 */ /* 0x000fe20000000000 */
[----:B------:R-:W-:-:S02]  /*c940*/  R2UR UR31, R7 ;  /* 0x00000000071f72ca */ /* 0x000fc400000e0000 */
[----:B------:R-:W-:Y:S01]  /*c950*/  R2UR UR26, R6 ;  /* 0x00000000061a72ca */ /* 0x000fe200000e0000 */
[C---:B------:R-:W-:Y:S02]  /*c960*/  VIADD R6, R4.reuse, 0x404 ;  /* 0x0000040404067836 */ /* 0x040fe40000000000 */
[----:B------:R-:W-:-:S03]  /*c970*/  VIADD R4, R4, 0x406 ;  /* 0x0000040604047836 */ /* 0x000fc60000000000 */
[----:B------:R-:W-:Y:S02]  /*c980*/  R2UR UR30, R6 ;  /* 0x00000000061e72ca */ /* 0x000fe400000e0000 */
[----:B------:R-:W-:Y:S01]  /*c990*/  R2UR UR34, R4 ;  /* 0x00000000042272ca */ /* 0x000fe200000e0000 */
        /* <DEDUP_REMOVED lines=24> */
.L_x_636:
[----:B------:R-:W-:Y:S01]  /*cb20*/  ULDC UR6, c[0x0][0x9d8] ;  /* 0x0002760000067ab9 */ /* 0x000fe20000000800 */
[----:B------:R-:W-:Y:S01]  /*cb30*/  IADD3 R96, R96, 0x80, -R202 ;  /* 0x0000008060607810 */ /* 0x000fe20007ffe8ca */
[----:B------:R-:W-:Y:S01]  /*cb40*/  FMUL.FTZ R5, R24, UR6 ;  /* 0x0000000618057c20 */ /* 0x000fe20008410000 */
[----:B------:R-:W-:Y:S01]  /*cb50*/  FMUL.FTZ R7, R25, UR6 ;  /* 0x0000000619077c20 */ /* 0x000fe20008410000 */
[----:B------:R-:W-:Y:S01]  /*cb60*/  FMUL.FTZ R10, R28, UR6 ;  /* 0x000000061c0a7c20 */ /* 0x000fe20008410000 */
[----:B------:R-:W-:Y:S01]  /*cb70*/  FMUL.FTZ R11, R29, UR6 ;  /* 0x000000061d0b7c20 */ /* 0x000fe20008410000 */
[----:B------:R-:W-:Y:S01]  /*cb80*/  FMUL.FTZ R6, R26, UR6 ;  /* 0x000000061a067c20 */ /* 0x000fe20008410000 */
[----:B------:R-:W-:Y:S01]  /*cb90*/  FMUL.FTZ R14, R32, UR6 ;  /* 0x00000006200e7c20 */ /* 0x000fe20008410000 */
[----:B------:R-:W0:Y:S01]  /*cba0*/  MUFU.TANH R5, R5 ;  /* 0x0000000500057308 */ /* 0x000e220000002400 */
[----:B------:R-:W-:Y:S02]  /*cbb0*/  IMAD R96, R93, -0x80, R96 ;  /* 0xffffff805d607824 */ /* 0x000fe400078e0260 */
[----:B------:R-:W-:Y:S01]  /*cbc0*/  FMUL.FTZ R4, R27, UR6 ;  /* 0x000000061b047c20 */ /* 0x000fe20008410000 */
[----:B------:R-:W-:Y:S01]  /*cbd0*/  FMUL.FTZ R15, R33, UR6 ;  /* 0x00000006210f7c20 */ /* 0x000fe20008410000 */
[----:B------:R-:W-:Y:S01]  /*cbe0*/  FMUL.FTZ R9, R30, UR6 ;  /* 0x000000061e097c20 */ /* 0x000fe20008410000 */
[----:B------:R-:W-:Y:S01]  /*cbf0*/  FMUL.FTZ R24, R36, UR6 ;  /* 0x0000000624187c20 */ /* 0x000fe20008410000 */
[C---:B------:R-:W-:Y:S01]  /*cc00*/  ISETP.GT.AND P4, PT, R96.reuse, RZ, PT ;  /* 0x000000ff6000720c */ /* 0x040fe20003f84270 */
[----:B------:R-:W-:Y:S01]  /*cc10*/  FMUL.FTZ R20, R39, UR6 ;  /* 0x0000000627147c20 */ /* 0x000fe20008410000 */
[----:B------:R-:W1:Y:S01]  /*cc20*/  MUFU.TANH R7, R7 ;  /* 0x0000000700077308 */ /* 0x000e620000002400 */
[----:B------:R-:W-:Y:S01]  /*cc30*/  ISETP.GT.AND P5, PT, R96, 0x1, PT ;  /* 0x000000016000780c */ /* 0x000fe20003fa4270 */
[----:B------:R-:W-:Y:S01]  /*cc40*/  FMUL.FTZ R32, R44, UR6 ;  /* 0x000000062c207c20 */ /* 0x000fe20008410000 */
[----:B------:R-:W-:Y:S01]  /*cc50*/  FMUL.FTZ R39, R55, UR6 ;  /* 0x0000000637277c20 */ /* 0x000fe20008410000 */
[----:B------:R-:W-:Y:S01]  /*cc60*/  FMUL.FTZ R44, R56, UR6 ;  /* 0x00000006382c7c20 */ /* 0x000fe20008410000 */
[----:B------:R-:W-:Y:S01]  /*cc70*/  ISETP.GT.AND P1, PT, R96, 0x8, PT ;  /* 0x000000086000780c */ /* 0x000fe20003f24270 */
[----:B------:R-:W-:Y:S01]  /*cc80*/  FMUL.FTZ R8, R31, UR6 ;  /* 0x000000061f087c20 */ /* 0x000fe20008410000 */
[----:B------:R-:W-:Y:S01]  /*cc90*/  FMUL.FTZ R25, R37, UR6 ;  /* 0x0000000625197c20 */ /* 0x000fe20008410000 */
[----:B------:R-:W2:Y:S01]  /*cca0*/  MUFU.TANH R10, R10 ;  /* 0x0000000a000a7308 */ /* 0x000ea20000002400 */
[----:B0-----:R-:W-:Y:S01]  /*ccb0*/  FSEL R56, R5, -INF , P4 ;  /* 0xff80000005387808 */ /* 0x001fe20002000000 */
[----:B------:R-:W-:Y:S01]  /*ccc0*/  FMUL.FTZ R33, R45, UR6 ;  /* 0x000000062d217c20 */ /* 0x000fe20008410000 */
[----:B------:R-:W-:Y:S01]  /*ccd0*/  FMUL.FTZ R45, R57, UR6 ;  /* 0x00000006392d7c20 */ /* 0x000fe20008410000 */
[----:B------:R-:W-:Y:S01]  /*cce0*/  FMUL.FTZ R13, R34, UR6 ;  /* 0x00000006220d7c20 */ /* 0x000fe20008410000 */
[----:B------:R-:W-:Y:S01]  /*ccf0*/  ISETP.GT.AND P2, PT, R96, 0x9, PT ;  /* 0x000000096000780c */ /* 0x000fe20003f44270 */
[----:B------:R-:W-:Y:S01]  /*cd00*/  FMUL.FTZ R28, R40, UR6 ;  /* 0x00000006281c7c20 */ /* 0x000fe20008410000 */
[----:B------:R-:W-:Y:S01]  /*cd10*/  FMUL.FTZ R27, R42, UR6 ;  /* 0x000000062a1b7c20 */ /* 0x000fe20008410000 */
[----:B------:R-:W0:Y:S01]  /*cd20*/  MUFU.TANH R11, R11 ;  /* 0x0000000b000b7308 */ /* 0x000e220000002400 */
[----:B-1----:R-:W-:Y:S01]  /*cd30*/  FSEL R55, R7, -INF , P5 ;  /* 0xff80000007377808 */ /* 0x002fe20002800000 */
[----:B------:R-:W-:Y:S01]  /*cd40*/  FMUL.FTZ R42, R58, UR6 ;  /* 0x000000063a2a7c20 */ /* 0x000fe20008410000 */
[----:B------:R-:W-:Y:S01]  /*cd50*/  FMUL.FTZ R69, R69, UR6 ;  /* 0x0000000645457c20 */ /* 0x000fe20008410000 */
[----:B------:R-:W-:Y:S01]  /*cd60*/  FMUL.FTZ R12, R35, UR6 ;  /* 0x00000006230c7c20 */ /* 0x000fe20008410000 */
[----:B------:R-:W-:Y:S01]  /*cd70*/  ISETP.GT.AND P3, PT, R96, 0x10, PT ;  /* 0x000000106000780c */ /* 0x000fe20003f64270 */
[----:B------:R-:W-:Y:S01]  /*cd80*/  FMUL.FTZ R29, R41, UR6 ;  /* 0x00000006291d7c20 */ /* 0x000fe20008410000 */
[----:B------:R-:W-:Y:S01]  /*cd90*/  FMUL.FTZ R21, R38, UR6 ;  /* 0x0000000626157c20 */ /* 0x000fe20008410000 */
[----:B------:R-:W1:Y:S01]  /*cda0*/  MUFU.TANH R6, R6 ;  /* 0x0000000600067308 */ /* 0x000e620000002400 */
[----:B--2---:R-:W-:Y:S01]  /*cdb0*/  FSEL R57, R10, -INF , P1 ;  /* 0xff8000000a397808 */ /* 0x004fe20000800000 */
[----:B------:R-:W-:Y:S01]  /*cdc0*/  FMUL.FTZ R36, R48, UR6 ;  /* 0x0000000630247c20 */ /* 0x000fe20008410000 */
[----:B------:R-:W-:Y:S01]  /*cdd0*/  FMNMX.FTZ R10, R56, R55, !PT ;  /* 0x00000037380a7209 */ /* 0x000fe20007810000 */
[----:B------:R-:W-:Y:S01]  /*cde0*/  FMUL.FTZ R48, R60, UR6 ;  /* 0x000000063c307c20 */ /* 0x000fe20008410000 */
[----:B------:R-:W-:Y:S01]  /*cdf0*/  FMUL.FTZ R68, R68, UR6 ;  /* 0x0000000644447c20 */ /* 0x000fe20008410000 */
[----:B------:R-:W-:Y:S01]  /*ce00*/  FMUL.FTZ R30, R47, UR6 ;  /* 0x000000062f1e7c20 */ /* 0x000fe20008410000 */
[----:B------:R-:W-:Y:S01]  /*ce10*/  FMNMX.FTZ R5, R57, R10, !PT ;  /* 0x0000000a39057209 */ /* 0x000fe20007810000 */
[----:B------:R-:W-:Y:S01]  /*ce20*/  MUFU.TANH R14, R14 ;  /* 0x0000000e000e7308 */ /* 0x000fe20000002400 */
[----:B0-----:R-:W-:Y:S01]  /*ce30*/  FSEL R58, R11, -INF , P2 ;  /* 0xff8000000b3a7808 */ /* 0x001fe20001000000 */
[----:B------:R-:W-:Y:S01]  /*ce40*/  FMUL.FTZ R47, R63, UR6 ;  /* 0x000000063f2f7c20 */ /* 0x000fe20008410000 */
[----:B------:R-:W-:Y:S01]  /*ce50*/  FMUL.FTZ R26, R43, UR6 ;  /* 0x000000062b1a7c20 */ /* 0x000fe20008410000 */
[----:B------:R-:W-:Y:S01]  /*ce60*/  FMUL.FTZ R37, R49, UR6 ;  /* 0x0000000631257c20 */ /* 0x000fe20008410000 */
[----:B------:R-:W-:Y:S01]  /*ce70*/  FMNMX.FTZ R10, R58, R5, !PT ;  /* 0x000000053a0a7209 */ /* 0x000fe20007810000 */
[----:B------:R-:W-:Y:S01]  /*ce80*/  FMUL.FTZ R35, R50, UR6 ;  /* 0x0000000632237c20 */ /* 0x000fe20008410000 */
[----:B------:R-:W-:Y:S01]  /*ce90*/  FMUL.FTZ R50, R67, UR6 ;  /* 0x0000000643327c20 */ /* 0x000fe20008410000 */
        /* <DEDUP_REMOVED lines=24> */
[----:B------:R-:W-:Y:S01]  /*d020*/  MUFU.TANH R24, R24 ;  /* 0x0000001800187308 */ /* 0x000fe20000002400 */
[----:B-1----:R-:W-:Y:S01]  /*d030*/  FSEL R60, R15, -INF , P4 ;  /* 0xff8000000f3c7808 */ /* 0x002fe20002000000 */
[----:B------:R-:W-:Y:S01]  /*d040*/  FMUL.FTZ R62, R74, UR6 ;  /* 0x000000064a3e7c20 */ /* 0x000fe20008410000 */
[----:B------:R-:W-:Y:S01]  /*d050*/  FMUL.FTZ R80, R80, UR6 ;  /* 0x0000000650507c20 */ /* 0x000fe20008410000 */
[----:B------:R-:W-:Y:S01]  /*d060*/  FMUL.FTZ R81, R81, UR6 ;  /* 0x0000000651517c20 */ /* 0x000fe20008410000 */
[----:B------:R-:W-:Y:S01]  /*d070*/  FMUL.FTZ R70, R78, UR6 ;  /* 0x000000064e467c20 */ /* 0x000fe20008410000 */
[----:B------:R-:W-:Y:S01]  /*d080*/  FMUL.FTZ R84, R84, UR6 ;  /* 0x0000000654547c20 */ /* 0x000fe20008410000 */
[----:B------:R-:W-:Y:S01]  /*d090*/  FMUL.FTZ R85, R85, UR6 ;  /* 0x0000000655557c20 */ /* 0x000fe20008410000 */
[----:B------:R-:W0:Y:S01]  /*d0a0*/  MUFU.TANH R8, R8 ;  /* 0x0000000800087308 */ /* 0x000e220000002400 */
[----:B--2---:R-:W-:Y:S01]  /*d0b0*/  FSEL R9, R9, -INF , P1 ;  /* 0xff80000009097808 */ /* 0x004fe20000800000 */
[----:B------:R-:W-:Y:S01]  /*d0c0*/  ULDC UR46, c[0x0][0x988] ;  /* 0x00026200002e7ab9 */ /* 0x000fe20000000800 */
[----:B------:R-:W-:Y:S01]  /*d0d0*/  ISETP.GT.AND P1, PT, R96, 0x19, PT ;  /* 0x000000196000780c */ /* 0x000fe20003f24270 */
[----:B------:R-:W-:Y:S01]  /*d0e0*/  FMUL.FTZ R79, R79, UR6 ;  /* 0x000000064f4f7c20 */ /* 0x000fe20008410000 */
[----:B------:R-:W-:Y:S01]  /*d0f0*/  FMUL.FTZ R82, R82, UR6 ;  /* 0x0000000652527c20 */ /* 0x000fe20008410000 */
[----:B------:R-:W-:Y:S01]  /*d100*/  FMUL.FTZ R83, R83, UR6 ;  /* 0x0000000653537c20 */ /* 0x000fe20008410000 */
[----:B------:R-:W-:Y:S01]  /*d110*/  FMUL.FTZ R86, R86, UR6 ;  /* 0x0000000656567c20 */ /* 0x000fe20008410000 */
[----:B------:R-:W1:Y:S01]  /*d120*/  MUFU.TANH R25, R25 ;  /* 0x0000001900197308 */ /* 0x000e620000002400 */
[----:B------:R-:W-:Y:S01]  /*d130*/  FMUL.FTZ R87, R87, UR6 ;  /* 0x0000000657577c20 */ /* 0x000fe20008410000 */
[----:B------:R-:W-:Y:S01]  /*d140*/  IADD3 R3, R3, 0x28840, RZ ;  /* 0x0002884003037810 */ /* 0x000fe20007ffe0ff */
[----:B------:R-:W-:Y:S01]  /*d150*/  ULDC UR45, c[0x0][0x9d8] ;  /* 0x00027600002d7ab9 */ /* 0x000fe20000000800 */
[----:B------:R-:W-:Y:S01]  /*d160*/  ULDC UR44, c[0x0][0x988] ;  /* 0x00026200002c7ab9 */ /* 0x000fe20000000800 */
[-C--:B------:R-:W-:Y:S01]  /*d170*/  MOV R150, R151.reuse ;  /* 0x0000009700967202 */ /* 0x080fe20000000f00 */
[--C-:B------:R-:W-:Y:S01]  /*d180*/  IMAD.MOV.U32 R149, RZ, RZ, R151.reuse ;  /* 0x000000ffff957224 */ /* 0x100fe200078e0097 */
[-C--:B------:R-:W-:Y:S01]  /*d190*/  MOV R147, R151.reuse ;  /* 0x0000009700937202 */ /* 0x080fe20000000f00 */
[----:B------:R-:W2:Y:S01]  /*d1a0*/  MUFU.TANH R13, R13 ;  /* 0x0000000d000d7308 */ /* 0x000ea20000002400 */
[----:B0-----:R-:W-:Y:S01]  /*d1b0*/  FSEL R8, R8, -INF , P2 ;  /* 0xff80000008087808 */ /* 0x001fe20001000000 */
[--C-:B------:R-:W-:Y:S01]  /*d1c0*/  IMAD.MOV.U32 R148, RZ, RZ, R151.reuse ;  /* 0x000000ffff947224 */ /* 0x100fe200078e0097 */
[----:B------:R-:W-:Y:S01]  /*d1d0*/  ISETP.GT.AND P2, PT, R96, 0x20, PT ;  /* 0x000000206000780c */ /* 0x000fe20003f44270 */
[--C-:B------:R-:W-:Y:S01]  /*d1e0*/  IMAD.MOV.U32 R146, RZ, RZ, R151.reuse ;  /* 0x000000ffff927224 */ /* 0x100fe200078e0097 */
[-C--:B------:R-:W-:Y:S01]  /*d1f0*/  MOV R144, R151.reuse ;  /* 0x0000009700907202 */ /* 0x080fe20000000f00 */
[--C-:B------:R-:W-:Y:S01]  /*d200*/  IMAD.MOV.U32 R145, RZ, RZ, R151.reuse ;  /* 0x000000ffff917224 */ /* 0x100fe200078e0097 */
[-C--:B------:R-:W-:Y:S01]  /*d210*/  MOV R141, R151.reuse ;  /* 0x00000097008d7202 */ /* 0x080fe20000000f00 */
[----:B------:R-:W0:Y:S01]  /*d220*/  MUFU.TANH R28, R28 ;  /* 0x0000001c001c7308 */ /* 0x000e220000002400 */
[----:B-1----:R-:W-:Y:S01]  /*d230*/  FSEL R63, R25, -INF , P1 ;  /* 0xff800000193f7808 */ /* 0x002fe20000800000 */
[--C-:B------:R-:W-:Y:S01]  /*d240*/  IMAD.MOV.U32 R143, RZ, RZ, R151.reuse ;  /* 0x000000ffff8f7224 */ /* 0x100fe200078e0097 */
[-C--:B------:R-:W-:Y:S01]  /*d250*/  MOV R138, R151.reuse ;  /* 0x00000097008a7202 */ /* 0x080fe20000000f00 */
[--C-:B------:R-:W-:Y:S01]  /*d260*/  IMAD.MOV.U32 R142, RZ, RZ, R151.reuse ;  /* 0x000000ffff8e7224 */ /* 0x100fe200078e0097 */
[-C--:B------:R-:W-:Y:S01]  /*d270*/  MOV R135, R151.reuse ;  /* 0x0000009700877202 */ /* 0x080fe20000000f00 */
[--C-:B------:R-:W-:Y:S01]  /*d280*/  IMAD.MOV.U32 R140, RZ, RZ, R151.reuse ;  /* 0x000000ffff8c7224 */ /* 0x100fe200078e0097 */
[-C--:B------:R-:W-:Y:S01]  /*d290*/  MOV R132, R151.reuse ;  /* 0x0000009700847202 */ /* 0x080fe20000000f00 */
[----:B------:R1:W-:Y:S01]  /*d2a0*/  MUFU.TANH R90, R69 ;  /* 0x00000045005a7308 */ /* 0x0003e20000002400 */
[----:B--2---:R-:W-:Y:S01]  /*d2b0*/  FSEL R13, R13, -INF , P3 ;  /* 0xff8000000d0d7808 */ /* 0x004fe20001800000 */
[--C-:B------:R-:W-:Y:S01]  /*d2c0*/  IMAD.MOV.U32 R139, RZ, RZ, R151.reuse ;  /* 0x000000ffff8b7224 */ /* 0x100fe200078e0097 */
[-C--:B------:R-:W-:Y:S01]  /*d2d0*/  MOV R129, R151.reuse ;  /* 0x0000009700817202 */ /* 0x080fe20000000f00 */
[--C-:B------:R-:W-:Y:S01]  /*d2e0*/  IMAD.MOV.U32 R137, RZ, RZ, R151.reuse ;  /* 0x000000ffff897224 */ /* 0x100fe200078e0097 */
[-C--:B------:R-:W-:Y:S01]  /*d2f0*/  MOV R126, R151.reuse ;  /* 0x00000097007e7202 */ /* 0x080fe20000000f00 */
[--C-:B------:R-:W-:Y:S01]  /*d300*/  IMAD.MOV.U32 R136, RZ, RZ, R151.reuse ;  /* 0x000000ffff887224 */ /* 0x100fe200078e0097 */
[----:B------:R-:W-:Y:S01]  /*d310*/  MOV R123, R151 ;  /* 0x00000097007b7202 */ /* 0x000fe20000000f00 */
[----:B------:R-:W2:Y:S01]  /*d320*/  MUFU.TANH R12, R12 ;  /* 0x0000000c000c7308 */ /* 0x000ea20000002400 */
[----:B-1----:R-:W-:Y:S01]  /*d330*/  FSEL R69, R14, -INF , P3 ;  /* 0xff8000000e457808 */ /* 0x002fe20001800000 */
[--C-:B------:R-:W-:Y:S01]  /*d340*/  IMAD.MOV.U32 R134, RZ, RZ, R151.reuse ;  /* 0x000000ffff867224 */ /* 0x100fe200078e0097 */
[----:B------:R-:W-:Y:S01]  /*d350*/  ISETP.GT.AND P3, PT, R96, 0x21, PT ;  /* 0x000000216000780c */ /* 0x000fe20003f64270 */
[--C-:B------:R-:W-:Y:S01]  /*d360*/  IMAD.MOV.U32 R133, RZ, RZ, R151.reuse ;  /* 0x000000ffff857224 */ /* 0x100fe200078e0097 */
[----:B------:R-:W-:Y:S01]  /*d370*/  FMNMX.FTZ R7, R69, R10, !PT ;  /* 0x0000000a45077209 */ /* 0x000fe20007810000 */
[--C-:B------:R-:W-:Y:S01]  /*d380*/  IMAD.MOV.U32 R131, RZ, RZ, R151.reuse ;  /* 0x000000ffff837224 */ /* 0x100fe200078e0097 */
[----:B0-----:R-:W-:Y:S01]  /*d390*/  FSEL R67, R28, -INF , P2 ;  /* 0xff8000001c437808 */ /* 0x001fe20001000000 */
[----:B------:R-:W0:Y:S01]  /*d3a0*/  MUFU.TANH R29, R29 ;  /* 0x0000001d001d7308 */ /* 0x000e220000002400 */
[----:B------:R-:W-:Y:S01]  /*d3b0*/  FMNMX.FTZ R7, R60, R7, !PT ;  /* 0x000000073c077209 */ /* 0x000fe20007810000 */
[--C-:B------:R-:W-:Y:S01]  /*d3c0*/  IMAD.MOV.U32 R130, RZ, RZ, R151.reuse ;  /* 0x000000ffff827224 */ /* 0x100fe200078e0097 */
[-C--:B------:R-:W-:Y:S01]  /*d3d0*/  MOV R120, R151.reuse ;  /* 0x0000009700787202 */ /* 0x080fe20000000f00 */
[--C-:B------:R-:W-:Y:S01]  /*d3e0*/  IMAD.MOV.U32 R128, RZ, RZ, R151.reuse ;  /* 0x000000ffff807224 */ /* 0x100fe200078e0097 */
[-C--:B------:R-:W-:Y:S01]  /*d3f0*/  MOV R117, R151.reuse ;  /* 0x0000009700757202 */ /* 0x080fe20000000f00 */
        /* <DEDUP_REMOVED lines=13> */
[-C--:B------:R-:W-:Y:S01]  /*d4d0*/  MOV R105, R151.reuse ;  /* 0x0000009700697202 */ /* 0x080fe20000000f00 */
[--C-:B------:R-:W-:Y:S01]  /*d4e0*/  IMAD.MOV.U32 R119, RZ, RZ, R151.reuse ;  /* 0x000000ffff777224 */ /* 0x100fe200078e0097 */
[-C--:B------:R-:W-:Y:S01]  /*d4f0*/  MOV R102, R151.reuse ;  /* 0x0000009700667202 */ /* 0x080fe20000000f00 */
[--C-:B------:R-:W-:Y:S01]  /*d500*/  IMAD.MOV.U32 R118, RZ, RZ, R151.reuse ;  /* 0x000000ffff767224 */ /* 0x100fe200078e0097 */
[----:B------:R-:W-:Y:S01]  /*d510*/  MOV R99, R151 ;  /* 0x0000009700637202 */ /* 0x000fe20000000f00 */
[----:B------:R0:W-:Y:S01]  /*d520*/  MUFU.TANH R89, R68 ;  /* 0x0000004400597308 */ /* 0x0001e20000002400 */
[----:B-1----:R-:W-:Y:S01]  /*d530*/  FSEL R21, R21, -INF , P5 ;  /* 0xff80000015157808 */ /* 0x002fe20002800000 */
[----:B------:R-:W-:-:S02]  /*d540*/  IMAD.MOV.U32 R116, RZ, RZ, R151 ;  /* 0x000000ffff747224 */ /* 0x000fc400078e0097 */
[--C-:B------:R-:W-:Y:S02]  /*d550*/  IMAD.MOV.U32 R115, RZ, RZ, R151.reuse ;  /* 0x000000ffff737224 */ /* 0x100fe400078e0097 */
[--C-:B------:R-:W-:Y:S02]  /*d560*/  IMAD.MOV.U32 R113, RZ, RZ, R151.reuse ;  /* 0x000000ffff717224 */ /* 0x100fe400078e0097 */
[----:B------:R-:W1:Y:S01]  /*d570*/  MUFU.TANH R20, R20 ;  /* 0x0000001400147308 */ /* 0x000e620000002400 */
[----:B0-----:R-:W-:Y:S01]  /*d580*/  FSEL R68, R24, -INF , P5 ;  /* 0xff80000018447808 */ /* 0x001fe20002800000 */
[--C-:B------:R-:W-:Y:S01]  /*d590*/  IMAD.MOV.U32 R112, RZ, RZ, R151.reuse ;  /* 0x000000ffff707224 */ /* 0x100fe200078e0097 */
[----:B------:R-:W-:Y:S01]  /*d5a0*/  ISETP.GT.AND P5, PT, R96, 0x29, PT ;  /* 0x000000296000780c */ /* 0x000fe20003fa4270 */
[--C-:B------:R-:W-:Y:S01]  /*d5b0*/  IMAD.MOV.U32 R110, RZ, RZ, R151.reuse ;  /* 0x000000ffff6e7224 */ /* 0x100fe200078e0097 */
[----:B------:R-:W-:Y:S01]  /*d5c0*/  FMNMX.FTZ R4, R68, R7, !PT ;  /* 0x0000000744047209 */ /* 0x000fe20007810000 */
[--C-:B------:R-:W-:Y:S01]  /*d5d0*/  IMAD.MOV.U32 R109, RZ, RZ, R151.reuse ;  /* 0x000000ffff6d7224 */ /* 0x100fe200078e0097 */
[----:B--2---:R-:W-:Y:S01]  /*d5e0*/  FSEL R66, R32, -INF , P4 ;  /* 0xff80000020427808 */ /* 0x004fe20002000000 */
        /* <DEDUP_REMOVED lines=14> */
[----:B------:R-:W1:Y:S01]  /*d6d0*/  MUFU.TANH R36, R36 ;  /* 0x0000002400247308 */ /* 0x000e620000002400 */
        /* <DEDUP_REMOVED lines=11> */
[----:B------:R-:W2:Y:S01]  /*d790*/  MUFU.TANH R37, R37 ;  /* 0x0000002500257308 */ /* 0x000ea20000002400 */
[----:B-1----:R-:W-:-:S04]  /*d7a0*/  FSEL R65, R36, -INF , P1 ;  /* 0xff80000024417808 */ /* 0x002fc80000800000 */
[----:B------:R-:W-:-:S03]  /*d7b0*/  FMNMX.FTZ R7, R65, R4, !PT ;  /* 0x0000000441077209 */ /* 0x000fc60007810000 */
[----:B------:R-:W1:Y:S01]  /*d7c0*/  MUFU.TANH R31, R31 ;  /* 0x0000001f001f7308 */ /* 0x000e620000002400 */
[----:B0-----:R-:W-:Y:S02]  /*d7d0*/  FSEL R26, R26, -INF , P3 ;  /* 0xff8000001a1a7808 */ /* 0x001fe40001800000 */
[----:B------:R-:W-:-:S05]  /*d7e0*/  ISETP.GT.AND P3, PT, R96, 0x38, PT ;  /* 0x000000386000780c */ /* 0x000fca0003f64270 */
[----:B------:R-:W0:Y:S01]  /*d7f0*/  MUFU.TANH R40, R40 ;  /* 0x0000002800287308 */ /* 0x000e220000002400 */
[----:B--2---:R-:W-:-:S04]  /*d800*/  FSEL R36, R37, -INF , P2 ;  /* 0xff80000025247808 */ /* 0x004fc80001000000 */
[----:B------:R-:W-:-:S03]  /*d810*/  FMNMX.FTZ R7, R36, R7, !PT ;  /* 0x0000000724077209 */ /* 0x000fc60007810000 */
[----:B------:R-:W2:Y:S01]  /*d820*/  MUFU.TANH R30, R30 ;  /* 0x0000001e001e7308 */ /* 0x000ea20000002400 */
[----:B-1----:R-:W-:Y:S02]  /*d830*/  FSEL R31, R31, -INF , P4 ;  /* 0xff8000001f1f7808 */ /* 0x002fe40002000000 */
[----:B------:R-:W-:-:S05]  /*d840*/  ISETP.GT.AND P4, PT, R96, 0x39, PT ;  /* 0x000000396000780c */ /* 0x000fca0003f84270 */
[----:B------:R-:W1:Y:S01]  /*d850*/  MUFU.TANH R41, R41 ;  /* 0x0000002900297308 */ /* 0x000e620000002400 */
[----:B0-----:R-:W-:-:S04]  /*d860*/  FSEL R40, R40, -INF , P3 ;  /* 0xff80000028287808 */ /* 0x001fc80001800000 */
[----:B------:R-:W-:-:S03]  /*d870*/  FMNMX.FTZ R4, R40, R7, !PT ;  /* 0x0000000728047209 */ /* 0x000fc60007810000 */
[----:B------:R-:W0:Y:S01]  /*d880*/  MUFU.TANH R35, R35 ;  /* 0x0000002300237308 */ /* 0x000e220000002400 */
[----:B--2---:R-:W-:Y:S02]  /*d890*/  FSEL R30, R30, -INF , P5 ;  /* 0xff8000001e1e7808 */ /* 0x004fe40002800000 */
[----:B------:R-:W-:-:S05]  /*d8a0*/  ISETP.GT.AND P5, PT, R96, 0x40, PT ;  /* 0x000000406000780c */ /* 0x000fca0003fa4270 */
        /* <DEDUP_REMOVED lines=24> */
[----:B------:R0:W3:Y:S01]  /*da30*/  MUFU.TANH R88, R64 ;  /* 0x0000004000587308 */ /* 0x0000e20000002400 */
[----:B--2---:R-:W-:-:S04]  /*da40*/  FSEL R49, R49, -INF , P3 ;  /* 0xff80000031317808 */ /* 0x004fc80001800000 */
[----:B------:R-:W-:-:S03]  /*da50*/  FMNMX.FTZ R11, R49, R10, !PT ;  /* 0x0000000a310b7209 */ /* 0x000fc60007810000 */
[----:B------:R-:W2:Y:S01]  /*da60*/  MUFU.TANH R43, R43 ;  /* 0x0000002b002b7308 */ /* 0x000ea20000002400 */
[----:B-1----:R-:W-:Y:S01]  /*da70*/  FSEL R7, R42, -INF , P5 ;  /* 0xff8000002a077808 */ /* 0x002fe20002800000 */
[----:B0-----:R-:W-:Y:S01]  /*da80*/  FMUL.FTZ R64, R75, UR6 ;  /* 0x000000064b407c20 */ /* 0x001fe20008410000 */
[----:B------:R-:W-:-:S05]  /*da90*/  ISETP.GT.AND P5, PT, R96, 0x51, PT ;  /* 0x000000516000780c */ /* 0x000fca0003fa4270 */
[----:B------:R-:W0:Y:S01]  /*daa0*/  MUFU.TANH R52, R52 ;  /* 0x0000003400347308 */ /* 0x000e220000002400 */
[----:B---3--:R-:W-:Y:S01]  /*dab0*/  FSEL R38, R88, -INF , P4 ;  /* 0xff80000058267808 */ /* 0x008fe20002000000 */
[----:B------:R-:W-:-:S03]  /*dac0*/  IMAD.MOV.U32 R88, RZ, RZ, R151 ;  /* 0x000000ffff587224 */ /* 0x000fc600078e0097 */
[----:B------:R-:W-:-:S03]  /*dad0*/  FMNMX.FTZ R15, R38, R11, !PT ;  /* 0x0000000b260f7209 */ /* 0x000fc60007810000 */
[----:B------:R-:W1:Y:S01]  /*dae0*/  MUFU.TANH R46, R46 ;  /* 0x0000002e002e7308 */ /* 0x000e620000002400 */
[----:B--2---:R-:W-:Y:S02]  /*daf0*/  FSEL R10, R43, -INF , P1 ;  /* 0xff8000002b0a7808 */ /* 0x004fe40000800000 */
[----:B------:R-:W-:-:S04]  /*db00*/  ISETP.GT.AND P1, PT, R96, 0x58, PT ;  /* 0x000000586000780c */ /* 0x000fc80003f24270 */
[----:B------:R-:W-:Y:S01]  /*db10*/  FSEL R42, R89, -INF , P1 ;  /* 0xff800000592a7808 */ /* 0x000fe20000800000 */
[----:B------:R-:W2:Y:S01]  /*db20*/  MUFU.TANH R47, R47 ;  /* 0x0000002f002f7308 */ /* 0x000ea20000002400 */
[----:B0-----:R-:W-:Y:S01]  /*db30*/  FSEL R52, R52, -INF , P5 ;  /* 0xff80000034347808 */ /* 0x001fe20002800000 */
[----:B------:R-:W-:-:S03]  /*db40*/  IMAD.MOV.U32 R89, RZ, RZ, R151 ;  /* 0x000000ffff597224 */ /* 0x000fc600078e0097 */
[----:B------:R-:W-:-:S03]  /*db50*/  FMNMX.FTZ R15, R52, R15, !PT ;  /* 0x0000000f340f7209 */ /* 0x000fc60007810000 */
[----:B------:R-:W0:Y:S01]  /*db60*/  MUFU.TANH R51, R51 ;  /* 0x0000003300337308 */ /* 0x000e220000002400 */
[----:B-1----:R-:W-:Y:S02]  /*db70*/  FSEL R11, R46, -INF , P2 ;  /* 0xff8000002e0b7808 */ /* 0x002fe40001000000 */
[----:B------:R-:W-:Y:S02]  /*db80*/  ISETP.GT.AND P2, PT, R96, 0x59, PT ;  /* 0x000000596000780c */ /* 0x000fe40003f44270 */
[----:B------:R-:W-:Y:S02]  /*db90*/  FMNMX.FTZ R24, R42, R15, !PT ;  /* 0x0000000f2a187209 */ /* 0x000fe40007810000 */
[----:B------:R-:W-:Y:S01]  /*dba0*/  FSEL R43, R90, -INF , P2 ;  /* 0xff8000005a2b7808 */ /* 0x000fe20001000000 */
[----:B------:R-:W1:Y:S01]  /*dbb0*/  MUFU.TANH R72, R72 ;  /* 0x0000004800487308 */ /* 0x000e620000002400 */
[----:B--2---:R-:W-:Y:S02]  /*dbc0*/  FSEL R14, R47, -INF , P3 ;  /* 0xff8000002f0e7808 */ /* 0x004fe40001800000 */
[----:B------:R-:W-:-:S02]  /*dbd0*/  ISETP.GT.AND P3, PT, R96, 0x60, PT ;  /* 0x000000606000780c */ /* 0x000fc40003f64270 */
[----:B------:R-:W-:Y:S02]  /*dbe0*/  FMNMX.FTZ R15, R43, R24, !PT ;  /* 0x000000182b0f7209 */ /* 0x000fe40007810000 */
[----:B------:R-:W-:Y:S01]  /*dbf0*/  MOV R90, R151 ;  /* 0x00000097005a7202 */ /* 0x000fe20000000f00 */
        /* <DEDUP_REMOVED lines=38> */
[----:B------:R-:W-:Y:S02]  /*de60*/  ISETP.GT.AND P5, PT, R96, 0x79, PT ;  /* 0x000000796000780c */ /* 0x000fe40003fa4270 */
[----:B------:R-:W-:-:S03]  /*de70*/  MOV R96, R151 ;  /* 0x0000009700607202 */ /* 0x000fc60000000f00 */
[----:B------:R-:W-:Y:S01]  /*de80*/  MUFU.TANH R79, R79 ;  /* 0x0000004f004f7308 */ /* 0x000fe20000002400 */
[----:B-1----:R-:W-:-:S04]  /*de90*/  FSEL R70, R84, -INF , P4 ;  /* 0xff80000054467808 */ /* 0x002fc80002000000 */
[----:B------:R-:W-:-:S03]  /*dea0*/  FMNMX.FTZ R72, R70, R37, !PT ;  /* 0x0000002546487209 */ /* 0x000fc60007810000 */
[----:B------:R-:W-:Y:S01]  /*deb0*/  MUFU.TANH R82, R82 ;  /* 0x0000005200527308 */ /* 0x000fe20000002400 */
[----:B--2---:R-:W-:-:S04]  /*dec0*/  FSEL R71, R71, -INF , P5 ;  /* 0xff80000047477808 */ /* 0x004fc80002800000 */
[----:B------:R-:W-:-:S03]  /*ded0*/  FMNMX.FTZ R72, R71, R72, !PT ;  /* 0x0000004847487209 */ /* 0x000fc60007810000 */
[----:B------:R-:W0:Y:S02]  /*dee0*/  MUFU.TANH R83, R83 ;  /* 0x0000005300537308 */ /* 0x000e240000002400 */
[----:B------:R-:W1:Y:S06]  /*def0*/  SHFL.BFLY PT, R37, R72, 0x2, 0x1f ;  /* 0x0c401f0048257f89 */ /* 0x000e6c00000e0000 */
[----:B------:R-:W-:Y:S08]  /*df00*/  MUFU.TANH R86, R86 ;  /* 0x0000005600567308 */ /* 0x000ff00000002400 */
[----:B------:R-:W2:Y:S01]  /*df10*/  MUFU.TANH R87, R87 ;  /* 0x0000005700577308 */ /* 0x000ea20000002400 */
[----:B-1----:R-:W-:-:S05]  /*df20*/  FMNMX.FTZ R51, R72, R37, !PT ;  /* 0x0000002548337209 */ /* 0x002fca0007810000 */
[----:B------:R-:W1:Y:S02]  /*df30*/  SHFL.BFLY PT, R74, R51, 0x1, 0x1f ;  /* 0x0c201f00334a7f89 */ /* 0x000e6400000e0000 */
[----:B-1----:R-:W-:-:S04]  /*df40*/  FMNMX.FTZ R37, R51, R74, !PT ;  /* 0x0000004a33257209 */ /* 0x002fc80007810000 */
[C---:B------:R-:W-:Y:S01]  /*df50*/  FSETP.NEU.FTZ.AND P6, PT, R37.reuse, -INF , PT ;  /* 0xff8000002500780b */ /* 0x040fe20003fdd000 */
[----:B------:R-:W-:-:S05]  /*df60*/  FMUL.FTZ R73, R37, UR46 ;  /* 0x0000002e25497c20 */ /* 0x000fca0008410000 */
[----:B------:R-:W-:-:S05]  /*df70*/  FSEL R73, R73, RZ, P6 ;  /* 0x000000ff49497208 */ /* 0x000fca0003000000 */
[--C-:B------:R-:W-:Y:S01]  /*df80*/  FFMA.FTZ R160, R56, UR46, -R73.reuse ;  /* 0x0000002e38a07c23 */ /* 0x100fe20008010849 */
[----:B------:R-:W-:Y:S01]  /*df90*/  FMNMX.FTZ R56, R6, R5, !PT ;  /* 0x0000000506387209 */ /* 0x000fe20007810000 */
[--C-:B------:R-:W-:Y:S01]  /*dfa0*/  FFMA.FTZ R51, R55, UR46, -R73.reuse ;  /* 0x0000002e37337c23 */ /* 0x100fe20008010849 */
[--C-:B------:R-:W-:Y:S01]  /*dfb0*/  FFMA.FTZ R162, R57, UR46, -R73.reuse ;  /* 0x0000002e39a27c23 */ /* 0x100fe20008010849 */
[--C-:B------:R-:W-:Y:S01]  /*dfc0*/  FFMA.FTZ R53, R58, UR46, -R73.reuse ;  /* 0x0000002e3a357c23 */ /* 0x100fe20008010849 */
[----:B------:R-:W-:Y:S01]  /*dfd0*/  FMNMX.FTZ R55, R9, R56, !PT ;  /* 0x0000003809377209 */ /* 0x000fe20007810000 */
[--C-:B------:R-:W-:Y:S01]  /*dfe0*/  FFMA.FTZ R58, R63, UR46, -R73.reuse ;  /* 0x0000002e3f3a7c23 */ /* 0x100fe20008010849 */
[--C-:B------:R-:W-:Y:S01]  /*dff0*/  FFMA.FTZ R172, R65, UR46, -R73.reuse ;  /* 0x0000002e41ac7c23 */ /* 0x100fe20008010849 */
[--C-:B------:R-:W-:Y:S01]  /*e000*/  FFMA.FTZ R174, R40, UR46, -R73.reuse ;  /* 0x0000002e28ae7c23 */ /* 0x100fe20008010849 */
[----:B------:R-:W-:Y:S01]  /*e010*/  FMNMX.FTZ R56, R8, R55, !PT ;  /* 0x0000003708387209 */ /* 0x000fe20007810000 */
[--C-:B------:R-:W-:Y:S01]  /*e020*/  FFMA.FTZ R176, R44, UR46, -R73.reuse ;  /* 0x0000002e2cb07c23 */ /* 0x100fe20008010849 */
[----:B0-----:R-:W-:Y:S01]  /*e030*/  FSEL R44, R83, -INF , P3 ;  /* 0xff800000532c7808 */ /* 0x001fe20001800000 */
[--C-:B------:R-:W-:Y:S01]  /*e040*/  FFMA.FTZ R178, R48, UR46, -R73.reuse ;  /* 0x0000002e30b27c23 */ /* 0x100fe20008010849 */
[----:B------:R-:W-:Y:S01]  /*e050*/  FMNMX.FTZ R55, R13, R56, !PT ;  /* 0x000000380d377209 */ /* 0x000fe20007810000 */
[--C-:B------:R-:W-:Y:S01]  /*e060*/  FFMA.FTZ R164, R69, UR46, -R73.reuse ;  /* 0x0000002e45a47c23 */ /* 0x100fe20008010849 */
[--C-:B------:R-:W-:Y:S01]  /*e070*/  FFMA.FTZ R180, R38, UR46, -R73.reuse ;  /* 0x0000002e26b47c23 */ /* 0x100fe20008010849 */
[--C-:B------:R-:W-:Y:S01]  /*e080*/  FFMA.FTZ R168, R67, UR46, -R73.reuse ;  /* 0x0000002e43a87c23 */ /* 0x100fe20008010849 */
[----:B------:R-:W-:Y:S01]  /*e090*/  FMNMX.FTZ R56, R12, R55, !PT ;  /* 0x000000370c387209 */ /* 0x000fe20007810000 */
[--C-:B------:R-:W-:Y:S01]  /*e0a0*/  FFMA.FTZ R67, R43, UR46, -R73.reuse ;  /* 0x0000002e2b437c23 */ /* 0x100fe20008010849 */
[----:B------:R-:W-:Y:S01]  /*e0b0*/  MUFU.EX2 R160, R160 ;  /* 0x000000a000a07308 */ /* 0x000fe20000000800 */
[--C-:B------:R-:W-:Y:S01]  /*e0c0*/  FFMA.FTZ R60, R60, UR46, -R73.reuse ;  /* 0x0000002e3c3c7c23 */ /* 0x100fe20008010849 */
[----:B------:R-:W-:Y:S01]  /*e0d0*/  FMNMX.FTZ R57, R21, R56, !PT ;  /* 0x0000003815397209 */ /* 0x000fe20007810000 */
[--C-:B------:R-:W-:Y:S01]  /*e0e0*/  FFMA.FTZ R166, R68, UR46, -R73.reuse ;  /* 0x0000002e44a67c23 */ /* 0x100fe20008010849 */
[--C-:B------:R-:W-:Y:S01]  /*e0f0*/  FFMA.FTZ R59, R59, UR46, -R73.reuse ;  /* 0x0000002e3b3b7c23 */ /* 0x100fe20008010849 */
[--C-:B------:R-:W-:Y:S01]  /*e100*/  FFMA.FTZ R170, R66, UR46, -R73.reuse ;  /* 0x0000002e42aa7c23 */ /* 0x100fe20008010849 */
[----:B------:R-:W-:Y:S01]  /*e110*/  FMNMX.FTZ R56, R20, R57, !PT ;  /* 0x0000003914387209 */ /* 0x000fe20007810000 */
[--C-:B------:R-:W-:Y:S01]  /*e120*/  FFMA.FTZ R61, R61, UR46, -R73.reuse ;  /* 0x0000002e3d3d7c23 */ /* 0x100fe20008010849 */
[----:B------:R-:W0:Y:S01]  /*e130*/  MUFU.EX2 R51, R51 ;  /* 0x0000003300337308 */ /* 0x000e220000000800 */
[--C-:B------:R-:W-:Y:S01]  /*e140*/  FFMA.FTZ R41, R41, UR46, -R73.reuse ;  /* 0x0000002e29297c23 */ /* 0x100fe20008010849 */
[----:B------:R-:W-:Y:S01]  /*e150*/  FMNMX.FTZ R57, R27, R56, !PT ;  /* 0x000000381b397209 */ /* 0x000fe20007810000 */
[--C-:B------:R-:W-:Y:S01]  /*e160*/  FFMA.FTZ R45, R45, UR46, -R73.reuse ;  /* 0x0000002e2d2d7c23 */ /* 0x100fe20008010849 */
[--C-:B------:R-:W-:Y:S01]  /*e170*/  FFMA.FTZ R49, R49, UR46, -R73.reuse ;  /* 0x0000002e31317c23 */ /* 0x100fe20008010849 */
[--C-:B------:R-:W-:Y:S01]  /*e180*/  FFMA.FTZ R182, R42, UR46, -R73.reuse ;  /* 0x0000002e2ab67c23 */ /* 0x100fe20008010849 */
[----:B------:R-:W-:Y:S01]  /*e190*/  FMNMX.FTZ R56, R26, R57, !PT ;  /* 0x000000391a387209 */ /* 0x000fe20007810000 */
[--C-:B------:R-:W-:Y:S01]  /*e1a0*/  FFMA.FTZ R184, R46, UR46, -R73.reuse ;  /* 0x0000002e2eb87c23 */ /* 0x100fe20008010849 */
[----:B------:R2:W-:Y:S01]  /*e1b0*/  MUFU.EX2 R57, R58 ;  /* 0x0000003a00397308 */ /* 0x0005e20000000800 */
[--C-:B------:R-:W-:Y:S01]  /*e1c0*/  FFMA.FTZ R47, R47, UR46, -R73.reuse ;  /* 0x0000002e2f2f7c23 */ /* 0x100fe20008010849 */
[----:B------:R-:W-:Y:S01]  /*e1d0*/  FMNMX.FTZ R63, R31, R56, !PT ;  /* 0x000000381f3f7209 */ /* 0x000fe20007810000 */
[--C-:B------:R-:W-:Y:S01]  /*e1e0*/  FFMA.FTZ R186, R50, UR46, -R73.reuse ;  /* 0x0000002e32ba7c23 */ /* 0x100fe20008010849 */
[--C-:B------:R-:W-:Y:S01]  /*e1f0*/  FFMA.FTZ R188, R62, UR46, -R73.reuse ;  /* 0x0000002e3ebc7c23 */ /* 0x100fe20008010849 */
[--C-:B------:R-:W-:Y:S01]  /*e200*/  FFMA.FTZ R75, R64, UR46, -R73.reuse ;  /* 0x0000002e404b7c23 */ /* 0x100fe20008010849 */
[----:B------:R-:W-:Y:S01]  /*e210*/  FMNMX.FTZ R56, R30, R63, !PT ;  /* 0x0000003f1e387209 */ /* 0x000fe20007810000 */
[--C-:B------:R-:W-:Y:S01]  /*e220*/  FFMA.FTZ R190, R70, UR46, -R73.reuse ;  /* 0x0000002e46be7c23 */ /* 0x100fe20008010849 */
[----:B------:R-:W1:Y:S01]  /*e230*/  MUFU.EX2 R162, R162 ;  /* 0x000000a200a27308 */ /* 0x000e620000000800 */
[----:B--2---:R-:W-:Y:S01]  /*e240*/  FSEL R58, R87, -INF , P5 ;  /* 0xff800000573a7808 */ /* 0x004fe20002800000 */
[----:B------:R-:W-:Y:S01]  /*e250*/  FFMA.FTZ R71, R71, UR46, -R73 ;  /* 0x0000002e47477c23 */ /* 0x000fe20008010849 */
[----:B------:R-:W-:Y:S01]  /*e260*/  FMNMX.FTZ R63, R35, R56, !PT ;  /* 0x00000038233f7209 */ /* 0x000fe20007810000 */
[----:B------:R-:W-:-:S03]  /*e270*/  IMAD.U32 R46, RZ, RZ, UR38 ;  /* 0x00000026ff2e7e24 */ /* 0x000fc6000f8e00ff */
[----:B------:R-:W-:Y:S01]  /*e280*/  FMNMX.FTZ R63, R34, R63, !PT ;  /* 0x0000003f223f7209 */ /* 0x000fe20007810000 */
[----:B------:R-:W2:Y:S01]  /*e290*/  MUFU.EX2 R53, R53 ;  /* 0x0000003500357308 */ /* 0x000ea20000000800 */
[----:B------:R-:W-:Y:S02]  /*e2a0*/  PRMT R3, R46, 0x654, R3 ;  /* 0x000006542e037816 */ /* 0x000fe40000000003 */
[----:B------:R-:W-:Y:S02]  /*e2b0*/  FMNMX.FTZ R56, R4, R63, !PT ;  /* 0x0000003f04387209 */ /* 0x000fe40007810000 */
[----:B------:R3:W-:Y:S02]  /*e2c0*/  SYNCS.ARRIVE.TRANS64.RED.A1T0 RZ, [R3+URZ], RZ ;  /* 0x000000ff03ff79a7 */ /* 0x0007e4000810043f */
[----:B------:R-:W-:Y:S01]  /*e2d0*/  FMNMX.FTZ R56, R39, R56, !PT ;  /* 0x0000003827387209 */ /* 0x000fe20007810000 */
[----:B------:R-:W4:Y:S03]  /*e2e0*/  MUFU.EX2 R164, R164 ;  /* 0x000000a400a47308 */ /* 0x000f260000000800 */
[----:B------:R-:W-:-:S04]  /*e2f0*/  FMNMX.FTZ R63, R7, R56, !PT ;  /* 0x00000038073f7209 */ /* 0x000fc80007810000 */
[----:B------:R-:W-:Y:S01]  /*e300*/  FMNMX.FTZ R56, R10, R63, !PT ;  /* 0x0000003f0a387209 */ /* 0x000fe20007810000 */
[----:B------:R-:W5:Y:S03]  /*e310*/  MUFU.EX2 R55, R60 ;  /* 0x0000003c00377308 */ /* 0x000f660000000800 */
[----:B------:R-:W-:-:S04]  /*e320*/  FMNMX.FTZ R63, R11, R56, !PT ;  /* 0x000000380b3f7209 */ /* 0x000fc80007810000 */
[----:B------:R-:W-:Y:S01]  /*e330*/  FMNMX.FTZ R56, R14, R63, !PT ;  /* 0x0000003f0e387209 */ /* 0x000fe20007810000 */
[----:B------:R-:W3:Y:S03]  /*e340*/  MUFU.EX2 R166, R166 ;  /* 0x000000a600a67308 */ /* 0x000ee60000000800 */
[----:B------:R-:W-:Y:S01]  /*e350*/  FMNMX.FTZ R63, R25, R56, !PT ;  /* 0x00000038193f7209 */ /* 0x000fe20007810000 */
[----:B------:R-:W-:-:S03]  /*e360*/  FFMA.FTZ R56, R36, UR46, -R73 ;  /* 0x0000002e24387c23 */ /* 0x000fc60008010849 */
[----:B------:R-:W-:Y:S01]  /*e370*/  FMNMX.FTZ R36, R24, R63, !PT ;  /* 0x0000003f18247209 */ /* 0x000fe20007810000 */
[----:B------:R-:W-:Y:S03]  /*e380*/  MUFU.EX2 R168, R168 ;  /* 0x000000a800a87308 */ /* 0x000fe60000000800 */
[----:B------:R-:W-:-:S04]  /*e390*/  FMNMX.FTZ R65, R15, R36, !PT ;  /* 0x000000240f417209 */ /* 0x000fc80007810000 */
[----:B------:R-:W-:Y:S01]  /*e3a0*/  FMNMX.FTZ R36, R28, R65, !PT ;  /* 0x000000411c247209 */ /* 0x000fe20007810000 */
[----:B------:R0:W-:Y:S03]  /*e3b0*/  MUFU.EX2 R63, R56 ;  /* 0x00000038003f7308 */ /* 0x0001e60000000800 */
[----:B------:R-:W-:Y:S02]  /*e3c0*/  FMNMX.FTZ R65, R29, R36, !PT ;  /* 0x000000241d417209 */ /* 0x000fe40007810000 */
[----:B------:R-:W-:Y:S02]  /*e3d0*/  FSEL R36, R79, -INF , P1 ;  /* 0xff8000004f247808 */ /* 0x000fe40000800000 */
[----:B------:R-:W-:Y:S01]  /*e3e0*/  FMNMX.FTZ R40, R32, R65, !PT ;  /* 0x0000004120287209 */ /* 0x000fe20007810000 */
[----:B------:R-:W-:Y:S01]  /*e3f0*/  MUFU.EX2 R59, R59 ;  /* 0x0000003b003b7308 */ /* 0x000fe20000000800 */
[----:B0-----:R-:W-:-:S02]  /*e400*/  FSEL R56, R86, -INF , P4 ;  /* 0xff80000056387808 */ /* 0x001fc40002000000 */
[----:B------:R-:W-:Y:S02]  /*e410*/  FMNMX.FTZ R65, R33, R40, !PT ;  /* 0x0000002821417209 */ /* 0x000fe40007810000 */
[----:B------:R-:W-:Y:S02]  /*e420*/  FSEL R40, R82, -INF , P2 ;  /* 0xff80000052287808 */ /* 0x000fe40001000000 */
[----:B------:R-:W-:Y:S01]  /*e430*/  FMNMX.FTZ R65, R36, R65, !PT ;  /* 0x0000004124417209 */ /* 0x000fe20007810000 */
[----:B------:R-:W-:Y:S03]  /*e440*/  MUFU.EX2 R170, R170 ;  /* 0x000000aa00aa7308 */ /* 0x000fe60000000800 */
[----:B------:R-:W-:-:S04]  /*e450*/  FMNMX.FTZ R65, R40, R65, !PT ;  /* 0x0000004128417209 */ /* 0x000fc80007810000 */
[----:B------:R-:W-:Y:S01]  /*e460*/  FMNMX.FTZ R65, R44, R65, !PT ;  /* 0x000000412c417209 */ /* 0x000fe20007810000 */
[----:B------:R-:W-:Y:S03]  /*e470*/  MUFU.EX2 R61, R61 ;  /* 0x0000003d003d7308 */ /* 0x000fe60000000800 */
[----:B------:R-:W-:-:S04]  /*e480*/  FMNMX.FTZ R65, R56, R65, !PT ;  /* 0x0000004138417209 */ /* 0x000fc80007810000 */
[----:B------:R-:W-:Y:S01]  /*e490*/  FMNMX.FTZ R48, R58, R65, !PT ;  /* 0x000000413a307209 */ /* 0x000fe20007810000 */
[--C-:B------:R-:W-:Y:S01]  /*e4a0*/  FFMA.FTZ R65, R52, UR46, -R73.reuse ;  /* 0x0000002e34417c23 */ /* 0x100fe20008010849 */
[----:B------:R-:W-:Y:S03]  /*e4b0*/  MUFU.EX2 R172, R172 ;  /* 0x000000ac00ac7308 */ /* 0x000fe60000000800 */
[----:B------:R-:W0:Y:S05]  /*e4c0*/  SHFL.BFLY PT, R69, R48, 0x2, 0x1f ;  /* 0x0c401f0030457f89 */ /* 0x000e2a00000e0000 */
[----:B------:R-:W-:Y:S08]  /*e4d0*/  MUFU.EX2 R174, R174 ;  /* 0x000000ae00ae7308 */ /* 0x000ff00000000800 */
[----:B------:R-:W-:Y:S08]  /*e4e0*/  MUFU.EX2 R41, R41 ;  /* 0x0000002900297308 */ /* 0x000ff00000000800 */
[----:B------:R-:W-:Y:S01]  /*e4f0*/  MUFU.EX2 R176, R176 ;  /* 0x000000b000b07308 */ /* 0x000fe20000000800 */
[----:B0-----:R-:W-:Y:S01]  /*e500*/  FMNMX.FTZ R38, R48, R69, !PT ;  /* 0x0000004530267209 */ /* 0x001fe20007810000 */
[----:B------:R-:W-:-:S04]  /*e510*/  FFMA.FTZ R69, R54, UR46, -R73 ;  /* 0x0000002e36457c23 */ /* 0x000fc80008010849 */
[----:B------:R-:W0:Y:S02]  /*e520*/  SHFL.BFLY PT, R43, R38, 0x1, 0x1f ;  /* 0x0c201f00262b7f89 */ /* 0x000e2400000e0000 */
[----:B------:R-:W-:Y:S08]  /*e530*/  MUFU.EX2 R45, R45 ;  /* 0x0000002d002d7308 */ /* 0x000ff00000000800 */
[----:B------:R-:W-:Y:S08]  /*e540*/  MUFU.EX2 R178, R178 ;  /* 0x000000b200b27308 */ /* 0x000ff00000000800 */
[----:B------:R-:W-:Y:S01]  /*e550*/  MUFU.EX2 R49, R49 ;  /* 0x0000003100317308 */ /* 0x000fe20000000800 */
[----:B0-----:R-:W-:-:S07]  /*e560*/  FMNMX.FTZ R43, R38, R43, !PT ;  /* 0x0000002b262b7209 */ /* 0x001fce0007810000 */
[----:B------:R-:W-:Y:S01]  /*e570*/  MUFU.EX2 R180, R180 ;  /* 0x000000b400b47308 */ /* 0x000fe20000000800 */
[C---:B------:R-:W-:Y:S01]  /*e580*/  FSETP.NEU.FTZ.AND P1, PT, R43.reuse, -INF , PT ;  /* 0xff8000002b00780b */ /* 0x040fe20003f3d000 */
[----:B------:R-:W-:-:S06]  /*e590*/  FMUL.FTZ R38, R43, UR46 ;  /* 0x0000002e2b267c20 */ /* 0x000fcc0008410000 */
[----:B------:R-:W-:Y:S01]  /*e5a0*/  MUFU.EX2 R65, R65 ;  /* 0x0000004100417308 */ /* 0x000fe20000000800 */
[----:B------:R-:W-:-:S05]  /*e5b0*/  FSEL R73, R38, RZ, P1 ;  /* 0x000000ff26497208 */ /* 0x000fca0000800000 */
[--C-:B------:R-:W-:Y:S01]  /*e5c0*/  FFMA.FTZ R161, R6, UR46, -R73.reuse ;  /* 0x0000002e06a17c23 */ /* 0x100fe20008010849 */
[--C-:B------:R-:W-:Y:S01]  /*e5d0*/  FFMA.FTZ R6, R5, UR46, -R73.reuse ;  /* 0x0000002e05067c23 */ /* 0x100fe20008010849 */
[----:B------:R-:W-:Y:S01]  /*e5e0*/  FFMA.FTZ R163, R9, UR46, -R73 ;  /* 0x0000002e09a37c23 */ /* 0x000fe20008010849 */
[----:B------:R-:W-:Y:S01]  /*e5f0*/  FADD.FTZ R5, R160, R51 ;  /* 0x00000033a0057221 */ /* 0x000fe20000010000 */
[--C-:B------:R-:W-:Y:S01]  /*e600*/  FFMA.FTZ R8, R8, UR46, -R73.reuse ;  /* 0x0000002e08087c23 */ /* 0x100fe20008010849 */
[----:B------:R-:W-:Y:S01]  /*e610*/  FFMA.FTZ R165, R13, UR46, -R73 ;  /* 0x0000002e0da57c23 */ /* 0x000fe20008010849 */
[----:B------:R-:W-:Y:S01]  /*e620*/  MUFU.EX2 R161, R161 ;  /* 0x000000a100a17308 */ /* 0x000fe20000000800 */
[----:B-1----:R-:W-:Y:S01]  /*e630*/  FADD.FTZ R38, R162, R5 ;  /* 0x00000005a2267221 */ /* 0x002fe20000010000 */
[--C-:B------:R-:W-:Y:S01]  /*e640*/  FFMA.FTZ R12, R12, UR46, -R73.reuse ;  /* 0x0000002e0c0c7c23 */ /* 0x100fe20008010849 */
[--C-:B------:R-:W-:Y:S01]  /*e650*/  FFMA.FTZ R167, R21, UR46, -R73.reuse ;  /* 0x0000002e15a77c23 */ /* 0x100fe20008010849 */
[--C-:B------:R-:W-:Y:S01]  /*e660*/  FFMA.FTZ R20, R20, UR46, -R73.reuse ;  /* 0x0000002e14147c23 */ /* 0x100fe20008010849 */
[----:B--2---:R-:W-:Y:S01]  /*e670*/  FADD.FTZ R5, R53, R38 ;  /* 0x0000002635057221 */ /* 0x004fe20000010000 */
[--C-:B------:R-:W-:Y:S01]  /*e680*/  FFMA.FTZ R169, R27, UR46, -R73.reuse ;  /* 0x0000002e1ba97c23 */ /* 0x100fe20008010849 */
[----:B------:R-:W-:Y:S01]  /*e690*/  FFMA.FTZ R177, R7, UR46, -R73 ;  /* 0x0000002e07b17c23 */ /* 0x000fe20008010849 */
[----:B------:R-:W0:Y:S01]  /*e6a0*/  MUFU.EX2 R6, R6 ;  /* 0x0000000600067308 */ /* 0x000e220000000800 */
[----:B----4-:R-:W-:Y:S01]  /*e6b0*/  FADD.FTZ R38, R164, R5 ;  /* 0x00000005a4267221 */ /* 0x010fe20000010000 */
[--C-:B------:R-:W-:Y:S01]  /*e6c0*/  FFMA.FTZ R26, R26, UR46, -R73.reuse ;  /* 0x0000002e1a1a7c23 */ /* 0x100fe20008010849 */
[--C-:B------:R-:W-:Y:S01]  /*e6d0*/  FFMA.FTZ R171, R31, UR46, -R73.reuse ;  /* 0x0000002e1fab7c23 */ /* 0x100fe20008010849 */
[--C-:B------:R-:W-:Y:S01]  /*e6e0*/  FFMA.FTZ R30, R30, UR46, -R73.reuse ;  /* 0x0000002e1e1e7c23 */ /* 0x100fe20008010849 */
[----:B-----5:R-:W-:Y:S01]  /*e6f0*/  FADD.FTZ R5, R55, R38 ;  /* 0x0000002637057221 */ /* 0x020fe20000010000 */
[--C-:B------:R-:W-:Y:S01]  /*e700*/  FFMA.FTZ R173, R35, UR46, -R73.reuse ;  /* 0x0000002e23ad7c23 */ /* 0x100fe20008010849 */
[----:B------:R-:W-:Y:S01]  /*e710*/  FFMA.FTZ R34, R34, UR46, -R73 ;  /* 0x0000002e22227c23 */ /* 0x000fe20008010849 */
[----:B------:R-:W1:Y:S01]  /*e720*/  MUFU.EX2 R163, R163 ;  /* 0x000000a300a37308 */ /* 0x000e620000000800 */
[----:B---3--:R-:W-:Y:S01]  /*e730*/  FADD.FTZ R42, R166, R5 ;  /* 0x00000005a62a7221 */ /* 0x008fe20000010000 */
[--C-:B------:R-:W-:Y:S01]  /*e740*/  FFMA.FTZ R175, R4, UR46, -R73.reuse ;  /* 0x0000002e04af7c23 */ /* 0x100fe20008010849 */
[--C-:B------:R-:W-:Y:S01]  /*e750*/  FFMA.FTZ R4, R39, UR46, -R73.reuse ;  /* 0x0000002e27047c23 */ /* 0x100fe20008010849 */
[--C-:B------:R-:W-:Y:S01]  /*e760*/  FFMA.FTZ R10, R10, UR46, -R73.reuse ;  /* 0x0000002e0a0a7c23 */ /* 0x100fe20008010849 */
[----:B------:R-:W-:Y:S01]  /*e770*/  FADD.FTZ R7, R57, R42 ;  /* 0x0000002a39077221 */ /* 0x000fe20000010000 */
[--C-:B------:R-:W-:Y:S01]  /*e780*/  FFMA.FTZ R179, R11, UR46, -R73.reuse ;  /* 0x0000002e0bb37c23 */ /* 0x100fe20008010849 */
[----:B------:R-:W-:Y:S01]  /*e790*/  FFMA.FTZ R14, R14, UR46, -R73 ;  /* 0x0000002e0e0e7c23 */ /* 0x000fe20008010849 */
[----:B------:R-:W2:Y:S01]  /*e7a0*/  MUFU.EX2 R8, R8 ;  /* 0x0000000800087308 */ /* 0x000ea20000000800 */
[----:B0-----:R-:W-:Y:S01]  /*e7b0*/  FADD.FTZ R38, R161, R6 ;  /* 0x00000006a1267221 */ /* 0x001fe20000010000 */
[----:B------:R-:W-:Y:S01]  /*e7c0*/  FADD.FTZ R42, R168, R7 ;  /* 0x00000007a82a7221 */ /* 0x000fe20000010000 */
[--C-:B------:R-:W-:Y:S01]  /*e7d0*/  FFMA.FTZ R181, R25, UR46, -R73.reuse ;  /* 0x0000002e19b57c23 */ /* 0x100fe20008010849 */
[--C-:B------:R-:W-:Y:S01]  /*e7e0*/  FFMA.FTZ R24, R24, UR46, -R73.reuse ;  /* 0x0000002e18187c23 */ /* 0x100fe20008010849 */
[--C-:B------:R-:W-:Y:S01]  /*e7f0*/  FFMA.FTZ R15, R15, UR46, -R73.reuse ;  /* 0x0000002e0f0f7c23 */ /* 0x100fe20008010849 */
[----:B------:R-:W-:Y:S01]  /*e800*/  FADD.FTZ R7, R59, R42 ;  /* 0x0000002a3b077221 */ /* 0x000fe20000010000 */
[----:B------:R-:W-:Y:S01]  /*e810*/  FFMA.FTZ R28, R28, UR46, -R73 ;  /* 0x0000002e1c1c7c23 */ /* 0x000fe20008010849 */
[----:B------:R-:W0:Y:S01]  /*e820*/  MUFU.EX2 R165, R165 ;  /* 0x000000a500a57308 */ /* 0x000e220000000800 */
[----:B-1----:R-:W-:Y:S01]  /*e830*/  FADD.FTZ R5, R163, R38 ;  /* 0x00000026a3057221 */ /* 0x002fe20000010000 */
[----:B------:R-:W-:Y:S01]  /*e840*/  FADD.FTZ R42, R170, R7 ;  /* 0x00000007aa2a7221 */ /* 0x000fe20000010000 */
[--C-:B------:R-:W-:Y:S01]  /*e850*/  FFMA.FTZ R29, R29, UR46, -R73.reuse ;  /* 0x0000002e1d1d7c23 */ /* 0x100fe20008010849 */
[--C-:B------:R-:W-:Y:S01]  /*e860*/  FFMA.FTZ R32, R32, UR46, -R73.reuse ;  /* 0x0000002e20207c23 */ /* 0x100fe20008010849 */
[--C-:B------:R-:W-:Y:S01]  /*e870*/  FFMA.FTZ R33, R33, UR46, -R73.reuse ;  /* 0x0000002e21217c23 */ /* 0x100fe20008010849 */
[----:B------:R-:W-:Y:S01]  /*e880*/  FADD.FTZ R7, R61, R42 ;  /* 0x0000002a3d077221 */ /* 0x000fe20000010000 */
[----:B------:R-:W-:Y:S01]  /*e890*/  FFMA.FTZ R36, R36, UR46, -R73 ;  /* 0x0000002e24247c23 */ /* 0x000fe20008010849 */
[----:B------:R-:W1:Y:S01]  /*e8a0*/  MUFU.EX2 R12, R12 ;  /* 0x0000000c000c7308 */ /* 0x000e620000000800 */
[----:B--2---:R-:W-:Y:S01]  /*e8b0*/  FADD.FTZ R38, R8, R5 ;  /* 0x0000000508267221 */ /* 0x004fe20000010000 */
[----:B------:R-:W-:Y:S01]  /*e8c0*/  FADD.FTZ R42, R172, R7 ;  /* 0x00000007ac2a7221 */ /* 0x000fe20000010000 */
[--C-:B------:R-:W-:Y:S01]  /*e8d0*/  FFMA.FTZ R40, R40, UR46, -R73.reuse ;  /* 0x0000002e28287c23 */ /* 0x100fe20008010849 */
[--C-:B------:R-:W-:Y:S01]  /*e8e0*/  FFMA.FTZ R44, R44, UR46, -R73.reuse ;  /* 0x0000002e2c2c7c23 */ /* 0x100fe20008010849 */
[--C-:B------:R-:W-:Y:S01]  /*e8f0*/  FFMA.FTZ R56, R56, UR46, -R73.reuse ;  /* 0x0000002e38387c23 */ /* 0x100fe20008010849 */
[----:B------:R-:W-:Y:S01]  /*e900*/  FADD.FTZ R7, R63, R42 ;  /* 0x0000002a3f077221 */ /* 0x000fe20000010000 */
[----:B------:R-:W-:Y:S01]  /*e910*/  FFMA.FTZ R58, R58, UR46, -R73 ;  /* 0x0000002e3a3a7c23 */ /* 0x000fe20008010849 */
[----:B------:R-:W2:Y:S01]  /*e920*/  MUFU.EX2 R167, R167 ;  /* 0x000000a700a77308 */ /* 0x000ea20000000800 */
[----:B0-----:R-:W-:Y:S01]  /*e930*/  FADD.FTZ R5, R165, R38 ;  /* 0x00000026a5057221 */ /* 0x001fe20000010000 */
[----:B------:R-:W-:Y:S01]  /*e940*/  FADD.FTZ R42, R174, R7 ;  /* 0x00000007ae2a7221 */ /* 0x000fe20000010000 */
[----:B------:R-:W-:Y:S01]  /*e950*/  VIADD R9, R93, 0xfffffffe ;  /* 0xfffffffe5d097836 */ /* 0x000fe20000000000 */
[----:B------:R-:W-:-:S02]  /*e960*/  F2FP.F16.F32.PACK_AB R161, R6, R161 ;  /* 0x000000a106a1723e */ /* 0x000fc400000000ff */
[----:B------:R-:W-:Y:S02]  /*e970*/  F2FP.F16.F32.PACK_AB R163, R8, R163 ;  /* 0x000000a308a3723e */ /* 0x000fe400000000ff */
[----:B------:R-:W0:Y:S01]  /*e980*/  MUFU.EX2 R20, R20 ;  /* 0x0000001400147308 */ /* 0x000e220000000800 */
[----:B-1----:R-:W-:Y:S01]  /*e990*/  FADD.FTZ R38, R12, R5 ;  /* 0x000000050c267221 */ /* 0x002fe20000010000 */
[----:B------:R-:W-:Y:S02]  /*e9a0*/  ISETP.GE.AND P1, PT, R9, R194, PT ;  /* 0x000000c20900720c */ /* 0x000fe40003f26270 */
[----:B------:R-:W-:Y:S02]  /*e9b0*/  F2FP.F16.F32.PACK_AB R160, R51, R160 ;  /* 0x000000a033a0723e */ /* 0x000fe400000000ff */
[----:B------:R-:W-:Y:S02]  /*e9c0*/  F2FP.F16.F32.PACK_AB R162, R53, R162 ;  /* 0x000000a235a2723e */ /* 0x000fe400000000ff */
[----:B------:R-:W1:Y:S01]  /*e9d0*/  MUFU.EX2 R169, R169 ;  /* 0x000000a900a97308 */ /* 0x000e620000000800 */
[----:B--2---:R-:W-:Y:S01]  /*e9e0*/  FADD.FTZ R5, R167, R38 ;  /* 0x00000026a7057221 */ /* 0x004fe20000010000 */
[----:B------:R-:W-:-:S02]  /*e9f0*/  F2FP.F16.F32.PACK_AB R164, R55, R164 ;  /* 0x000000a437a4723e */ /* 0x000fc400000000ff */
[----:B------:R-:W-:Y:S02]  /*ea00*/  F2FP.F16.F32.PACK_AB R166, R57, R166 ;  /* 0x000000a639a6723e */ /* 0x000fe400000000ff */
[----:B------:R-:W-:Y:S02]  /*ea10*/  F2FP.F16.F32.PACK_AB R168, R59, R168 ;  /* 0x000000a83ba8723e */ /* 0x000fe400000000ff */
[----:B------:R-:W2:Y:S01]  /*ea20*/  MUFU.EX2 R26, R26 ;  /* 0x0000001a001a7308 */ /* 0x000ea20000000800 */
[----:B0-----:R-:W-:Y:S01]  /*ea30*/  FADD.FTZ R38, R20, R5 ;  /* 0x0000000514267221 */ /* 0x001fe20000010000 */
[----:B------:R-:W-:Y:S02]  /*ea40*/  F2FP.F16.F32.PACK_AB R170, R61, R170 ;  /* 0x000000aa3daa723e */ /* 0x000fe400000000ff */
[----:B------:R-:W-:Y:S02]  /*ea50*/  F2FP.F16.F32.PACK_AB R172, R63, R172 ;  /* 0x000000ac3fac723e */ /* 0x000fe400000000ff */
[----:B------:R-:W-:-:S02]  /*ea60*/  F2FP.F16.F32.PACK_AB R174, R41, R174 ;  /* 0x000000ae29ae723e */ /* 0x000fc400000000ff */
[----:B------:R-:W0:Y:S01]  /*ea70*/  MUFU.EX2 R171, R171 ;  /* 0x000000ab00ab7308 */ /* 0x000e220000000800 */
[----:B-1----:R-:W-:Y:S01]  /*ea80*/  FADD.FTZ R5, R169, R38 ;  /* 0x00000026a9057221 */ /* 0x002fe20000010000 */
[----:B------:R-:W-:Y:S02]  /*ea90*/  F2FP.F16.F32.PACK_AB R165, R12, R165 ;  /* 0x000000a50ca5723e */ /* 0x000fe400000000ff */
[----:B------:R-:W-:Y:S02]  /*eaa0*/  F2FP.F16.F32.PACK_AB R167, R20, R167 ;  /* 0x000000a714a7723e */ /* 0x000fe400000000ff */
[----:B------:R-:W-:Y:S02]  /*eab0*/  MOV R93, R151 ;  /* 0x00000097005d7202 */ /* 0x000fe40000000f00 */
[----:B------:R-:W1:Y:S01]  /*eac0*/  MUFU.EX2 R30, R30 ;  /* 0x0000001e001e7308 */ /* 0x000e620000000800 */
[C---:B--2---:R-:W-:Y:S01]  /*ead0*/  FADD.FTZ R38, R26.reuse, R5 ;  /* 0x000000051a267221 */ /* 0x044fe20000010000 */
[----:B------:R-:W-:Y:S01]  /*eae0*/  FADD.FTZ R5, R41, R42 ;  /* 0x0000002a29057221 */ /* 0x000fe20000010000 */
[----:B------:R-:W-:-:S03]  /*eaf0*/  F2FP.F16.F32.PACK_AB R169, R26, R169 ;  /* 0x000000a91aa9723e */ /* 0x000fc600000000ff */
[----:B------:R-:W-:Y:S01]  /*eb00*/  FADD.FTZ R42, R176, R5 ;  /* 0x00000005b02a7221 */ /* 0x000fe20000010000 */
[----:B------:R-:W-:Y:S01]  /*eb10*/  F2FP.F16.F32.PACK_AB R176, R45, R176 ;  /* 0x000000b02db0723e */ /* 0x000fe200000000ff */
[----:B------:R-:W2:Y:S01]  /*eb20*/  MUFU.EX2 R173, R173 ;  /* 0x000000ad00ad7308 */ /* 0x000ea20000000800 */
[----:B0-----:R-:W-:Y:S01]  /*eb30*/  FADD.FTZ R3, R171, R38 ;  /* 0x00000026ab037221 */ /* 0x001fe20000010000 */
[----:B------:R-:W-:-:S04]  /*eb40*/  FADD.FTZ R5, R45, R42 ;  /* 0x0000002a2d057221 */ /* 0x000fc80000010000 */
[----:B------:R-:W-:Y:S01]  /*eb50*/  FADD.FTZ R42, R178, R5 ;  /* 0x00000005b22a7221 */ /* 0x000fe20000010000 */
[C---:B------:R-:W-:Y:S01]  /*eb60*/  F2FP.F16.F32.PACK_AB R178, R49.reuse, R178 ;  /* 0x000000b231b2723e */ /* 0x040fe200000000ff */
[----:B------:R-:W0:Y:S01]  /*eb70*/  MUFU.EX2 R34, R34 ;  /* 0x0000002200227308 */ /* 0x000e220000000800 */
[C---:B-1----:R-:W-:Y:S01]  /*eb80*/  FADD.FTZ R38, R30.reuse, R3 ;  /* 0x000000031e267221 */ /* 0x042fe20000010000 */
[----:B------:R-:W-:Y:S01]  /*eb90*/  FADD.FTZ R5, R49, R42 ;  /* 0x0000002a31057221 */ /* 0x000fe20000010000 */
[----:B------:R-:W-:-:S03]  /*eba0*/  F2FP.F16.F32.PACK_AB R171, R30, R171 ;  /* 0x000000ab1eab723e */ /* 0x000fc600000000ff */
[----:B------:R-:W-:Y:S01]  /*ebb0*/  FADD.FTZ R42, R180, R5 ;  /* 0x00000005b42a7221 */ /* 0x000fe20000010000 */
[----:B------:R-:W-:Y:S01]  /*ebc0*/  F2FP.F16.F32.PACK_AB R180, R65, R180 ;  /* 0x000000b441b4723e */ /* 0x000fe200000000ff */
[----:B------:R-:W1:Y:S01]  /*ebd0*/  MUFU.EX2 R175, R175 ;  /* 0x000000af00af7308 */ /* 0x000e620000000800 */
[----:B--2---:R-:W-:Y:S01]  /*ebe0*/  FADD.FTZ R3, R173, R38 ;  /* 0x00000026ad037221 */ /* 0x004fe20000010000 */
[----:B------:R-:W-:-:S06]  /*ebf0*/  FADD.FTZ R5, R65, R42 ;  /* 0x0000002a41057221 */ /* 0x000fcc0000010000 */
        /* <DEDUP_REMOVED lines=13> */
[----:B------:R-:W1:Y:S01]  /*ecd0*/  MUFU.EX2 R67, R67 ;  /* 0x0000004300437308 */ /* 0x000e620000000800 */
[----:B--2---:R-:W-:-:S07]  /*ece0*/  FADD.FTZ R42, R182, R5 ;  /* 0x00000005b62a7221 */ /* 0x004fce0000010000 */
[----:B------:R-:W2:Y:S01]  /*ecf0*/  MUFU.EX2 R14, R14 ;  /* 0x0000000e000e7308 */ /* 0x000ea20000000800 */
[----:B0-----:R-:W-:-:S07]  /*ed00*/  FADD.FTZ R3, R179, R38 ;  /* 0x00000026b3037221 */ /* 0x001fce0000010000 */
[----:B------:R-:W0:Y:S01]  /*ed10*/  MUFU.EX2 R184, R184 ;  /* 0x000000b800b87308 */ /* 0x000e220000000800 */
[C---:B-1----:R-:W-:Y:S01]  /*ed20*/  FADD.FTZ R5, R67.reuse, R42 ;  /* 0x0000002a43057221 */ /* 0x042fe20000010000 */
[----:B------:R-:W-:-:S06]  /*ed30*/  F2FP.F16.F32.PACK_AB R182, R67, R182 ;  /* 0x000000b643b6723e */ /* 0x000fcc00000000ff */
[----:B------:R-:W1:Y:S01]  /*ed40*/  MUFU.EX2 R181, R181 ;  /* 0x000000b500b57308 */ /* 0x000e620000000800 */
[C---:B--2---:R-:W-:Y:S01]  /*ed50*/  FADD.FTZ R38, R14.reuse, R3 ;  /* 0x000000030e267221 */ /* 0x044fe20000010000 */
[----:B------:R-:W-:-:S06]  /*ed60*/  F2FP.F16.F32.PACK_AB R179, R14, R179 ;  /* 0x000000b30eb3723e */ /* 0x000fcc00000000ff */
[----:B------:R-:W2:Y:S01]  /*ed70*/  MUFU.EX2 R47, R47 ;  /* 0x0000002f002f7308 */ /* 0x000ea20000000800 */
[----:B0-----:R-:W-:-:S07]  /*ed80*/  FADD.FTZ R42, R184, R5 ;  /* 0x00000005b82a7221 */ /* 0x001fce0000010000 */
[----:B------:R-:W0:Y:S01]  /*ed90*/  MUFU.EX2 R24, R24 ;  /* 0x0000001800187308 */ /* 0x000e220000000800 */
[----:B-1----:R-:W-:-:S07]  /*eda0*/  FADD.FTZ R3, R181, R38 ;  /* 0x00000026b5037221 */ /* 0x002fce0000010000 */
[----:B------:R-:W1:Y:S01]  /*edb0*/  MUFU.EX2 R186, R186 ;  /* 0x000000ba00ba7308 */ /* 0x000e620000000800 */
[C---:B--2---:R-:W-:Y:S01]  /*edc0*/  FADD.FTZ R5, R47.reuse, R42 ;  /* 0x0000002a2f057221 */ /* 0x044fe20000010000 */
[----:B------:R-:W-:-:S06]  /*edd0*/  F2FP.F16.F32.PACK_AB R184, R47, R184 ;  /* 0x000000b82fb8723e */ /* 0x000fcc00000000ff */
[----:B------:R-:W2:Y:S01]  /*ede0*/  MUFU.EX2 R15, R15 ;  /* 0x0000000f000f7308 */ /* 0x000ea20000000800 */
[C---:B0-----:R-:W-:Y:S01]  /*edf0*/  FADD.FTZ R38, R24.reuse, R3 ;  /* 0x0000000318267221 */ /* 0x041fe20000010000 */
[----:B------:R-:W-:-:S06]  /*ee00*/  F2FP.F16.F32.PACK_AB R181, R24, R181 ;  /* 0x000000b518b5723e */ /* 0x000fcc00000000ff */
[----:B------:R-:W0:Y:S01]  /*ee10*/  MUFU.EX2 R69, R69 ;  /* 0x0000004500457308 */ /* 0x000e220000000800 */
[----:B-1----:R-:W-:-:S07]  /*ee20*/  FADD.FTZ R42, R186, R5 ;  /* 0x00000005ba2a7221 */ /* 0x002fce0000010000 */
[----:B------:R-:W1:Y:S01]  /*ee30*/  MUFU.EX2 R28, R28 ;  /* 0x0000001c001c7308 */ /* 0x000e620000000800 */
[----:B--2---:R-:W-:-:S07]  /*ee40*/  FADD.FTZ R3, R15, R38 ;  /* 0x000000260f037221 */ /* 0x004fce0000010000 */
[----:B------:R-:W2:Y:S01]  /*ee50*/  MUFU.EX2 R188, R188 ;  /* 0x000000bc00bc7308 */ /* 0x000ea20000000800 */
[C---:B0-----:R-:W-:Y:S01]  /*ee60*/  FADD.FTZ R5, R69.reuse, R42 ;  /* 0x0000002a45057221 */ /* 0x041fe20000010000 */
[----:B------:R-:W-:-:S06]  /*ee70*/  F2FP.F16.F32.PACK_AB R186, R69, R186 ;  /* 0x000000ba45ba723e */ /* 0x000fcc00000000ff */
        /* <DEDUP_REMOVED lines=26> */
[----:B--2---:R-:W-:-:S04]  /*f020*/  FADD.FTZ R8, R56, R5 ;  /* 0x0000000538087221 */ /* 0x004fc80000010000 */
[C---:B0-----:R-:W-:Y:S01]  /*f030*/  FADD.FTZ R8, R191.reuse, R8 ;  /* 0x00000008bf087221 */ /* 0x041fe20000010000 */
[----:B------:R-:W-:Y:S01]  /*f040*/  F2FP.F16.F32.PACK_AB R191, R191, R56 ;  /* 0x00000038bfbf723e */ /* 0x000fe200000000ff */
[C---:B-1----:R-:W-:Y:S01]  /*f050*/  FADD.FTZ R3, R71.reuse, R42 ;  /* 0x0000002a47037221 */ /* 0x042fe20000010000 */
[----:B------:R-:W-:Y:S01]  /*f060*/  F2FP.F16.F32.PACK_AB R190, R71, R190 ;  /* 0x000000be47be723e */ /* 0x000fe200000000ff */
[----:B------:R-:W-:Y:S06]  /*f070*/  @!P1 BRA `(.L_x_637) ;  /* 0x0000002c001c9947 */ /* 0x000fec0003800000 */
[----:B------:R-:W-:Y:S01]  /*f080*/  MOV R10, R43 ;  /* 0x0000002b000a7202 */ /* 0x000fe20000000f00 */
[----:B------:R-:W-:Y:S01]  /*f090*/  IMAD.MOV.U32 R11, RZ, RZ, R37 ;  /* 0x000000ffff0b7224 */ /* 0x000fe200078e0025 */
[----:B------:R-:W-:Y:S01]  /*f0a0*/  MOV R12, R157 ;  /* 0x0000009d000c7202 */ /* 0x000fe20000000f00 */
[----:B------:R-:W-:Y:S01]  /*f0b0*/  IMAD.MOV.U32 R4, RZ, RZ, R158 ;  /* 0x000000ffff047224 */ /* 0x000fe200078e009e */
        /* <DEDUP_REMOVED lines=31> */
[----:B------:R-:W-:-:S07]  /*f2b0*/  CS2R R88, SRZ ;  /* 0x0000000000587805 */ /* 0x000fce000001ff00 */
.L_x_649:
[----:B------:R-:W-:Y:S01]  /*f2c0*/  ISETP.NE.AND P1, PT, R12, 0x1, PT ;  /* 0x000000010c00780c */ /* 0x000fe20003f25270 */
[----:B------:R-:W-:Y:S05]  /*f2d0*/  YIELD ;  /* 0x0000000000007946 */ /* 0x000fea0003800000 */
[----:B------:R-:W-:Y:S02]  /*f2e0*/  SEL R5, RZ, 0x1, P1 ;  /* 0x00000001ff057807 */ /* 0x000fe40000800000 */
[----:B------:R-:W-:Y:S02]  /*f2f0*/  ISETP.NE.AND P1, PT, R195, RZ, PT ;  /* 0x000000ffc300720c */ /* 0x000fe40003f25270 */
[----:B------:R-:W-:-:S11]  /*f300*/  LOP3.LUT R158, R4, R5, RZ, 0x3c, !PT ;  /* 0x00000005049e7212 */ /* 0x000fd600078e3cff */
[----:B------:R-:W-:Y:S05]  /*f310*/  @P1 BRA `(.L_x_638) ;  /* 0x00000000003c1947 */ /* 0x000fea0003800000 */
[----:B------:R-:W-:Y:S05]  /*f320*/  @!P0 BRA `(.L_x_639) ;  /* 0x0000000000048947 */ /* 0x000fea0003800000 */
[----:B------:R-:W-:Y:S01]  /*f330*/  BPT.TRAP 0x1 ;  /* 0x000000040000795c */ /* 0x000fe20000300000 */
.L_x_639:
[----:B------:R-:W-:Y:S01]  /*f340*/  VIADD R5, R12, 0x1 ;  /* 0x000000010c057836 */ /* 0x000fe20000000000 */
[----:B------:R-:W-:-:S04]  /*f350*/  SHF.L.U32 R6, R158, 0x1f, RZ ;  /* 0x0000001f9e067819 */ /* 0x000fc800000006ff */
[----:B------:R-:W-:-:S04]  /*f360*/  ISETP.NE.AND P2, PT, R5, 0x2, PT ;  /* 0x000000020500780c */ /* 0x000fc80003f45270 */
[----:B------:R-:W-:-:S05]  /*f370*/  SEL R5, R5, RZ, P2 ;  /* 0x000000ff05057207 */ /* 0x000fca0001000000 */
[----:B------:R-:W-:-:S04]  /*f380*/  IMAD R5, R5, 0x8, R156 ;  /* 0x0000000805057824 */ /* 0x000fc800078e029c */
[----:B------:R0:W1:Y:S01]  /*f390*/  SYNCS.PHASECHK.TRANS64.TRYWAIT P2, [R5+URZ+0x28830], R6 ;  /* 0x02883006050075a7 */ /* 0x000062000804017f */
[----:B------:R-:W-:Y:S05]  /*f3a0*/  @!P0 BRA `(.L_x_640) ;  /* 0x0000000000048947 */ /* 0x000fea0003800000 */
[----:B------:R-:W-:Y:S01]  /*f3b0*/  BPT.TRAP 0x1 ;  /* 0x000000040000795c */ /* 0x000fe20000300000 */
.L_x_640:
[----:B------:R-:W-:Y:S04]  /*f3c0*/  BSSY B0, `(.L_x_638) ;  /* 0x0000004000007945 */ /* 0x000fe80003800000 */
[----:B-1----:R-:W-:Y:S05]  /*f3d0*/  @P2 BRA `(.L_x_641) ;  /* 0x0000000000082947 */ /* 0x002fea0003800000 */
[----:B------:R-:W1:Y:S02]  /*f3e0*/  SYNCS.PHASECHK.TRANS64.TRYWAIT P2, [R5+URZ+0x28830], R6 ;  /* 0x02883006050075a7 */ /* 0x000e64000804017f */
[----:B-1----:R-:W-:Y:S05]  /*f3f0*/  @!P2 BRA `(.L_x_642) ;  /* 0x000000e400d8a947 */ /* 0x002fea0003800000 */
.L_x_641:
[----:B------:R-:W-:Y:S05]  /*f400*/  BSYNC B0 ;  /* 0x0000000000007941 */ /* 0x000fea0003800000 */
.L_x_638:
[----:B01----:R-:W0:Y:S01]  /*f410*/  S2R R5, SR_TID.X ;  /* 0x0000000000057919 */ /* 0x003e220000002100 */
[----:B------:R-:W-:Y:S01]  /*f420*/  IADD3 R157, R12, 0x1, RZ ;  /* 0x000000010c9d7810 */ /* 0x000fe20007ffe0ff */
[----:B------:R-:W-:Y:S05]  /*f430*/  WARPSYNC.ALL ;  /* 0x0000000000007948 */ /* 0x000fea0003800000 */
[C---:B------:R-:W-:Y:S01]  /*f440*/  ISETP.NE.AND P2, PT, R157.reuse, 0x2, PT ;  /* 0x000000029d00780c */ /* 0x040fe20003f45270 */
[----:B------:R-:W-:Y:S02]  /*f450*/  IMAD.MOV.U32 R7, RZ, RZ, 0x40000040 ;  /* 0x40000040ff077424 */ /* 0x000fe400078e00ff */
[----:B------:R-:W-:Y:S01]  /*f460*/  IMAD.MOV.U32 R25, RZ, RZ, 0x40000040 ;  /* 0x40000040ff197424 */ /* 0x000fe200078e00ff */
[----:B------:R-:W-:Y:S01]  /*f470*/  SEL R157, R157, RZ, P2 ;  /* 0x000000ff9d9d7207 */ /* 0x000fe20001000000 */
[----:B------:R-:W-:Y:S01]  /*f480*/  IMAD.MOV.U32 R21, RZ, RZ, 0x40000040 ;  /* 0x40000040ff157424 */ /* 0x000fe200078e00ff */
[----:B------:R-:W-:Y:S01]  /*f490*/  R2UR UR7, R7 ;  /* 0x00000000070772ca */ /* 0x000fe200000e0000 */
[----:B------:R-:W-:Y:S01]  /*f4a0*/  IMAD.MOV.U32 R15, RZ, RZ, 0x40000040 ;  /* 0x40000040ff0f7424 */ /* 0x000fe200078e00ff */
[----:B------:R-:W-:Y:S01]  /*f4b0*/  R2UR UR15, R25 ;  /* 0x00000000190f72ca */ /* 0x000fe200000e0000 */
[----:B------:R-:W-:Y:S01]  /*f4c0*/  IMAD R6, R157, 0x800, R0 ;  /* 0x000008009d067824 */ /* 0x000fe200078e0200 */
[----:B------:R-:W-:-:S02]  /*f4d0*/  R2UR UR31, R25 ;  /* 0x00000000191f72ca */ /* 0x000fc400000e0000 */
[----:B------:R-:W-:Y:S01]  /*f4e0*/  R2UR UR11, R21 ;  /* 0x00000000150b72ca */ /* 0x000fe200000e0000 */
[C---:B------:R-:W-:Y:S01]  /*f4f0*/  VIADD R24, R6.reuse, 0x4 ;  /* 0x0000000406187836 */ /* 0x040fe20000000000 */
[C---:B------:R-:W-:Y:S02]  /*f500*/  R2UR UR6, R6.reuse ;  /* 0x00000000060672ca */ /* 0x040fe400000e0000 */
[----:B------:R-:W-:Y:S02]  /*f510*/  IADD3 R20, R6, 0x2, RZ ;  /* 0x0000000206147810 */ /* 0x000fe40007ffe0ff */
[----:B------:R-:W-:Y:S02]  /*f520*/  R2UR UR14, R24 ;  /* 0x00000000180e72ca */ /* 0x000fe400000e0000 */
[----:B------:R-:W-:Y:S02]  /*f530*/  IADD3 R24, R6, 0x404, RZ ;  /* 0x0000040406187810 */ /* 0x000fe40007ffe0ff */
[----:B------:R-:W-:-:S02]  /*f540*/  R2UR UR10, R20 ;  /* 0x00000000140a72ca */ /* 0x000fc400000e0000 */
[----:B------:R-:W-:Y:S02]  /*f550*/  R2UR UR30, R24 ;  /* 0x00000000181e72ca */ /* 0x000fe400000e0000 */
[----:B0-----:R-:W-:Y:S02]  /*f560*/  SHF.R.U32.HI R5, RZ, 0x7, R5 ;  /* 0x00000007ff057819 */ /* 0x001fe40000011605 */
[----:B------:R-:W-:Y:S02]  /*f570*/  IADD3 R14, R6, 0x6, RZ ;  /* 0x00000006060e7810 */ /* 0x000fe40007ffe0ff */
[----:B------:R-:W-:Y:S01]  /*f580*/  R2UR UR19, R15 ;  /* 0x000000000f1372ca */ /* 0x000fe200000e0000 */
[----:B------:R-:W-:Y:S01]  /*f590*/  VIADD R5, R5, 0x8 ;  /* 0x0000000805057836 */ /* 0x000fe20000000000 */
[----:B------:R-:W-:Y:S01]  /*f5a0*/  R2UR UR18, R14 ;  /* 0x000000000e1272ca */ /* 0x000fe200000e0000 */
[C---:B------:R-:W-:Y:S01]  /*f5b0*/  VIADD R14, R6.reuse, 0x402 ;  /* 0x00000402060e7836 */ /* 0x040fe20000000000 */
[C---:B------:R-:W-:Y:S01]  /*f5c0*/  IADD3 R20, R6.reuse, 0x400, RZ ;  /* 0x0000040006147810 */ /* 0x040fe20007ffe0ff */
[----:B------:R-:W-:Y:S01]  /*f5d0*/  VIADD R6, R6, 0x406 ;  /* 0x0000040606067836 */ /* 0x000fe20000000000 */
[----:B------:R0:W-:Y:S01]  /*f5e0*/  BAR.SYNC.DEFER_BLOCKING R5, 0x100 ;  /* 0x000400050000751d */ /* 0x0001e20000010000 */
[----:B------:R-:W-:-:S02]  /*f5f0*/  R2UR UR23, R21 ;  /* 0x00000000151772ca */ /* 0x000fc400000e0000 */
[----:B------:R-:W-:Y:S02]  /*f600*/  R2UR UR22, R20 ;  /* 0x00000000141672ca */ /* 0x000fe400000e0000 */
[----:B------:R-:W-:Y:S02]  /*f610*/  R2UR UR26, R14 ;  /* 0x000000000e1a72ca */ /* 0x000fe400000e0000 */
[----:B------:R-:W-:Y:S02]  /*f620*/  R2UR UR27, R15 ;  /* 0x000000000f1b72ca */ /* 0x000fe400000e0000 */
[----:B------:R-:W-:Y:S02]  /*f630*/  R2UR UR34, R6 ;  /* 0x00000000062272ca */ /* 0x000fe400000e0000 */
[----:B------:R-:W-:Y:S01]  /*f640*/  R2UR UR35, R7 ;  /* 0x00000000072372ca */ /* 0x000fe200000e0000 */
        /* <DEDUP_REMOVED lines=27> */
.L_x_644:
[----:B------:R-:W-:Y:S01]  /*f800*/  SHF.L.U32 R4, R4, 0x1f, RZ ;  /* 0x0000001f04047819 */ /* 0x000fe200000006ff */
[----:B------:R-:W-:-:S04]  /*f810*/  IMAD R5, R12, 0x8, R156 ;  /* 0x000000080c057824 */ /* 0x000fc800078e029c */
[----:B------:R0:W1:Y:S01]  /*f820*/  SYNCS.PHASECHK.TRANS64.TRYWAIT P1, [R5+URZ+0x28850], R4 ;  /* 0x02885004050075a7 */ /* 0x000062000802017f */
[----:B------:R-:W-:Y:S05]  /*f830*/  @!P0 BRA `(.L_x_645) ;  /* 0x0000000000048947 */ /* 0x000fea0003800000 */
[----:B------:R-:W-:Y:S01]  /*f840*/  BPT.TRAP 0x1 ;  /* 0x000000040000795c */ /* 0x000fe20000300000 */
.L_x_645:
[----:B-1----:R-:W-:Y:S05]  /*f850*/  @P1 BRA `(.L_x_643) ;  /* 0x0000000000081947 */ /* 0x002fea0003800000 */
[----:B------:R-:W1:Y:S02]  /*f860*/  SYNCS.PHASECHK.TRANS64.TRYWAIT P1, [R5+URZ+0x28850], R4 ;  /* 0x02885004050075a7 */ /* 0x000e64000802017f */
[----:B-1----:R-:W-:Y:S05]  /*f870*/  @!P1 BRA `(.L_x_646) ;  /* 0x000000e000cc9947 */ /* 0x002fea0003800000 */
.L_x_643:
[----:B01----:R-:W-:Y:S01]  /*f880*/  IADD3 R4, R156, 0x400, RZ ;  /* 0x000004009c047810 */ /* 0x003fe20007ffe0ff */
[----:B------:R-:W-:Y:S01]  /*f890*/  IMAD.MOV.U32 R5, RZ, RZ, 0x40000040 ;  /* 0x40000040ff057424 */ /* 0x000fe200078e00ff */
[----:B------:R-:W-:Y:S05]  /*f8a0*/  WARPSYNC.ALL ;  /* 0x0000000000007948 */ /* 0x000fea0003800000 */
[----:B------:R-:W-:Y:S01]  /*f8b0*/  SHF.R.U32.HI R4, RZ, 0x4, R4 ;  /* 0x00000004ff047819 */ /* 0x000fe20000011604 */
[----:B------:R-:W-:Y:S01]  /*f8c0*/  WARPGROUP.ARRIVE ;  /* 0x00000000000079c5 */ /* 0x000fe20000000000 */
[----:B------:R-:W-:Y:S01]  /*f8d0*/  R2UR UR7, R5 ;  /* 0x00000000050772ca */ /* 0x000fe200000e0000 */
[----:B------:R-:W-:Y:S01]  /*f8e0*/  IMAD.MOV.U32 R7, RZ, RZ, 0x40000040 ;  /* 0x40000040ff077424 */ /* 0x000fe200078e00ff */
[----:B------:R-:W-:Y:S01]  /*f8f0*/  LOP3.LUT R4, R4, 0x3fff, RZ, 0xc0, !PT ;  /* 0x00003fff04047812 */ /* 0x000fe200078ec0ff */
[----:B------:R-:W-:-:S02]  /*f900*/  IMAD.MOV.U32 R5, RZ, RZ, 0x40000040 ;  /* 0x40000040ff057424 */ /* 0x000fc400078e00ff */
[----:B------:R-:W0:Y:S01]  /*f910*/  S2R R13, SR_TID.X ;  /* 0x00000000000d7919 */ /* 0x000e220000002100 */
[----:B------:R-:W-:-:S05]  /*f920*/  LOP3.LUT R4, R4, 0x4000000, RZ, 0xfc, !PT ;  /* 0x0400000004047812 */ /* 0x000fca00078efcff */
[----:B------:R-:W-:-:S05]  /*f930*/  IMAD R4, R12, 0x800, R4 ;  /* 0x000008000c047824 */ /* 0x000fca00078e0204 */
[C---:B------:R-:W-:Y:S02]  /*f940*/  R2UR UR6, R4.reuse ;  /* 0x00000000040672ca */ /* 0x040fe400000e0000 */
[----:B------:R-:W-:-:S11]  /*f950*/  IADD3 R6, R4, 0x80, RZ ;  /* 0x0000008004067810 */ /* 0x000fd60007ffe0ff */
[----:B------:R-:W-:Y:S01]  /*f960*/  HGMMA.64x128x16.F32 R88, R160, gdesc[UR4].tnspB, R88, gsb0 ;  /* 0x41e00004a0587df0 */ /* 0x000fe20008000858 */
[----:B------:R-:W-:Y:S01]  /*f970*/  R2UR UR6, R6 ;  /* 0x00000000060672ca */ /* 0x000fe200000e0000 */
[----:B------:R-:W-:Y:S01]  /*f980*/  VIADD R6, R4, 0x100 ;  /* 0x0000010004067836 */ /* 0x000fe20000000000 */
[----:B------:R-:W-:Y:S02]  /*f990*/  R2UR UR7, R7 ;  /* 0x00000000070772ca */ /* 0x000fe400000e0000 */
[----:B------:R-:W-:Y:S02]  /*f9a0*/  MOV R7, 0x40000040 ;  /* 0x4000004000077802 */ /* 0x000fe40000000f00 */
[----:B0-----:R-:W-:Y:S01]  /*f9b0*/  SHF.R.U32.HI R13, RZ, 0x7, R13 ;  /* 0x00000007ff0d7819 */ /* 0x001fe2000001160d */
[----:B------:R-:W-:Y:S02]  /*f9c0*/  WARPGROUP.DEPBAR.LE gsb0, 0x0 ;  /* 0x00008000000079c5 */ /* 0x000fe40000010000 */
[----:B------:R-:W-:-:S06]  /*f9d0*/  WARPGROUP.ARRIVE ;  /* 0x00000000000079c5 */ /* 0x000fcc0000000000 */
[----:B------:R-:W-:Y:S01]  /*f9e0*/  HGMMA.64x128x16.F32 R88, R164, gdesc[UR4].tnspB, R88, gsb0 ;  /* 0x41e00004a4587df0 */ /* 0x000fe20008000858 */
[----:B------:R-:W-:Y:S01]  /*f9f0*/  R2UR UR6, R6 ;  /* 0x00000000060672ca */ /* 0x000fe200000e0000 */
[----:B------:R-:W-:Y:S01]  /*fa00*/  VIADD R6, R4, 0x180 ;  /* 0x0000018004067836 */ /* 0x000fe20000000000 */
[----:B------:R-:W-:Y:S01]  /*fa10*/  R2UR UR7, R7 ;  /* 0x00000000070772ca */ /* 0x000fe200000e0000 */
[----:B------:R-:W-:Y:S01]  /*fa20*/  IMAD.MOV.U32 R7, RZ, RZ, 0x40000040 ;  /* 0x40000040ff077424 */ /* 0x000fe200078e00ff */
[----:B------:R-:W-:Y:S02]  /*fa30*/  WARPGROUP.DEPBAR.LE gsb0, 0x0 ;  /* 0x00008000000079c5 */ /* 0x000fe40000010000 */
[----:B------:R-:W-:-:S09]  /*fa40*/  WARPGROUP.ARRIVE ;  /* 0x00000000000079c5 */ /* 0x000fd20000000000 */
[----:B------:R-:W-:Y:S01]  /*fa50*/  HGMMA.64x128x16.F32 R88, R168, gdesc[UR4].tnspB, R88, gsb0 ;  /* 0x41e00004a8587df0 */ /* 0x000fe20008000858 */
[----:B------:R-:W-:Y:S02]  /*fa60*/  R2UR UR6, R6 ;  /* 0x00000000060672ca */ /* 0x000fe400000e0000 */
[----:B------:R-:W-:Y:S01]  /*fa70*/  R2UR UR7, R7 ;  /* 0x00000000070772ca */ /* 0x000fe200000e0000 */
[----:B------:R-:W-:Y:S01]  /*fa80*/  IMAD.MOV.U32 R7, RZ, RZ, 0x40000040 ;  /* 0x40000040ff077424 */ /* 0x000fe200078e00ff */
[----:B------:R-:W-:Y:S01]  /*fa90*/  IADD3 R6, R4, 0x200, RZ ;  /* 0x0000020004067810 */ /* 0x000fe20007ffe0ff */
[----:B------:R-:W-:Y:S02]  /*faa0*/  WARPGROUP.DEPBAR.LE gsb0, 0x0 ;  /* 0x00008000000079c5 */ /* 0x000fe40000010000 */
[----:B------:R-:W-:-:S08]  /*fab0*/  WARPGROUP.ARRIVE ;  /* 0x00000000000079c5 */ /* 0x000fd00000000000 */
[----:B------:R-:W-:Y:S01]  /*fac0*/  HGMMA.64x128x16.F32 R88, R172, gdesc[UR4].tnspB, R88, gsb0 ;  /* 0x41e00004ac587df0 */ /* 0x000fe20008000858 */
[----:B------:R-:W-:Y:S01]  /*fad0*/  R2UR UR6, R6 ;  /* 0x00000000060672ca */ /* 0x000fe200000e0000 */
[----:B------:R-:W-:Y:S01]  /*fae0*/  VIADD R6, R4, 0x280 ;  /* 0x0000028004067836 */ /* 0x000fe20000000000 */
[----:B------:R-:W-:Y:S02]  /*faf0*/  R2UR UR7, R7 ;  /* 0x00000000070772ca */ /* 0x000fe400000e0000 */
[----:B------:R-:W-:Y:S01]  /*fb00*/  MOV R7, 0x40000040 ;  /* 0x4000004000077802 */ /* 0x000fe20000000f00 */
[----:B------:R-:W-:Y:S02]  /*fb10*/  WARPGROUP.DEPBAR.LE gsb0, 0x0 ;  /* 0x00008000000079c5 */ /* 0x000fe40000010000 */
[----:B------:R-:W-:-:S08]  /*fb20*/  WARPGROUP.ARRIVE ;  /* 0x00000000000079c5 */ /* 0x000fd00000000000 */
[----:B------:R-:W-:Y:S01]  /*fb30*/  HGMMA.64x128x16.F32 R88, R176, gdesc[UR4].tnspB, R88, gsb0 ;  /* 0x41e00004b0587df0 */ /* 0x000fe20008000858 */
[----:B------:R-:W-:Y:S01]  /*fb40*/  R2UR UR6, R6 ;  /* 0x00000000060672ca */ /* 0x000fe200000e0000 */
[C---:B------:R-:W-:Y:S01]  /*fb50*/  VIADD R6, R4.reuse, 0x300 ;  /* 0x0000030004067836 */ /* 0x040fe20000000000 */
[----:B------:R-:W-:Y:S01]  /*fb60*/  R2UR UR7, R7 ;  /* 0x00000000070772ca */ /* 0x000fe200000e0000 */
[----:B------:R-:W-:Y:S01]  /*fb70*/  IMAD.MOV.U32 R7, RZ, RZ, 0x40000040 ;  /* 0x40000040ff077424 */ /* 0x000fe200078e00ff */
[----:B------:R-:W-:Y:S01]  /*fb80*/  IADD3 R4, R4, 0x380, RZ ;  /* 0x0000038004047810 */ /* 0x000fe20007ffe0ff */
[----:B------:R-:W-:Y:S02]  /*fb90*/  WARPGROUP.DEPBAR.LE gsb0, 0x0 ;  /* 0x00008000000079c5 */ /* 0x000fe40000010000 */
[----:B------:R-:W-:-:S08]  /*fba0*/  WARPGROUP.ARRIVE ;  /* 0x00000000000079c5 */ /* 0x000fd00000000000 */
[----:B------:R-:W-:Y:S01]  /*fbb0*/  HGMMA.64x128x16.F32 R88, R180, gdesc[UR4].tnspB, R88, gsb0 ;  /* 0x41e00004b4587df0 */ /* 0x000fe20008000858 */
[----:B------:R-:W-:Y:S02]  /*fbc0*/  R2UR UR6, R6 ;  /* 0x00000000060672ca */ /* 0x000fe400000e0000 */
[----:B------:R-:W-:Y:S01]  /*fbd0*/  R2UR UR7, R7 ;  /* 0x00000000070772ca */ /* 0x000fe200000e0000 */
[----:B------:R-:W-:Y:S02]  /*fbe0*/  WARPGROUP.DEPBAR.LE gsb0, 0x0 ;  /* 0x00008000000079c5 */ /* 0x000fe40000010000 */
[----:B------:R-:W-:-:S10]  /*fbf0*/  WARPGROUP.ARRIVE ;  /* 0x00000000000079c5 */ /* 0x000fd40000000000 */
[----:B------:R-:W-:Y:S01]  /*fc00*/  HGMMA.64x128x16.F32 R88, R184, gdesc[UR4].tnspB, R88, gsb0 ;  /* 0x41e00004b8587df0 */ /* 0x000fe20008000858 */
[----:B------:R-:W-:Y:S02]  /*fc10*/  R2UR UR6, R4 ;  /* 0x00000000040672ca */ /* 0x000fe400000e0000 */
[----:B------:R-:W-:Y:S02]  /*fc20*/  R2UR UR7, R5 ;  /* 0x00000000050772ca */ /* 0x000fe400000e0000 */
[----:B------:R-:W-:Y:S01]  /*fc30*/  IADD3 R4, -R13, 0xb, RZ ;  /* 0x0000000b0d047810 */ /* 0x000fe20007ffe1ff */
[----:B------:R-:W-:Y:S02]  /*fc40*/  WARPGROUP.DEPBAR.LE gsb0, 0x0 ;  /* 0x00008000000079c5 */ /* 0x000fe40000010000 */
[----:B------:R-:W-:-:S08]  /*fc50*/  WARPGROUP.ARRIVE ;  /* 0x00000000000079c5 */ /* 0x000fd00000000000 */
[----:B------:R-:W-:Y:S03]  /*fc60*/  HGMMA.64x128x16.F32 R88, R188, gdesc[UR4].tnspB, R88, gsb0 ;  /* 0x41e00004bc587df0 */ /* 0x000fe60008000858 */
[----:B------:R-:W-:Y:S02]  /*fc70*/  WARPGROUP.DEPBAR.LE gsb0, 0x0 ;  /* 0x00008000000079c5 */ /* 0x000fe40000010000 */
[----:B------:R0:W-:Y:S06]  /*fc80*/  BAR.ARV R4, 0x100 ;  /* 0x000400040000751d */ /* 0x0001ec0000002000 */
[----:B------:R-:W-:Y:S05]  /*fc90*/  @!P0 BRA `(.L_x_647) ;  /* 0x0000000000048947 */ /* 0x000fea0003800000 */
[----:B------:R-:W-:Y:S01]  /*fca0*/  BPT.TRAP 0x1 ;  /* 0x000000040000795c */ /* 0x000fe20000300000 */
.L_x_647:
        /* <DEDUP_REMOVED lines=72> */
[----:B------:R-:W-:-:S06]  /*10130*/  UMOV UR46, UR44 ;  /* 0x0000002c002e7c82 */ /* 0x000fcc0008000000 */
        /* <DEDUP_REMOVED lines=11> */
[----:B0-----:R-:W-:Y:S01]  /*101f0*/  FMNMX.FTZ R37, R27, R70, !PT ;  /* 0x000000461b257209 */ /* 0x001fe20007810000 */
[----:B------:R-:W-:Y:S01]  /*10200*/  FMUL.FTZ R70, R77, UR45 ;  /* 0x0000002d4d467c20 */ /* 0x000fe20008410000 */
[----:B------:R-:W-:-:S05]  /*10210*/  FMUL.FTZ R77, R84, UR45 ;  /* 0x0000002d544d7c20 */ /* 0x000fca0008410000 */
        /* <DEDUP_REMOVED lines=15> */
[----:B--2---:R-:W-:Y:S01]  /*10310*/  FMNMX.FTZ R37, R35, R72, !PT ;  /* 0x0000004823257209 */ /* 0x004fe20007810000 */
[----:B------:R-:W-:Y:S01]  /*10320*/  FMUL.FTZ R72, R79, UR45 ;  /* 0x0000002d4f487c20 */ /* 0x000fe20008410000 */
[----:B------:R-:W-:-:S05]  /*10330*/  FMUL.FTZ R79, R86, UR45 ;  /* 0x0000002d564f7c20 */ /* 0x000fca0008410000 */
        /* <DEDUP_REMOVED lines=15> */
[----:B-1----:R-:W-:Y:S01]  /*10430*/  FMNMX.FTZ R37, R45, R74, !PT ;  /* 0x0000004a2d257209 */ /* 0x002fe20007810000 */
[----:B------:R-:W-:-:S06]  /*10440*/  FMUL.FTZ R74, R81, UR45 ;  /* 0x0000002d514a7c20 */ /* 0x000fcc0008410000 */
        /* <DEDUP_REMOVED lines=16> */
[----:B------:R-:W-:-:S06]  /*10550*/  FMUL.FTZ R76, R83, UR45 ;  /* 0x0000002d534c7c20 */ /* 0x000fcc0008410000 */
        /* <DEDUP_REMOVED lines=16> */
[----:B------:R-:W-:-:S06]  /*10660*/  FMUL.FTZ R78, R85, UR45 ;  /* 0x0000002d554e7c20 */ /* 0x000fcc0008410000 */
        /* <DEDUP_REMOVED lines=35> */
[----:B--2---:R-:W-:-:S03]  /*108a0*/  FMNMX.FTZ R43, R79, R84, !PT ;  /* 0x000000544f2b7209 */ /* 0x004fc60007810000 */
[----:B------:R-:W1:Y:S01]  /*108b0*/  SHFL.BFLY PT, R84, R81, 0x2, 0x1f ;  /* 0x0c401f0051547f89 */ /* 0x000e6200000e0000 */
[----:B0-----:R-:W-:-:S05]  /*108c0*/  FMNMX.FTZ R82, R80, R43, !PT ;  /* 0x0000002b50527209 */ /* 0x001fca0007810000 */
[----:B------:R-:W0:Y:S01]  /*108d0*/  SHFL.BFLY PT, R37, R82, 0x2, 0x1f ;  /* 0x0c401f0052257f89 */ /* 0x000e2200000e0000 */
[----:B-1----:R-:W-:Y:S02]  /*108e0*/  FMNMX.FTZ R84, R81, R84, !PT ;  /* 0x0000005451547209 */ /* 0x002fe40007810000 */
[----:B0-----:R-:W-:-:S03]  /*108f0*/  FMNMX.FTZ R83, R82, R37, !PT ;  /* 0x0000002552537209 */ /* 0x001fc60007810000 */
[----:B------:R-:W0:Y:S04]  /*10900*/  SHFL.BFLY PT, R37, R84, 0x1, 0x1f ;  /* 0x0c201f0054257f89 */ /* 0x000e2800000e0000 */
[----:B------:R-:W1:Y:S01]  /*10910*/  SHFL.BFLY PT, R86, R83, 0x1, 0x1f ;  /* 0x0c201f0053567f89 */ /* 0x000e6200000e0000 */
[----:B0-----:R-:W-:Y:S02]  /*10920*/  FMNMX.FTZ R37, R84, R37, !PT ;  /* 0x0000002554257209 */ /* 0x001fe40007810000 */
[----:B-1----:R-:W-:-:S03]  /*10930*/  FMNMX.FTZ R43, R83, R86, !PT ;  /* 0x00000056532b7209 */ /* 0x002fc60007810000 */
[C---:B------:R-:W-:Y:S01]  /*10940*/  FMUL.FTZ R81, R37.reuse, UR46 ;  /* 0x0000002e25517c20 */ /* 0x040fe20008410000 */
[----:B------:R-:W-:-:S03]  /*10950*/  FADD.FTZ R11, -R37, R11 ;  /* 0x0000000b250b7221 */ /* 0x000fc60000010100 */
[--C-:B------:R-:W-:Y:S01]  /*10960*/  FFMA.FTZ R168, R31, UR46, -R81.reuse ;  /* 0x0000002e1fa87c23 */ /* 0x100fe20008010851 */
[--C-:B------:R-:W-:Y:S01]  /*10970*/  FFMA.FTZ R31, R41, UR46, -R81.reuse ;  /* 0x0000002e291f7c23 */ /* 0x100fe20008010851 */
[C---:B------:R-:W-:Y:S01]  /*10980*/  FADD.FTZ R10, -R43.reuse, R10 ;  /* 0x0000000a2b0a7221 */ /* 0x040fe20000010100 */
[----:B------:R-:W-:Y:S01]  /*10990*/  FMUL.FTZ R41, R43, UR46 ;  /* 0x0000002e2b297c20 */ /* 0x000fe20008410000 */
[----:B------:R-:W-:Y:S01]  /*109a0*/  FMUL.FTZ R11, R11, UR46 ;  /* 0x0000002e0b0b7c20 */ /* 0x000fe20008410000 */
[----:B------:R-:W-:Y:S01]  /*109b0*/  FFMA.FTZ R160, R4, UR46, -R81 ;  /* 0x0000002e04a07c23 */ /* 0x000fe20008010851 */
[----:B------:R-:W-:Y:S01]  /*109c0*/  FMUL.FTZ R10, R10, UR46 ;  /* 0x0000002e0a0a7c20 */ /* 0x000fe20008410000 */
[----:B------:R-:W-:Y:S01]  /*109d0*/  FFMA.FTZ R161, R6, UR46, -R41 ;  /* 0x0000002e06a17c23 */ /* 0x000fe20008010829 */
[--C-:B------:R-:W-:Y:S01]  /*109e0*/  FFMA.FTZ R86, R5, UR46, -R81.reuse ;  /* 0x0000002e05567c23 */ /* 0x100fe20008010851 */
[----:B------:R-:W-:Y:S01]  /*109f0*/  FFMA.FTZ R176, R49, UR46, -R81 ;  /* 0x0000002e31b07c23 */ /* 0x000fe20008010851 */
[----:B------:R-:W-:Y:S01]  /*10a00*/  FFMA.FTZ R49, R7, UR46, -R41 ;  /* 0x0000002e07317c23 */ /* 0x000fe20008010829 */
[----:B------:R-:W-:Y:S01]  /*10a10*/  MUFU.EX2 R11, R11 ;  /* 0x0000000b000b7308 */ /* 0x000fe20000000800 */
[----:B------:R-:W-:Y:S01]  /*10a20*/  FFMA.FTZ R162, R13, UR46, -R81 ;  /* 0x0000002e0da27c23 */ /* 0x000fe20008010851 */
[----:B------:R-:W-:Y:S01]  /*10a30*/  FFMA.FTZ R163, R15, UR46, -R41 ;  /* 0x0000002e0fa37c23 */ /* 0x000fe20008010829 */
[--C-:B------:R-:W-:Y:S01]  /*10a40*/  FFMA.FTZ R83, R28, UR46, -R81.reuse ;  /* 0x0000002e1c537c23 */ /* 0x100fe20008010851 */
[--C-:B------:R-:W-:Y:S01]  /*10a50*/  FFMA.FTZ R85, R14, UR46, -R81.reuse ;  /* 0x0000002e0e557c23 */ /* 0x100fe20008010851 */
[----:B------:R-:W-:Y:S01]  /*10a60*/  FFMA.FTZ R28, R46, UR46, -R81 ;  /* 0x0000002e2e1c7c23 */ /* 0x000fe20008010851 */
[----:B------:R-:W-:Y:S01]  /*10a70*/  FFMA.FTZ R46, R20, UR46, -R41 ;  /* 0x0000002e142e7c23 */ /* 0x000fe20008010829 */
[----:B------:R-:W-:Y:S01]  /*10a80*/  FFMA.FTZ R164, R21, UR46, -R81 ;  /* 0x0000002e15a47c23 */ /* 0x000fe20008010851 */
[----:B------:R-:W0:Y:S01]  /*10a90*/  MUFU.EX2 R160, R160 ;  /* 0x000000a000a07308 */ /* 0x000e220000000800 */
[----:B------:R-:W-:Y:S01]  /*10aa0*/  FFMA.FTZ R165, R25, UR46, -R41 ;  /* 0x0000002e19a57c23 */ /* 0x000fe20008010829 */
[--C-:B------:R-:W-:Y:S01]  /*10ab0*/  FFMA.FTZ R84, R24, UR46, -R81.reuse ;  /* 0x0000002e18547c23 */ /* 0x100fe20008010851 */
[----:B------:R-:W-:Y:S01]  /*10ac0*/  FFMA.FTZ R174, R45, UR46, -R81 ;  /* 0x0000002e2dae7c23 */ /* 0x000fe20008010851 */
[----:B------:R-:W-:Y:S01]  /*10ad0*/  FFMA.FTZ R45, R26, UR46, -R41 ;  /* 0x0000002e1a2d7c23 */ /* 0x000fe20008010829 */
[----:B------:R-:W-:Y:S01]  /*10ae0*/  FFMA.FTZ R166, R27, UR46, -R81 ;  /* 0x0000002e1ba67c23 */ /* 0x000fe20008010851 */
[----:B------:R-:W-:Y:S01]  /*10af0*/  FFMA.FTZ R167, R29, UR46, -R41 ;  /* 0x0000002e1da77c23 */ /* 0x000fe20008010829 */
[----:B------:R-:W-:Y:S01]  /*10b00*/  FFMA.FTZ R172, R40, UR46, -R81 ;  /* 0x0000002e28ac7c23 */ /* 0x000fe20008010851 */
[----:B------:R-:W-:Y:S01]  /*10b10*/  MUFU.EX2 R10, R10 ;  /* 0x0000000a000a7308 */ /* 0x000fe20000000800 */
[--C-:B------:R-:W-:Y:S01]  /*10b20*/  FFMA.FTZ R40, R30, UR46, -R41.reuse ;  /* 0x0000002e1e287c23 */ /* 0x100fe20008010829 */
[----:B------:R-:W-:Y:S01]  /*10b30*/  FFMA.FTZ R169, R33, UR46, -R41 ;  /* 0x0000002e21a97c23 */ /* 0x000fe20008010829 */
[--C-:B------:R-:W-:Y:S01]  /*10b40*/  FFMA.FTZ R82, R32, UR46, -R81.reuse ;  /* 0x0000002e20527c23 */ /* 0x100fe20008010851 */
[----:B------:R-:W-:Y:S01]  /*10b50*/  FFMA.FTZ R32, R36, UR46, -R81 ;  /* 0x0000002e24207c23 */ /* 0x000fe20008010851 */
[----:B------:R-:W-:Y:S01]  /*10b60*/  FFMA.FTZ R36, R34, UR46, -R41 ;  /* 0x0000002e22247c23 */ /* 0x000fe20008010829 */
[----:B------:R-:W-:Y:S01]  /*10b70*/  FFMA.FTZ R170, R35, UR46, -R81 ;  /* 0x0000002e23aa7c23 */ /* 0x000fe20008010851 */
[--C-:B------:R-:W-:Y:S01]  /*10b80*/  FFMA.FTZ R171, R38, UR46, -R41.reuse ;  /* 0x0000002e26ab7c23 */ /* 0x100fe20008010829 */
[----:B------:R-:W1:Y:S01]  /*10b90*/  MUFU.EX2 R161, R161 ;  /* 0x000000a100a17308 */ /* 0x000e620000000800 */
[----:B0-----:R-:W-:Y:S01]  /*10ba0*/  FFMA.FTZ R3, R11, R3, R160 ;  /* 0x000000030b037223 */ /* 0x001fe200000100a0 */
[--C-:B------:R-:W-:Y:S01]  /*10bb0*/  FFMA.FTZ R34, R39, UR46, -R41.reuse ;  /* 0x0000002e27227c23 */ /* 0x100fe20008010829 */
[--C-:B------:R-:W-:Y:S01]  /*10bc0*/  FFMA.FTZ R173, R42, UR46, -R41.reuse ;  /* 0x0000002e2aad7c23 */ /* 0x100fe20008010829 */
[--C-:B------:R-:W-:Y:S01]  /*10bd0*/  FFMA.FTZ R33, R44, UR46, -R41.reuse ;  /* 0x0000002e2c217c23 */ /* 0x100fe20008010829 */
[--C-:B------:R-:W-:Y:S01]  /*10be0*/  FFMA.FTZ R175, R47, UR46, -R41.reuse ;  /* 0x0000002e2faf7c23 */ /* 0x100fe20008010829 */
[--C-:B------:R-:W-:Y:S01]  /*10bf0*/  FFMA.FTZ R30, R48, UR46, -R41.reuse ;  /* 0x0000002e301e7c23 */ /* 0x100fe20008010829 */
[----:B------:R-:W-:Y:S01]  /*10c00*/  FFMA.FTZ R177, R51, UR46, -R41 ;  /* 0x0000002e33b17c23 */ /* 0x000fe20008010829 */
[----:B------:R-:W0:Y:S01]  /*10c10*/  MUFU.EX2 R86, R86 ;  /* 0x0000005600567308 */ /* 0x000e220000000800 */
[----:B------:R-:W-:Y:S01]  /*10c20*/  FFMA.FTZ R27, R50, UR46, -R81 ;  /* 0x0000002e321b7c23 */ /* 0x000fe20008010851 */
[----:B------:R-:W-:Y:S01]  /*10c30*/  FFMA.FTZ R29, R52, UR46, -R41 ;  /* 0x0000002e341d7c23 */ /* 0x000fe20008010829 */
[----:B------:R-:W-:Y:S01]  /*10c40*/  FFMA.FTZ R178, R53, UR46, -R81 ;  /* 0x0000002e35b27c23 */ /* 0x000fe20008010851 */
[----:B------:R-:W-:Y:S01]  /*10c50*/  FFMA.FTZ R179, R55, UR46, -R41 ;  /* 0x0000002e37b37c23 */ /* 0x000fe20008010829 */
[----:B------:R-:W-:Y:S01]  /*10c60*/  FFMA.FTZ R24, R54, UR46, -R81 ;  /* 0x0000002e36187c23 */ /* 0x000fe20008010851 */
[----:B------:R-:W-:Y:S01]  /*10c70*/  FFMA.FTZ R26, R56, UR46, -R41 ;  /* 0x0000002e381a7c23 */ /* 0x000fe20008010829 */
[----:B------:R-:W-:Y:S01]  /*10c80*/  FFMA.FTZ R180, R57, UR46, -R81 ;  /* 0x0000002e39b47c23 */ /* 0x000fe20008010851 */
[----:B------:R-:W2:Y:S01]  /*10c90*/  MUFU.EX2 R49, R49 ;  /* 0x0000003100317308 */ /* 0x000ea20000000800 */
[----:B-1----:R-:W-:Y:S01]  /*10ca0*/  FFMA.FTZ R8, R10, R8, R161 ;  /* 0x000000080a087223 */ /* 0x002fe200000100a1 */
[----:B------:R-:W-:Y:S01]  /*10cb0*/  FFMA.FTZ R181, R59, UR46, -R41 ;  /* 0x0000002e3bb57c23 */ /* 0x000fe20008010829 */
[----:B------:R-:W-:Y:S01]  /*10cc0*/  FFMA.FTZ R21, R58, UR46, -R81 ;  /* 0x0000002e3a157c23 */ /* 0x000fe20008010851 */
[----:B------:R-:W-:Y:S01]  /*10cd0*/  FFMA.FTZ R25, R60, UR46, -R41 ;  /* 0x0000002e3c197c23 */ /* 0x000fe20008010829 */
[----:B------:R-:W-:Y:S01]  /*10ce0*/  FFMA.FTZ R182, R61, UR46, -R81 ;  /* 0x0000002e3db67c23 */ /* 0x000fe20008010851 */
[----:B------:R-:W-:Y:S01]  /*10cf0*/  FFMA.FTZ R183, R63, UR46, -R41 ;  /* 0x0000002e3fb77c23 */ /* 0x000fe20008010829 */
[----:B------:R-:W-:Y:S01]  /*10d00*/  FFMA.FTZ R14, R62, UR46, -R81 ;  /* 0x0000002e3e0e7c23 */ /* 0x000fe20008010851 */
[----:B------:R-:W1:Y:S01]  /*10d10*/  MUFU.EX2 R162, R162 ;  /* 0x000000a200a27308 */ /* 0x000e620000000800 */
[----:B0-----:R-:W-:Y:S01]  /*10d20*/  FADD.FTZ R3, R86, R3 ;  /* 0x0000000356037221 */ /* 0x001fe20000010000 */
[----:B------:R-:W-:Y:S01]  /*10d30*/  FFMA.FTZ R20, R64, UR46, -R41 ;  /* 0x0000002e40147c23 */ /* 0x000fe20008010829 */
[----:B------:R-:W-:Y:S01]  /*10d40*/  FFMA.FTZ R184, R65, UR46, -R81 ;  /* 0x0000002e41b87c23 */ /* 0x000fe20008010851 */
[----:B------:R-:W-:Y:S01]  /*10d50*/  FFMA.FTZ R185, R67, UR46, -R41 ;  /* 0x0000002e43b97c23 */ /* 0x000fe20008010829 */
[----:B------:R-:W-:Y:S01]  /*10d60*/  FFMA.FTZ R13, R66, UR46, -R81 ;  /* 0x0000002e420d7c23 */ /* 0x000fe20008010851 */
[----:B------:R-:W-:Y:S01]  /*10d70*/  FFMA.FTZ R15, R68, UR46, -R41 ;  /* 0x0000002e440f7c23 */ /* 0x000fe20008010829 */
[----:B------:R-:W-:Y:S01]  /*10d80*/  FFMA.FTZ R186, R69, UR46, -R81 ;  /* 0x0000002e45ba7c23 */ /* 0x000fe20008010851 */
[----:B------:R-:W0:Y:S01]  /*10d90*/  MUFU.EX2 R163, R163 ;  /* 0x000000a300a37308 */ /* 0x000e220000000800 */
[----:B--2---:R-:W-:Y:S01]  /*10da0*/  FADD.FTZ R8, R49, R8 ;  /* 0x0000000831087221 */ /* 0x004fe20000010000 */
[----:B------:R-:W-:Y:S01]  /*10db0*/  FFMA.FTZ R187, R71, UR46, -R41 ;  /* 0x0000002e47bb7c23 */ /* 0x000fe20008010829 */
[--C-:B------:R-:W-:Y:S01]  /*10dc0*/  FFMA.FTZ R5, R70, UR46, -R81.reuse ;  /* 0x0000002e46057c23 */ /* 0x100fe20008010851 */
[----:B------:R-:W-:Y:S01]  /*10dd0*/  FFMA.FTZ R188, R73, UR46, -R81 ;  /* 0x0000002e49bc7c23 */ /* 0x000fe20008010851 */
[----:B------:R-:W-:Y:S01]  /*10de0*/  FFMA.FTZ R189, R75, UR46, -R41 ;  /* 0x0000002e4bbd7c23 */ /* 0x000fe20008010829 */
[----:B------:R-:W-:Y:S01]  /*10df0*/  FFMA.FTZ R4, R74, UR46, -R81 ;  /* 0x0000002e4a047c23 */ /* 0x000fe20008010851 */
[----:B------:R-:W-:Y:S01]  /*10e00*/  IMAD R42, R157, 0x8, R156 ;  /* 0x000000089d2a7824 */ /* 0x000fe200078e029c */
[----:B------:R-:W2:Y:S01]  /*10e10*/  MUFU.EX2 R85, R85 ;  /* 0x0000005500557308 */ /* 0x000ea20000000800 */
[----:B-1----:R-:W-:Y:S01]  /*10e20*/  FADD.FTZ R6, R162, R3 ;  /* 0x00000003a2067221 */ /* 0x002fe20000010000 */
[----:B------:R-:W-:Y:S01]  /*10e30*/  FFMA.FTZ R190, R77, UR46, -R81 ;  /* 0x0000002e4dbe7c23 */ /* 0x000fe20008010851 */
[----:B------:R-:W-:Y:S01]  /*10e40*/  FFMA.FTZ R191, R79, UR46, -R41 ;  /* 0x0000002e4fbf7c23 */ /* 0x000fe20008010829 */
[----:B------:R-:W-:Y:S01]  /*10e50*/  MOV R44, UR38 ;  /* 0x00000026002c7c02 */ /* 0x000fe20008000f00 */
[----:B------:R-:W-:-:S03]  /*10e60*/  FFMA.FTZ R35, R78, UR46, -R81 ;  /* 0x0000002e4e237c23 */ /* 0x000fc60008010851 */
        /* <DEDUP_REMOVED lines=54> */
[----:B------:R-:W-:-:S06]  /*111d0*/  FFMA.FTZ R7, R72, UR46, -R41 ;  /* 0x0000002e48077c23 */ /* 0x000fcc0008010829 */
        /* <DEDUP_REMOVED lines=34> */
[----:B--2---:R-:W-:Y:S01]  /*11400*/  FADD.FTZ R38, R184, R3 ;  /* 0x00000003b8267221 */ /* 0x004fe20000010000 */
[----:B------:R-:W-:-:S05]  /*11410*/  VIADD R3, R42, 0x28840 ;  /* 0x000288402a037836 */ /* 0x000fca0000000000 */
[----:B------:R-:W-:Y:S01]  /*11420*/  PRMT R3, R44, 0x654, R3 ;  /* 0x000006542c037816 */ /* 0x000fe20000000003 */
[----:B------:R-:W2:Y:S01]  /*11430*/  MUFU.EX2 R15, R15 ;  /* 0x0000000f000f7308 */ /* 0x000ea20000000800 */
[----:B-1----:R-:W-:Y:S02]  /*11440*/  FADD.FTZ R8, R185, R8 ;  /* 0x00000008b9087221 */ /* 0x002fe40000010000 */
[----:B------:R1:W-:Y:S05]  /*11450*/  SYNCS.ARRIVE.TRANS64.RED.A1T0 RZ, [R3+URZ], RZ ;  /* 0x000000ff03ff79a7 */ /* 0x0003ea000810043f */
[----:B------:R-:W3:Y:S01]  /*11460*/  MUFU.EX2 R186, R186 ;  /* 0x000000ba00ba7308 */ /* 0x000ee20000000800 */
[----:B0-----:R-:W-:Y:S01]  /*11470*/  FADD.FTZ R39, R13, R38 ;  /* 0x000000260d277221 */ /* 0x001fe20000010000 */
[----:B------:R-:W-:-:S06]  /*11480*/  FFMA.FTZ R38, R80, UR46, -R41 ;  /* 0x0000002e50267c23 */ /* 0x000fcc0008010829 */
[----:B------:R-:W0:Y:S01]  /*11490*/  MUFU.EX2 R187, R187 ;  /* 0x000000bb00bb7308 */ /* 0x000e220000000800 */
[----:B--2---:R-:W-:-:S07]  /*114a0*/  FADD.FTZ R8, R15, R8 ;  /* 0x000000080f087221 */ /* 0x004fce0000010000 */
[----:B------:R-:W1:Y:S01]  /*114b0*/  MUFU.EX2 R5, R5 ;  /* 0x0000000500057308 */ /* 0x000e620000000800 */
[----:B---3--:R-:W-:-:S07]  /*114c0*/  FADD.FTZ R42, R186, R39 ;  /* 0x00000027ba2a7221 */ /* 0x008fce0000010000 */
        /* <DEDUP_REMOVED lines=18> */
[----:B0-----:R-:W-:-:S03]  /*115f0*/  FADD.FTZ R3, R35, R42 ;  /* 0x0000002a23037221 */ /* 0x001fc60000010000 */
[----:B-1----:R-:W-:Y:S01]  /*11600*/  FADD.FTZ R8, R38, R39 ;  /* 0x0000002726087221 */ /* 0x002fe20000010000 */
[----:B------:R-:W-:Y:S06]  /*11610*/  @!P0 BRA `(.L_x_648) ;  /* 0x0000000000048947 */ /* 0x000fec0003800000 */
[----:B------:R-:W-:Y:S01]  /*11620*/  BPT.TRAP 0x1 ;  /* 0x000000040000795c */ /* 0x000fe20000300000 */
.L_x_648:
[----:B------:R-:W-:Y:S01]  /*11630*/  IMAD R12, R12, 0x8, R156 ;  /* 0x000000080c0c7824 */ /* 0x000fe200078e029c */
[----:B------:R-:W-:Y:S01]  /*11640*/  ISETP.GT.AND P1, PT, R9, R194, PT ;  /* 0x000000c20900720c */ /* 0x000fe20003f24270 */
[-C--:B------:R-:W-:Y:S01]  /*11650*/  FMUL.FTZ R88, R88, R11.reuse ;  /* 0x0000000b58587220 */ /* 0x080fe20000410000 */
[----:B------:R-:W-:Y:S01]  /*11660*/  MOV R39, UR38 ;  /* 0x0000002600277c02 */ /* 0x000fe20008000f00 */
[----:B------:R-:W-:Y:S01]  /*11670*/  VIADD R12, R12, 0x28860 ;  /* 0x000288600c0c7836 */ /* 0x000fe20000000000 */
[----:B------:R-:W-:Y:S01]  /*11680*/  F2FP.F16.F32.PACK_AB R188, R4, R188 ;  /* 0x000000bc04bc723e */ /* 0x000fe200000000ff */
[-C--:B------:R-:W-:Y:S01]  /*11690*/  FMUL.FTZ R89, R89, R11.reuse ;  /* 0x0000000b59597220 */ /* 0x080fe20000410000 */
[-C--:B------:R-:W-:Y:S01]  /*116a0*/  FMUL.FTZ R92, R92, R11.reuse ;  /* 0x0000000b5c5c7220 */ /* 0x080fe20000410000 */
[-C--:B------:R-:W-:Y:S01]  /*116b0*/  FMUL.FTZ R93, R93, R11.reuse ;  /* 0x0000000b5d5d7220 */ /* 0x080fe20000410000 */
[----:B------:R-:W-:Y:S01]  /*116c0*/  PRMT R12, R39, 0x654, R12 ;  /* 0x00000654270c7816 */ /* 0x000fe2000000000c */
[-C--:B------:R-:W-:Y:S01]  /*116d0*/  FMUL.FTZ R96, R96, R11.reuse ;  /* 0x0000000b60607220 */ /* 0x080fe20000410000 */
[-C--:B------:R-:W-:Y:S01]  /*116e0*/  FMUL.FTZ R97, R97, R11.reuse ;  /* 0x0000000b61617220 */ /* 0x080fe20000410000 */
[-C--:B------:R-:W-:Y:S01]  /*116f0*/  FMUL.FTZ R100, R100, R11.reuse ;  /* 0x0000000b64647220 */ /* 0x080fe20000410000 */
[----:B------:R0:W-:Y:S01]  /*11700*/  SYNCS.ARRIVE.TRANS64.RED.A1T0 RZ, [R12+URZ], RZ ;  /* 0x000000ff0cff79a7 */ /* 0x0001e2000810043f */
        /* <DEDUP_REMOVED lines=91> */
[----:B------:R-:W-:Y:S02]  /*11cc0*/  MOV R10, R43 ;  /* 0x0000002b000a7202 */ /* 0x000fe40000000f00 */
[----:B0-----:R-:W-:Y:S01]  /*11cd0*/  MOV R12, R157 ;  /* 0x0000009d000c7202 */ /* 0x001fe20000000f00 */
[----:B------:R-:W-:Y:S06]  /*11ce0*/  @P1 BRA `(.L_x_649) ;  /* 0xffffffd400741947 */ /* 0x000fec000383ffff */
.L_x_637:
[----:B------:R-:W-:Y:S05]  /*11cf0*/  WARPSYNC.ALL ;  /* 0x0000000000007948 */ /* 0x000fea0003800000 */
[----:B------:R-:W-:Y:S06]  /*11d00*/  BAR.ARV 0x8, 0x180 ;  /* 0x0206000000007b1d */ /* 0x000fec0000002000 */
[----:B------:R-:W-:Y:S05]  /*11d10*/  @!P0 BRA `(.L_x_650) ;  /* 0x0000000000048947 */ /* 0x000fea0003800000 */
[----:B------:R-:W-:Y:S01]  /*11d20*/  BPT.TRAP 0x1 ;  /* 0x000000040000795c */ /* 0x000fe20000300000 */
.L_x_650:
[----:B------:R-:W-:Y:S01]  /*11d30*/  IMAD R9, R157, 0x8, R156 ;  /* 0x000000089d097824 */ /* 0x000fe200078e029c */
[----:B------:R-:W-:-:S04]  /*11d40*/  SHF.L.U32 R0, R158, 0x1f, RZ ;  /* 0x0000001f9e007819 */ /* 0x000fc800000006ff */
[----:B------:R0:W1:Y:S01]  /*11d50*/  SYNCS.PHASECHK.TRANS64.TRYWAIT P1, [R9+URZ+0x28850], R0 ;  /* 0x02885000090075a7 */ /* 0x000062000802017f */
[----:B------:R-:W-:Y:S05]  /*11d60*/  @!P0 BRA `(.L_x_651) ;  /* 0x0000000000048947 */ /* 0x000fea0003800000 */
[----:B------:R-:W-:Y:S01]  /*11d70*/  BPT.TRAP 0x1 ;  /* 0x000000040000795c */ /* 0x000fe20000300000 */
.L_x_651:
[----:B------:R-:W-:-:S05]  /*11d80*/  VIADD R156, R156, 0x400 ;  /* 0x000004009c9c7836 */ /* 0x000fca0000000000 */
[----:B------:R-:W-:-:S04]  /*11d90*/  SHF.R.U32.HI R156, RZ, 0x4, R156 ;  /* 0x00000004ff9c7819 */ /* 0x000fc8000001169c */
[----:B------:R-:W-:-:S04]  /*11da0*/  LOP3.LUT R156, R156, 0x3fff, RZ, 0xc0, !PT ;  /* 0x00003fff9c9c7812 */ /* 0x000fc800078ec0ff */
[----:B------:R-:W-:Y:S01]  /*11db0*/  LOP3.LUT R156, R156, 0x4000000, RZ, 0xfc, !PT ;  /* 0x040000009c9c7812 */ /* 0x000fe200078efcff */
[----:B-1----:R-:W-:Y:S06]  /*11dc0*/  @P1 BRA `(.L_x_652) ;  /* 0x0000000000081947 */ /* 0x002fec0003800000 */
[----:B------:R-:W1:Y:S02]  /*11dd0*/  SYNCS.PHASECHK.TRANS64.TRYWAIT P1, [R9+URZ+0x28850], R0 ;  /* 0x02885000090075a7 */ /* 0x000e64000802017f */
[----:B-1----:R-:W-:Y:S05]  /*11de0*/  @!P1 BRA `(.L_x_653) ;  /* 0x000000bc00849947 */ /* 0x002fea0003800000 */
.L_x_652:
[----:B------:R-:W-:Y:S01]  /*11df0*/  IMAD.MOV.U32 R5, RZ, RZ, 0x40000040 ;  /* 0x40000040ff057424 */ /* 0x000fe200078e00ff */
[----:B------:R-:W-:Y:S01]  /*11e00*/  LEA R4, R157, R156, 0xb ;  /* 0x0000009c9d047211 */ /* 0x000fe200078e58ff */
[----:B------:R-:W-:Y:S05]  /*11e10*/  WARPSYNC.ALL ;  /* 0x0000000000007948 */ /* 0x000fea0003800000 */
[C---:B------:R-:W-:Y:S01]  /*11e20*/  R2UR UR6, R4.reuse ;  /* 0x00000000040672ca */ /* 0x040fe200000e0000 */
[----:B------:R-:W-:Y:S01]  /*11e30*/  WARPGROUP.ARRIVE ;  /* 0x00000000000079c5 */ /* 0x000fe20000000000 */
[----:B------:R-:W-:Y:S01]  /*11e40*/  R2UR UR7, R5 ;  /* 0x00000000050772ca */ /* 0x000fe200000e0000 */
[----:B------:R-:W-:Y:S01]  /*11e50*/  VIADD R6, R4, 0x80 ;  /* 0x0000008004067836 */ /* 0x000fe20000000000 */
[----:B------:R-:W-:Y:S01]  /*11e60*/  MOV R7, 0x40000040 ;  /* 0x4000004000077802 */ /* 0x000fe20000000f00 */
[----:B01----:R-:W0:Y:S01]  /*11e70*/  SHFL.BFLY PT, R0, R3, 0x2, 0x1f ;  /* 0x0c401f0003007f89 */ /* 0x003e2200000e0000 */
[----:B------:R-:W-:Y:S01]  /*11e80*/  MOV R5, 0x40000040 ;  /* 0x4000004000057802 */ /* 0x000fe20000000f00 */
[----:B------:R-:W-:-:S02]  /*11e90*/  IMAD.MOV.U32 R69, RZ, RZ, RZ ;  /* 0x000000ffff457224 */ /* 0x000fc400078e00ff */
[----:B------:R-:W-:-:S06]  /*11ea0*/  IMAD.U32 R13, RZ, RZ, UR46 ;  /* 0x0000002eff0d7e24 */ /* 0x000fcc000f8e00ff */
[----:B------:R-:W-:Y:S01]  /*11eb0*/  HGMMA.64x128x16.F32 R88, R160, gdesc[UR4].tnspB, R88, gsb0 ;  /* 0x41e00004a0587df0 */ /* 0x000fe20008000858 */
[----:B------:R-:W-:Y:S01]  /*11ec0*/  R2UR UR6, R6 ;  /* 0x00000000060672ca */ /* 0x000fe200000e0000 */
[----:B------:R-:W-:Y:S01]  /*11ed0*/  VIADD R6, R4, 0x100 ;  /* 0x0000010004067836 */ /* 0x000fe20000000000 */
[----:B------:R-:W-:Y:S01]  /*11ee0*/  R2UR UR7, R7 ;  /* 0x00000000070772ca */ /* 0x000fe200000e0000 */
[----:B------:R-:W-:Y:S02]  /*11ef0*/  IMAD.MOV.U32 R7, RZ, RZ, 0x40000040 ;  /* 0x40000040ff077424 */ /* 0x000fe400078e00ff */
[----:B0-----:R-:W-:Y:S01]  /*11f00*/  FADD.FTZ R0, R0, R3 ;  /* 0x0000000300007221 */ /* 0x001fe20000010000 */
[----:B------:R-:W-:Y:S01]  /*11f10*/  IMAD.MOV.U32 R3, RZ, RZ, -0x800000 ;  /* 0xff800000ff037424 */ /* 0x000fe200078e00ff */
[----:B------:R-:W-:Y:S02]  /*11f20*/  WARPGROUP.DEPBAR.LE gsb0, 0x0 ;  /* 0x00008000000079c5 */ /* 0x000fe40000010000 */
[----:B------:R-:W-:-:S06]  /*11f30*/  WARPGROUP.ARRIVE ;  /* 0x00000000000079c5 */ /* 0x000fcc0000000000 */
        /* <DEDUP_REMOVED lines=25> */
[C---:B------:R-:W-:Y:S01]  /*120d0*/  IADD3 R6, R4.reuse, 0x300, RZ ;  /* 0x0000030004067810 */ /* 0x040fe20007ffe0ff */
[----:B------:R-:W-:Y:S01]  /*120e0*/  VIADD R4, R4, 0x380 ;  /* 0x0000038004047836 */ /* 0x000fe20000000000 */
[----:B------:R-:W-:Y:S02]  /*120f0*/  WARPGROUP.DEPBAR.LE gsb0, 0x0 ;  /* 0x00008000000079c5 */ /* 0x000fe40000010000 */
[----:B------:R-:W-:-:S07]  /*12100*/  WARPGROUP.ARRIVE ;  /* 0x00000000000079c5 */ /* 0x000fce0000000000 */
[----:B------:R-:W-:Y:S01]  /*12110*/  HGMMA.64x128x16.F32 R88, R180, gdesc[UR4].tnspB, R88, gsb0 ;  /* 0x41e00004b4587df0 */ /* 0x000fe20008000858 */
[----:B------:R-:W-:Y:S01]  /*12120*/  R2UR UR6, R6 ;  /* 0x00000000060672ca */ /* 0x000fe200000e0000 */
[----:B------:R-:W-:Y:S01]  /*12130*/  IMAD.MOV.U32 R6, RZ, RZ, RZ ;  /* 0x000000ffff067224 */ /* 0x000fe200078e00ff */
[----:B------:R-:W-:Y:S01]  /*12140*/  R2UR UR7, R7 ;  /* 0x00000000070772ca */ /* 0x000fe200000e0000 */
[----:B------:R-:W-:Y:S02]  /*12150*/  WARPGROUP.DEPBAR.LE gsb0, 0x0 ;  /* 0x00008000000079c5 */ /* 0x000fe40000010000 */
[----:B------:R-:W-:-:S10]  /*12160*/  WARPGROUP.ARRIVE ;  /* 0x00000000000079c5 */ /* 0x000fd40000000000 */
[----:B------:R-:W-:Y:S01]  /*12170*/  HGMMA.64x128x16.F32 R88, R184, gdesc[UR4].tnspB, R88, gsb0 ;  /* 0x41e00004b8587df0 */ /* 0x000fe20008000858 */
[----:B------:R-:W-:Y:S02]  /*12180*/  R2UR UR6, R4 ;  /* 0x00000000040672ca */ /* 0x000fe400000e0000 */
[----:B------:R-:W-:Y:S02]  /*12190*/  R2UR UR7, R5 ;  /* 0x00000000050772ca */ /* 0x000fe400000e0000 */
[----:B------:R-:W0:Y:S02]  /*121a0*/  SHFL.BFLY PT, R5, R8, 0x2, 0x1f ;  /* 0x0c401f0008057f89 */ /* 0x000e2400000e0000 */
[----:B0-----:R-:W-:Y:S01]  /*121b0*/  FADD.FTZ R4, R5, R8 ;  /* 0x0000000805047221 */ /* 0x001fe20000010000 */
[----:B------:R-:W-:Y:S01]  /*121c0*/  MOV R8, UR46 ;  /* 0x0000002e00087c02 */ /* 0x000fe20008000f00 */
[----:B------:R-:W0:Y:S04]  /*121d0*/  SHFL.BFLY PT, R5, R0, 0x1, 0x1f ;  /* 0x0c201f0000057f89 */ /* 0x000e2800000e0000 */
[----:B------:R-:W1:Y:S01]  /*121e0*/  SHFL.BFLY PT, R7, R4, 0x1, 0x1f ;  /* 0x0c201f0004077f89 */ /* 0x000e6200000e0000 */
[----:B0-----:R-:W-:Y:S01]  /*121f0*/  FADD.FTZ R10, R0, R5 ;  /* 0x00000005000a7221 */ /* 0x001fe20000010000 */
[----:B------:R-:W-:Y:S01]  /*12200*/  MOV R0, 0xff800000 ;  /* 0xff80000000007802 */ /* 0x000fe20000000f00 */
[----:B-1----:R-:W-:-:S03]  /*12210*/  FADD.FTZ R11, R4, R7 ;  /* 0x00000007040b7221 */ /* 0x002fc60000010000 */
[----:B------:R-:W-:Y:S02]  /*12220*/  FSETP.NE.FTZ.AND P1, PT, R10, RZ, PT ;  /* 0x000000ff0a00720b */ /* 0x000fe40003f35000 */
[----:B------:R-:W-:-:S11]  /*12230*/  FSETP.NE.FTZ.AND P2, PT, R11, RZ, PT ;  /* 0x000000ff0b00720b */ /* 0x000fd60003f55000 */
[----:B------:R-:W0:Y:S01]  /*12240*/  @P1 MUFU.LG2 R5, R10 ;  /* 0x0000000a00051308 */ /* 0x000e220000000c00 */
[----:B------:R-:W-:Y:S01]  /*12250*/  @P1 FMUL.FTZ R4, R8, 0.69314718246459960938 ;  /* 0x3f31721808041820 */ /* 0x000fe20000410000 */
        /* <DEDUP_REMOVED lines=10> */
[----:B------:R-:W-:Y:S03]  /*12300*/  HGMMA.64x128x16.F32 R88, R188, gdesc[UR4].tnspB, R88, gsb0 ;  /* 0x41e00004bc587df0 */ /* 0x000fe60008000858 */
[----:B------:R-:W-:Y:S02]  /*12310*/  WARPGROUP.DEPBAR.LE gsb0, 0x0 ;  /* 0x00008000000079c5 */ /* 0x000fe40000010000 */
[----:B--23--:R-:W-:Y:S05]  /*12320*/  @!P0 BRA `(.L_x_654) ;  /* 0x0000000000048947 */ /* 0x00cfea0003800000 */
[----:B------:R-:W-:Y:S01]  /*12330*/  BPT.TRAP 0x1 ;  /* 0x000000040000795c */ /* 0x000fe20000300000 */
.L_x_654:
[----:B------:R-:W-:Y:S01]  /*12340*/  VIADD R4, R9, 0x28860 ;  /* 0x0002886009047836 */ /* 0x000fe20000000000 */
[----:B------:R-:W-:Y:S01]  /*12350*/  IADD3 R157, R157, 0x1, RZ ;  /* 0x000000019d9d7810 */ /* 0x000fe20007ffe0ff */
[----:B------:R-:W-:Y:S02]  /*12360*/  IMAD.U32 R5, RZ, RZ, UR38 ;  /* 0x00000026ff057e24 */ /* 0x000fe4000f8e00ff */
[-C--:B------:R-:W-:Y:S01]  /*12370*/  FMUL.FTZ R20, R88, R69.reuse ;  /* 0x0000004558147220 */ /* 0x080fe20000410000 */
[-C--:B------:R-:W-:Y:S01]  /*12380*/  FMUL.FTZ R21, R89, R69.reuse ;  /* 0x0000004559157220 */ /* 0x080fe20000410000 */
[----:B------:R-:W-:Y:S01]  /*12390*/  ISETP.NE.AND P1, PT, R157, 0x2, PT ;  /* 0x000000029d00780c */ /* 0x000fe20003f25270 */
[-C--:B------:R-:W-:Y:S01]  /*123a0*/  FMUL.FTZ R40, R92, R69.reuse ;  /* 0x000000455c287220 */ /* 0x080fe20000410000 */
[----:B------:R-:W-:Y:S01]  /*123b0*/  PRMT R4, R5, 0x654, R4 ;  /* 0x0000065405047816 */ /* 0x000fe20000000004 */
[-C--:B------:R-:W-:Y:S01]  /*123c0*/  FMUL.FTZ R41, R93, R69.reuse ;  /* 0x000000455d297220 */ /* 0x080fe20000410000 */
[----:B------:R-:W-:Y:S01]  /*123d0*/  SEL R5, RZ, 0x1, P1 ;  /* 0x00000001ff057807 */ /* 0x000fe20000800000 */
        /* <DEDUP_REMOVED lines=28> */
[-C--:B0-----:R-:W-:Y:S01]  /*125a0*/  FMUL.FTZ R70, R90, R6.reuse ;  /* 0x000000065a467220 */ /* 0x081fe20000410000 */
        /* <DEDUP_REMOVED lines=33> */
[----:B------:R-:W-:Y:S01]  /*127c0*/  LOP3.LUT R158, R158, R5, RZ, 0x3c, !PT ;  /* 0x000000059e9e7212 */ /* 0x000fe200078e3cff */
[----:B------:R-:W-:Y:S01]  /*127d0*/  UIADD3 UR39, UR39, 0x1, URZ ;  /* 0x0000000127277890 */ /* 0x000fe2000fffe03f */
[----:B-1----:R-:W-:-:S11]  /*127e0*/  SEL R157, R157, RZ, P1 ;  /* 0x000000ff9d9d7207 */ /* 0x002fd60000800000 */
.L_x_590:
[----:B------:R-:W-:Y:S05]  /*127f0*/  WARPSYNC.ALL ;  /* 0x0000000000007948 */ /* 0x000fea0003800000 */
[----:B------:R-:W0:Y:S08]  /*12800*/  S2UR UR38, SR_CgaCtaId ;  /* 0x00000000002679c3 */ /* 0x000e300000008800 */
[----:B------:R-:W-:Y:S06]  /*12810*/  BAR.SYNC.DEFER_BLOCKING 0x5, 0x180 ;  /* 0x0146000000007b1d */ /* 0x000fec0000010000 */
[----:B------:R-:W-:Y:S01]  /*12820*/  UMOV UR4, 0x400 ;  /* 0x0000040000047882 */ /* 0x000fe20000000000 */
[----:B------:R-:W-:Y:S01]  /*12830*/  BSSY B0, `(.L_x_655) ;  /* 0x00002f0000007945 */ /* 0x000fe20003800000 */
[----:B0-----:R-:W-:-:S06]  /*12840*/  ULEA UR4, UR38, UR4, 0x18 ;  /* 0x0000000426047291 */ /* 0x001fcc000f8ec03f */
[----:B------:R-:W-:-:S05]  /*12850*/  IMAD.U32 R156, RZ, RZ, UR4 ;  /* 0x00000004ff9c7e24 */ /* 0x000fca000f8e00ff */
[----:B------:R0:W1:Y:S01]  /*12860*/  LDS.128 R28, [R156+0x288d0] ;  /* 0x0288d0009c1c7984 */ /* 0x0000620000000c00 */
[----:B------:R-:W-:Y:S06]  /*12870*/  BAR.ARV 0x4, 0x180 ;  /* 0x0106000000007b1d */ /* 0x000fec0000002000 */
[----:B------:R-:W-:Y:S05]  /*12880*/  @P0 BRA `(.L_x_656) ;  /* 0x0000002000a40947 */ /* 0x000fea0003800000 */
[----:B------:R-:W3:Y:S01]  /*12890*/  LDL R4, [R1+0x1c] ;  /* 0x00001c0001047983 */ /* 0x000ee20000100800 */
[----:B------:R-:W-:Y:S01]  /*128a0*/  ULDC UR4, c[0x0][0xad4] ;  /* 0x0002b50000047ab9 */ /* 0x000fe20000000800 */
[----:B------:R-:W-:Y:S01]  /*128b0*/  F2FP.F16.F32.PACK_AB R34, R61, R60 ;  /* 0x0000003c3d22723e */ /* 0x000fe200000000ff */
[----:B------:R-:W4:Y:S01]  /*128c0*/  S2R R5, SR_SWINHI ;  /* 0x0000000000057919 */ /* 0x000f220000002f00 */
[----:B------:R-:W-:Y:S02]  /*128d0*/  F2FP.F16.F32.PACK_AB R36, R63, R62 ;  /* 0x0000003e3f24723e */ /* 0x000fe400000000ff */
[----:B------:R-:W-:Y:S02]  /*128e0*/  MOV R92, R156 ;  /* 0x0000009c005c7202 */ /* 0x000fe40000000f00 */
[----:B----4-:R-:W-:-:S03]  /*128f0*/  MOV R93, R5 ;  /* 0x00000005005d7202 */ /* 0x010fc60000000f00 */
[----:B---3--:R-:W-:-:S03]  /*12900*/  IMAD.WIDE R8, R4, 0x2, R92 ;  /* 0x0000000204087825 */ /* 0x008fc600078e025c */
[C---:B------:R-:W-:Y:S02]  /*12910*/  IADD3 R37, P0, R8.reuse, 0x40, RZ ;  /* 0x0000004008257810 */ /* 0x040fe40007f1e0ff */
[----:B------:R-:W-:Y:S02]  /*12920*/  IADD3 R35, P5, R8, 0x20, RZ ;  /* 0x0000002008237810 */ /* 0x000fe40007fbe0ff */
[----:B------:R-:W-:Y:S02]  /*12930*/  IADD3.X R25, RZ, R9, RZ, P0, !PT ;  /* 0x00000009ff197210 */ /* 0x000fe400007fe4ff */
[----:B------:R-:W-:Y:S01]  /*12940*/  ISETP.NE.AND P0, PT, R204, RZ, PT ;  /* 0x000000ffcc00720c */ /* 0x000fe20003f05270 */
[--C-:B------:R-:W-:Y:S01]  /*12950*/  IMAD.X R27, RZ, RZ, R9.reuse, P5 ;  /* 0x000000ffff1b7224 */ /* 0x100fe200028e0609 */
[----:B------:R-:W-:Y:S02]  /*12960*/  IADD3 R39, P1, R8, 0x60, RZ ;  /* 0x0000006008277810 */ /* 0x000fe40007f3e0ff */
[----:B------:R-:W-:Y:S01]  /*12970*/  SEL R204, R204, UR4, P0 ;  /* 0x00000004cccc7c07 */ /* 0x000fe20008000000 */
[----:B------:R-:W-:Y:S05]  /*12980*/  WARPSYNC.ALL ;  /* 0x0000000000007948 */ /* 0x000fea0003800000 */
[----:B------:R-:W-:Y:S01]  /*12990*/  LOP3.LUT R11, R8, 0x380, RZ, 0xc0, !PT ;  /* 0x00000380080b7812 */ /* 0x000fe200078ec0ff */
[----:B------:R-:W-:Y:S01]  /*129a0*/  IMAD.X R15, RZ, RZ, R9, P1 ;  /* 0x000000ffff0f7224 */ /* 0x000fe200008e0609 */
[----:B------:R-:W-:Y:S01]  /*129b0*/  LOP3.LUT R4, R35, 0x380, RZ, 0xc0, !PT ;  /* 0x0000038023047812 */ /* 0x000fe200078ec0ff */
[----:B------:R-:W-:Y:S01]  /*129c0*/  ULDC.64 UR6, c[0x0][0xc08] ;  /* 0x0003020000067ab9 */ /* 0x000fe20000000a00 */
[----:B------:R-:W-:Y:S01]  /*129d0*/  LOP3.LUT R10, R39, 0x380, RZ, 0xc0, !PT ;  /* 0x00000380270a7812 */ /* 0x000fe200078ec0ff */
[----:B------:R-:W-:Y:S01]  /*129e0*/  ULDC.64 UR4, c[0x0][0xc00] ;  /* 0x0003000000047ab9 */ /* 0x000fe20000000a00 */
[----:B------:R-:W-:-:S02]  /*129f0*/  LOP3.LUT R6, R37, 0x380, RZ, 0xc0, !PT ;  /* 0x0000038025067812 */ /* 0x000fc400078ec0ff */
[----:B------:R-:W-:Y:S02]  /*12a00*/  SHF.R.U64 R11, R11, 0x3, RZ ;  /* 0x000000030b0b7819 */ /* 0x000fe400000012ff */
[----:B------:R-:W-:Y:S02]  /*12a10*/  SHF.R.U64 R4, R4, 0x3, RZ ;  /* 0x0000000304047819 */ /* 0x000fe400000012ff */
[C---:B------:R-:W-:Y:S02]  /*12a20*/  IADD3 R95, P2, R8.reuse, 0x4000, RZ ;  /* 0x00004000085f7810 */ /* 0x040fe40007f5e0ff */
[----:B-1----:R-:W-:Y:S02]  /*12a30*/  IADD3 R28, P5, R8, 0x4060, RZ ;  /* 0x00004060081c7810 */ /* 0x002fe40007fbe0ff */
[----:B------:R-:W-:Y:S01]  /*12a40*/  SHF.R.U64 R10, R10, 0x3, RZ ;  /* 0x000000030a0a7819 */ /* 0x000fe200000012ff */
[--C-:B--2---:R-:W-:Y:S01]  /*12a50*/  IMAD.X R13, RZ, RZ, R9.reuse, P2 ;  /* 0x000000ffff0d7224 */ /* 0x104fe200010e0609 */
[----:B------:R-:W-:Y:S01]  /*12a60*/  IADD3 R107, P4, R8, 0x4040, RZ ;  /* 0x00004040086b7810 */ /* 0x000fe20007f9e0ff */
[--C-:B------:R-:W-:Y:S01]  /*12a70*/  IMAD.X R33, RZ, RZ, R9.reuse, P5 ;  /* 0x000000ffff217224 */ /* 0x100fe200028e0609 */
[----:B------:R-:W-:Y:S01]  /*12a80*/  SHF.R.U64 R6, R6, 0x3, RZ ;  /* 0x0000000306067819 */ /* 0x000fe200000012ff */
[----:B------:R-:W-:Y:S01]  /*12a90*/  BAR.SYNC.DEFER_BLOCKING 0x1, 0x100 ;  /* 0x0044000000007b1d */ /* 0x000fe20000010000 */
[----:B------:R-:W-:Y:S01]  /*12aa0*/  IADD3 R97, P3, R8, 0x4020, RZ ;  /* 0x0000402008617810 */ /* 0x000fe20007f7e0ff */
[----:B------:R-:W-:Y:S01]  /*12ab0*/  IMAD.X R5, RZ, RZ, R9, P4 ;  /* 0x000000ffff057224 */ /* 0x000fe200020e0609 */
[----:B------:R-:W-:-:S02]  /*12ac0*/  LOP3.LUT R8, R11, R8, RZ, 0x3c, !PT ;  /* 0x000000080b087212 */ /* 0x000fc400078e3cff */
[----:B------:R-:W-:Y:S02]  /*12ad0*/  LOP3.LUT R26, R4, R35, RZ, 0x3c, !PT ;  /* 0x00000023041a7212 */ /* 0x000fe400078e3cff */
[----:B------:R-:W-:Y:S02]  /*12ae0*/  LOP3.LUT R14, R10, R39, RZ, 0x3c, !PT ;  /* 0x000000270a0e7212 */ /* 0x000fe400078e3cff */
[----:B------:R-:W-:Y:S02]  /*12af0*/  LOP3.LUT R4, R95, 0x380, RZ, 0xc0, !PT ;  /* 0x000003805f047812 */ /* 0x000fe400078ec0ff */
[----:B------:R-:W-:Y:S02]  /*12b00*/  LOP3.LUT R11, R28, 0x380, RZ, 0xc0, !PT ;  /* 0x000003801c0b7812 */ /* 0x000fe400078ec0ff */
[----:B-----5:R-:W-:Y:S02]  /*12b10*/  LOP3.LUT R24, R6, R37, RZ, 0x3c, !PT ;  /* 0x0000002506187212 */ /* 0x020fe400078e3cff */
[----:B------:R-:W-:-:S02]  /*12b20*/  LOP3.LUT R10, R107, 0x380, RZ, 0xc0, !PT ;  /* 0x000003806b0a7812 */ /* 0x000fc400078ec0ff */
[----:B------:R-:W-:Y:S02]  /*12b30*/  LOP3.LUT R6, R97, 0x380, RZ, 0xc0, !PT ;  /* 0x0000038061067812 */ /* 0x000fe400078ec0ff */
[----:B------:R-:W-:Y:S02]  /*12b40*/  SHF.R.U64 R4, R4, 0x3, RZ ;  /* 0x0000000304047819 */ /* 0x000fe400000012ff */
[----:B------:R-:W-:Y:S02]  /*12b50*/  SHF.R.U64 R11, R11, 0x3, RZ ;  /* 0x000000030b0b7819 */ /* 0x000fe400000012ff */
[----:B------:R-:W-:Y:S02]  /*12b60*/  SHF.R.U64 R10, R10, 0x3, RZ ;  /* 0x000000030a0a7819 */ /* 0x000fe400000012ff */
[----:B------:R-:W-:Y:S02]  /*12b70*/  SHF.R.U64 R6, R6, 0x3, RZ ;  /* 0x0000000306067819 */ /* 0x000fe400000012ff */
[----:B------:R-:W-:-:S02]  /*12b80*/  LOP3.LUT R12, R4, R95, RZ, 0x3c, !PT ;  /* 0x0000005f040c7212 */ /* 0x000fc400078e3cff */
[----:B------:R-:W-:Y:S02]  /*12b90*/  LOP3.LUT R32, R11, R28, RZ, 0x3c, !PT ;  /* 0x0000001c0b207212 */ /* 0x000fe400078e3cff */
[----:B------:R-:W-:Y:S02]  /*12ba0*/  IADD3.X R7, RZ, R9, RZ, P3, !PT ;  /* 0x00000009ff077210 */ /* 0x000fe40001ffe4ff */
[----:B------:R-:W-:Y:S02]  /*12bb0*/  LOP3.LUT R4, R10, R107, RZ, 0x3c, !PT ;  /* 0x0000006b0a047212 */ /* 0x000fe400078e3cff */
[----:B------:R-:W-:Y:S02]  /*12bc0*/  MOV R28, R8 ;  /* 0x00000008001c7202 */ /* 0x000fe40000000f00 */
[----:B------:R-:W-:Y:S02]  /*12bd0*/  LOP3.LUT R6, R6, R97, RZ, 0x3c, !PT ;  /* 0x0000006106067212 */ /* 0x000fe400078e3cff */
[----:B------:R-:W-:-:S02]  /*12be0*/  F2FP.F16.F32.PACK_AB R8, R21, R20 ;  /* 0x000000141508723e */ /* 0x000fc400000000ff */
[----:B------:R-:W-:Y:S02]  /*12bf0*/  F2FP.F16.F32.PACK_AB R9, R71, R70 ;  /* 0x000000464709723e */ /* 0x000fe400000000ff */
        /* <DEDUP_REMOVED lines=10> */
[----:B------:R-:W-:Y:S02]  /*12ca0*/  MOV R38, R24 ;  /* 0x0000001800267202 */ /* 0x000fe40000000f00 */
[----:B------:R-:W-:Y:S01]  /*12cb0*/  MOV R39, R14 ;  /* 0x0000000e00277202 */ /* 0x000fe20000000f00 */
[----:B------:R-:W-:Y:S01]  /*12cc0*/  STSM.16.M88.4 [R37], R4 ;  /* 0x0000000425007844 */ /* 0x000fe20000000200 */
[----:B------:R-:W-:-:S02]  /*12cd0*/  MOV R96, R12 ;  /* 0x0000000c00607202 */ /* 0x000fc40000000f00 */
[----:B-1----:R-:W-:Y:S02]  /*12ce0*/  F2FP.F16.F32.PACK_AB R8, R47, R46 ;  /* 0x0000002e2f08723e */ /* 0x002fe400000000ff */
[----:B------:R-:W-:Y:S02]  /*12cf0*/  F2FP.F16.F32.PACK_AB R9, R79, R78 ;  /* 0x0000004e4f09723e */ /* 0x000fe400000000ff */
[----:B------:R-:W-:Y:S02]  /*12d00*/  F2FP.F16.F32.PACK_AB R10, R49, R48 ;  /* 0x00000030310a723e */ /* 0x000fe400000000ff */
[----:B------:R-:W-:Y:S02]  /*12d10*/  F2FP.F16.F32.PACK_AB R11, R81, R80 ;  /* 0x00000050510b723e */ /* 0x000fe400000000ff */
[----:B------:R-:W-:Y:S02]  /*12d20*/  F2FP.F16.F32.PACK_AB R12, R51, R50 ;  /* 0x00000032330c723e */ /* 0x000fe400000000ff */
[----:B------:R-:W-:Y:S01]  /*12d30*/  F2FP.F16.F32.PACK_AB R13, R83, R82 ;  /* 0x00000052530d723e */ /* 0x000fe200000000ff */
[----:B------:R1:W-:Y:S01]  /*12d40*/  STSM.16.M88.4 [R38], R8 ;  /* 0x0000000826007844 */ /* 0x0003e20000000200 */
[----:B------:R-:W-:-:S02]  /*12d50*/  F2FP.F16.F32.PACK_AB R14, R53, R52 ;  /* 0x00000034350e723e */ /* 0x000fc400000000ff */
[----:B------:R-:W-:Y:S02]  /*12d60*/  F2FP.F16.F32.PACK_AB R15, R85, R84 ;  /* 0x00000054550f723e */ /* 0x000fe400000000ff */
[----:B------:R-:W-:Y:S02]  /*12d70*/  F2FP.F16.F32.PACK_AB R24, R55, R54 ;  /* 0x000000363718723e */ /* 0x000fe400000000ff */
[----:B------:R-:W-:Y:S01]  /*12d80*/  F2FP.F16.F32.PACK_AB R25, R87, R86 ;  /* 0x000000565719723e */ /* 0x000fe200000000ff */
[----:B------:R2:W-:Y:S01]  /*12d90*/  STSM.16.M88.4 [R39], R12 ;  /* 0x0000000c27007844 */ /* 0x0005e20000000200 */
[----:B------:R-:W-:Y:S02]  /*12da0*/  F2FP.F16.F32.PACK_AB R26, R57, R56 ;  /* 0x00000038391a723e */ /* 0x000fe400000000ff */
[----:B------:R-:W-:Y:S02]  /*12db0*/  F2FP.F16.F32.PACK_AB R27, R89, R88 ;  /* 0x00000058591b723e */ /* 0x000fe400000000ff */
[----:B------:R-:W-:-:S02]  /*12dc0*/  MOV R28, R32 ;  /* 0x00000020001c7202 */ /* 0x000fc40000000f00 */
[----:B------:R-:W-:Y:S01]  /*12dd0*/  F2FP.F16.F32.PACK_AB R32, R59, R58 ;  /* 0x0000003a3b20723e */ /* 0x000fe200000000ff */
[----:B------:R-:W-:Y:S01]  /*12de0*/  STSM.16.M88.4 [R96], R24 ;  /* 0x0000001860007844 */ /* 0x000fe20000000200 */
[----:B------:R-:W-:Y:S01]  /*12df0*/  F2FP.F16.F32.PACK_AB R33, R91, R90 ;  /* 0x0000005a5b21723e */ /* 0x000fe200000000ff */
[----:B-1----:R-:W1:Y:S01]  /*12e00*/  LDC R9, c[0x0][0xbe8] ;  /* 0x0002fa00ff097b82 */ /* 0x002e620000000800 */
[----:B------:R-:W-:Y:S02]  /*12e10*/  F2FP.F16.F32.PACK_AB R35, R99, R98 ;  /* 0x000000626323723e */ /* 0x000fe400000000ff */
[----:B------:R-:W-:Y:S02]  /*12e20*/  F2FP.F16.F32.PACK_AB R37, R101, R100 ;  /* 0x000000646525723e */ /* 0x000fe400000000ff */
[----:B------:R-:W-:Y:S01]  /*12e30*/  F2FP.F16.F32.PACK_AB R38, R65, R64 ;  /* 0x000000404126723e */ /* 0x000fe200000000ff */
[----:B------:R-:W-:Y:S01]  /*12e40*/  STSM.16.M88.4 [R95], R32 ;  /* 0x000000205f007844 */ /* 0x000fe20000000200 */
[----:B--2---:R-:W-:-:S02]  /*12e50*/  F2FP.F16.F32.PACK_AB R39, R103, R102 ;  /* 0x000000666727723e */ /* 0x004fc400000000ff */
[----:B------:R-:W-:Y:S02]  /*12e60*/  F2FP.F16.F32.PACK_AB R4, R67, R66 ;  /* 0x000000424304723e */ /* 0x000fe400000000ff */
[----:B------:R-:W-:Y:S01]  /*12e70*/  F2FP.F16.F32.PACK_AB R5, R105, R104 ;  /* 0x000000686905723e */ /* 0x000fe200000000ff */
[----:B------:R-:W-:Y:S01]  /*12e80*/  STSM.16.M88.4 [R94], R36 ;  /* 0x000000245e007844 */ /* 0x000fe20000000200 */
[----:B------:R-:W-:Y:S02]  /*12e90*/  F2FP.F16.F32.PACK_AB R6, R69, R68 ;  /* 0x000000444506723e */ /* 0x000fe400000000ff */
[----:B------:R-:W-:Y:S02]  /*12ea0*/  F2FP.F16.F32.PACK_AB R7, R151, R150 ;  /* 0x000000969707723e */ /* 0x000fe400000000ff */
[----:B------:R-:W-:Y:S02]  /*12eb0*/  ISETP.NE.U32.AND P3, PT, RZ, UR6, PT ;  /* 0x00000006ff007c0c */ /* 0x000fe4000bf65070 */
[----:B------:R-:W-:Y:S01]  /*12ec0*/  ISETP.NE.U32.AND P0, PT, RZ, UR4, PT ;  /* 0x00000004ff007c0c */ /* 0x000fe2000bf05070 */
[----:B------:R2:W-:Y:S01]  /*12ed0*/  STSM.16.M88.4 [R28], R4 ;  /* 0x000000041c007844 */ /* 0x0005e20000000200 */
[----:B------:R-:W-:Y:S01]  /*12ee0*/  BAR.SYNC.DEFER_BLOCKING 0x1, 0x100 ;  /* 0x0044000000007b1d */ /* 0x000fe20000010000 */
[----:B------:R-:W-:-:S02]  /*12ef0*/  ISETP.NE.AND.EX P3, PT, RZ, UR7, PT, P3 ;  /* 0x00000007ff007c0c */ /* 0x000fc4000bf65330 */
[----:B------:R-:W-:Y:S02]  /*12f00*/  IADD3 R12, P1, R206, UR4, RZ ;  /* 0x00000004ce0c7c10 */ /* 0x000fe4000ff3e0ff */
[----:B------:R-:W-:Y:S02]  /*12f10*/  ISETP.NE.AND.EX P0, PT, RZ, UR5, PT, P0 ;  /* 0x00000005ff007c0c */ /* 0x000fe4000bf05300 */
[----:B------:R-:W-:Y:S02]  /*12f20*/  IADD3.X R13, R207, UR5, RZ, P1, !PT ;  /* 0x00000005cf0d7c10 */ /* 0x000fe40008ffe4ff */
[----:B------:R-:W-:-:S05]  /*12f30*/  MOV R10, RZ ;  /* 0x000000ff000a7202 */ /* 0x000fca0000000f00 */
[----:B------:R-:W-:Y:S01]  /*12f40*/  @P3 IADD3 R206, P1, R206, UR6, RZ ;  /* 0x00000006cece3c10 */ /* 0x000fe2000ff3e0ff */
[----:B------:R-:W-:Y:S02]  /*12f50*/  ULDC UR6, c[0x0][0xa88] ;  /* 0x0002a20000067ab9 */ /* 0x000fe40000000800 */
[----:B------:R-:W-:Y:S01]  /*12f60*/  IMAD.U32 R8, RZ, RZ, UR6 ;  /* 0x00000006ff087e24 */ /* 0x000fe2000f8e00ff */
[----:B------:R-:W-:Y:S01]  /*12f70*/  @P3 IADD3.X R207, R207, UR7, RZ, P1, !PT ;  /* 0x00000007cfcf3c10 */ /* 0x000fe20008ffe4ff */
[----:B------:R3:W5:Y:S04]  /*12f80*/  @P0 LDG.E R10, desc[UR42][R12.64] ;  /* 0x0000002a0c0a0981 */ /* 0x000768000c1e1900 */
[----:B------:R3:W5:Y:S01]  /*12f90*/  @P3 LDG.E R8, desc[UR42][R206.64] ;  /* 0x0000002ace083981 */ /* 0x000762000c1e1900 */
[----:B--2---:R-:W-:Y:S01]  /*12fa0*/  IMAD.MOV.U32 R6, RZ, RZ, 0x9b8 ;  /* 0x000009b8ff067424 */ /* 0x004fe200078e00ff */
[----:B------:R-:W-:-:S02]  /*12fb0*/  ISETP.GT.AND P2, PT, R204, 0x1, PT ;  /* 0x00000001cc00780c */ /* 0x000fc40003f44270 */
[----:B-1----:R-:W-:Y:S02]  /*12fc0*/  ISETP.NE.AND P1, PT, R9, 0x1, PT ;  /* 0x000000010900780c */ /* 0x002fe40003f25270 */
[----:B------:R-:W-:-:S04]  /*12fd0*/  SEL R6, R6, 0x978, P2 ;  /* 0x0000097806067807 */ /* 0x000fc80001000000 */
[----:B------:R3:W1:Y:S08]  /*12fe0*/  LDC.64 R24, c[0x0][R6+0x220] ;  /* 0x0000880006187b82 */ /* 0x0006700000000a00 */
[----:B------:R3:W2:Y:S08]  /*12ff0*/  LDC.64 R26, c[0x0][R6+0x218] ;  /* 0x00008600061a7b82 */ /* 0x0006b00000000a00 */
[----:B------:R3:W4:Y:S01]  /*13000*/  LDC.64 R14, c[0x0][R6+0x228] ;  /* 0x00008a00060e7b82 */ /* 0x0007220000000a00 */
[----:B------:R-:W-:Y:S05]  /*13010*/  @P3 BRA `(.L_x_657) ;  /* 0x0000000000103947 */ /* 0x000fea0003800000 */
[----:B------:R-:W-:Y:S05]  /*13020*/  @!P0 BRA `(.L_x_657) ;  /* 0x00000000000c8947 */ /* 0x000fea0003800000 */
[----:B------:R-:W3:Y:S04]  /*13030*/  LDG.E R5, desc[UR42][R12.64] ;  /* 0x0000002a0c057981 */ /* 0x000ee8000c1e1900 */
[----:B-----5:R-:W3:Y:S02]  /*13040*/  LDG.E R8, desc[UR42][R12.64+0x4] ;  /* 0x0000042a0c087981 */ /* 0x020ee4000c1e1900 */
[----:B---3--:R-:W-:-:S07]  /*13050*/  IADD3 R8, -R5, R8, RZ ;  /* 0x0000000805087210 */ /* 0x008fce0007ffe1ff */
.L_x_657:
[----:B---3--:R-:W3:Y:S01]  /*13060*/  LDL R13, [R1+0x18] ;  /* 0x00001800010d7983 */ /* 0x008ee20000100800 */
[----:B------:R-:W0:Y:S01]  /*13070*/  LDC.64 R6, c[0x0][R6+0x210] ;  /* 0x0000840006067b82 */ /* 0x000e220000000a00 */
[----:B------:R-:W-:Y:S02]  /*13080*/  ISETP.NE.U32.AND P0, PT, RZ, UR4, PT ;  /* 0x00000004ff007c0c */ /* 0x000fe4000bf05070 */
[----:B------:R-:W4:Y:S02]  /*13090*/  LDL R32, [R1+0x14] ;  /* 0x0000140001207983 */ /* 0x000f240000100800 */
[----:B------:R-:W-:-:S03]  /*130a0*/  ISETP.NE.AND.EX P0, PT, RZ, UR5, PT, P0 ;  /* 0x00000005ff007c0c */ /* 0x000fc6000bf05300 */
[----:B------:R-:W0:Y:S01]  /*130b0*/  @P1 LDC R12, c[0x0][0xbec] ;  /* 0x0002fb00ff0c1b82 */ /* 0x000e220000000800 */
[----:B------:R-:W-:Y:S02]  /*130c0*/  SEL R205, R205, RZ, !P0 ;  /* 0x000000ffcdcd7207 */ /* 0x000fe40004000000 */
[----:B------:R-:W-:-:S03]  /*130d0*/  SEL R217, R217, RZ, !P0 ;  /* 0x000000ffd9d97207 */ /* 0x000fc60004000000 */
[----:B-1----:R-:W-:Y:S02]  /*130e0*/  IMAD R11, R25, R205, RZ ;  /* 0x000000cd190b7224 */ /* 0x002fe400078e02ff */
[----:B------:R-:W1:Y:S02]  /*130f0*/  @P1 LDC R33, c[0x0][0xbf0] ;  /* 0x0002fc00ff211b82 */ /* 0x000e640000000800 */
[----:B------:R-:W-:Y:S02]  /*13100*/  IMAD R217, R24, R217, R11 ;  /* 0x000000d918d97224 */ /* 0x000fe400078e020b */
[-C--:B--2---:R-:W-:Y:S02]  /*13110*/  IMAD R11, R27, R2.reuse, RZ ;  /* 0x000000021b0b7224 */ /* 0x084fe400078e02ff */
[----:B------:R-:W-:Y:S02]  /*13120*/  IMAD.WIDE.U32 R26, R26, R2, RZ ;  /* 0x000000021a1a7225 */ /* 0x000fe400078e00ff */
[----:B------:R-:W2:Y:S02]  /*13130*/  LDC.64 R4, c[0x0][0xba8] ;  /* 0x0002ea00ff047b82 */ /* 0x000ea40000000a00 */
[----:B------:R-:W-:-:S03]  /*13140*/  IMAD.WIDE.U32 R24, R24, R205, RZ ;  /* 0x000000cd18187225 */ /* 0x000fc600078e00ff */
[--C-:B-----5:R-:W-:Y:S02]  /*13150*/  IADD3 R26, P0, P3, R24, R26, R10.reuse ;  /* 0x0000001a181a7210 */ /* 0x120fe40007b1e00a */
[----:B------:R-:W-:Y:S01]  /*13160*/  IADD3 R217, R25, R217, RZ ;  /* 0x000000d919d97210 */ /* 0x000fe20007ffe0ff */
[----:B------:R-:W-:Y:S01]  /*13170*/  IMAD.IADD R28, R27, 0x1, R11 ;  /* 0x000000011b1c7824 */ /* 0x000fe200078e020b */
[----:B------:R-:W-:Y:S01]  /*13180*/  SHF.R.S32.HI R11, RZ, 0x1f, R10 ;  /* 0x0000001fff0b7819 */ /* 0x000fe2000001140a */
[----:B--2---:R-:W2:Y:S08]  /*13190*/  @!P2 LDC R4, c[0x0][0xb50] ;  /* 0x0002d400ff04ab82 */ /* 0x004eb00000000800 */
[----:B------:R-:W2:Y:S01]  /*131a0*/  @!P2 LDC R5, c[0x0][0xb54] ;  /* 0x0002d500ff05ab82 */ /* 0x000ea20000000800 */
[----:B------:R-:W-:-:S02]  /*131b0*/  IMAD R8, R8, R9, RZ ;  /* 0x0000000908087224 */ /* 0x000fc400078e02ff */
[----:B---3--:R-:W-:Y:S01]  /*131c0*/  IMAD R35, R208, 0x80, R13 ;  /* 0x00000080d0237824 */ /* 0x008fe200078e020d */
[----:B------:R-:W-:-:S03]  /*131d0*/  SEL R13, R209, RZ, P2 ;  /* 0x000000ffd10d7207 */ /* 0x000fc60001000000 */
[----:B0-----:R-:W-:-:S04]  /*131e0*/  @P1 IMAD.HI.U32 R24, R35, R12, RZ ;  /* 0x0000000c23181227 */ /* 0x001fc800078e00ff */
[----:B------:R-:W-:Y:S01]  /*131f0*/  IMAD.MOV.U32 R25, RZ, RZ, R35 ;  /* 0x000000ffff197224 */ /* 0x000fe200078e0023 */
[----:B-1----:R-:W-:Y:S01]  /*13200*/  @P1 SHF.R.U32.HI R25, RZ, R33, R24 ;  /* 0x00000021ff191219 */ /* 0x002fe20000011618 */
[-C--:B----4-:R-:W-:Y:S02]  /*13210*/  IMAD R15, R15, R13.reuse, RZ ;  /* 0x0000000d0f0f7224 */ /* 0x090fe400078e02ff */
[----:B------:R-:W-:-:S04]  /*13220*/  IMAD.WIDE.U32 R12, R14, R13, RZ ;  /* 0x0000000d0e0c7225 */ /* 0x000fc800078e00ff */
[----:B------:R-:W-:Y:S01]  /*13230*/  IMAD.MOV R24, RZ, RZ, -R25 ;  /* 0x000000ffff187224 */ /* 0x000fe200078e0a19 */
[----:B------:R-:W-:Y:S02]  /*13240*/  IADD3 R27, R13, R15, RZ ;  /* 0x0000000f0d1b7210 */ /* 0x000fe40007ffe0ff */
[----:B------:R-:W-:Y:S01]  /*13250*/  IADD3.X R14, R217, R28, R11, P0, P3 ;  /* 0x0000001cd90e7210 */ /* 0x000fe200007e640b */
[----:B------:R-:W-:Y:S01]  /*13260*/  IMAD R15, R9, R24, R35 ;  /* 0x00000018090f7224 */ /* 0x000fe200078e0223 */
[----:B------:R-:W-:Y:S02]  /*13270*/  IADD3 R12, P0, P3, R25, R26, R12 ;  /* 0x0000001a190c7210 */ /* 0x000fe40007b1e00c */
[----:B------:R-:W-:Y:S01]  /*13280*/  SHF.R.S32.HI R13, RZ, 0x1f, R25 ;  /* 0x0000001fff0d7819 */ /* 0x000fe20000011419 */
[----:B------:R-:W-:Y:S01]  /*13290*/  IMAD R7, R7, R15, RZ ;  /* 0x0000000f07077224 */ /* 0x000fe200078e02ff */
[----:B------:R-:W-:Y:S02]  /*132a0*/  SHF.R.S32.HI R25, RZ, 0x1f, R15 ;  /* 0x0000001fff197819 */ /* 0x000fe4000001140f */
[----:B------:R-:W-:-:S03]  /*132b0*/  IADD3.X R13, R13, R14, R27, P0, P3 ;  /* 0x0000000e0d0d7210 */ /* 0x000fc600007e641b */
[C---:B------:R-:W-:Y:S02]  /*132c0*/  IMAD R25, R6.reuse, R25, R7 ;  /* 0x0000001906197224 */ /* 0x040fe400078e0207 */
[----:B------:R-:W-:-:S04]  /*132d0*/  IMAD.WIDE.U32 R6, R6, R15, R12 ;  /* 0x0000000f06067225 */ /* 0x000fc800078e000c */
[----:B------:R-:W-:Y:S01]  /*132e0*/  IMAD.IADD R7, R7, 0x1, R25 ;  /* 0x0000000107077824 */ /* 0x000fe200078e0219 */
[----:B--2---:R-:W-:-:S04]  /*132f0*/  LEA R4, P0, R6, R4, 0x2 ;  /* 0x0000000406047211 */ /* 0x004fc800078010ff */
[----:B------:R-:W-:Y:S01]  /*13300*/  LEA.HI.X R14, R6, R5, R7, 0x2, P0 ;  /* 0x00000005060e7211 */ /* 0x000fe200000f1407 */
[----:B------:R-:W-:Y:S01]  /*13310*/  SHFL.IDX PT, R12, R4, 0x1, 0x1c1f ;  /* 0x003c1f00040c7f89 */ /* 0x000fe200000e0000 */
[----:B------:R-:W-:-:S03]  /*13320*/  IMAD R25, R208, 0x80, R32 ;  /* 0x00000080d0197824 */ /* 0x000fc600078e0220 */
[----:B------:R-:W-:Y:S04]  /*13330*/  SHFL.IDX PT, R6, R4, RZ, 0x1c1f ;  /* 0x001c1fff04067589 */ /* 0x000fe800000e0000 */
[----:B------:R-:W0:Y:S04]  /*13340*/  SHFL.IDX PT, R7, R14, RZ, 0x1c1f ;  /* 0x001c1fff0e077589 */ /* 0x000e2800000e0000 */
[----:B------:R-:W1:Y:S01]  /*13350*/  SHFL.IDX PT, R13, R14, 0x1, 0x1c1f ;  /* 0x003c1f000e0d7f89 */ /* 0x000e6200000e0000 */
[----:B------:R-:W-:Y:S02]  /*13360*/  LOP3.LUT P0, RZ, R218, 0x3, RZ, 0xc0, !PT ;  /* 0x00000003daff7812 */ /* 0x000fe4000780c0ff */
[----:B------:R-:W-:-:S02]  /*13370*/  IADD3 R5, R25, 0x8, RZ ;  /* 0x0000000819057810 */ /* 0x000fc40007ffe0ff */
[-C--:B------:R-:W-:Y:S02]  /*13380*/  ISETP.GE.OR P3, PT, R25, R8.reuse, P0 ;  /* 0x000000081900720c */ /* 0x080fe40000766670 */
[----:B------:R-:W-:-:S11]  /*13390*/  ISETP.GE.OR P0, PT, R5, R8, P0 ;  /* 0x000000080500720c */ /* 0x000fd60000706670 */
[----:B0-----:R0:W-:Y:S04]  /*133a0*/  @!P3 ST.E desc[UR42][R6.64], R3 ;  /* 0x000000030600b985 */ /* 0x0011e8000c10192a */
[----:B-1----:R0:W-:Y:S01]  /*133b0*/  @!P0 ST.E desc[UR42][R12.64], R0 ;  /* 0x000000000c008985 */ /* 0x0021e2000c10192a */
[----:B------:R-:W-:Y:S05]  /*133c0*/  @P2 BRA `(.L_x_658) ;  /* 0x0000000800a02947 */ /* 0x000fea0003800000 */
[----:B------:R-:W-:Y:S01]  /*133d0*/  IMAD.SHL.U32 R32, R153, 0x40, RZ ;  /* 0x0000004099207824 */ /* 0x000fe200078e00ff */
[----:B0-----:R-:W0:Y:S01]  /*133e0*/  @P1 LDC R13, c[0x0][0xbec] ;  /* 0x0002fb00ff0d1b82 */ /* 0x001e220000000800 */
[----:B------:R-:W-:Y:S02]  /*133f0*/  ULDC.64 UR4, c[0x0][0xaa0] ;  /* 0x0002a80000047ab9 */ /* 0x000fe40000000a00 */
[----:B------:R-:W-:-:S04]  /*13400*/  IMAD.IADD R3, R16, 0x1, R32 ;  /* 0x0000000110037824 */ /* 0x000fc800078e0220 */
[----:B------:R-:W-:Y:S01]  /*13410*/  IMAD.WIDE R92, R3, 0x2, R92 ;  /* 0x00000002035c7825 */ /* 0x000fe200078e025c */
[----:B------:R-:W1:Y:S02]  /*13420*/  @P1 LDC R21, c[0x0][0xbf0] ;  /* 0x0002fc00ff151b82 */ /* 0x000e640000000800 */
[C---:B------:R-:W-:Y:S02]  /*13430*/  IADD3 R33, P0, R92.reuse, 0x2000, RZ ;  /* 0x000020005c217810 */ /* 0x040fe40007f1e0ff */
[----:B------:R-:W-:Y:S02]  /*13440*/  IADD3 R25, P5, R92, 0x1000, RZ ;  /* 0x000010005c197810 */ /* 0x000fe40007fbe0ff */
[----:B------:R-:W-:Y:S02]  /*13450*/  LOP3.LUT R32, R33, 0x380, RZ, 0xc0, !PT ;  /* 0x0000038021207812 */ /* 0x000fe400078ec0ff */
[----:B------:R-:W-:Y:S02]  /*13460*/  LOP3.LUT R24, R25, 0x380, RZ, 0xc0, !PT ;  /* 0x0000038019187812 */ /* 0x000fe400078ec0ff */
[----:B------:R-:W-:-:S02]  /*13470*/  SHF.R.U64 R32, R32, 0x3, RZ ;  /* 0x0000000320207819 */ /* 0x000fc400000012ff */
[----:B------:R-:W-:Y:S02]  /*13480*/  SHF.R.U64 R24, R24, 0x3, RZ ;  /* 0x0000000318187819 */ /* 0x000fe400000012ff */
[----:B------:R-:W-:Y:S01]  /*13490*/  LOP3.LUT R32, R32, R33, RZ, 0x3c, !PT ;  /* 0x0000002120207212 */ /* 0x000fe200078e3cff */
[----:B------:R-:W-:Y:S01]  /*134a0*/  IMAD.X R33, RZ, RZ, R93, P0 ;  /* 0x000000ffff217224 */ /* 0x000fe200000e065d */
[----:B------:R-:W-:Y:S02]  /*134b0*/  IADD3 R3, P0, R92, 0x7000, RZ ;  /* 0x000070005c037810 */ /* 0x000fe40007f1e0ff */
[----:B------:R-:W-:Y:S02]  /*134c0*/  LOP3.LUT R24, R24, R25, RZ, 0x3c, !PT ;  /* 0x0000001918187212 */ /* 0x000fe400078e3cff */
[----:B------:R-:W-:Y:S01]  /*134d0*/  IADD3.X R25, RZ, R93, RZ, P5, !PT ;  /* 0x0000005dff197210 */ /* 0x000fe20002ffe4ff */
[----:B------:R-:W-:Y:S01]  /*134e0*/  IMAD R11, R11, UR4, RZ ;  /* 0x000000040b0b7c24 */ /* 0x000fe2000f8e02ff */
[C---:B------:R-:W-:Y:S01]  /*134f0*/  IADD3 R37, P2, R92.reuse, 0x3000, RZ ;  /* 0x000030005c257810 */ /* 0x040fe20007f5e0ff */
[----:B------:R-:W5:Y:S01]  /*13500*/  LD.E.128 R32, desc[UR42][R32.64] ;  /* 0x0000002a20207980 */ /* 0x000f62000c101d00 */
[----:B------:R-:W-:-:S02]  /*13510*/  IADD3 R41, P3, R92, 0x4000, RZ ;  /* 0x000040005c297810 */ /* 0x000fc40007f7e0ff */
[C---:B------:R-:W-:Y:S01]  /*13520*/  IADD3 R45, P4, R92.reuse, 0x5000, RZ ;  /* 0x000050005c2d7810 */ /* 0x040fe20007f9e0ff */
[----:B------:R-:W5:Y:S01]  /*13530*/  LD.E.128 R24, desc[UR42][R24.64] ;  /* 0x0000002a18187980 */ /* 0x000f62000c101d00 */
[----:B------:R-:W-:Y:S02]  /*13540*/  IADD3 R49, P5, R92, 0x6000, RZ ;  /* 0x000060005c317810 */ /* 0x000fe40007fbe0ff */
[----:B------:R-:W-:Y:S02]  /*13550*/  LOP3.LUT R0, R3, 0x380, RZ, 0xc0, !PT ;  /* 0x0000038003007812 */ /* 0x000fe400078ec0ff */
[----:B------:R-:W-:Y:S02]  /*13560*/  LOP3.LUT R36, R37, 0x380, RZ, 0xc0, !PT ;  /* 0x0000038025247812 */ /* 0x000fe400078ec0ff */
[----:B------:R-:W-:Y:S02]  /*13570*/  LOP3.LUT R40, R41, 0x380, RZ, 0xc0, !PT ;  /* 0x0000038029287812 */ /* 0x000fe400078ec0ff */
[----:B------:R-:W-:-:S02]  /*13580*/  LOP3.LUT R44, R45, 0x380, RZ, 0xc0, !PT ;  /* 0x000003802d2c7812 */ /* 0x000fc400078ec0ff */
[----:B------:R-:W-:Y:S02]  /*13590*/  LOP3.LUT R48, R49, 0x380, RZ, 0xc0, !PT ;  /* 0x0000038031307812 */ /* 0x000fe400078ec0ff */
[----:B------:R-:W-:Y:S02]  /*135a0*/  SHF.R.U64 R0, R0, 0x3, RZ ;  /* 0x0000000300007819 */ /* 0x000fe400000012ff */
[----:B------:R-:W-:Y:S02]  /*135b0*/  LOP3.LUT R5, R92, 0x380, RZ, 0xc0, !PT ;  /* 0x000003805c057812 */ /* 0x000fe400078ec0ff */
[----:B------:R-:W-:Y:S02]  /*135c0*/  SHF.R.U64 R36, R36, 0x3, RZ ;  /* 0x0000000324247819 */ /* 0x000fe400000012ff */
[----:B------:R-:W-:Y:S02]  /*135d0*/  SHF.R.U64 R40, R40, 0x3, RZ ;  /* 0x0000000328287819 */ /* 0x000fe400000012ff */
[----:B------:R-:W-:-:S02]  /*135e0*/  SHF.R.U64 R44, R44, 0x3, RZ ;  /* 0x000000032c2c7819 */ /* 0x000fc400000012ff */
[----:B------:R-:W-:Y:S02]  /*135f0*/  SHF.R.U64 R48, R48, 0x3, RZ ;  /* 0x0000000330307819 */ /* 0x000fe400000012ff */
[----:B------:R-:W-:Y:S01]  /*13600*/  LOP3.LUT R52, R0, R3, RZ, 0x3c, !PT ;  /* 0x0000000300347212 */ /* 0x000fe200078e3cff */
[C---:B------:R-:W-:Y:S01]  /*13610*/  IMAD R3, R10.reuse, UR5, R11 ;  /* 0x000000050a037c24 */ /* 0x040fe2000f8e020b */
[----:B------:R-:W-:Y:S01]  /*13620*/  SHF.R.U64 R5, R5, 0x3, RZ ;  /* 0x0000000305057819 */ /* 0x000fe200000012ff */
[----:B------:R-:W-:Y:S01]  /*13630*/  IMAD.WIDE.U32 R10, R10, UR4, RZ ;  /* 0x000000040a0a7c25 */ /* 0x000fe2000f8e00ff */
[----:B------:R-:W-:Y:S01]  /*13640*/  LOP3.LUT R36, R36, R37, RZ, 0x3c, !PT ;  /* 0x0000002524247212 */ /* 0x000fe200078e3cff */
[----:B------:R-:W-:Y:S01]  /*13650*/  ULDC.64 UR4, c[0x0][0xae8] ;  /* 0x0002ba0000047ab9 */ /* 0x000fe20000000a00 */
[----:B------:R-:W-:Y:S01]  /*13660*/  LOP3.LUT R40, R40, R41, RZ, 0x3c, !PT ;  /* 0x0000002928287212 */ /* 0x000fe200078e3cff */
[--C-:B------:R-:W-:Y:S01]  /*13670*/  IMAD.X R37, RZ, RZ, R93.reuse, P2 ;  /* 0x000000ffff257224 */ /* 0x100fe200010e065d */
[----:B------:R-:W-:Y:S01]  /*13680*/  LOP3.LUT R44, R44, R45, RZ, 0x3c, !PT ;  /* 0x0000002d2c2c7212 */ /* 0x000fe200078e3cff */
[--C-:B------:R-:W-:Y:S01]  /*13690*/  IMAD.X R45, RZ, RZ, R93.reuse, P4 ;  /* 0x000000ffff2d7224 */ /* 0x100fe200020e065d */
[----:B------:R-:W-:Y:S01]  /*136a0*/  LOP3.LUT R48, R48, R49, RZ, 0x3c, !PT ;  /* 0x0000003130307212 */ /* 0x000fe200078e3cff */
[----:B------:R-:W-:Y:S01]  /*136b0*/  IMAD.X R49, RZ, RZ, R93, P5 ;  /* 0x000000ffff317224 */ /* 0x000fe200028e065d */
[-C--:B------:R-:W-:Y:S01]  /*136c0*/  IADD3.X R41, RZ, R93.reuse, RZ, P3, !PT ;  /* 0x0000005dff297210 */ /* 0x080fe20001ffe4ff */
[----:B------:R-:W-:Y:S01]  /*136d0*/  IMAD.IADD R11, R11, 0x1, R3 ;  /* 0x000000010b0b7824 */ /* 0x000fe200078e0203 */
[----:B------:R-:W-:-:S02]  /*136e0*/  IADD3.X R53, RZ, R93, RZ, P0, !PT ;  /* 0x0000005dff357210 */ /* 0x000fc400007fe4ff */
[----:B------:R-:W-:Y:S01]  /*136f0*/  LOP3.LUT R92, R5, R92, RZ, 0x3c, !PT ;  /* 0x0000005c055c7212 */ /* 0x000fe200078e3cff */
[----:B------:R-:W-:Y:S01]  /*13700*/  IMAD R3, R203, 0x20, R153 ;  /* 0x00000020cb037824 */ /* 0x000fe200078e0299 */
[----:B------:R-:W5:Y:S01]  /*13710*/  LD.E.128 R36, desc[UR42][R36.64] ;  /* 0x0000002a24247980 */ /* 0x000f62000c101d00 */
[----:B------:R-:W-:Y:S01]  /*13720*/  IMAD.WIDE.U32 R10, R2, UR4, R10 ;  /* 0x00000004020a7c25 */ /* 0x000fe2000f8e000a */
[----:B------:R-:W-:Y:S02]  /*13730*/  SHF.R.S32.HI R0, RZ, 0x1f, R205 ;  /* 0x0000001fff007819 */ /* 0x000fe400000114cd */
[----:B------:R2:W5:Y:S01]  /*13740*/  LD.E.128 R4, desc[UR42][R92.64] ;  /* 0x0000002a5c047980 */ /* 0x000562000c101d00 */
[----:B------:R-:W-:-:S03]  /*13750*/  LEA R14, R208, R3, 0x7 ;  /* 0x00000003d00e7211 */ /* 0x000fc600078e38ff */
[----:B------:R-:W5:Y:S01]  /*13760*/  LD.E.128 R40, desc[UR42][R40.64] ;  /* 0x0000002a28287980 */ /* 0x000f62000c101d00 */
[----:B------:R-:W-:Y:S01]  /*13770*/  IMAD R11, R2, UR5, R11 ;  /* 0x00000005020b7c24 */ /* 0x000fe2000f8e020b */
[----:B------:R-:W-:Y:S02]  /*13780*/  ULDC.64 UR4, c[0x0][0xaf0] ;  /* 0x0002bc0000047ab9 */ /* 0x000fe40000000a00 */
        /* <DEDUP_REMOVED lines=8> */
[----:B---3--:R-:W3:Y:S01]  /*13810*/  FENCE.VIEW.ASYNC.S ;  /* 0x00000000000073c6 */ /* 0x008ee20000000000 */
[----:B------:R-:W-:-:S02]  /*13820*/  IMAD R2, R0, UR4, RZ ;  /* 0x0000000400027c24 */ /* 0x000fc4000f8e02ff */
[----:B0-----:R-:W-:-:S04]  /*13830*/  @P1 IMAD.HI.U32 R0, R14, R13, RZ ;  /* 0x0000000d0e001227 */ /* 0x001fc800078e00ff */
[----:B------:R-:W-:Y:S01]  /*13840*/  IMAD.MOV.U32 R13, RZ, RZ, R14 ;  /* 0x000000ffff0d7224 */ /* 0x000fe200078e000e */
[----:B-1----:R-:W-:Y:S01]  /*13850*/  @P1 SHF.R.U32.HI R13, RZ, R21, R0 ;  /* 0x00000015ff0d1219 */ /* 0x002fe20000011600 */
[C---:B------:R-:W-:Y:S02]  /*13860*/  IMAD R15, R205.reuse, UR5, R2 ;  /* 0x00000005cd0f7c24 */ /* 0x040fe4000f8e0202 */
[----:B------:R-:W-:Y:S01]  /*13870*/  IMAD.WIDE.U32 R2, R205, UR4, R10 ;  /* 0x00000004cd027c25 */ /* 0x000fe2000f8e000a */
[----:B------:R-:W-:Y:S01]  /*13880*/  IADD3 R12, -R13, RZ, RZ ;  /* 0x000000ff0d0c7210 */ /* 0x000fe20007ffe1ff */
[----:B------:R-:W-:Y:S01]  /*13890*/  ULDC.64 UR4, c[0x0][0xae0] ;  /* 0x0002b80000047ab9 */ /* 0x000fe20000000a00 */
[----:B------:R-:W-:Y:S01]  /*138a0*/  SHF.R.S32.HI R10, RZ, 0x1f, R13 ;  /* 0x0000001fff0a7819 */ /* 0x000fe2000001140d */
[----:B------:R-:W-:Y:S02]  /*138b0*/  VIADD R0, R156, 0x28820 ;  /* 0x000288209c007836 */ /* 0x000fe40000000000 */
[----:B------:R-:W-:-:S02]  /*138c0*/  IMAD R9, R9, R12, R14 ;  /* 0x0000000c09097224 */ /* 0x000fc400078e020e */
[----:B------:R-:W-:Y:S01]  /*138d0*/  IMAD.IADD R3, R3, 0x1, R15 ;  /* 0x0000000103037824 */ /* 0x000fe200078e020f */
[----:B------:R-:W-:Y:S01]  /*138e0*/  PRMT R0, RZ, 0x654, R0 ;  /* 0x00000654ff007816 */ /* 0x000fe20000000000 */
[----:B------:R-:W-:Y:S02]  /*138f0*/  IMAD R10, R10, UR4, RZ ;  /* 0x000000040a0a7c24 */ /* 0x000fe4000f8e02ff */
[C---:B------:R-:W-:Y:S01]  /*13900*/  IMAD.WIDE.U32 R2, R13.reuse, UR4, R2 ;  /* 0x000000040d027c25 */ /* 0x040fe2000f8e0002 */
[----:B---3--:R0:W-:Y:S03]  /*13910*/  SYNCS.ARRIVE.TRANS64.RED.A1T0 RZ, [R0+URZ], RZ ;  /* 0x000000ff00ff79a7 */ /* 0x0081e6000810043f */
[----:B------:R-:W-:Y:S01]  /*13920*/  IMAD R11, R13, UR5, R10 ;  /* 0x000000050d0b7c24 */ /* 0x000fe2000f8e020a */
[----:B------:R-:W-:Y:S01]  /*13930*/  ULDC.64 UR4, c[0x0][0xad8] ;  /* 0x0002b60000047ab9 */ /* 0x000fe20000000a00 */
[----:B0-----:R-:W-:-:S02]  /*13940*/  SHF.R.S32.HI R0, RZ, 0x1f, R9 ;  /* 0x0000001fff007819 */ /* 0x001fc40000011409 */
[----:B------:R-:W-:-:S03]  /*13950*/  IMAD.IADD R3, R3, 0x1, R11 ;  /* 0x0000000103037824 */ /* 0x000fc600078e020b */
[----:B------:R-:W-:Y:S02]  /*13960*/  IMAD R0, R0, UR4, RZ ;  /* 0x0000000400007c24 */ /* 0x000fe4000f8e02ff */
[----:B------:R-:W-:-:S04]  /*13970*/  IMAD.WIDE.U32 R2, R9, UR4, R2 ;  /* 0x0000000409027c25 */ /* 0x000fc8000f8e0002 */
[----:B------:R-:W-:Y:S01]  /*13980*/  IMAD R9, R9, UR5, R0 ;  /* 0x0000000509097c24 */ /* 0x000fe2000f8e0200 */
[----:B------:R-:W-:Y:S02]  /*13990*/  ULDC.64 UR4, c[0x0][0xa80] ;  /* 0x0002a00000047ab9 */ /* 0x000fe40000000a00 */
[----:B------:R-:W-:Y:S02]  /*139a0*/  LEA R0, P0, R2, UR4, 0x1 ;  /* 0x0000000402007c11 */ /* 0x000fe4000f8008ff */
[----:B------:R-:W-:Y:S01]  /*139b0*/  IADD3 R3, R3, R9, RZ ;  /* 0x0000000903037210 */ /* 0x000fe20007ffe0ff */
[----:B------:R-:W-:-:S03]  /*139c0*/  UMOV UR4, 0xffffffff ;  /* 0xffffffff00047882 */ /* 0x000fc60000000000 */
[----:B------:R-:W-:Y:S01]  /*139d0*/  LEA.HI.X R2, R2, UR5, R3, 0x1, P0 ;  /* 0x0000000502027c11 */ /* 0x000fe200080f0c03 */
[----:B------:R-:W-:Y:S01]  /*139e0*/  IMAD R9, R208, 0x80, R153 ;  /* 0x00000080d0097824 */ /* 0x000fe200078e0299 */
[----:B--2---:R-:W-:Y:S06]  /*139f0*/  BRA.DIV UR4, `(.L_x_659) ;  /* 0x000000a204947947 */ /* 0x004fec000b800000 */
[----:B------:R0:W1:Y:S04]  /*13a00*/  SHFL.IDX PT, R3, R2, RZ, 0x181f ;  /* 0x00181fff02037589 */ /* 0x00006800000e0000 */
[----:B------:R0:W2:Y:S02]  /*13a10*/  SHFL.IDX PT, R14, R0, RZ, 0x181f ;  /* 0x00181fff000e7589 */ /* 0x0000a400000e0000 */
.L_x_879:
[----:B------:R-:W-:Y:S01]  /*13a20*/  ISETP.GE.AND P0, PT, R9, R8, PT ;  /* 0x000000080900720c */ /* 0x000fe20003f06270 */
[----:B------:R-:W-:-:S12]  /*13a30*/  BSSY B1, `(.L_x_660) ;  /* 0x000000b000017945 */ /* 0x000fd80003800000 */
[----:B------:R-:W-:Y:S05]  /*13a40*/  @P0 BRA `(.L_x_661) ;  /* 0x0000000000240947 */ /* 0x000fea0003800000 */
[----:B------:R-:W-:Y:S02]  /*13a50*/  ULDC UR4, c[0x0][0xac8] ;  /* 0x0002b20000047ab9 */ /* 0x000fe40000000800 */
[----:B------:R-:W-:Y:S02]  /*13a60*/  ISETP.GE.AND P0, PT, R16, UR4, PT ;  /* 0x0000000410007c0c */ /* 0x000fe4000bf06270 */
[----:B------:R-:W-:-:S11]  /*13a70*/  ISETP.GE.AND P1, PT, R23, UR4, PT ;  /* 0x0000000417007c0c */ /* 0x000fd6000bf26270 */
[CC--:B--2---:R-:W-:Y:S02]  /*13a80*/  @!P0 LEA R10, P2, R16.reuse, R14.reuse, 0x1 ;  /* 0x0000000e100a8211 */ /* 0x0c4fe400078408ff */
[C---:B------:R-:W-:Y:S02]  /*13a90*/  @!P1 LEA R14, P3, R23.reuse, R14, 0x1 ;  /* 0x0000000e170e9211 */ /* 0x040fe400078608ff */
[-C--:B-1----:R-:W-:Y:S02]  /*13aa0*/  @!P0 LEA.HI.X R11, R16, R3.reuse, R17, 0x1, P2 ;  /* 0x00000003100b8211 */ /* 0x082fe400010f0c11 */
[----:B------:R-:W-:-:S03]  /*13ab0*/  @!P1 LEA.HI.X R15, R23, R3, R22, 0x1, P3 ;  /* 0x00000003170f9211 */ /* 0x000fc600018f0c16 */
[----:B-----5:R3:W-:Y:S04]  /*13ac0*/  @!P0 ST.E.128 desc[UR42][R10.64], R4 ;  /* 0x000000040a008985 */ /* 0x0207e8000c101d2a */
[----:B------:R3:W-:Y:S02]  /*13ad0*/  @!P1 ST.E.128 desc[UR42][R14.64], R40 ;  /* 0x000000280e009985 */ /* 0x0007e4000c101d2a */
.L_x_661:
[----:B------:R-:W-:Y:S05]  /*13ae0*/  BSYNC B1 ;  /* 0x0000000000017941 */ /* 0x000fea0003800000 */
.L_x_660:
[----:B------:R-:W-:-:S03]  /*13af0*/  UMOV UR4, 0xffffffff ;  /* 0xffffffff00047882 */ /* 0x000fc60000000000 */
[----:B------:R-:W-:Y:S05]  /*13b00*/  BRA.DIV UR4, `(.L_x_662) ;  /* 0x000000a204847947 */ /* 0x000fea000b800000 */
[----:B-1----:R1:W4:Y:S04]  /*13b10*/  SHFL.IDX PT, R3, R2, 0x1, 0x181f ;  /* 0x00381f0002037f89 */ /* 0x00232800000e0000 */
[----:B--23--:R1:W2:Y:S02]  /*13b20*/  SHFL.IDX PT, R14, R0, 0x1, 0x181f ;  /* 0x00381f00000e7f89 */ /* 0x00c2a400000e0000 */
.L_x_883:
[----:B-----5:R-:W-:Y:S01]  /*13b30*/  VIADD R5, R9, 0x20 ;  /* 0x0000002009057836 */ /* 0x020fe20000000000 */
[----:B------:R-:W-:Y:S04]  /*13b40*/  BSSY B1, `(.L_x_663) ;  /* 0x000000c000017945 */ /* 0x000fe80003800000 */
[----:B------:R-:W-:-:S13]  /*13b50*/  ISETP.GE.AND P0, PT, R5, R8, PT ;  /* 0x000000080500720c */ /* 0x000fda0003f06270 */
[----:B------:R-:W-:Y:S05]  /*13b60*/  @P0 BRA `(.L_x_664) ;  /* 0x0000000000240947 */ /* 0x000fea0003800000 */
[----:B------:R-:W-:Y:S02]  /*13b70*/  ULDC UR4, c[0x0][0xac8] ;  /* 0x0002b20000047ab9 */ /* 0x000fe40000000800 */
[----:B------:R-:W-:Y:S02]  /*13b80*/  ISETP.GE.AND P2, PT, R16, UR4, PT ;  /* 0x0000000410007c0c */ /* 0x000fe4000bf46270 */
[----:B------:R-:W-:-:S11]  /*13b90*/  ISETP.GE.AND P3, PT, R23, UR4, PT ;  /* 0x0000000417007c0c */ /* 0x000fd6000bf66270 */
[CC--:B--2---:R-:W-:Y:S02]  /*13ba0*/  @!P2 LEA R4, P0, R16.reuse, R14.reuse, 0x1 ;  /* 0x0000000e1004a211 */ /* 0x0c4fe400078008ff */
[C---:B------:R-:W-:Y:S02]  /*13bb0*/  @!P3 LEA R14, P1, R23.reuse, R14, 0x1 ;  /* 0x0000000e170eb211 */ /* 0x040fe400078208ff */
[-C--:B----4-:R-:W-:Y:S02]  /*13bc0*/  @!P2 LEA.HI.X R5, R16, R3.reuse, R17, 0x1, P0 ;  /* 0x000000031005a211 */ /* 0x090fe400000f0c11 */
[----:B------:R-:W-:-:S03]  /*13bd0*/  @!P3 LEA.HI.X R15, R23, R3, R22, 0x1, P1 ;  /* 0x00000003170fb211 */ /* 0x000fc600008f0c16 */
[----:B------:R3:W-:Y:S04]  /*13be0*/  @!P2 ST.E.128 desc[UR42][R4.64], R24 ;  /* 0x000000180400a985 */ /* 0x0007e8000c101d2a */
[----:B------:R3:W-:Y:S02]  /*13bf0*/  @!P3 ST.E.128 desc[UR42][R14.64], R44 ;  /* 0x0000002c0e00b985 */ /* 0x0007e4000c101d2a */
.L_x_664:
[----:B------:R-:W-:Y:S05]  /*13c00*/  BSYNC B1 ;  /* 0x0000000000017941 */ /* 0x000fea0003800000 */
.L_x_663:
[----:B------:R-:W-:-:S03]  /*13c10*/  UMOV UR4, 0xffffffff ;  /* 0xffffffff00047882 */ /* 0x000fc60000000000 */
[----:B------:R-:W-:Y:S05]  /*13c20*/  BRA.DIV UR4, `(.L_x_665) ;  /* 0x000000a204847947 */ /* 0x000fea000b800000 */
[----:B----4-:R4:W0:Y:S04]  /*13c30*/  SHFL.IDX PT, R3, R2, 0x2, 0x181f ;  /* 0x00581f0002037f89 */ /* 0x01082800000e0000 */
[----:B--23--:R4:W2:Y:S02]  /*13c40*/  SHFL.IDX PT, R14, R0, 0x2, 0x181f ;  /* 0x00581f00000e7f89 */ /* 0x00c8a400000e0000 */
.L_x_887:
[----:B------:R-:W-:Y:S01]  /*13c50*/  IADD3 R5, R9, 0x40, RZ ;  /* 0x0000004009057810 */ /* 0x000fe20007ffe0ff */
[----:B------:R-:W-:Y:S03]  /*13c60*/  BSSY B1, `(.L_x_666) ;  /* 0x000000c000017945 */ /* 0x000fe60003800000 */
[----:B------:R-:W-:-:S13]  /*13c70*/  ISETP.GE.AND P0, PT, R5, R8, PT ;  /* 0x000000080500720c */ /* 0x000fda0003f06270 */
[----:B------:R-:W-:Y:S05]  /*13c80*/  @P0 BRA `(.L_x_667) ;  /* 0x0000000000240947 */ /* 0x000fea0003800000 */
[----:B------:R-:W-:Y:S02]  /*13c90*/  ULDC UR4, c[0x0][0xac8] ;  /* 0x0002b20000047ab9 */ /* 0x000fe40000000800 */
[----:B------:R-:W-:Y:S02]  /*13ca0*/  ISETP.GE.AND P2, PT, R16, UR4, PT ;  /* 0x0000000410007c0c */ /* 0x000fe4000bf46270 */
[----:B------:R-:W-:-:S11]  /*13cb0*/  ISETP.GE.AND P3, PT, R23, UR4, PT ;  /* 0x0000000417007c0c */ /* 0x000fd6000bf66270 */
[CC--:B--2---:R-:W-:Y:S02]  /*13cc0*/  @!P2 LEA R4, P0, R16.reuse, R14.reuse, 0x1 ;  /* 0x0000000e1004a211 */ /* 0x0c4fe400078008ff */
[C---:B------:R-:W-:Y:S02]  /*13cd0*/  @!P3 LEA R14, P1, R23.reuse, R14, 0x1 ;  /* 0x0000000e170eb211 */ /* 0x040fe400078208ff */
[-C--:B0-----:R-:W-:Y:S02]  /*13ce0*/  @!P2 LEA.HI.X R5, R16, R3.reuse, R17, 0x1, P0 ;  /* 0x000000031005a211 */ /* 0x081fe400000f0c11 */
[----:B------:R-:W-:-:S03]  /*13cf0*/  @!P3 LEA.HI.X R15, R23, R3, R22, 0x1, P1 ;  /* 0x00000003170fb211 */ /* 0x000fc600008f0c16 */
[----:B------:R3:W-:Y:S04]  /*13d00*/  @!P2 ST.E.128 desc[UR42][R4.64], R32 ;  /* 0x000000200400a985 */ /* 0x0007e8000c101d2a */
[----:B------:R3:W-:Y:S02]  /*13d10*/  @!P3 ST.E.128 desc[UR42][R14.64], R48 ;  /* 0x000000300e00b985 */ /* 0x0007e4000c101d2a */
.L_x_667:
[----:B------:R-:W-:Y:S05]  /*13d20*/  BSYNC B1 ;  /* 0x0000000000017941 */ /* 0x000fea0003800000 */
.L_x_666:
[----:B------:R-:W-:-:S03]  /*13d30*/  UMOV UR4, 0xffffffff ;  /* 0xffffffff00047882 */ /* 0x000fc60000000000 */
[----:B------:R-:W-:Y:S05]  /*13d40*/  BRA.DIV UR4, `(.L_x_668) ;  /* 0x000000a204847947 */ /* 0x000fea000b800000 */
[----:B0-----:R0:W0:Y:S04]  /*13d50*/  SHFL.IDX PT, R3, R2, 0x3, 0x181f ;  /* 0x00781f0002037f89 */ /* 0x00102800000e0000 */
[----:B--23--:R2:W3:Y:S02]  /*13d60*/  SHFL.IDX PT, R14, R0, 0x3, 0x181f ;  /* 0x00781f00000e7f89 */ /* 0x00c4e400000e0000 */
.L_x_891:
[----:B------:R-:W-:-:S05]  /*13d70*/  VIADD R5, R9, 0x60 ;  /* 0x0000006009057836 */ /* 0x000fca0000000000 */
[----:B------:R-:W-:-:S13]  /*13d80*/  ISETP.GE.AND P0, PT, R5, R8, PT ;  /* 0x000000080500720c */ /* 0x000fda0003f06270 */
        /* <DEDUP_REMOVED lines=8> */
[----:B------:R-:W-:-:S04]  /*13e10*/  LEA R14, P0, R23, R14, 0x1 ;  /* 0x0000000e170e7211 */ /* 0x000fc800078008ff */
[----:B------:R-:W-:-:S05]  /*13e20*/  LEA.HI.X R15, R23, R3, R22, 0x1, P0 ;  /* 0x00000003170f7211 */ /* 0x000fca00000f0c16 */
[----:B------:R3:W-:Y:S01]  /*13e30*/  ST.E.128 desc[UR42][R14.64], R52 ;  /* 0x000000340e007985 */ /* 0x0007e2000c101d2a */
[----:B------:R-:W-:Y:S05]  /*13e40*/  BRA `(.L_x_669) ;  /* 0x0000001800387947 */ /* 0x000fea0003800000 */
.L_x_658:
[----:B------:R-:W1:Y:S01]  /*13e50*/  @P1 LDC R4, c[0x0][0xbec] ;  /* 0x0002fb00ff041b82 */ /* 0x000e620000000800 */
[----:B------:R-:W-:Y:S01]  /*13e60*/  ULDC.64 UR4, c[0x0][0xb08] ;  /* 0x0002c20000047ab9 */ /* 0x000fe20000000a00 */
[----:B0-----:R-:W-:Y:S01]  /*13e70*/  SHF.R.S32.HI R0, RZ, 0x1f, R205 ;  /* 0x0000001fff007819 */ /* 0x001fe200000114cd */
[----:B------:R-:W-:Y:S01]  /*13e80*/  IMAD R11, R11, UR4, RZ ;  /* 0x000000040b0b7c24 */ /* 0x000fe2000f8e02ff */
[----:B------:R-:W-:Y:S01]  /*13e90*/  ULDC.64 UR6, c[0x0][0xb30] ;  /* 0x0002cc0000067ab9 */ /* 0x000fe20000000a00 */
[----:B------:R-:W-:Y:S01]  /*13ea0*/  IMAD.WIDE.U32 R6, R10, UR4, RZ ;  /* 0x000000040a067c25 */ /* 0x000fe2000f8e00ff */
[----:B------:R-:W-:Y:S02]  /*13eb0*/  IADD3 R93, R202, 0x38, RZ ;  /* 0x00000038ca5d7810 */ /* 0x000fe40007ffe0ff */
[----:B------:R-:W0:Y:S01]  /*13ec0*/  @P1 LDC R13, c[0x0][0xbf0] ;  /* 0x0002fc00ff0d1b82 */ /* 0x000e220000000800 */
[----:B------:R-:W-:Y:S01]  /*13ed0*/  IMAD R11, R10, UR5, R11 ;  /* 0x000000050a0b7c24 */ /* 0x000fe2000f8e020b */
[----:B------:R-:W-:Y:S01]  /*13ee0*/  ULDC.64 UR4, c[0x0][0xb38] ;  /* 0x0002ce0000047ab9 */ /* 0x000fe20000000a00 */
[C---:B------:R-:W-:Y:S01]  /*13ef0*/  VIADD R28, R202.reuse, 0x10 ;  /* 0x00000010ca1c7836 */ /* 0x040fe20000000000 */
[----:B------:R-:W-:Y:S01]  /*13f00*/  SHF.R.S32.HI R97, RZ, 0x1f, R210 ;  /* 0x0000001fff617819 */ /* 0x000fe200000114d2 */
[----:B------:R-:W-:Y:S01]  /*13f10*/  IMAD.IADD R7, R7, 0x1, R11 ;  /* 0x0000000107077824 */ /* 0x000fe200078e020b */
[----:B------:R-:W-:Y:S01]  /*13f20*/  SHF.R.S32.HI R94, RZ, 0x1f, R93 ;  /* 0x0000001fff5e7819 */ /* 0x000fe2000001145d */
[----:B------:R-:W-:Y:S01]  /*13f30*/  VIADD R33, R202, 0x18 ;  /* 0x00000018ca217836 */ /* 0x000fe20000000000 */
[----:B------:R-:W-:Y:S01]  /*13f40*/  SHF.R.S32.HI R32, RZ, 0x1f, R28 ;  /* 0x0000001fff207819 */ /* 0x000fe2000001141c */
[----:B------:R-:W-:-:S03]  /*13f50*/  IMAD.WIDE.U32 R6, R2, UR4, R6 ;  /* 0x0000000402067c25 */ /* 0x000fc6000f8e0006 */
[----:B------:R-:W-:Y:S01]  /*13f60*/  SHF.R.S32.HI R34, RZ, 0x1f, R33 ;  /* 0x0000001fff227819 */ /* 0x000fe20000011421 */
[----:B------:R-:W-:Y:S01]  /*13f70*/  IMAD R7, R2, UR5, R7 ;  /* 0x0000000502077c24 */ /* 0x000fe2000f8e0207 */
[----:B------:R-:W-:Y:S01]  /*13f80*/  ULDC.64 UR4, c[0x0][0xb40] ;  /* 0x0002d00000047ab9 */ /* 0x000fe20000000a00 */
[----:B------:R-:W-:Y:S02]  /*13f90*/  VIADD R37, R202, 0x28 ;  /* 0x00000028ca257836 */ /* 0x000fe40000000000 */
[----:B------:R-:W-:Y:S02]  /*13fa0*/  IMAD R0, R0, UR4, RZ ;  /* 0x0000000400007c24 */ /* 0x000fe4000f8e02ff */
[----:B-1----:R-:W-:Y:S01]  /*13fb0*/  @P1 IMAD.HI.U32 R4, R35, R4, RZ ;  /* 0x0000000423041227 */ /* 0x002fe200078e00ff */
[----:B------:R-:W-:-:S03]  /*13fc0*/  SHF.R.S32.HI R38, RZ, 0x1f, R37 ;  /* 0x0000001fff267819 */ /* 0x000fc60000011425 */
[C---:B------:R-:W-:Y:S02]  /*13fd0*/  IMAD R11, R205.reuse, UR5, R0 ;  /* 0x00000005cd0b7c24 */ /* 0x040fe4000f8e0200 */
[----:B------:R-:W-:Y:S01]  /*13fe0*/  IMAD.WIDE.U32 R2, R205, UR4, R6 ;  /* 0x00000004cd027c25 */ /* 0x000fe2000f8e0006 */
[----:B------:R-:W-:Y:S01]  /*13ff0*/  MOV R7, R35 ;  /* 0x0000002300077202 */ /* 0x000fe20000000f00 */
[----:B------:R-:W-:Y:S01]  /*14000*/  ULDC.64 UR4, c[0x0][0xb48] ;  /* 0x0002d20000047ab9 */ /* 0x000fe20000000a00 */
[----:B0-----:R-:W-:Y:S01]  /*14010*/  @P1 SHF.R.U32.HI R7, RZ, R13, R4 ;  /* 0x0000000dff071219 */ /* 0x001fe20000011604 */
[----:B------:R-:W-:Y:S02]  /*14020*/  IMAD.IADD R3, R3, 0x1, R11 ;  /* 0x0000000103037824 */ /* 0x000fe400078e020b */
[----:B------:R-:W-:Y:S01]  /*14030*/  VIADD R39, R202, 0x30 ;  /* 0x00000030ca277836 */ /* 0x000fe20000000000 */
[--C-:B------:R-:W-:Y:S01]  /*14040*/  SHF.R.S32.HI R0, RZ, 0x1f, R7.reuse ;  /* 0x0000001fff007819 */ /* 0x100fe20000011407 */
[----:B------:R-:W-:-:S02]  /*14050*/  IMAD.MOV R4, RZ, RZ, -R7 ;  /* 0x000000ffff047224 */ /* 0x000fc400078e0a07 */
[----:B------:R-:W-:Y:S01]  /*14060*/  IMAD.WIDE.U32 R2, R209, UR4, R2 ;  /* 0x00000004d1027c25 */ /* 0x000fe2000f8e0002 */
[----:B------:R-:W-:-:S03]  /*14070*/  SHF.R.S32.HI R92, RZ, 0x1f, R39 ;  /* 0x0000001fff5c7819 */ /* 0x000fc60000011427 */
[----:B------:R-:W-:Y:S01]  /*14080*/  IMAD R9, R9, R4, R35 ;  /* 0x0000000409097224 */ /* 0x000fe200078e0223 */
[----:B------:R-:W-:Y:S01]  /*14090*/  IADD3 R35, R202, 0x20, RZ ;  /* 0x00000020ca237810 */ /* 0x000fe20007ffe0ff */
[----:B------:R-:W-:Y:S02]  /*140a0*/  IMAD R0, R0, UR6, RZ ;  /* 0x0000000600007c24 */ /* 0x000fe4000f8e02ff */
[----:B------:R-:W-:Y:S01]  /*140b0*/  IMAD R3, R209, UR5, R3 ;  /* 0x00000005d1037c24 */ /* 0x000fe2000f8e0203 */
[----:B------:R-:W-:Y:S01]  /*140c0*/  ULDC.64 UR4, c[0x0][0xb28] ;  /* 0x0002ca0000047ab9 */ /* 0x000fe20000000a00 */
[C---:B------:R-:W-:Y:S01]  /*140d0*/  IMAD R11, R7.reuse, UR7, R0 ;  /* 0x00000007070b7c24 */ /* 0x040fe2000f8e0200 */
[----:B------:R-:W-:Y:S01]  /*140e0*/  SHF.R.S32.HI R0, RZ, 0x1f, R9 ;  /* 0x0000001fff007819 */ /* 0x000fe20000011409 */
[----:B------:R-:W-:Y:S01]  /*140f0*/  IMAD.WIDE.U32 R2, R7, UR6, R2 ;  /* 0x0000000607027c25 */ /* 0x000fe2000f8e0002 */
[----:B------:R-:W-:-:S03]  /*14100*/  SHF.R.S32.HI R36, RZ, 0x1f, R35 ;  /* 0x0000001fff247819 */ /* 0x000fc60000011423 */
[----:B------:R-:W-:Y:S01]  /*14110*/  IMAD R0, R0, UR4, RZ ;  /* 0x0000000400007c24 */ /* 0x000fe2000f8e02ff */
[----:B------:R-:W-:Y:S01]  /*14120*/  IADD3 R3, R3, R11, RZ ;  /* 0x0000000b03037210 */ /* 0x000fe20007ffe0ff */
[----:B------:R-:W-:Y:S02]  /*14130*/  VIADD R4, R156, 0x28820 ;  /* 0x000288209c047836 */ /* 0x000fe40000000000 */
[C---:B------:R-:W-:Y:S02]  /*14140*/  IMAD R7, R9.reuse, UR5, R0 ;  /* 0x0000000509077c24 */ /* 0x040fe4000f8e0200 */
[----:B------:R-:W-:Y:S01]  /*14150*/  IMAD.WIDE.U32 R2, R9, UR4, R2 ;  /* 0x0000000409027c25 */ /* 0x000fe2000f8e0002 */
[----:B------:R-:W-:Y:S01]  /*14160*/  ULDC.64 UR4, c[0x0][0xb00] ;  /* 0x0002c00000047ab9 */ /* 0x000fe20000000a00 */
[----:B------:R-:W-:Y:S02]  /*14170*/  PRMT R4, RZ, 0x654, R4 ;  /* 0x00000654ff047816 */ /* 0x000fe40000000004 */
[----:B------:R-:W-:Y:S01]  /*14180*/  IMAD.IADD R3, R3, 0x1, R7 ;  /* 0x0000000103037824 */ /* 0x000fe200078e0207 */
[----:B------:R-:W-:Y:S01]  /*14190*/  LEA R0, P0, R2, UR4, 0x2 ;  /* 0x0000000402007c11 */ /* 0x000fe2000f8010ff */
[----:B------:R0:W-:Y:S01]  /*141a0*/  SYNCS.ARRIVE.TRANS64.RED.A1T0 RZ, [R4+URZ], RZ ;  /* 0x000000ff04ff79a7 */ /* 0x0001e2000810043f */
[----:B------:R-:W-:Y:S01]  /*141b0*/  VIADD R95, R202, 0x40 ;  /* 0x00000040ca5f7836 */ /* 0x000fe20000000000 */
[----:B------:R-:W-:Y:S01]  /*141c0*/  UMOV UR4, 0xffffffff ;  /* 0xffffffff00047882 */ /* 0x000fe20000000000 */
[----:B------:R-:W-:-:S03]  /*141d0*/  LEA.HI.X R2, R2, UR5, R3, 0x2, P0 ;  /* 0x0000000502027c11 */ /* 0x000fc600080f1403 */
[----:B------:R-:W-:Y:S02]  /*141e0*/  SHF.R.S32.HI R96, RZ, 0x1f, R95 ;  /* 0x0000001fff607819 */ /* 0x000fe4000001145f */
[----:B0-----:R-:W-:-:S04]  /*141f0*/  IADD3 R4, R202, 0x8, RZ ;  /* 0x00000008ca047810 */ /* 0x001fc80007ffe0ff */
[----:B------:R-:W-:Y:S01]  /*14200*/  SHF.R.S32.HI R9, RZ, 0x1f, R4 ;  /* 0x0000001fff097819 */ /* 0x000fe20000011404 */
[----:B------:R-:W-:Y:S06]  /*14210*/  BRA.DIV UR4, `(.L_x_670) ;  /* 0x0000009e04987947 */ /* 0x000fec000b800000 */
[----:B------:R0:W1:Y:S04]  /*14220*/  SHFL.IDX PT, R3, R2, RZ, 0x1c1f ;  /* 0x001c1fff02037589 */ /* 0x00006800000e0000 */
[----:B------:R0:W2:Y:S02]  /*14230*/  SHFL.IDX PT, R14, R0, RZ, 0x1c1f ;  /* 0x001c1fff000e7589 */ /* 0x0000a400000e0000 */
.L_x_894:
[----:B------:R-:W-:Y:S01]  /*14240*/  ISETP.GE.AND P0, PT, R25, R8, PT ;  /* 0x000000081900720c */ /* 0x000fe20003f06270 */
[----:B------:R-:W-:-:S12]  /*14250*/  BSSY B1, `(.L_x_671) ;  /* 0x0000043000017945 */ /* 0x000fd80003800000 */
[----:B------:R-:W-:Y:S05]  /*14260*/  @P0 BRA `(.L_x_672) ;  /* 0x0000000400040947 */ /* 0x000fea0003800000 */
[----:B------:R-:W-:Y:S02]  /*14270*/  ULDC UR4, c[0x0][0xac8] ;  /* 0x0002b20000047ab9 */ /* 0x000fe40000000800 */
[----:B------:R-:W-:Y:S02]  /*14280*/  ISETP.GE.AND P0, PT, R202, UR4, PT ;  /* 0x00000004ca007c0c */ /* 0x000fe4000bf06270 */
[----:B------:R-:W-:Y:S02]  /*14290*/  ISETP.GE.AND P2, PT, R4, UR4, PT ;  /* 0x0000000404007c0c */ /* 0x000fe4000bf46270 */
[----:B------:R-:W-:Y:S02]  /*142a0*/  ISETP.GE.AND P3, PT, R28, UR4, PT ;  /* 0x000000041c007c0c */ /* 0x000fe4000bf66270 */
[----:B------:R-:W-:-:S07]  /*142b0*/  ISETP.GE.AND P1, PT, R33, UR4, PT ;  /* 0x0000000421007c0c */ /* 0x000fce000bf26270 */
[----:B-1----:R-:W-:Y:S02]  /*142c0*/  @!P0 IMAD.MOV.U32 R15, RZ, RZ, R3 ;  /* 0x000000ffff0f8224 */ /* 0x002fe400078e0003 */
[----:B--2---:R-:W-:Y:S01]  /*142d0*/  @!P2 LEA R6, P4, R4, R14, 0x2 ;  /* 0x0000000e0406a211 */ /* 0x004fe200078810ff */
[----:B------:R-:W-:-:S03]  /*142e0*/  @!P0 IMAD.WIDE R10, R202, 0x4, R14 ;  /* 0x00000004ca0a8825 */ /* 0x000fc600078e020e */
[-C--:B------:R-:W-:Y:S02]  /*142f0*/  @!P2 LEA.HI.X R7, R4, R3.reuse, R9, 0x2, P4 ;  /* 0x000000030407a211 */ /* 0x080fe400020f1409 */
[CC--:B------:R-:W-:Y:S01]  /*14300*/  @!P3 LEA R12, P4, R28.reuse, R14.reuse, 0x2 ;  /* 0x0000000e1c0cb211 */ /* 0x0c0fe200078810ff */
[----:B------:R1:W-:Y:S01]  /*14310*/  @!P0 ST.E.64 desc[UR42][R10.64], R20 ;  /* 0x000000140a008985 */ /* 0x0003e2000c101b2a */
[----:B------:R-:W-:Y:S02]  /*14320*/  ISETP.GE.AND P0, PT, R35, UR4, PT ;  /* 0x0000000423007c0c */ /* 0x000fe4000bf06270 */
[----:B------:R-:W-:Y:S01]  /*14330*/  @!P1 LEA R24, P5, R33, R14, 0x2 ;  /* 0x0000000e21189211 */ /* 0x000fe200078a10ff */
[----:B------:R2:W-:Y:S01]  /*14340*/  @!P2 ST.E.64 desc[UR42][R6.64], R40 ;  /* 0x000000280600a985 */ /* 0x0005e2000c101b2a */
[----:B------:R-:W-:Y:S02]  /*14350*/  ISETP.GE.AND P2, PT, R37, UR4, PT ;  /* 0x0000000425007c0c */ /* 0x000fe4000bf46270 */
[----:B------:R-:W-:-:S02]  /*14360*/  @!P3 LEA.HI.X R13, R28, R3, R32, 0x2, P4 ;  /* 0x000000031c0db211 */ /* 0x000fc400020f1420 */
[----:B------:R-:W-:Y:S02]  /*14370*/  @!P1 LEA.HI.X R25, R33, R3, R34, 0x2, P5 ;  /* 0x0000000321199211 */ /* 0x000fe400028f1422 */
[----:B------:R-:W-:Y:S01]  /*14380*/  ISETP.GE.AND P4, PT, R39, UR4, PT ;  /* 0x0000000427007c0c */ /* 0x000fe2000bf86270 */
[----:B------:R3:W-:Y:S02]  /*14390*/  @!P3 ST.E.64 desc[UR42][R12.64], R42 ;  /* 0x0000002a0c00b985 */ /* 0x0007e4000c101b2a */
[-C--:B------:R-:W-:Y:S02]  /*143a0*/  @!P0 LEA R26, P3, R35, R14.reuse, 0x2 ;  /* 0x0000000e231a8211 */ /* 0x080fe400078610ff */
[----:B------:R4:W-:Y:S01]  /*143b0*/  @!P1 ST.E.64 desc[UR42][R24.64], R44 ;  /* 0x0000002c18009985 */ /* 0x0009e2000c101b2a */
[----:B------:R-:W-:Y:S02]  /*143c0*/  ISETP.GE.AND P1, PT, R93, UR4, PT ;  /* 0x000000045d007c0c */ /* 0x000fe4000bf26270 */
[----:B-1----:R-:W-:-:S02]  /*143d0*/  @!P2 LEA R10, P5, R37, R14, 0x2 ;  /* 0x0000000e250aa211 */ /* 0x002fc400078a10ff */
[-C--:B------:R-:W-:Y:S02]  /*143e0*/  @!P0 LEA.HI.X R27, R35, R3.reuse, R36, 0x2, P3 ;  /* 0x00000003231b8211 */ /* 0x080fe400018f1424 */
[----:B------:R-:W-:Y:S02]  /*143f0*/  @!P2 LEA.HI.X R11, R37, R3, R38, 0x2, P5 ;  /* 0x00000003250ba211 */ /* 0x000fe400028f1426 */
[----:B------:R-:W-:Y:S01]  /*14400*/  ISETP.GE.AND P3, PT, R95, UR4, PT ;  /* 0x000000045f007c0c */ /* 0x000fe2000bf66270 */
[----:B------:R-:W-:Y:S01]  /*14410*/  @!P0 ST.E.64 desc[UR42][R26.64], R46 ;  /* 0x0000002e1a008985 */ /* 0x000fe2000c101b2a */
[----:B--2---:R-:W-:-:S03]  /*14420*/  @!P4 LEA R6, P0, R39, R14, 0x2 ;  /* 0x0000000e2706c211 */ /* 0x004fc600078010ff */
[----:B------:R1:W-:Y:S01]  /*14430*/  @!P2 ST.E.64 desc[UR42][R10.64], R48 ;  /* 0x000000300a00a985 */ /* 0x0003e2000c101b2a */
[-C--:B---3--:R-:W-:Y:S02]  /*14440*/  @!P1 LEA R12, P5, R93, R14.reuse, 0x2 ;  /* 0x0000000e5d0c9211 */ /* 0x088fe400078a10ff */
[----:B------:R-:W-:Y:S02]  /*14450*/  ISETP.GE.AND P2, PT, R210, UR4, PT ;  /* 0x00000004d2007c0c */ /* 0x000fe4000bf46270 */
[-C--:B------:R-:W-:Y:S02]  /*14460*/  @!P4 LEA.HI.X R7, R39, R3.reuse, R92, 0x2, P0 ;  /* 0x000000032707c211 */ /* 0x080fe400000f145c */
[----:B------:R-:W-:Y:S02]  /*14470*/  ISETP.GE.AND P0, PT, R216, UR4, PT ;  /* 0x00000004d8007c0c */ /* 0x000fe4000bf06270 */
[----:B------:R-:W-:Y:S01]  /*14480*/  @!P1 LEA.HI.X R13, R93, R3, R94, 0x2, P5 ;  /* 0x000000035d0d9211 */ /* 0x000fe200028f145e */
[----:B------:R2:W-:Y:S01]  /*14490*/  @!P4 ST.E.64 desc[UR42][R6.64], R50 ;  /* 0x000000320600c985 */ /* 0x0005e2000c101b2a */
[----:B------:R-:W-:-:S03]  /*144a0*/  @!P3 LEA R20, P5, R95, R14, 0x2 ;  /* 0x0000000e5f14b211 */ /* 0x000fc600078a10ff */
[----:B------:R3:W-:Y:S01]  /*144b0*/  @!P1 ST.E.64 desc[UR42][R12.64], R52 ;  /* 0x000000340c009985 */ /* 0x0007e2000c101b2a */
[----:B------:R-:W-:Y:S02]  /*144c0*/  ISETP.GE.AND P1, PT, R215, UR4, PT ;  /* 0x00000004d7007c0c */ /* 0x000fe4000bf26270 */
[-C--:B------:R-:W-:Y:S02]  /*144d0*/  @!P3 LEA.HI.X R21, R95, R3.reuse, R96, 0x2, P5 ;  /* 0x000000035f15b211 */ /* 0x080fe400028f1460 */
[-C--:B----4-:R-:W-:Y:S02]  /*144e0*/  @!P2 LEA R24, P4, R210, R14.reuse, 0x2 ;  /* 0x0000000ed218a211 */ /* 0x090fe400078810ff */
        /* <DEDUP_REMOVED lines=14> */
[CC--:B-1----:R-:W-:Y:S02]  /*145d0*/  @!P4 LEA R20, P1, R213.reuse, R14.reuse, 0x2 ;  /* 0x0000000ed514c211 */ /* 0x0c2fe400078210ff */
[-C--:B------:R-:W-:Y:S02]  /*145e0*/  @!P3 LEA.HI.X R13, R214, R3.reuse, R224, 0x2, P5 ;  /* 0x00000003d60db211 */ /* 0x080fe400028f14e0 */
[CC--:B----4-:R-:W-:Y:S02]  /*145f0*/  @!P2 LEA R24, P5, R212.reuse, R14.reuse, 0x2 ;  /* 0x0000000ed418a211 */ /* 0x0d0fe400078a10ff */
        /* <DEDUP_REMOVED lines=8> */
.L_x_672:
[----:B------:R-:W-:Y:S05]  /*14680*/  BSYNC B1 ;  /* 0x0000000000017941 */ /* 0x000fea0003800000 */
.L_x_671:
[----:B------:R-:W-:-:S03]  /*14690*/  UMOV UR4, 0xffffffff ;  /* 0xffffffff00047882 */ /* 0x000fc60000000000 */
[----:B------:R-:W-:Y:S05]  /*146a0*/  BRA.DIV UR4, `(.L_x_673) ;  /* 0x0000009a04a87947 */ /* 0x000fea000b800000 */
[----:B-1----:R1:W3:Y:S04]  /*146b0*/  SHFL.IDX PT, R3, R2, 0x1, 0x1c1f ;  /* 0x003c1f0002037f89 */ /* 0x0022e800000e0000 */
[----:B--2---:R1:W2:Y:S02]  /*146c0*/  SHFL.IDX PT, R14, R0, 0x1, 0x1c1f ;  /* 0x003c1f00000e7f89 */ /* 0x0042a400000e0000 */
.L_x_898:
[----:B------:R-:W-:-:S13]  /*146d0*/  ISETP.GE.AND P0, PT, R5, R8, PT ;  /* 0x000000080500720c */ /* 0x000fda0003f06270 */
[----:B------:R-:W-:Y:S05]  /*146e0*/  @P0 BRA `(.L_x_669) ;  /* 0x0000001000100947 */ /* 0x000fea0003800000 */
[----:B------:R-:W-:Y:S02]  /*146f0*/  ULDC UR4, c[0x0][0xac8] ;  /* 0x0002b20000047ab9 */ /* 0x000fe40000000800 */
[----:B------:R-:W-:Y:S02]  /*14700*/  ISETP.GE.AND P3, PT, R4, UR4, PT ;  /* 0x0000000404007c0c */ /* 0x000fe4000bf66270 */
[----:B------:R-:W-:Y:S02]  /*14710*/  ISETP.GE.AND P1, PT, R202, UR4, PT ;  /* 0x00000004ca007c0c */ /* 0x000fe4000bf26270 */
[----:B------:R-:W-:Y:S02]  /*14720*/  ISETP.GE.AND P4, PT, R28, UR4, PT ;  /* 0x000000041c007c0c */ /* 0x000fe4000bf86270 */
[----:B------:R-:W-:-:S07]  /*14730*/  ISETP.GE.AND P2, PT, R33, UR4, PT ;  /* 0x0000000421007c0c */ /* 0x000fce000bf46270 */
[CC--:B--2---:R-:W-:Y:S02]  /*14740*/  @!P3 LEA R6, P0, R4.reuse, R14.reuse, 0x2 ;  /* 0x0000000e0406b211 */ /* 0x0c4fe400078010ff */
[-C--:B01----:R-:W-:Y:S02]  /*14750*/  @!P1 MOV R2, R14.reuse ;  /* 0x0000000e00029202 */ /* 0x083fe40000000f00 */
[----:B---3--:R-:W-:Y:S02]  /*14760*/  @!P3 LEA.HI.X R7, R4, R3, R9, 0x2, P0 ;  /* 0x000000030407b211 */ /* 0x008fe400000f1409 */
[----:B------:R-:W-:Y:S01]  /*14770*/  ISETP.GE.AND P0, PT, R35, UR4, PT ;  /* 0x0000000423007c0c */ /* 0x000fe2000bf06270 */
[----:B------:R-:W-:Y:S01]  /*14780*/  @!P1 IMAD.WIDE R4, R202, 0x4, R2 ;  /* 0x00000004ca049825 */ /* 0x000fe200078e0202 */
[----:B------:R-:W-:-:S04]  /*14790*/  @!P4 LEA R8, P5, R28, R14, 0x2 ;  /* 0x0000000e1c08c211 */ /* 0x000fc800078a10ff */
[----:B------:R0:W-:Y:S01]  /*147a0*/  @!P1 ST.E.64 desc[UR42][R4.64], R70 ;  /* 0x0000004604009985 */ /* 0x0001e2000c101b2a */
[----:B------:R-:W-:Y:S02]  /*147b0*/  ISETP.GE.AND P1, PT, R37, UR4, PT ;  /* 0x0000000425007c0c */ /* 0x000fe4000bf26270 */
[-C--:B------:R-:W-:Y:S01]  /*147c0*/  @!P4 LEA.HI.X R9, R28, R3.reuse, R32, 0x2, P5 ;  /* 0x000000031c09c211 */ /* 0x080fe200028f1420 */
[----:B------:R1:W-:Y:S01]  /*147d0*/  @!P3 ST.E.64 desc[UR42][R6.64], R72 ;  /* 0x000000480600b985 */ /* 0x0003e2000c101b2a */
[-C--:B------:R-:W-:Y:S02]  /*147e0*/  @!P2 LEA R10, P5, R33, R14.reuse, 0x2 ;  /* 0x0000000e210aa211 */ /* 0x080fe400078a10ff */
[----:B------:R-:W-:Y:S01]  /*147f0*/  ISETP.GE.AND P3, PT, R93, UR4, PT ;  /* 0x000000045d007c0c */ /* 0x000fe2000bf66270 */
[----:B------:R2:W-:Y:S01]  /*14800*/  @!P4 ST.E.64 desc[UR42][R8.64], R74 ;  /* 0x0000004a0800c985 */ /* 0x0005e2000c101b2a */
[----:B------:R-:W-:Y:S02]  /*14810*/  @!P2 LEA.HI.X R11, R33, R3, R34, 0x2, P5 ;  /* 0x00000003210ba211 */ /* 0x000fe400028f1422 */
[----:B------:R-:W-:-:S02]  /*14820*/  @!P0 LEA R12, P5, R35, R14, 0x2 ;  /* 0x0000000e230c8211 */ /* 0x000fc400078a10ff */
[----:B------:R-:W-:Y:S01]  /*14830*/  ISETP.GE.AND P4, PT, R39, UR4, PT ;  /* 0x0000000427007c0c */ /* 0x000fe2000bf86270 */
[----:B------:R3:W-:Y:S01]  /*14840*/  @!P2 ST.E.64 desc[UR42][R10.64], R76 ;  /* 0x0000004c0a00a985 */ /* 0x0007e2000c101b2a */
[-C--:B------:R-:W-:Y:S02]  /*14850*/  @!P0 LEA.HI.X R13, R35, R3.reuse, R36, 0x2, P5 ;  /* 0x00000003230d8211 */ /* 0x080fe400028f1424 */
[----:B------:R-:W-:Y:S02]  /*14860*/  @!P1 LEA R20, P5, R37, R14, 0x2 ;  /* 0x0000000e25149211 */ /* 0x000fe400078a10ff */
[----:B------:R-:W-:Y:S01]  /*14870*/  ISETP.GE.AND P2, PT, R95, UR4, PT ;  /* 0x000000045f007c0c */ /* 0x000fe2000bf46270 */
[----:B------:R4:W-:Y:S01]  /*14880*/  @!P0 ST.E.64 desc[UR42][R12.64], R78 ;  /* 0x0000004e0c008985 */ /* 0x0009e2000c101b2a */
[----:B------:R-:W-:Y:S02]  /*14890*/  @!P1 LEA.HI.X R21, R37, R3, R38, 0x2, P5 ;  /* 0x0000000325159211 */ /* 0x000fe400028f1426 */
[----:B------:R-:W-:-:S03]  /*148a0*/  ISETP.GE.AND P0, PT, R210, UR4, PT ;  /* 0x00000004d2007c0c */ /* 0x000fc6000bf06270 */
[----:B------:R-:W-:Y:S01]  /*148b0*/  @!P1 ST.E.64 desc[UR42][R20.64], R80 ;  /* 0x0000005014009985 */ /* 0x000fe2000c101b2a */
[-C--:B0-----:R-:W-:Y:S02]  /*148c0*/  @!P4 LEA R4, P5, R39, R14.reuse, 0x2 ;  /* 0x0000000e2704c211 */ /* 0x081fe400078a10ff */
[-C--:B-1----:R-:W-:Y:S02]  /*148d0*/  @!P3 LEA R6, P1, R93, R14.reuse, 0x2 ;  /* 0x0000000e5d06b211 */ /* 0x082fe400078210ff */
[-C--:B------:R-:W-:Y:S02]  /*148e0*/  @!P4 LEA.HI.X R5, R39, R3.reuse, R92, 0x2, P5 ;  /* 0x000000032705c211 */ /* 0x080fe400028f145c */
[----:B------:R-:W-:Y:S02]  /*148f0*/  @!P3 LEA.HI.X R7, R93, R3, R94, 0x2, P1 ;  /* 0x000000035d07b211 */ /* 0x000fe400008f145e */
[----:B------:R-:W-:Y:S01]  /*14900*/  ISETP.GE.AND P1, PT, R216, UR4, PT ;  /* 0x00000004d8007c0c */ /* 0x000fe2000bf26270 */
[----:B------:R0:W-:Y:S01]  /*14910*/  @!P4 ST.E.64 desc[UR42][R4.64], R82 ;  /* 0x000000520400c985 */ /* 0x0001e2000c101b2a */
[----:B--2---:R-:W-:-:S02]  /*14920*/  @!P2 LEA R8, P5, R95, R14, 0x2 ;  /* 0x0000000e5f08a211 */ /* 0x004fc400078a10ff */
[CC--:B---3--:R-:W-:Y:S01]  /*14930*/  @!P0 LEA R10, P4, R210.reuse, R14.reuse, 0x2 ;  /* 0x0000000ed20a8211 */ /* 0x0c8fe200078810ff */
[----:B------:R1:W-:Y:S01]  /*14940*/  @!P3 ST.E.64 desc[UR42][R6.64], R84 ;  /* 0x000000540600b985 */ /* 0x0003e2000c101b2a */
[-C--:B------:R-:W-:Y:S02]  /*14950*/  @!P2 LEA.HI.X R9, R95, R3.reuse, R96, 0x2, P5 ;  /* 0x000000035f09a211 */ /* 0x080fe400028f1460 */
[----:B------:R-:W-:Y:S02]  /*14960*/  ISETP.GE.AND P3, PT, R215, UR4, PT ;  /* 0x00000004d7007c0c */ /* 0x000fe4000bf66270 */
[----:B------:R-:W-:Y:S01]  /*14970*/  @!P0 LEA.HI.X R11, R210, R3, R97, 0x2, P4 ;  /* 0x00000003d20b8211 */ /* 0x000fe200020f1461 */
[----:B------:R2:W-:Y:S01]  /*14980*/  @!P2 ST.E.64 desc[UR42][R8.64], R86 ;  /* 0x000000560800a985 */ /* 0x0005e2000c101b2a */
[----:B------:R-:W-:Y:S02]  /*14990*/  ISETP.GE.AND P4, PT, R214, UR4, PT ;  /* 0x00000004d6007c0c */ /* 0x000fe4000bf86270 */
[----:B----4-:R-:W-:Y:S01]  /*149a0*/  @!P1 LEA R12, P5, R216, R14, 0x2 ;  /* 0x0000000ed80c9211 */ /* 0x010fe200078a10ff */
[----:B------:R3:W-:Y:S01]  /*149b0*/  @!P0 ST.E.64 desc[UR42][R10.64], R88 ;  /* 0x000000580a008985 */ /* 0x0007e2000c101b2a */
[----:B------:R-:W-:-:S02]  /*149c0*/  ISETP.GE.AND P2, PT, R213, UR4, PT ;  /* 0x00000004d5007c0c */ /* 0x000fc4000bf46270 */
[----:B------:R-:W-:Y:S02]  /*149d0*/  ISETP.GE.AND P0, PT, R212, UR4, PT ;  /* 0x00000004d4007c0c */ /* 0x000fe4000bf06270 */
[----:B------:R-:W-:Y:S02]  /*149e0*/  @!P1 LEA.HI.X R13, R216, R3, R226, 0x2, P5 ;  /* 0x00000003d80d9211 */ /* 0x000fe400028f14e2 */
[----:B0-----:R-:W-:-:S03]  /*149f0*/  @!P3 LEA R4, P5, R215, R14, 0x2 ;  /* 0x0000000ed704b211 */ /* 0x001fc600078a10ff */
[----:B------:R3:W-:Y:S01]  /*14a00*/  @!P1 ST.E.64 desc[UR42][R12.64], R90 ;  /* 0x0000005a0c009985 */ /* 0x0007e2000c101b2a */
[CC--:B-1----:R-:W-:Y:S02]  /*14a10*/  @!P4 LEA R6, P1, R214.reuse, R14.reuse, 0x2 ;  /* 0x0000000ed606c211 */ /* 0x0c2fe400078210ff */
[-C--:B------:R-:W-:Y:S02]  /*14a20*/  @!P3 LEA.HI.X R5, R215, R3.reuse, R225, 0x2, P5 ;  /* 0x00000003d705b211 */ /* 0x080fe400028f14e1 */
[CC--:B--2---:R-:W-:Y:S02]  /*14a30*/  @!P2 LEA R8, P5, R213.reuse, R14.reuse, 0x2 ;  /* 0x0000000ed508a211 */ /* 0x0c4fe400078a10ff */
[-C--:B------:R-:W-:Y:S01]  /*14a40*/  @!P4 LEA.HI.X R7, R214, R3.reuse, R224, 0x2, P1 ;  /* 0x00000003d607c211 */ /* 0x080fe200008f14e0 */
[----:B------:R3:W-:Y:S01]  /*14a50*/  @!P3 ST.E.64 desc[UR42][R4.64], R98 ;  /* 0x000000620400b985 */ /* 0x0007e2000c101b2a */
[C---:B------:R-:W-:Y:S02]  /*14a60*/  @!P0 LEA R20, P1, R212.reuse, R14, 0x2 ;  /* 0x0000000ed4148211 */ /* 0x040fe400078210ff */
[-C--:B------:R-:W-:Y:S01]  /*14a70*/  @!P2 LEA.HI.X R9, R213, R3.reuse, R223, 0x2, P5 ;  /* 0x00000003d509a211 */ /* 0x080fe200028f14df */
[----:B------:R3:W-:Y:S01]  /*14a80*/  @!P4 ST.E.64 desc[UR42][R6.64], R100 ;  /* 0x000000640600c985 */ /* 0x0007e2000c101b2a */
[----:B------:R-:W-:-:S03]  /*14a90*/  @!P0 LEA.HI.X R21, R212, R3, R222, 0x2, P1 ;  /* 0x00000003d4158211 */ /* 0x000fc600008f14de */
[----:B------:R3:W-:Y:S04]  /*14aa0*/  @!P2 ST.E.64 desc[UR42][R8.64], R102 ;  /* 0x000000660800a985 */ /* 0x0007e8000c101b2a */
[----:B------:R3:W-:Y:S01]  /*14ab0*/  @!P0 ST.E.64 desc[UR42][R20.64], R104 ;  /* 0x0000006814008985 */ /* 0x0007e2000c101b2a */
[----:B------:R-:W-:-:S13]  /*14ac0*/  ISETP.GE.AND P0, PT, R211, UR4, PT ;  /* 0x00000004d3007c0c */ /* 0x000fda000bf06270 */
[----:B---3--:R-:W-:Y:S05]  /*14ad0*/  @P0 BRA `(.L_x_669) ;  /* 0x0000000c00140947 */ /* 0x008fea0003800000 */
[----:B------:R-:W-:-:S04]  /*14ae0*/  LEA R14, P0, R211, R14, 0x2 ;  /* 0x0000000ed30e7211 */ /* 0x000fc800078010ff */
[----:B------:R-:W-:-:S05]  /*14af0*/  LEA.HI.X R15, R211, R3, R221, 0x2, P0 ;  /* 0x00000003d30f7211 */ /* 0x000fca00000f14dd */
[----:B------:R0:W-:Y:S01]  /*14b00*/  ST.E.64 desc[UR42][R14.64], R150 ;  /* 0x000000960e007985 */ /* 0x0001e2000c101b2a */
[----:B------:R-:W-:Y:S05]  /*14b10*/  BRA `(.L_x_669) ;  /* 0x0000000c00047947 */ /* 0x000fea0003800000 */
.L_x_656:
[----:B------:R-:W-:Y:S01]  /*14b20*/  ULDC.64 UR6, c[0x0][0xc08] ;  /* 0x0003020000067ab9 */ /* 0x000fe20000000a00 */
[----:B------:R-:W-:Y:S01]  /*14b30*/  ULDC.64 UR4, c[0x0][0xc00] ;  /* 0x0003000000047ab9 */ /* 0x000fe20000000a00 */
[----:B------:R-:W-:Y:S01]  /*14b40*/  ISETP.NE.U32.AND P1, PT, RZ, UR6, PT ;  /* 0x00000006ff007c0c */ /* 0x000fe2000bf25070 */
[----:B------:R-:W-:Y:S01]  /*14b50*/  IMAD.MOV.U32 R3, RZ, RZ, RZ ;  /* 0x000000ffff037224 */ /* 0x000fe200078e00ff */
[----:B------:R-:W-:Y:S02]  /*14b60*/  ISETP.NE.U32.AND P0, PT, RZ, UR4, PT ;  /* 0x00000004ff007c0c */ /* 0x000fe4000bf05070 */
[----:B------:R-:W-:Y:S02]  /*14b70*/  ISETP.NE.AND.EX P1, PT, RZ, UR7, PT, P1 ;  /* 0x00000007ff007c0c */ /* 0x000fe4000bf25310 */
[----:B------:R-:W-:Y:S02]  /*14b80*/  IADD3 R4, P2, R206, UR4, RZ ;  /* 0x00000004ce047c10 */ /* 0x000fe4000ff5e0ff */
[----:B------:R-:W-:-:S02]  /*14b90*/  ISETP.NE.AND.EX P0, PT, RZ, UR5, PT, P0 ;  /* 0x00000005ff007c0c */ /* 0x000fc4000bf05300 */
[----:B------:R-:W-:Y:S01]  /*14ba0*/  IADD3.X R5, R207, UR5, RZ, P2, !PT ;  /* 0x00000005cf057c10 */ /* 0x000fe200097fe4ff */
[----:B------:R-:W-:Y:S02]  /*14bb0*/  ULDC UR4, c[0x0][0xa88] ;  /* 0x0002a20000047ab9 */ /* 0x000fe40000000800 */
[----:B------:R-:W-:-:S04]  /*14bc0*/  IMAD.U32 R20, RZ, RZ, UR4 ;  /* 0x00000004ff147e24 */ /* 0x000fc8000f8e00ff */
[----:B------:R-:W-:-:S04]  /*14bd0*/  @P1 IADD3 R206, P2, R206, UR6, RZ ;  /* 0x00000006cece1c10 */ /* 0x000fc8000ff5e0ff */
[----:B------:R-:W-:Y:S01]  /*14be0*/  @P1 IADD3.X R207, R207, UR7, RZ, P2, !PT ;  /* 0x00000007cfcf1c10 */ /* 0x000fe200097fe4ff */
[----:B------:R3:W5:Y:S04]  /*14bf0*/  @P0 LDG.E R3, desc[UR42][R4.64] ;  /* 0x0000002a04030981 */ /* 0x000768000c1e1900 */
[----:B------:R3:W5:Y:S01]  /*14c00*/  @P1 LDG.E R20, desc[UR42][R206.64] ;  /* 0x0000002ace141981 */ /* 0x000762000c1e1900 */
[----:B------:R-:W-:Y:S01]  /*14c10*/  ISETP.NE.AND P2, PT, R204, RZ, PT ;  /* 0x000000ffcc00720c */ /* 0x000fe20003f45270 */
[----:B------:R-:W4:-:S12]  /*14c20*/  S2R R0, SR_TID.X ;  /* 0x0000000000007919 */ /* 0x000f180000002100 */
[----:B------:R-:W2:Y:S01]  /*14c30*/  @!P2 LDC R204, c[0x0][0xad4] ;  /* 0x0002b500ffccab82 */ /* 0x000ea20000000800 */
[----:B----4-:R-:W-:Y:S02]  /*14c40*/  IADD3 R0, R0, -0x80, RZ ;  /* 0xffffff8000007810 */ /* 0x010fe40007ffe0ff */
[----:B--2---:R-:W-:Y:S02]  /*14c50*/  ISETP.GT.AND P2, PT, R204, 0x1, PT ;  /* 0x00000001cc00780c */ /* 0x004fe40003f44270 */
[----:B------:R-:W-:Y:S01]  /*14c60*/  ISETP.GT.AND P3, PT, R0, 0x7f, PT ;  /* 0x0000007f0000780c */ /* 0x000fe20003f64270 */
[----:B---3--:R-:W-:-:S12]  /*14c70*/  @P1 BRA `(.L_x_674) ;  /* 0x0000000000101947 */ /* 0x008fd80003800000 */
[----:B------:R-:W-:Y:S05]  /*14c80*/  @!P0 BRA `(.L_x_674) ;  /* 0x00000000000c8947 */ /* 0x000fea0003800000 */
[----:B------:R-:W2:Y:S04]  /*14c90*/  LDG.E R7, desc[UR42][R4.64] ;  /* 0x0000002a04077981 */ /* 0x000ea8000c1e1900 */
[----:B-----5:R-:W2:Y:S02]  /*14ca0*/  LDG.E R20, desc[UR42][R4.64+0x4] ;  /* 0x0000042a04147981 */ /* 0x020ea4000c1e1900 */
[----:B--2---:R-:W-:-:S07]  /*14cb0*/  IMAD.IADD R20, R20, 0x1, -R7 ;  /* 0x0000000114147824 */ /* 0x004fce00078e0a07 */
.L_x_674:
[----:B------:R-:W-:Y:S01]  /*14cc0*/  BSSY B1, `(.L_x_675) ;  /* 0x0000037000017945 */ /* 0x000fe20003800000 */
[----:B------:R-:W-:Y:S02]  /*14cd0*/  SEL R205, R205, RZ, !P0 ;  /* 0x000000ffcdcd7207 */ /* 0x000fe40004000000 */
[----:B------:R-:W-:Y:S02]  /*14ce0*/  SEL R217, R217, RZ, !P0 ;  /* 0x000000ffd9d97207 */ /* 0x000fe40004000000 */
[----:B-----5:R-:W-:Y:S01]  /*14cf0*/  SHF.R.S32.HI R24, RZ, 0x1f, R3 ;  /* 0x0000001fff187819 */ /* 0x020fe20000011403 */
[----:B------:R-:W-:Y:S06]  /*14d00*/  @P3 BRA `(.L_x_676) ;  /* 0x0000000000c83947 */ /* 0x000fec0003800000 */
[----:B------:R-:W2:Y:S01]  /*14d10*/  S2R R5, SR_TID.X ;  /* 0x0000000000057919 */ /* 0x000ea20000002100 */
[----:B------:R-:W3:Y:S02]  /*14d20*/  LDC R33, c[0x0][0xbe8] ;  /* 0x0002fa00ff217b82 */ /* 0x000ee40000000800 */
[----:B---3--:R-:W-:Y:S02]  /*14d30*/  IMAD R4, R20, R33, RZ ;  /* 0x0000002114047224 */ /* 0x008fe400078e02ff */
[----:B--2---:R-:W-:-:S05]  /*14d40*/  IMAD R0, R208, 0x80, R5 ;  /* 0x00000080d0007824 */ /* 0x004fca00078e0205 */
[----:B------:R-:W-:-:S04]  /*14d50*/  IADD3 R25, R0, -0x80, RZ ;  /* 0xffffff8000197810 */ /* 0x000fc80007ffe0ff */
[----:B------:R-:W-:-:S13]  /*14d60*/  ISETP.GE.AND P0, PT, R25, R4, PT ;  /* 0x000000041900720c */ /* 0x000fda0003f06270 */
[----:B------:R-:W-:Y:S05]  /*14d70*/  @P0 BRA `(.L_x_676) ;  /* 0x0000000000ac0947 */ /* 0x000fea0003800000 */
[----:B------:R-:W-:Y:S01]  /*14d80*/  IMAD.MOV.U32 R14, RZ, RZ, 0x9b8 ;  /* 0x000009b8ff0e7424 */ /* 0x000fe200078e00ff */
[----:B------:R-:W-:Y:S01]  /*14d90*/  ISETP.GT.AND P0, PT, R204, 0x1, PT ;  /* 0x00000001cc00780c */ /* 0x000fe20003f04270 */
[----:B------:R-:W2:Y:S01]  /*14da0*/  LDC.64 R26, c[0x0][0xba8] ;  /* 0x0002ea00ff1a7b82 */ /* 0x000ea20000000a00 */
[----:B------:R-:W-:Y:S01]  /*14db0*/  ISETP.NE.AND P1, PT, R33, 0x1, PT ;  /* 0x000000012100780c */ /* 0x000fe20003f25270 */
[----:B------:R-:W-:Y:S01]  /*14dc0*/  IMAD.MOV.U32 R15, RZ, RZ, R25 ;  /* 0x000000ffff0f7224 */ /* 0x000fe200078e0019 */
[----:B------:R-:W-:Y:S02]  /*14dd0*/  SEL R14, R14, 0x978, P0 ;  /* 0x000009780e0e7807 */ /* 0x000fe40000000000 */
[----:B------:R-:W-:-:S03]  /*14de0*/  SEL R209, R209, RZ, P0 ;  /* 0x000000ffd1d17207 */ /* 0x000fc60000000000 */
[----:B------:R-:W3:Y:S08]  /*14df0*/  LDC.64 R6, c[0x0][R14+0x220] ;  /* 0x000088000e067b82 */ /* 0x000ef00000000a00 */
[----:B------:R-:W4:Y:S08]  /*14e00*/  LDC.64 R4, c[0x0][R14+0x218] ;  /* 0x000086000e047b82 */ /* 0x000f300000000a00 */
[----:B------:R-:W5:Y:S08]  /*14e10*/  LDC.64 R8, c[0x0][R14+0x228] ;  /* 0x00008a000e087b82 */ /* 0x000f700000000a00 */
[----:B------:R-:W0:Y:S08]  /*14e20*/  LDC.64 R10, c[0x0][R14+0x210] ;  /* 0x000084000e0a7b82 */ /* 0x000e300000000a00 */
[----:B------:R-:W1:Y:S08]  /*14e30*/  @P1 LDC R0, c[0x0][0xbec] ;  /* 0x0002fb00ff001b82 */ /* 0x000e700000000800 */
[----:B------:R-:W5:Y:S01]  /*14e40*/  @P1 LDC R35, c[0x0][0xbf0] ;  /* 0x0002fc00ff231b82 */ /* 0x000f620000000800 */
[----:B---3--:R-:W-:-:S07]  /*14e50*/  IMAD R7, R7, R205, RZ ;  /* 0x000000cd07077224 */ /* 0x008fce00078e02ff */
[----:B--2---:R-:W2:Y:S01]  /*14e60*/  @!P0 LDC R26, c[0x0][0xb50] ;  /* 0x0002d400ff1a8b82 */ /* 0x004ea20000000800 */
[----:B------:R-:W-:-:S04]  /*14e70*/  IMAD.WIDE.U32 R12, R6, R205, RZ ;  /* 0x000000cd060c7225 */ /* 0x000fc800078e00ff */
[----:B------:R-:W-:Y:S02]  /*14e80*/  IMAD R7, R6, R217, R7 ;  /* 0x000000d906077224 */ /* 0x000fe400078e0207 */
[----:B-1----:R-:W-:Y:S01]  /*14e90*/  @P1 IMAD.HI.U32 R0, R25, R0, RZ ;  /* 0x0000000019001227 */ /* 0x002fe200078e00ff */
[----:B------:R-:W1:Y:S03]  /*14ea0*/  @!P0 LDC R27, c[0x0][0xb54] ;  /* 0x0002d500ff1b8b82 */ /* 0x000e660000000800 */
[-C--:B----4-:R-:W-:Y:S02]  /*14eb0*/  IMAD R21, R5, R2.reuse, RZ ;  /* 0x0000000205157224 */ /* 0x090fe400078e02ff */
[----:B------:R-:W-:Y:S01]  /*14ec0*/  IMAD.WIDE.U32 R4, R4, R2, RZ ;  /* 0x0000000204047225 */ /* 0x000fe200078e00ff */
[----:B-----5:R-:W-:-:S03]  /*14ed0*/  @P1 SHF.R.U32.HI R15, RZ, R35, R0 ;  /* 0x00000023ff0f1219 */ /* 0x020fc60000011600 */
[----:B------:R-:W-:Y:S01]  /*14ee0*/  IMAD R9, R9, R209, RZ ;  /* 0x000000d109097224 */ /* 0x000fe200078e02ff */
[----:B------:R-:W-:Y:S01]  /*14ef0*/  IADD3 R0, P1, P3, R12, R4, R3 ;  /* 0x000000040c007210 */ /* 0x000fe20007b3e003 */
[----:B------:R-:W-:Y:S01]  /*14f00*/  IMAD.IADD R12, R13, 0x1, R7 ;  /* 0x000000010d0c7824 */ /* 0x000fe200078e0207 */
[----:B------:R-:W-:Y:S01]  /*14f10*/  IADD3 R21, R5, R21, RZ ;  /* 0x0000001505157210 */ /* 0x000fe20007ffe0ff */
[----:B------:R-:W-:Y:S02]  /*14f20*/  IMAD.MOV R6, RZ, RZ, -R15 ;  /* 0x000000ffff067224 */ /* 0x000fe400078e0a0f */
[----:B------:R-:W-:-:S04]  /*14f30*/  IMAD.WIDE.U32 R4, R8, R209, RZ ;  /* 0x000000d108047225 */ /* 0x000fc800078e00ff */
[----:B------:R-:W-:Y:S01]  /*14f40*/  IMAD R7, R33, R6, R25 ;  /* 0x0000000621077224 */ /* 0x000fe200078e0219 */
[----:B------:R-:W-:Y:S02]  /*14f50*/  IADD3.X R6, R12, R21, R24, P1, P3 ;  /* 0x000000150c067210 */ /* 0x000fe40000fe6418 */
[----:B------:R-:W-:Y:S01]  /*14f60*/  IADD3 R4, P0, P1, R15, R0, R4 ;  /* 0x000000000f047210 */ /* 0x000fe2000791e004 */
[----:B0-----:R-:W-:Y:S01]  /*14f70*/  IMAD R0, R11, R7, RZ ;  /* 0x000000070b007224 */ /* 0x001fe200078e02ff */
[----:B------:R-:W-:Y:S02]  /*14f80*/  IADD3 R9, R5, R9, RZ ;  /* 0x0000000905097210 */ /* 0x000fe40007ffe0ff */
[----:B------:R-:W-:-:S04]  /*14f90*/  SHF.R.S32.HI R15, RZ, 0x1f, R15 ;  /* 0x0000001fff0f7819 */ /* 0x000fc8000001140f */
[----:B------:R-:W-:Y:S02]  /*14fa0*/  IADD3.X R5, R15, R6, R9, P0, P1 ;  /* 0x000000060f057210 */ /* 0x000fe400007e2409 */
[----:B------:R-:W-:Y:S01]  /*14fb0*/  SHF.R.S32.HI R9, RZ, 0x1f, R7 ;  /* 0x0000001fff097819 */ /* 0x000fe20000011407 */
[----:B------:R-:W-:-:S04]  /*14fc0*/  IMAD.WIDE.U32 R4, R10, R7, R4 ;  /* 0x000000070a047225 */ /* 0x000fc800078e0004 */
[----:B------:R-:W-:Y:S01]  /*14fd0*/  IMAD R9, R10, R9, R0 ;  /* 0x000000090a097224 */ /* 0x000fe200078e0200 */
[----:B--2---:R-:W-:-:S03]  /*14fe0*/  LEA R6, P0, R4, R26, 0x2 ;  /* 0x0000001a04067211 */ /* 0x004fc600078010ff */
[----:B------:R-:W-:Y:S02]  /*14ff0*/  IMAD.IADD R0, R5, 0x1, R9 ;  /* 0x0000000105007824 */ /* 0x000fe400078e0209 */
[----:B------:R-:W-:-:S03]  /*15000*/  IMAD.MOV.U32 R5, RZ, RZ, -0x800000 ;  /* 0xff800000ff057424 */ /* 0x000fc600078e00ff */
[----:B-1----:R-:W-:-:S05]  /*15010*/  LEA.HI.X R7, R4, R27, R0, 0x2, P0 ;  /* 0x0000001b04077211 */ /* 0x002fca00000f1400 */
[----:B------:R2:W-:Y:S02]  /*15020*/  STG.E desc[UR42][R6.64], R5 ;  /* 0x0000000506007986 */ /* 0x0005e4000c10192a */
.L_x_676:
[----:B------:R-:W-:Y:S05]  /*15030*/  BSYNC B1 ;  /* 0x0000000000017941 */ /* 0x000fea0003800000 */
.L_x_675:
[----:B------:R-:W-:Y:S05]  /*15040*/  @P2 BRA `(.L_x_669) ;  /* 0x0000000400b82947 */ /* 0x000fea0003800000 */
[----:B------:R-:W3:Y:S01]  /*15050*/  LDC R21, c[0x0][0xbe8] ;  /* 0x0002fa00ff157b82 */ /* 0x000ee20000000800 */
[----:B------:R-:W-:Y:S01]  /*15060*/  ULDC.64 UR4, c[0x0][0xaa0] ;  /* 0x0002a80000047ab9 */ /* 0x000fe20000000a00 */
[----:B------:R-:W-:Y:S01]  /*15070*/  ULDC.64 UR6, c[0x0][0xaf0] ;  /* 0x0002bc0000067ab9 */ /* 0x000fe20000000a00 */
[----:B------:R-:W-:Y:S02]  /*15080*/  IMAD R0, R24, UR4, RZ ;  /* 0x0000000418007c24 */ /* 0x000fe4000f8e02ff */
[----:B--2---:R-:W-:-:S04]  /*15090*/  IMAD.WIDE.U32 R4, R3, UR4, RZ ;  /* 0x0000000403047c25 */ /* 0x004fc8000f8e00ff */
[----:B------:R-:W-:Y:S01]  /*150a0*/  IMAD R7, R3, UR5, R0 ;  /* 0x0000000503077c24 */ /* 0x000fe2000f8e0200 */
[----:B------:R-:W-:Y:S01]  /*150b0*/  LEA R3, R203, R153, 0x5 ;  /* 0x00000099cb037211 */ /* 0x000fe200078e28ff */
[----:B------:R-:W-:Y:S02]  /*150c0*/  ULDC.64 UR4, c[0x0][0xae8] ;  /* 0x0002ba0000047ab9 */ /* 0x000fe40000000a00 */
        /* <DEDUP_REMOVED lines=8> */
[----:B------:R-:W2:Y:S08]  /*15150*/  @P0 LDC R9, c[0x0][0xbec] ;  /* 0x0002fb00ff090b82 */ /* 0x000eb00000000800 */
[----:B------:R-:W3:Y:S01]  /*15160*/  @P0 LDC R11, c[0x0][0xbf0] ;  /* 0x0002fc00ff0b0b82 */ /* 0x000ee20000000800 */
[----:B--2---:R-:W-:-:S04]  /*15170*/  @P0 IMAD.HI.U32 R0, R6, R9, RZ ;  /* 0x0000000906000227 */ /* 0x004fc800078e00ff */
[C---:B------:R-:W-:Y:S02]  /*15180*/  IMAD R9, R205.reuse, UR7, R3 ;  /* 0x00000007cd097c24 */ /* 0x040fe4000f8e0203 */
[----:B------:R-:W-:Y:S01]  /*15190*/  IMAD.WIDE.U32 R2, R205, UR6, R4 ;  /* 0x00000006cd027c25 */ /* 0x000fe2000f8e0004 */
[----:B---3--:R-:W-:-:S03]  /*151a0*/  @P0 SHF.R.U32.HI R7, RZ, R11, R0 ;  /* 0x0000000bff070219 */ /* 0x008fc60000011600 */
[----:B------:R-:W-:Y:S01]  /*151b0*/  IMAD.IADD R3, R3, 0x1, R9 ;  /* 0x0000000103037824 */ /* 0x000fe200078e0209 */
[--C-:B------:R-:W-:Y:S01]  /*151c0*/  SHF.R.S32.HI R0, RZ, 0x1f, R7.reuse ;  /* 0x0000001fff007819 */ /* 0x100fe20000011407 */
[----:B------:R-:W-:Y:S02]  /*151d0*/  IMAD.MOV R5, RZ, RZ, -R7 ;  /* 0x000000ffff057224 */ /* 0x000fe400078e0a07 */
[----:B------:R-:W-:-:S04]  /*151e0*/  IMAD.WIDE.U32 R2, R7, UR4, R2 ;  /* 0x0000000407027c25 */ /* 0x000fc8000f8e0002 */
[----:B------:R-:W-:Y:S02]  /*151f0*/  IMAD R0, R0, UR4, RZ ;  /* 0x0000000400007c24 */ /* 0x000fe4000f8e02ff */
[----:B------:R-:W-:Y:S02]  /*15200*/  IMAD R5, R21, R5, R6 ;  /* 0x0000000515057224 */ /* 0x000fe400078e0206 */
[----:B------:R-:W-:Y:S01]  /*15210*/  IMAD R9, R7, UR5, R0 ;  /* 0x0000000507097c24 */ /* 0x000fe2000f8e0200 */
[----:B------:R-:W-:Y:S02]  /*15220*/  ULDC.64 UR4, c[0x0][0xad8] ;  /* 0x0002b60000047ab9 */ /* 0x000fe40000000a00 */
[----:B------:R-:W-:Y:S02]  /*15230*/  SHF.R.S32.HI R0, RZ, 0x1f, R5 ;  /* 0x0000001fff007819 */ /* 0x000fe40000011405 */
[----:B------:R-:W-:-:S03]  /*15240*/  IADD3 R3, R3, R9, RZ ;  /* 0x0000000903037210 */ /* 0x000fc60007ffe0ff */
[----:B------:R-:W-:Y:S02]  /*15250*/  IMAD R0, R0, UR4, RZ ;  /* 0x0000000400007c24 */ /* 0x000fe4000f8e02ff */
[----:B------:R-:W-:-:S04]  /*15260*/  IMAD.WIDE.U32 R2, R5, UR4, R2 ;  /* 0x0000000405027c25 */ /* 0x000fc8000f8e0002 */
[----:B------:R-:W-:Y:S01]  /*15270*/  IMAD R5, R5, UR5, R0 ;  /* 0x0000000505057c24 */ /* 0x000fe2000f8e0200 */
[----:B------:R-:W-:Y:S02]  /*15280*/  ULDC.64 UR4, c[0x0][0xa80] ;  /* 0x0002a00000047ab9 */ /* 0x000fe40000000a00 */
[----:B------:R-:W-:Y:S01]  /*15290*/  LEA R0, P0, R2, UR4, 0x1 ;  /* 0x0000000402007c11 */ /* 0x000fe2000f8008ff */
[----:B------:R-:W-:Y:S01]  /*152a0*/  IMAD.IADD R3, R3, 0x1, R5 ;  /* 0x0000000103037824 */ /* 0x000fe200078e0205 */
[----:B------:R-:W-:Y:S01]  /*152b0*/  UMOV UR4, 0xffffffff ;  /* 0xffffffff00047882 */ /* 0x000fe20000000000 */
[----:B------:R-:W-:-:S03]  /*152c0*/  IMAD R5, R208, 0x80, R153 ;  /* 0x00000080d0057824 */ /* 0x000fc600078e0299 */
[----:B------:R-:W-:Y:S01]  /*152d0*/  LEA.HI.X R2, R2, UR5, R3, 0x1, P0 ;  /* 0x0000000502027c11 */ /* 0x000fe200080f0c03 */
[----:B------:R-:W-:Y:S06]  /*152e0*/  BRA.DIV UR4, `(.L_x_677) ;  /* 0x0000008e04e07947 */ /* 0x000fec000b800000 */
[----:B------:R2:W3:Y:S04]  /*152f0*/  SHFL.IDX PT, R3, R2, RZ, 0x181f ;  /* 0x00181fff02037589 */ /* 0x0004e800000e0000 */
[----:B------:R2:W4:Y:S02]  /*15300*/  SHFL.IDX PT, R14, R0, RZ, 0x181f ;  /* 0x00181fff000e7589 */ /* 0x00052400000e0000 */
.L_x_901:
[----:B------:R-:W-:Y:S01]  /*15310*/  IMAD R21, R20, R21, RZ ;  /* 0x0000001514157224 */ /* 0x000fe200078e02ff */
[----:B------:R-:W-:Y:S04]  /*15320*/  BSSY B1, `(.L_x_678) ;  /* 0x000000c000017945 */ /* 0x000fe80003800000 */
[----:B------:R-:W-:-:S13]  /*15330*/  ISETP.GE.AND P0, PT, R5, R21, PT ;  /* 0x000000150500720c */ /* 0x000fda0003f06270 */
[----:B------:R-:W-:Y:S05]  /*15340*/  @P0 BRA `(.L_x_679) ;  /* 0x0000000000240947 */ /* 0x000fea0003800000 */
[----:B------:R-:W-:Y:S02]  /*15350*/  ULDC UR4, c[0x0][0xac8] ;  /* 0x0002b20000047ab9 */ /* 0x000fe40000000800 */
[----:B------:R-:W-:Y:S02]  /*15360*/  ISETP.GE.AND P2, PT, R16, UR4, PT ;  /* 0x0000000410007c0c */ /* 0x000fe4000bf46270 */
[----:B------:R-:W-:-:S11]  /*15370*/  ISETP.GE.AND P3, PT, R23, UR4, PT ;  /* 0x0000000417007c0c */ /* 0x000fd6000bf66270 */
[CC--:B----4-:R-:W-:Y:S02]  /*15380*/  @!P2 LEA R6, P0, R16.reuse, R14.reuse, 0x1 ;  /* 0x0000000e1006a211 */ /* 0x0d0fe400078008ff */
[C---:B------:R-:W-:Y:S02]  /*15390*/  @!P3 LEA R14, P1, R23.reuse, R14, 0x1 ;  /* 0x0000000e170eb211 */ /* 0x040fe400078208ff */
[-C--:B---3--:R-:W-:Y:S02]  /*153a0*/  @!P2 LEA.HI.X R7, R16, R3.reuse, R17, 0x1, P0 ;  /* 0x000000031007a211 */ /* 0x088fe400000f0c11 */
[----:B------:R-:W-:-:S03]  /*153b0*/  @!P3 LEA.HI.X R15, R23, R3, R22, 0x1, P1 ;  /* 0x00000003170fb211 */ /* 0x000fc600008f0c16 */
[----:B------:R3:W-:Y:S04]  /*153c0*/  @!P2 ST.E.128 desc[UR42][R6.64], RZ ;  /* 0x000000ff0600a985 */ /* 0x0007e8000c101d2a */
[----:B------:R3:W-:Y:S02]  /*153d0*/  @!P3 ST.E.128 desc[UR42][R14.64], RZ ;  /* 0x000000ff0e00b985 */ /* 0x0007e4000c101d2a */
.L_x_679:
[----:B------:R-:W-:Y:S05]  /*153e0*/  BSYNC B1 ;  /* 0x0000000000017941 */ /* 0x000fea0003800000 */
.L_x_678:
[----:B------:R-:W-:-:S03]  /*153f0*/  UMOV UR4, 0xffffffff ;  /* 0xffffffff00047882 */ /* 0x000fc60000000000 */
[----:B------:R-:W-:Y:S05]  /*15400*/  BRA.DIV UR4, `(.L_x_680) ;  /* 0x0000008e04cc7947 */ /* 0x000fea000b800000 */
[----:B---3--:R3:W0:Y:S04]  /*15410*/  SHFL.IDX PT, R3, R2, 0x1, 0x181f ;  /* 0x00381f0002037f89 */ /* 0x00862800000e0000 */
[----:B----4-:R3:W4:Y:S02]  /*15420*/  SHFL.IDX PT, R14, R0, 0x1, 0x181f ;  /* 0x00381f00000e7f89 */ /* 0x01072400000e0000 */
.L_x_905:
[----:B------:R-:W-:Y:S01]  /*15430*/  IADD3 R4, R5, 0x20, RZ ;  /* 0x0000002005047810 */ /* 0x000fe20007ffe0ff */
[----:B------:R-:W-:Y:S03]  /*15440*/  BSSY B1, `(.L_x_681) ;  /* 0x000000c000017945 */ /* 0x000fe60003800000 */
[----:B------:R-:W-:-:S13]  /*15450*/  ISETP.GE.AND P0, PT, R4, R21, PT ;  /* 0x000000150400720c */ /* 0x000fda0003f06270 */
[----:B------:R-:W-:Y:S05]  /*15460*/  @P0 BRA `(.L_x_682) ;  /* 0x0000000000240947 */ /* 0x000fea0003800000 */
[----:B------:R-:W-:Y:S02]  /*15470*/  ULDC UR4, c[0x0][0xac8] ;  /* 0x0002b20000047ab9 */ /* 0x000fe40000000800 */
[----:B------:R-:W-:Y:S02]  /*15480*/  ISETP.GE.AND P2, PT, R16, UR4, PT ;  /* 0x0000000410007c0c */ /* 0x000fe4000bf46270 */
[----:B------:R-:W-:-:S11]  /*15490*/  ISETP.GE.AND P3, PT, R23, UR4, PT ;  /* 0x0000000417007c0c */ /* 0x000fd6000bf66270 */
[CC--:B----4-:R-:W-:Y:S02]  /*154a0*/  @!P2 LEA R6, P0, R16.reuse, R14.reuse, 0x1 ;  /* 0x0000000e1006a211 */ /* 0x0d0fe400078008ff */
[C---:B------:R-:W-:Y:S02]  /*154b0*/  @!P3 LEA R14, P1, R23.reuse, R14, 0x1 ;  /* 0x0000000e170eb211 */ /* 0x040fe400078208ff */
[-C--:B0-----:R-:W-:Y:S02]  /*154c0*/  @!P2 LEA.HI.X R7, R16, R3.reuse, R17, 0x1, P0 ;  /* 0x000000031007a211 */ /* 0x081fe400000f0c11 */
[----:B------:R-:W-:-:S03]  /*154d0*/  @!P3 LEA.HI.X R15, R23, R3, R22, 0x1, P1 ;  /* 0x00000003170fb211 */ /* 0x000fc600008f0c16 */
[----:B------:R0:W-:Y:S04]  /*154e0*/  @!P2 ST.E.128 desc[UR42][R6.64], RZ ;  /* 0x000000ff0600a985 */ /* 0x0001e8000c101d2a */
[----:B------:R0:W-:Y:S02]  /*154f0*/  @!P3 ST.E.128 desc[UR42][R14.64], RZ ;  /* 0x000000ff0e00b985 */ /* 0x0001e4000c101d2a */
.L_x_682:
[----:B------:R-:W-:Y:S05]  /*15500*/  BSYNC B1 ;  /* 0x0000000000017941 */ /* 0x000fea0003800000 */
.L_x_681:
[----:B------:R-:W-:-:S03]  /*15510*/  UMOV UR4, 0xffffffff ;  /* 0xffffffff00047882 */ /* 0x000fc60000000000 */
[----:B------:R-:W-:Y:S05]  /*15520*/  BRA.DIV UR4, `(.L_x_683) ;  /* 0x0000008e04cc7947 */ /* 0x000fea000b800000 */
[----:B0-----:R0:W0:Y:S04]  /*15530*/  SHFL.IDX PT, R3, R2, 0x2, 0x181f ;  /* 0x00581f0002037f89 */ /* 0x00102800000e0000 */
[----:B----4-:R4:W0:Y:S02]  /*15540*/  SHFL.IDX PT, R14, R0, 0x2, 0x181f ;  /* 0x00581f00000e7f89 */ /* 0x01082400000e0000 */
.L_x_909:
[----:B------:R-:W-:Y:S01]  /*15550*/  VIADD R4, R5, 0x40 ;  /* 0x0000004005047836 */ /* 0x000fe20000000000 */
[----:B------:R-:W-:Y:S04]  /*15560*/  BSSY B1, `(.L_x_684) ;  /* 0x000000c000017945 */ /* 0x000fe80003800000 */
[----:B------:R-:W-:-:S13]  /*15570*/  ISETP.GE.AND P0, PT, R4, R21, PT ;  /* 0x000000150400720c */ /* 0x000fda0003f06270 */
[----:B------:R-:W-:Y:S05]  /*15580*/  @P0 BRA `(.L_x_685) ;  /* 0x0000000000240947 */ /* 0x000fea0003800000 */
[----:B------:R-:W-:Y:S02]  /*15590*/  ULDC UR4, c[0x0][0xac8] ;  /* 0x0002b20000047ab9 */ /* 0x000fe40000000800 */
[----:B------:R-:W-:Y:S02]  /*155a0*/  ISETP.GE.AND P2, PT, R16, UR4, PT ;  /* 0x0000000410007c0c */ /* 0x000fe4000bf46270 */
[----:B------:R-:W-:-:S11]  /*155b0*/  ISETP.GE.AND P3, PT, R23, UR4, PT ;  /* 0x0000000417007c0c */ /* 0x000fd6000bf66270 */
[CC--:B0-----:R-:W-:Y:S02]  /*155c0*/  @!P2 LEA R6, P0, R16.reuse, R14.reuse, 0x1 ;  /* 0x0000000e1006a211 */ /* 0x0c1fe400078008ff */
[C---:B------:R-:W-:Y:S02]  /*155d0*/  @!P3 LEA R14, P1, R23.reuse, R14, 0x1 ;  /* 0x0000000e170eb211 */ /* 0x040fe400078208ff */
[-C--:B------:R-:W-:Y:S02]  /*155e0*/  @!P2 LEA.HI.X R7, R16, R3.reuse, R17, 0x1, P0 ;  /* 0x000000031007a211 */ /* 0x080fe400000f0c11 */
[----:B------:R-:W-:-:S03]  /*155f0*/  @!P3 LEA.HI.X R15, R23, R3, R22, 0x1, P1 ;  /* 0x00000003170fb211 */ /* 0x000fc600008f0c16 */
[----:B------:R0:W-:Y:S04]  /*15600*/  @!P2 ST.E.128 desc[UR42][R6.64], RZ ;  /* 0x000000ff0600a985 */ /* 0x0001e8000c101d2a */
[----:B------:R0:W-:Y:S02]  /*15610*/  @!P3 ST.E.128 desc[UR42][R14.64], RZ ;  /* 0x000000ff0e00b985 */ /* 0x0001e4000c101d2a */
.L_x_685:
[----:B------:R-:W-:Y:S05]  /*15620*/  BSYNC B1 ;  /* 0x0000000000017941 */ /* 0x000fea0003800000 */
.L_x_684:
[----:B------:R-:W-:-:S03]  /*15630*/  UMOV UR4, 0xffffffff ;  /* 0xffffffff00047882 */ /* 0x000fc60000000000 */
[----:B------:R-:W-:Y:S05]  /*15640*/  BRA.DIV UR4, `(.L_x_686) ;  /* 0x0000008e04cc7947 */ /* 0x000fea000b800000 */
[----:B0-----:R0:W0:Y:S04]  /*15650*/  SHFL.IDX PT, R3, R2, 0x3, 0x181f ;  /* 0x00781f0002037f89 */ /* 0x00102800000e0000 */
[----:B------:R0:W0:Y:S02]  /*15660*/  SHFL.IDX PT, R14, R0, 0x3, 0x181f ;  /* 0x00781f00000e7f89 */ /* 0x00002400000e0000 */
.L_x_913:
[----:B0-234-:R-:W-:-:S05]  /*15670*/  VIADD R0, R5, 0x60 ;  /* 0x0000006005007836 */ /* 0x01dfca0000000000 */
[----:B------:R-:W-:-:S13]  /*15680*/  ISETP.GE.AND P0, PT, R0, R21, PT ;  /* 0x000000150000720c */ /* 0x000fda0003f06270 */
[----:B------:R-:W-:Y:S05]  /*15690*/  @P0 BRA `(.L_x_669) ;  /* 0x0000000000240947 */ /* 0x000fea0003800000 */
[----:B------:R-:W-:Y:S02]  /*156a0*/  ULDC UR4, c[0x0][0xac8] ;  /* 0x0002b20000047ab9 */ /* 0x000fe40000000800 */
[----:B------:R-:W-:Y:S02]  /*156b0*/  ISETP.GE.AND P2, PT, R16, UR4, PT ;  /* 0x0000000410007c0c */ /* 0x000fe4000bf46270 */
[----:B------:R-:W-:-:S11]  /*156c0*/  ISETP.GE.AND P3, PT, R23, UR4, PT ;  /* 0x0000000417007c0c */ /* 0x000fd6000bf66270 */
[CC--:B------:R-:W-:Y:S02]  /*156d0*/  @!P2 LEA R4, P0, R16.reuse, R14.reuse, 0x1 ;  /* 0x0000000e1004a211 */ /* 0x0c0fe400078008ff */
[C---:B------:R-:W-:Y:S02]  /*156e0*/  @!P3 LEA R14, P1, R23.reuse, R14, 0x1 ;  /* 0x0000000e170eb211 */ /* 0x040fe400078208ff */
[-C--:B------:R-:W-:Y:S02]  /*156f0*/  @!P2 LEA.HI.X R5, R16, R3.reuse, R17, 0x1, P0 ;  /* 0x000000031005a211 */ /* 0x080fe400000f0c11 */
[----:B------:R-:W-:-:S03]  /*15700*/  @!P3 LEA.HI.X R15, R23, R3, R22, 0x1, P1 ;  /* 0x00000003170fb211 */ /* 0x000fc600008f0c16 */
[----:B------:R3:W-:Y:S04]  /*15710*/  @!P2 ST.E.128 desc[UR42][R4.64], RZ ;  /* 0x000000ff0400a985 */ /* 0x0007e8000c101d2a */
[----:B------:R3:W-:Y:S02]  /*15720*/  @!P3 ST.E.128 desc[UR42][R14.64], RZ ;  /* 0x000000ff0e00b985 */ /* 0x0007e4000c101d2a */
.L_x_669:
[----:B------:R-:W-:Y:S05]  /*15730*/  BSYNC B0 ;  /* 0x0000000000007941 */ /* 0x000fea0003800000 */
.L_x_655:
[----:B------:R-:W-:Y:S02]  /*15740*/  ULDC UR4, c[0x0][0xc3c] ;  /* 0x00030f0000047ab9 */ /* 0x000fe40000000800 */
[----:B-1----:R-:W-:-:S13]  /*15750*/  ISETP.GE.AND P0, PT, R31, UR4, PT ;  /* 0x000000041f007c0c */ /* 0x002fda000bf06270 */
[----:B------:R-:W-:Y:S05]  /*15760*/  @!P0 BRA `(.L_x_687) ;  /* 0xfffffeb800ac8947 */ /* 0x000fea000383ffff */
[----:B------:R-:W-:Y:S05]  /*15770*/  BRA `(.L_x_478) ;  /* 0x0000006c00c47947 */ /* 0x000fea0003800000 */
.L_x_476:
[----:B------:R-:W-:-:S08]  /*15780*/  NOP ;  /* 0x0000000000007918 */ /* 0x000fd00000000000 */
[----:B------:R-:W0:-:S00]  /*15790*/  USETMAXREG.DEALLOC.CTAPOOL 0x28 ;  /* 0x00000028000079c8 */ /* 0x000e0000080e0500 */
[----:B0-----:R-:W-:Y:S02]  /*157a0*/  LOP3.LUT R2, R2, 0x3, RZ, 0xc0, !PT ;  /* 0x0000000302027812 */ /* 0x001fe400078ec0ff */
[----:B------:R-:W-:Y:S02]  /*157b0*/  LOP3.LUT R32, R32, 0xfffffff7, RZ, 0xc0, !PT ;  /* 0xfffffff720207812 */ /* 0x000fe400078ec0ff */
[----:B------:R-:W-:Y:S02]  /*157c0*/  MOV R6, RZ ;  /* 0x000000ff00067202 */ /* 0x000fe40000000f00 */
[----:B------:R-:W0:Y:S02]  /*157d0*/  SHFL.IDX PT, R2, R2, RZ, 0x1f ;  /* 0x00001fff02027589 */ /* 0x000e2400000e0000 */
[----:B0-----:R-:W-:-:S13]  /*157e0*/  ISETP.NE.AND P0, PT, R2, RZ, PT ;  /* 0x000000ff0200720c */ /* 0x001fda0003f05270 */
        /* <DEDUP_REMOVED lines=9> */
.L_x_688:
[----:B------:R-:W-:Y:S01]  /*15880*/  LOP3.LUT R7, R0, 0x1f, RZ, 0xc0, !PT ;  /* 0x0000001f00077812 */ /* 0x000fe200078ec0ff */
[----:B------:R-:W-:Y:S01]  /*15890*/  ULDC UR4, c[0x0][0xc3c] ;  /* 0x00030f0000047ab9 */ /* 0x000fe20000000800 */
[----:B------:R-:W-:Y:S01]  /*158a0*/  IMAD.MOV.U32 R9, RZ, RZ, RZ ;  /* 0x000000ffff097224 */ /* 0x000fe200078e00ff */
[----:B------:R-:W0:Y:S01]  /*158b0*/  S2UR UR6, SR_CTAID.X ;  /* 0x00000000000679c3 */ /* 0x000e220000002500 */
[----:B------:R-:W-:Y:S01]  /*158c0*/  ISETP.NE.AND P0, PT, R7, 0x1f, PT ;  /* 0x0000001f0700780c */ /* 0x000fe20003f05270 */
[----:B------:R-:W-:-:S03]  /*158d0*/  ULDC UR5, c[0x0][0xc38] ;  /* 0x00030e0000057ab9 */ /* 0x000fc60000000800 */
[----:B------:R-:W-:-:S13]  /*158e0*/  ISETP.GE.OR P1, PT, R7, UR4, !P0 ;  /* 0x0000000407007c0c */ /* 0x000fda000c726670 */
[----:B------:R-:W1:Y:S08]  /*158f0*/  @!P1 LDC.64 R4, c[0x0][0xc80] ;  /* 0x00032000ff049b82 */ /* 0x000e700000000a00 */
[----:B------:R-:W2:Y:S01]  /*15900*/  @!P1 LDC.64 R2, c[0x0][0xc78] ;  /* 0x00031e00ff029b82 */ /* 0x000ea20000000a00 */
[----:B-1----:R-:W-:-:S05]  /*15910*/  @!P1 IMAD.WIDE.U32 R4, R7, 0x4, R4 ;  /* 0x0000000407049825 */ /* 0x002fca00078e0004 */
        /* <DEDUP_REMOVED lines=10> */
[----:B------:R-:W1:Y:S02]  /*159c0*/  SHFL.UP PT, R10, R8, 0x1, RZ ;  /* 0x04200000080a7989 */ /* 0x000e6400000e00ff */
[----:B-1----:R-:W-:-:S05]  /*159d0*/  SEL R11, R10, RZ, P1 ;  /* 0x000000ff0a0b7207 */ /* 0x002fca0000800000 */
[----:B------:R-:W-:-:S05]  /*159e0*/  IMAD.IADD R11, R8, 0x1, R11 ;  /* 0x00000001080b7824 */ /* 0x000fca00078e020b */
[----:B------:R-:W1:Y:S02]  /*159f0*/  SHFL.UP PT, R10, R11, 0x2, RZ ;  /* 0x044000000b0a7989 */ /* 0x000e6400000e00ff */
[----:B-1----:R-:W-:-:S04]  /*15a00*/  SEL R10, R10, RZ, P2 ;  /* 0x000000ff0a0a7207 */ /* 0x002fc80001000000 */
[----:B------:R-:W-:-:S05]  /*15a10*/  IADD3 R10, R11, R10, RZ ;  /* 0x0000000a0b0a7210 */ /* 0x000fca0007ffe0ff */
[----:B------:R-:W1:Y:S02]  /*15a20*/  SHFL.UP PT, R4, R10, 0x4, RZ ;  /* 0x048000000a047989 */ /* 0x000e6400000e00ff */
[----:B-1----:R-:W-:-:S05]  /*15a30*/  SEL R3, R4, RZ, P3 ;  /* 0x000000ff04037207 */ /* 0x002fca0001800000 */
[----:B------:R-:W-:-:S05]  /*15a40*/  IMAD.IADD R3, R10, 0x1, R3 ;  /* 0x000000010a037824 */ /* 0x000fca00078e0203 */
[----:B------:R-:W1:Y:S02]  /*15a50*/  SHFL.UP PT, R2, R3, 0x8, RZ ;  /* 0x0500000003027989 */ /* 0x000e6400000e00ff */
[----:B-1----:R-:W-:-:S05]  /*15a60*/  SEL R2, R2, RZ, P4 ;  /* 0x000000ff02027207 */ /* 0x002fca0002000000 */
[----:B------:R-:W-:-:S05]  /*15a70*/  IMAD.IADD R2, R3, 0x1, R2 ;  /* 0x0000000103027824 */ /* 0x000fca00078e0202 */
[----:B------:R-:W1:Y:S02]  /*15a80*/  SHFL.UP PT, R4, R2, 0x10, RZ ;  /* 0x0600000002047989 */ /* 0x000e6400000e00ff */
[----:B-1----:R-:W-:-:S04]  /*15a90*/  SEL R5, R4, RZ, P5 ;  /* 0x000000ff04057207 */ /* 0x002fc80002800000 */
[----:B------:R-:W-:-:S05]  /*15aa0*/  IADD3 R5, R2, R5, RZ ;  /* 0x0000000502057210 */ /* 0x000fca0007ffe0ff */
[----:B------:R-:W1:Y:S02]  /*15ab0*/  SHFL.IDX PT, R8, R5, 0x1f, 0x1f ;  /* 0x03e01f0005087f89 */ /* 0x000e6400000e0000 */
[----:B-1----:R-:W-:-:S05]  /*15ac0*/  IMAD R8, R8, UR5, RZ ;  /* 0x0000000508087c24 */ /* 0x002fca000f8e02ff */
[----:B0-----:R-:W-:Y:S01]  /*15ad0*/  ISETP.GT.AND P6, PT, R8, UR6, PT ;  /* 0x0000000608007c0c */ /* 0x001fe2000bfc4270 */
[----:B------:R-:W-:-:S12]  /*15ae0*/  IMAD.MOV.U32 R3, RZ, RZ, R8 ;  /* 0x000000ffff037224 */ /* 0x000fd800078e0008 */
[----:B------:R-:W-:Y:S05]  /*15af0*/  @P6 BRA `(.L_x_690) ;  /* 0x0000000000a06947 */ /* 0x000fea0003800000 */
[----:B------:R-:W-:Y:S01]  /*15b00*/  IMAD.MOV.U32 R8, RZ, RZ, R3 ;  /* 0x000000ffff087224 */ /* 0x000fe200078e0003 */
[----:B------:R-:W-:Y:S01]  /*15b10*/  UMOV UR4, URZ ;  /* 0x0000003f00047c82 */ /* 0x000fe20008000000 */
[----:B------:R-:W-:-:S05]  /*15b20*/  ULDC UR5, c[0x0][0xc38] ;  /* 0x00030e0000057ab9 */ /* 0x000fca0000000800 */
.L_x_692:
[----:B------:R-:W0:Y:S01]  /*15b30*/  LDC R2, c[0x0][0xc3c] ;  /* 0x00030f00ff027b82 */ /* 0x000e220000000800 */
[----:B------:R-:W-:Y:S01]  /*15b40*/  UIADD3 UR4, UR4, 0x1f, URZ ;  /* 0x0000001f04047890 */ /* 0x000fe2000fffe03f */
[----:B------:R-:W-:Y:S02]  /*15b50*/  ULDC UR7, c[0x0][0xc3c] ;  /* 0x00030f0000077ab9 */ /* 0x000fe40000000800 */
[----:B------:R-:W-:-:S03]  /*15b60*/  MOV R19, UR7 ;  /* 0x0000000700137c02 */ /* 0x000fc60008000f00 */
[----:B0-----:R-:W-:-:S13]  /*15b70*/  ISETP.LE.AND P6, PT, R2, UR4, PT ;  /* 0x0000000402007c0c */ /* 0x001fda000bfc3270 */
[----:B------:R-:W-:Y:S05]  /*15b80*/  @P6 BRA `(.L_x_691) ;  /* 0x0000000400ac6947 */ /* 0x000fea0003800000 */
[----:B------:R-:W-:Y:S02]  /*15b90*/  VIADD R9, R7, UR4 ;  /* 0x0000000407097c36 */ /* 0x000fe40008000000 */
[----:B------:R-:W-:-:S03]  /*15ba0*/  IMAD.MOV.U32 R6, RZ, RZ, RZ ;  /* 0x000000ffff067224 */ /* 0x000fc600078e00ff */
[----:B------:R-:W-:-:S13]  /*15bb0*/  ISETP.GE.OR P6, PT, R9, R2, !P0 ;  /* 0x000000020900720c */ /* 0x000fda00047c6670 */
[----:B------:R-:W0:Y:S08]  /*15bc0*/  @!P6 LDC.64 R4, c[0x0][0xc80] ;  /* 0x00032000ff04eb82 */ /* 0x000e300000000a00 */
[----:B------:R-:W1:Y:S01]  /*15bd0*/  @!P6 LDC.64 R2, c[0x0][0xc78] ;  /* 0x00031e00ff02eb82 */ /* 0x000e620000000a00 */
[----:B0-----:R-:W-:-:S05]  /*15be0*/  @!P6 IMAD.WIDE R4, R9, 0x4, R4 ;  /* 0x000000040904e825 */ /* 0x001fca00078e0204 */
[----:B------:R-:W2:Y:S01]  /*15bf0*/  @!P6 LDG.E R6, desc[UR42][R4.64] ;  /* 0x0000002a0406e981 */ /* 0x000ea2000c1e1900 */
[----:B-1----:R-:W-:Y:S01]  /*15c00*/  @!P6 IMAD.WIDE R2, R9, 0x4, R2 ;  /* 0x000000040902e825 */ /* 0x002fe200078e0202 */
[----:B------:R-:W-:-:S06]  /*15c10*/  MOV R9, RZ ;  /* 0x000000ff00097202 */ /* 0x000fcc0000000f00 */
[----:B------:R-:W2:Y:S02]  /*15c20*/  @!P6 LDG.E R9, desc[UR42][R2.64] ;  /* 0x0000002a0209e981 */ /* 0x000ea4000c1e1900 */
[----:B--2---:R-:W-:-:S05]  /*15c30*/  IMAD R13, R6, R9, RZ ;  /* 0x00000009060d7224 */ /* 0x004fca00078e02ff */
        /* <DEDUP_REMOVED lines=15> */
[----:B------:R-:W0:Y:S02]  /*15d30*/  SHFL.IDX PT, R2, R5, 0x1f, 0x1f ;  /* 0x03e01f0005027f89 */ /* 0x000e2400000e0000 */
[----:B0-----:R-:W-:-:S05]  /*15d40*/  IMAD R3, R2, UR5, RZ ;  /* 0x0000000502037c24 */ /* 0x001fca000f8e02ff */
[----:B------:R-:W-:-:S04]  /*15d50*/  IADD3 R8, R3, R8, RZ ;  /* 0x0000000803087210 */ /* 0x000fc80007ffe0ff */
[----:B------:R-:W-:-:S13]  /*15d60*/  ISETP.GT.AND P6, PT, R8, UR6, PT ;  /* 0x0000000608007c0c */ /* 0x000fda000bfc4270 */
[----:B------:R-:W-:Y:S05]  /*15d70*/  @!P6 BRA `(.L_x_692) ;  /* 0xfffffffc006ce947 */ /* 0x000fea000383ffff */
.L_x_690:
        /* <DEDUP_REMOVED lines=12> */
[----:B0-----:R-:W-:-:S06]  /*15e40*/  VIADD R2, R10, 0xffffffe ;  /* 0x0ffffffe0a027836 */ /* 0x001fcc0000000000 */
[----:B------:R-:W0:Y:S02]  /*15e50*/  F2I.FTZ.U32.TRUNC.NTZ R3, R2 ;  /* 0x0000000200037305 */ /* 0x000e24000021f000 */
[----:B0-----:R-:W-:Y:S01]  /*15e60*/  IADD3 R12, RZ, -R3, RZ ;  /* 0x80000003ff0c7210 */ /* 0x001fe20007ffe0ff */
[----:B-12---:R-:W-:Y:S06]  /*15e70*/  @!P0 BRA `(.L_x_693) ;  /* 0x0000000000088947 */ /* 0x006fec0003800000 */
[----:B------:R-:W-:-:S06]  /*15e80*/  VIADD R16, R19, 0xffffffff ;  /* 0xffffffff13107836 */ /* 0x000fcc0000000000 */
[----:B------:R0:W1:Y:S02]  /*15e90*/  SHFL.IDX PT, R16, R5, R16, 0x1f ;  /* 0x00001f1005107589 */ /* 0x00006400000e0000 */
.L_x_693:
[----:B-1----:R-:W-:Y:S01]  /*15ea0*/  IMAD R16, R16, UR5, R11 ;  /* 0x0000000510107c24 */ /* 0x002fe2000f8e020b */
[----:B------:R-:W-:Y:S01]  /*15eb0*/  MOV R11, R12 ;  /* 0x0000000c000b7202 */ /* 0x000fe20000000f00 */
[----:B------:R-:W-:Y:S01]  /*15ec0*/  IMAD.MOV.U32 R2, RZ, RZ, RZ ;  /* 0x000000ffff027224 */ /* 0x000fe200078e00ff */
[----:B------:R-:W-:Y:S01]  /*15ed0*/  IABS R12, R6 ;  /* 0x00000006000c7213 */ /* 0x000fe20000000000 */
[----:B------:R-:W-:Y:S01]  /*15ee0*/  VIADD R19, R19, UR4 ;  /* 0x0000000413137c36 */ /* 0x000fe20008000000 */
[----:B------:R-:W-:Y:S01]  /*15ef0*/  IADD3 R17, -R16, UR6, RZ ;  /* 0x0000000610117c10 */ /* 0x000fe2000fffe1ff */
[----:B------:R-:W-:Y:S01]  /*15f00*/  IMAD R11, R11, R4, RZ ;  /* 0x000000040b0b7224 */ /* 0x000fe200078e02ff */
[----:B0-----:R-:W-:Y:S01]  /*15f10*/  IABS R5, R9 ;  /* 0x0000000900057213 */ /* 0x001fe20000000000 */
[----:B------:R-:W-:Y:S01]  /*15f20*/  IMAD.MOV R12, RZ, RZ, -R12 ;  /* 0x000000ffff0c7224 */ /* 0x000fe200078e0a0c */
[----:B------:R-:W-:Y:S01]  /*15f30*/  IABS R10, R17 ;  /* 0x00000011000a7213 */ /* 0x000fe20000000000 */
[----:B------:R-:W-:Y:S01]  /*15f40*/  IMAD.HI.U32 R2, R3, R11, R2 ;  /* 0x0000000b03027227 */ /* 0x000fe200078e0002 */
[----:B------:R-:W0:Y:S02]  /*15f50*/  I2F.RP R8, R5 ;  /* 0x0000000500087306 */ /* 0x000e240000209400 */
[----:B------:R-:W-:Y:S01]  /*15f60*/  MOV R3, R10 ;  /* 0x0000000a00037202 */ /* 0x000fe20000000f00 */
[----:B------:R-:W-:-:S04]  /*15f70*/  IMAD.MOV.U32 R10, RZ, RZ, R12 ;  /* 0x000000ffff0a7224 */ /* 0x000fc800078e000c */
[----:B------:R-:W-:-:S04]  /*15f80*/  IMAD.HI.U32 R2, R2, R3, RZ ;  /* 0x0000000302027227 */ /* 0x000fc800078e00ff */
[----:B------:R-:W-:Y:S01]  /*15f90*/  IMAD R3, R2, R10, R3 ;  /* 0x0000000a02037224 */ /* 0x000fe200078e0203 */
[----:B0-----:R-:W0:Y:S04]  /*15fa0*/  MUFU.RCP R8, R8 ;  /* 0x0000000800087308 */ /* 0x001e280000001000 */
[----:B------:R-:W-:-:S13]  /*15fb0*/  ISETP.GT.U32.AND P1, PT, R4, R3, PT ;  /* 0x000000030400720c */ /* 0x000fda0003f24070 */
[----:B------:R-:W-:Y:S02]  /*15fc0*/  @!P1 IMAD.IADD R3, R3, 0x1, -R4 ;  /* 0x0000000103039824 */ /* 0x000fe400078e0a04 */
[----:B------:R-:W-:Y:S01]  /*15fd0*/  @!P1 VIADD R2, R2, 0x1 ;  /* 0x0000000102029836 */ /* 0x000fe20000000000 */
[----:B0-----:R-:W-:Y:S02]  /*15fe0*/  IADD3 R10, R8, 0xffffffe, RZ ;  /* 0x0ffffffe080a7810 */ /* 0x001fe40007ffe0ff */
[----:B------:R-:W-:Y:S02]  /*15ff0*/  ISETP.GE.U32.AND P0, PT, R3, R4, PT ;  /* 0x000000040300720c */ /* 0x000fe40003f06070 */
[----:B------:R-:W-:Y:S01]  /*16000*/  LOP3.LUT R4, R17, R6, RZ, 0x3c, !PT ;  /* 0x0000000611047212 */ /* 0x000fe200078e3cff */
[----:B------:R0:W1:Y:S01]  /*16010*/  F2I.FTZ.U32.TRUNC.NTZ R3, R10 ;  /* 0x0000000a00037305 */ /* 0x000062000021f000 */
[----:B------:R-:W-:Y:S02]  /*16020*/  ISETP.NE.AND P1, PT, R6, RZ, PT ;  /* 0x000000ff0600720c */ /* 0x000fe40003f25270 */
[----:B------:R-:W-:-:S02]  /*16030*/  ISETP.GE.AND P2, PT, R4, RZ, PT ;  /* 0x000000ff0400720c */ /* 0x000fc40003f46270 */
[----:B0-----:R-:W-:-:S05]  /*16040*/  IABS R10, R9 ;  /* 0x00000009000a7213 */ /* 0x001fca0000000000 */
[----:B------:R-:W-:Y:S01]  /*16050*/  @P0 VIADD R2, R2, 0x1 ;  /* 0x0000000102020836 */ /* 0x000fe20000000000 */
[----:B------:R-:W-:-:S04]  /*16060*/  IADD3 R10, RZ, -R10, RZ ;  /* 0x8000000aff0a7210 */ /* 0x000fc80007ffe0ff */
[----:B------:R-:W-:Y:S01]  /*16070*/  MOV R8, R2 ;  /* 0x0000000200087202 */ /* 0x000fe20000000f00 */
[----:B-1----:R-:W-:-:S04]  /*16080*/  IMAD.MOV R2, RZ, RZ, -R3 ;  /* 0x000000ffff027224 */ /* 0x002fc800078e0a03 */
[----:B------:R-:W-:Y:S01]  /*16090*/  @!P2 IMAD.MOV R8, RZ, RZ, -R8 ;  /* 0x000000ffff08a224 */ /* 0x000fe200078e0a08 */
[----:B------:R-:W-:Y:S01]  /*160a0*/  @!P1 LOP3.LUT R8, RZ, R6, RZ, 0x33, !PT ;  /* 0x00000006ff089212 */ /* 0x000fe200078e33ff */
[----:B------:R-:W-:Y:S02]  /*160b0*/  IMAD R11, R2, R5, RZ ;  /* 0x00000005020b7224 */ /* 0x000fe400078e02ff */
[----:B------:R-:W-:Y:S01]  /*160c0*/  IMAD.MOV.U32 R2, RZ, RZ, RZ ;  /* 0x000000ffff027224 */ /* 0x000fe200078e00ff */
[-C--:B------:R-:W-:Y:S01]  /*160d0*/  IABS R4, R8.reuse ;  /* 0x0000000800047213 */ /* 0x080fe20000000000 */
[----:B------:R-:W-:Y:S02]  /*160e0*/  IMAD R6, R6, R8, RZ ;  /* 0x0000000806067224 */ /* 0x000fe400078e02ff */
[----:B------:R-:W-:-:S04]  /*160f0*/  IMAD.HI.U32 R2, R3, R11, R2 ;  /* 0x0000000b03027227 */ /* 0x000fc800078e0002 */
[----:B------:R-:W-:Y:S01]  /*16100*/  IMAD.MOV.U32 R3, RZ, RZ, R4 ;  /* 0x000000ffff037224 */ /* 0x000fe200078e0004 */
[----:B------:R-:W-:Y:S01]  /*16110*/  MOV R4, R10 ;  /* 0x0000000a00047202 */ /* 0x000fe20000000f00 */
[----:B------:R-:W-:Y:S02]  /*16120*/  IMAD.IADD R17, R17, 0x1, -R6 ;  /* 0x0000000111117824 */ /* 0x000fe400078e0a06 */
[----:B------:R-:W-:-:S04]  /*16130*/  IMAD.HI.U32 R2, R2, R3, RZ ;  /* 0x0000000302027227 */ /* 0x000fc800078e00ff */
[----:B------:R-:W-:Y:S01]  /*16140*/  IMAD R4, R2, R4, R3 ;  /* 0x0000000402047224 */ /* 0x000fe200078e0203 */
[----:B------:R-:W-:-:S04]  /*16150*/  LOP3.LUT R3, R8, R9, RZ, 0x3c, !PT ;  /* 0x0000000908037212 */ /* 0x000fc800078e3cff */
[----:B------:R-:W-:Y:S02]  /*16160*/  ISETP.GT.U32.AND P1, PT, R5, R4, PT ;  /* 0x000000040500720c */ /* 0x000fe40003f24070 */
        /* <DEDUP_REMOVED lines=9> */
[C---:B------:R-:W-:Y:S01]  /*16200*/  IMAD R18, R9.reuse, R18, R8 ;  /* 0x0000001209127224 */ /* 0x040fe200078e0208 */
[----:B------:R-:W-:-:S04]  /*16210*/  LEA R9, R9, R2, 0x18 ;  /* 0x0000000209097211 */ /* 0x000fc800078ec0ff */
[----:B------:R-:W-:Y:S01]  /*16220*/  LEA R18, R18, R9, 0x10 ;  /* 0x0000000912127211 */ /* 0x000fe200078e80ff */
[----:B------:R-:W-:Y:S06]  /*16230*/  BRA `(.L_x_694) ;  /* 0x00000000000c7947 */ /* 0x000fec0003800000 */
.L_x_691:
[----:B------:R-:W-:Y:S01]  /*16240*/  IMAD.MOV.U32 R17, RZ, RZ, RZ ;  /* 0x000000ffff117224 */ /* 0x000fe200078e00ff */
[----:B------:R-:W-:Y:S01]  /*16250*/  MOV R18, RZ ;  /* 0x000000ff00127202 */ /* 0x000fe20000000f00 */
[----:B------:R-:W-:-:S07]  /*16260*/  IMAD.U32 R16, RZ, RZ, UR6 ;  /* 0x00000006ff107e24 */ /* 0x000fce000f8e00ff */
.L_x_694:
[----:B------:R-:W-:-:S13]  /*16270*/  ISETP.NE.AND P0, PT, R7, RZ, PT ;  /* 0x000000ff0700720c */ /* 0x000fda0003f05270 */
[----:B------:R-:W0:Y:S01]  /*16280*/  @!P0 S2R R3, SR_CgaCtaId ;  /* 0x0000000000038919 */ /* 0x000e220000008800 */
[----:B------:R-:W-:-:S04]  /*16290*/  @!P0 MOV R2, 0x400 ;  /* 0x0000040000028802 */ /* 0x000fc80000000f00 */
[----:B0-----:R-:W-:-:S05]  /*162a0*/  @!P0 LEA R2, R3, R2, 0x18 ;  /* 0x0000000203028211 */ /* 0x001fca00078ec0ff */
[----:B------:R0:W-:Y:S01]  /*162b0*/  @!P0 STS.128 [R2+0x288d0], R16 ;  /* 0x0288d01002008388 */ /* 0x0001e20000000c00 */
[----:B------:R-:W-:Y:S06]  /*162c0*/  BAR.ARV 0x5, 0x180 ;  /* 0x0146000000007b1d */ /* 0x000fec0000002000 */
.L_x_689:
[----:B------:R2:W-:Y:S01]  /*162d0*/  STL [R1+0x24], RZ ;  /* 0x000024ff01007387 */ /* 0x0005e20000100800 */
[----:B------:R-:W-:Y:S01]  /*162e0*/  ULDC UR4, c[0x0][0xc3c] ;  /* 0x00030f0000047ab9 */ /* 0x000fe20000000800 */
[----:B------:R-:W-:Y:S01]  /*162f0*/  IMAD.MOV.U32 R28, RZ, RZ, 0x1 ;  /* 0x00000001ff1c7424 */ /* 0x000fe200078e00ff */
[----:B-1----:R-:W-:Y:S01]  /*16300*/  ISETP.GE.AND P0, PT, R19, UR4, PT ;  /* 0x0000000413007c0c */ /* 0x002fe2000bf06270 */
[----:B------:R-:W-:-:S12]  /*16310*/  IMAD.MOV.U32 R25, RZ, RZ, RZ ;  /* 0x000000ffff197224 */ /* 0x000fd800078e00ff */
[----:B--2---:R-:W-:Y:S05]  /*16320*/  @P0 BRA `(.L_x_695) ;  /* 0x0000005c00fc0947 */ /* 0x004fea0003800000 */
[----:B------:R-:W1:Y:S01]  /*16330*/  S2UR UR5, SR_CgaCtaId ;  /* 0x00000000000579c3 */ /* 0x000e620000008800 */
[C---:B------:R-:W-:Y:S01]  /*16340*/  SHF.L.U32 R31, R0.reuse, 0x3, RZ ;  /* 0x00000003001f7819 */ /* 0x040fe200000006ff */
[----:B------:R-:W-:Y:S01]  /*16350*/  UMOV UR4, 0x400 ;  /* 0x0000040000047882 */ /* 0x000fe20000000000 */
[----:B0-----:R-:W-:Y:S01]  /*16360*/  LOP3.LUT R2, R0, 0x7f, RZ, 0xc0, !PT ;  /* 0x0000007f00027812 */ /* 0x001fe200078ec0ff */
[----:B------:R0:W-:Y:S01]  /*16370*/  STL [R1+0x24], RZ ;  /* 0x000024ff01007387 */ /* 0x0001e20000100800 */
[C---:B------:R-:W-:Y:S01]  /*16380*/  LOP3.LUT R3, R31.reuse, 0x1f8, RZ, 0xc0, !PT ;  /* 0x000001f81f037812 */ /* 0x040fe200078ec0ff */
[----:B------:R-:W-:Y:S01]  /*16390*/  BSSY B8, `(.L_x_695) ;  /* 0x00005f8000087945 */ /* 0x000fe20003800000 */
[----:B------:R-:W-:Y:S01]  /*163a0*/  LOP3.LUT R31, R31, 0x38, RZ, 0xc0, !PT ;  /* 0x000000381f1f7812 */ /* 0x000fe200078ec0ff */
[----:B------:R-:W-:Y:S01]  /*163b0*/  IMAD.SHL.U32 R35, R2, 0x8, RZ ;  /* 0x0000000802237824 */ /* 0x000fe200078e00ff */
[----:B------:R-:W-:Y:S01]  /*163c0*/  LOP3.LUT R2, R3, 0x38, R0, 0x78, !PT ;  /* 0x0000003803027812 */ /* 0x000fe200078e7800 */
[----:B------:R-:W-:Y:S01]  /*163d0*/  IMAD.MOV.U32 R29, RZ, RZ, 0x1 ;  /* 0x00000001ff1d7424 */ /* 0x000fe200078e00ff */
[----:B------:R-:W-:Y:S01]  /*163e0*/  MOV R27, RZ ;  /* 0x000000ff001b7202 */ /* 0x000fe20000000f00 */
[----:B------:R-:W-:Y:S01]  /*163f0*/  IMAD.MOV.U32 R25, RZ, RZ, RZ ;  /* 0x000000ffff197224 */ /* 0x000fe200078e00ff */
[----:B------:R-:W-:Y:S01]  /*16400*/  LOP3.LUT R35, R2, 0x200, R35, 0xf8, !PT ;  /* 0x0000020002237812 */ /* 0x000fe200078ef823 */
[----:B------:R-:W-:Y:S01]  /*16410*/  ULOP3.LUT UR38, UR36, 0x2, URZ, 0xfc, !UPT ;  /* 0x0000000224267892 */ /* 0x000fe2000f8efc3f */
[----:B------:R-:W-:Y:S01]  /*16420*/  MOV R28, 0x1 ;  /* 0x00000001001c7802 */ /* 0x000fe20000000f00 */
[----:B------:R-:W-:Y:S01]  /*16430*/  ULDC.64 UR40, c[0x0][0x198] ;  /* 0x0000660000287ab9 */ /* 0x000fe20000000a00 */
[----:B------:R-:W-:Y:S01]  /*16440*/  LOP3.LUT R30, R31, 0x40, RZ, 0xfc, !PT ;  /* 0x000000401f1e7812 */ /* 0x000fe200078efcff */
[----:B------:R-:W-:Y:S01]  /*16450*/  ULDC UR37, c[0x0][0xc] ;  /* 0x0000030000257ab9 */ /* 0x000fe20000000800 */
[----:B-1----:R-:W-:-:S06]  /*16460*/  ULEA UR4, UR5, UR4, 0x18 ;  /* 0x0000000405047291 */ /* 0x002fcc000f8ec03f */
[----:B------:R-:W-:-:S04]  /*16470*/  IMAD.U32 R22, RZ, RZ, UR4 ;  /* 0x00000004ff167e24 */ /* 0x000fc8000f8e00ff */
[----:B------:R-:W-:-:S05]  /*16480*/  IMAD R0, R35, 0x2, R22 ;  /* 0x0000000223007824 */ /* 0x000fca00078e0216 */
[----:B------:R0:W-:Y:S02]  /*16490*/  STL [R1+0x8], R0 ;  /* 0x0000080001007387 */ /* 0x0001e40000100800 */
.L_x_796:
[----:B------:R-:W1:Y:S02]  /*164a0*/  LDC.64 R2, c[0x0][0xc88] ;  /* 0x00032200ff027b82 */ /* 0x000e640000000a00 */
[----:B-1----:R-:W-:-:S05]  /*164b0*/  IMAD.WIDE R2, R19, 0x4, R2 ;  /* 0x0000000413027825 */ /* 0x002fca00078e0202 */
[----:B0-----:R-:W0:Y:S01]  /*164c0*/  LDG.E R33, desc[UR42][R2.64] ;  /* 0x0000002a02217981 */ /* 0x001e22000c1e1900 */
[----:B------:R-:W-:Y:S05]  /*164d0*/  YIELD ;  /* 0x0000000000007946 */ /* 0x000fea0003800000 */
[----:B------:R-:W-:Y:S01]  /*164e0*/  ULDC.64 UR4, c[0x0][0xa28] ;  /* 0x00028a0000047ab9 */ /* 0x000fe20000000a00 */
[----:B------:R-:W-:Y:S01]  /*164f0*/  IMAD.MOV.U32 R11, RZ, RZ, RZ ;  /* 0x000000ffff0b7224 */ /* 0x000fe200078e00ff */
[----:B------:R-:W-:Y:S01]  /*16500*/  ISETP.NE.U32.AND P0, PT, RZ, UR4, PT ;  /* 0x00000004ff007c0c */ /* 0x000fe2000bf05070 */
[----:B------:R-:W-:Y:S01]  /*16510*/  IMAD.MOV.U32 R6, RZ, RZ, RZ ;  /* 0x000000ffff067224 */ /* 0x000fe200078e00ff */
[----:B------:R-:W-:Y:S01]  /*16520*/  ULDC.64 UR8, c[0x0][0xa18] ;  /* 0x0002860000087ab9 */ /* 0x000fe20000000a00 */
[----:B------:R-:W-:Y:S01]  /*16530*/  ULDC.64 UR6, c[0x0][0xa10] ;  /* 0x0002840000067ab9 */ /* 0x000fe20000000a00 */
[----:B------:R-:W-:-:S02]  /*16540*/  ISETP.NE.AND.EX P0, PT, RZ, UR5, PT, P0 ;  /* 0x00000005ff007c0c */ /* 0x000fc4000bf05300 */
[----:B0-----:R-:W-:-:S11]  /*16550*/  SHF.R.S32.HI R0, RZ, 0x1f, R33 ;  /* 0x0000001fff007819 */ /* 0x001fd60000011421 */
[C---:B------:R-:W-:Y:S02]  /*16560*/  @P0 LEA R2, P1, R33.reuse, UR4, 0x2 ;  /* 0x0000000421020c11 */ /* 0x040fe4000f8210ff */
[C---:B------:R-:W-:Y:S01]  /*16570*/  SHF.L.U32 R23, R33.reuse, 0x2, RZ ;  /* 0x0000000221177819 */ /* 0x040fe200000006ff */
[----:B------:R0:W-:Y:S01]  /*16580*/  STL [R1+0x18], R0 ;  /* 0x0000180001007387 */ /* 0x0001e20000100800 */
[----:B------:R-:W-:Y:S01]  /*16590*/  @P0 LEA.HI.X R3, R33, UR5, R0, 0x2, P1 ;  /* 0x0000000521030c11 */ /* 0x000fe200088f1400 */
[----:B------:R-:W-:-:S04]  /*165a0*/  ULDC.64 UR4, c[0x0][0xa00] ;  /* 0x0002800000047ab9 */ /* 0x000fc80000000a00 */
[----:B--2---:R1:W2:Y:S01]  /*165b0*/  @P0 LDG.E R11, desc[UR42][R2.64] ;  /* 0x0000002a020b0981 */ /* 0x0042a2000c1e1900 */
[----:B------:R-:W-:Y:S02]  /*165c0*/  ISETP.NE.U32.AND P0, PT, RZ, UR4, PT ;  /* 0x00000004ff007c0c */ /* 0x000fe4000bf05070 */
[----:B------:R-:W-:Y:S01]  /*165d0*/  SHF.L.U64.HI R24, R33, 0x2, R0 ;  /* 0x0000000221187819 */ /* 0x000fe20000010200 */
[----:B0-----:R-:W-:Y:S01]  /*165e0*/  IMAD.MOV.U32 R0, RZ, RZ, RZ ;  /* 0x000000ffff007224 */ /* 0x001fe200078e00ff */
[----:B------:R-:W-:Y:S02]  /*165f0*/  ISETP.NE.AND.EX P0, PT, RZ, UR5, PT, P0 ;  /* 0x00000005ff007c0c */ /* 0x000fe4000bf05300 */
[----:B------:R-:W-:Y:S02]  /*16600*/  ISETP.NE.U32.AND P1, PT, RZ, UR8, PT ;  /* 0x00000008ff007c0c */ /* 0x000fe4000bf25070 */
[----:B------:R-:W-:Y:S02]  /*16610*/  ISETP.NE.U32.AND P2, PT, RZ, UR6, PT ;  /* 0x00000006ff007c0c */ /* 0x000fe4000bf45070 */
[----:B-1----:R-:W-:-:S02]  /*16620*/  IADD3 R2, P3, R23, UR4, RZ ;  /* 0x0000000417027c10 */ /* 0x002fc4000ff7e0ff */
[----:B------:R-:W-:Y:S02]  /*16630*/  ISETP.NE.AND.EX P1, PT, RZ, UR9, PT, P1 ;  /* 0x00000009ff007c0c */ /* 0x000fe4000bf25310 */
[C---:B------:R-:W-:Y:S02]  /*16640*/  IADD3.X R3, R24.reuse, UR5, RZ, P3, !PT ;  /* 0x0000000518037c10 */ /* 0x040fe40009ffe4ff */
[----:B------:R-:W-:Y:S02]  /*16650*/  ISETP.NE.AND.EX P2, PT, RZ, UR7, PT, P2 ;  /* 0x00000007ff007c0c */ /* 0x000fe4000bf45320 */
[----:B------:R-:W-:Y:S01]  /*16660*/  IADD3 R4, P4, R23, UR6, RZ ;  /* 0x0000000617047c10 */ /* 0x000fe2000ff9e0ff */
[----:B------:R-:W3:Y:S01]  /*16670*/  @P0 LDG.E R6, desc[UR42][R2.64] ;  /* 0x0000002a02060981 */ /* 0x000ee2000c1e1900 */
[----:B------:R-:W-:Y:S02]  /*16680*/  ULDC UR4, c[0x0][0x288] ;  /* 0x0000a20000047ab9 */ /* 0x000fe40000000800 */
[----:B------:R-:W-:Y:S01]  /*16690*/  MOV R8, UR4 ;  /* 0x0000000400087c02 */ /* 0x000fe20008000f00 */
[----:B------:R-:W-:Y:S01]  /*166a0*/  ULDC.64 UR4, c[0x0][0x418] ;  /* 0x0001060000047ab9 */ /* 0x000fe20000000a00 */
[----:B------:R-:W-:-:S05]  /*166b0*/  IADD3.X R5, R24, UR7, RZ, P4, !PT ;  /* 0x0000000718057c10 */ /* 0x000fca000a7fe4ff */
[----:B------:R-:W5:Y:S04]  /*166c0*/  @P2 LDG.E R0, desc[UR42][R4.64] ;  /* 0x0000002a04002981 */ /* 0x000f68000c1e1900 */
[----:B---3--:R0:W-:Y:S02]  /*166d0*/  STL [R1+0xc], R6 ;  /* 0x00000c0601007387 */ /* 0x0081e40000100800 */
[----:B0-----:R-:W-:-:S04]  /*166e0*/  @P1 IADD3 R6, P3, R23, UR8, RZ ;  /* 0x0000000817061c10 */ /* 0x001fc8000ff7e0ff */
[----:B------:R-:W-:-:S05]  /*166f0*/  @P1 IADD3.X R7, R24, UR9, RZ, P3, !PT ;  /* 0x0000000918071c10 */ /* 0x000fca0009ffe4ff */
[----:B------:R0:W3:Y:S01]  /*16700*/  @P1 LDG.E R8, desc[UR42][R6.64] ;  /* 0x0000002a06081981 */ /* 0x0000e2000c1e1900 */
[----:B------:R-:W-:-:S03]  /*16710*/  UISETP.NE.U32.AND UP0, UPT, UR4, URZ, UPT ;  /* 0x0000003f0400728c */ /* 0x000fc6000bf05070 */
[----:B------:R-:W-:Y:S01]  /*16720*/  ULDC UR4, c[0x0][0x424] ;  /* 0x0001090000047ab9 */ /* 0x000fe20000000800 */
[----:B------:R-:W-:-:S03]  /*16730*/  UISETP.NE.AND.EX UP0, UPT, UR5, URZ, UPT, UP0 ;  /* 0x0000003f0500728c */ /* 0x000fc6000bf05300 */
[----:B------:R-:W-:Y:S01]  /*16740*/  ULDC UR5, c[0x0][0x2f0] ;  /* 0x0000bc0000057ab9 */ /* 0x000fe20000000800 */
[----:B------:R-:W-:-:S04]  /*16750*/  USEL UR4, UR4, 0x1, UP0 ;  /* 0x0000000104047887 */ /* 0x000fc80008000000 */
[----:B------:R-:W-:Y:S01]  /*16760*/  UIMAD UR4, UR4, UR5, URZ ;  /* 0x00000005040472a4 */ /* 0x000fe2000f8e023f */
[----:B--2---:R-:W-:Y:S02]  /*16770*/  STL [R1], R11 ;  /* 0x0000000b01007387 */ /* 0x004fe40000100800 */
[----:B------:R-:W-:Y:S02]  /*16780*/  ULDC UR5, c[0x0][0x348] ;  /* 0x0000d20000057ab9 */ /* 0x000fe40000000800 */
[----:B0-----:R-:W-:Y:S01]  /*16790*/  IMAD.U32 R6, RZ, RZ, UR5 ;  /* 0x00000005ff067e24 */ /* 0x001fe2000f8e00ff */
[----:B---3--:R0:W-:Y:S02]  /*167a0*/  STL [R1+0x20], R8 ;  /* 0x0000200801007387 */ /* 0x0081e40000100800 */
[----:B0-----:R-:W-:Y:S01]  /*167b0*/  IMAD.U32 R8, RZ, RZ, UR4 ;  /* 0x00000004ff087e24 */ /* 0x001fe2000f8e00ff */
[----:B------:R-:W-:Y:S06]  /*167c0*/  @P1 BRA `(.L_x_696) ;  /* 0x0000000000141947 */ /* 0x000fec0003800000 */
[----:B------:R-:W-:Y:S05]  /*167d0*/  @!P0 BRA `(.L_x_696) ;  /* 0x0000000000108947 */ /* 0x000fea0003800000 */
[----:B------:R-:W2:Y:S04]  /*167e0*/  LDG.E R10, desc[UR42][R2.64] ;  /* 0x0000002a020a7981 */ /* 0x000ea8000c1e1900 */
[----:B------:R-:W2:Y:S02]  /*167f0*/  LDG.E R7, desc[UR42][R2.64+0x4] ;  /* 0x0000042a02077981 */ /* 0x000ea4000c1e1900 */
[----:B--2---:R-:W-:-:S05]  /*16800*/  IADD3 R2, -R10, R7, RZ ;  /* 0x000000070a027210 */ /* 0x004fca0007ffe1ff */
[----:B------:R0:W-:Y:S02]  /*16810*/  STL [R1+0x20], R2 ;  /* 0x0000200201007387 */ /* 0x0001e40000100800 */
.L_x_696:
[----:B------:R-:W-:Y:S01]  /*16820*/  ULDC.64 UR4, c[0x0][0xa20] ;  /* 0x0002880000047ab9 */ /* 0x000fe20000000a00 */
[C---:B0-----:R-:W-:Y:S01]  /*16830*/  LOP3.LUT R2, R18.reuse, 0xff000000, RZ, 0xc0, !PT ;  /* 0xff00000012027812 */ /* 0x041fe200078ec0ff */
[----:B------:R-:W-:Y:S01]  /*16840*/  IMAD.MOV.U32 R34, RZ, RZ, R33 ;  /* 0x000000ffff227224 */ /* 0x000fe200078e0021 */
[----:B------:R-:W-:Y:S02]  /*16850*/  ISETP.NE.U32.AND P0, PT, RZ, UR4, PT ;  /* 0x00000004ff007c0c */ /* 0x000fe4000bf05070 */
[----:B------:R-:W-:Y:S02]  /*16860*/  SHF.R.U32.HI R2, RZ, 0x8, R2 ;  /* 0x00000008ff027819 */ /* 0x000fe40000011602 */
[----:B------:R-:W-:Y:S02]  /*16870*/  ISETP.NE.AND.EX P0, PT, RZ, UR5, PT, P0 ;  /* 0x00000005ff007c0c */ /* 0x000fe4000bf05300 */
[C---:B------:R-:W-:Y:S02]  /*16880*/  LOP3.LUT R7, R18.reuse, 0xff0000, RZ, 0xc0, !PT ;  /* 0x00ff000012077812 */ /* 0x040fe400078ec0ff */
[----:B------:R-:W-:-:S02]  /*16890*/  LOP3.LUT R18, R18, 0xffff, RZ, 0xc0, !PT ;  /* 0x0000ffff12127812 */ /* 0x000fc400078ec0ff */
[----:B------:R-:W-:-:S07]  /*168a0*/  LEA.HI R7, R7, R2, RZ, 0x10 ;  /* 0x0000000207077211 */ /* 0x000fce00078f80ff */
[----:B------:R-:W-:Y:S05]  /*168b0*/  @!P0 BRA `(.L_x_697) ;  /* 0x0000000000108947 */ /* 0x000fea0003800000 */
[----:B------:R-:W-:-:S04]  /*168c0*/  IADD3 R2, P0, R23, UR4, RZ ;  /* 0x0000000417027c10 */ /* 0x000fc8000ff1e0ff */
[----:B------:R-:W-:-:S05]  /*168d0*/  IADD3.X R3, R24, UR5, RZ, P0, !PT ;  /* 0x0000000518037c10 */ /* 0x000fca00087fe4ff */
[----:B------:R0:W5:Y:S01]  /*168e0*/  LDG.E R8, desc[UR42][R2.64] ;  /* 0x0000002a02087981 */ /* 0x000162000c1e1900 */
[----:B------:R-:W-:Y:S05]  /*168f0*/  BRA `(.L_x_698) ;  /* 0x0000000000247947 */ /* 0x000fea0003800000 */
.L_x_697:
[----:B------:R-:W-:Y:S02]  /*16900*/  ULDC.64 UR4, c[0x0][0xa08] ;  /* 0x0002820000047ab9 */ /* 0x000fe40000000a00 */
[----:B------:R-:W-:-:S04]  /*16910*/  ISETP.NE.U32.AND P0, PT, RZ, UR4, PT ;  /* 0x00000004ff007c0c */ /* 0x000fc8000bf05070 */
[----:B------:R-:W-:-:S13]  /*16920*/  ISETP.NE.AND.EX P0, PT, RZ, UR5, PT, P0 ;  /* 0x00000005ff007c0c */ /* 0x000fda000bf05300 */
[----:B------:R-:W-:Y:S05]  /*16930*/  @!P0 BRA `(.L_x_698) ;  /* 0x0000000000148947 */ /* 0x000fea0003800000 */
[----:B------:R-:W0:Y:S02]  /*16940*/  LDC.64 R2, c[0x0][0xa08] ;  /* 0x00028200ff027b82 */ /* 0x000e240000000a00 */
[----:B0-----:R-:W-:-:S05]  /*16950*/  IMAD.WIDE R2, R34, 0x4, R2 ;  /* 0x0000000422027825 */ /* 0x001fca00078e0202 */
[----:B------:R-:W2:Y:S04]  /*16960*/  LDG.E R8, desc[UR42][R2.64] ;  /* 0x0000002a02087981 */ /* 0x000ea8000c1e1900 */
[----:B------:R-:W2:Y:S02]  /*16970*/  LDG.E R9, desc[UR42][R2.64+0x4] ;  /* 0x0000042a02097981 */ /* 0x000ea4000c1e1900 */
[----:B--2---:R-:W-:-:S07]  /*16980*/  IMAD.IADD R8, R9, 0x1, -R8 ;  /* 0x0000000109087824 */ /* 0x004fce00078e0a08 */
.L_x_698:
[----:B0-----:R-:W2:Y:S04]  /*16990*/  @P2 LDG.E R3, desc[UR42][R4.64] ;  /* 0x0000002a04032981 */ /* 0x001ea8000c1e1900 */
[----:B------:R0:W2:Y:S01]  /*169a0*/  @P2 LDG.E R2, desc[UR42][R4.64+0x4] ;  /* 0x0000042a04022981 */ /* 0x0000a2000c1e1900 */
[----:B-----5:R-:W-:Y:S01]  /*169b0*/  IMAD.IADD R8, R8, 0x1, -R11 ;  /* 0x0000000108087824 */ /* 0x020fe200078e0a0b */
[----:B------:R-:W-:Y:S01]  /*169c0*/  BSSY B0, `(.L_x_699) ;  /* 0x0000029000007945 */ /* 0x000fe20003800000 */
[----:B------:R-:W-:Y:S02]  /*169d0*/  LOP3.LUT R37, R7, 0xff, RZ, 0xc0, !PT ;  /* 0x000000ff07257812 */ /* 0x000fe400078ec0ff */
[----:B0-----:R-:W-:Y:S02]  /*169e0*/  SHF.R.U32.HI R5, RZ, 0x10, R7 ;  /* 0x00000010ff057819 */ /* 0x001fe40000011607 */
[----:B--2---:R-:W-:-:S05]  /*169f0*/  @P2 IADD3 R6, -R3, R2, RZ ;  /* 0x0000000203062210 */ /* 0x004fca0007ffe1ff */
[----:B------:R-:W-:-:S05]  /*16a00*/  IMAD.IADD R36, R8, 0x1, R6 ;  /* 0x0000000108247824 */ /* 0x000fca00078e0206 */
[C---:B------:R-:W-:Y:S02]  /*16a10*/  ISETP.GE.AND P1, PT, R36.reuse, 0x1, PT ;  /* 0x000000012400780c */ /* 0x040fe40003f26270 */
[----:B------:R-:W-:-:S04]  /*16a20*/  IADD3 R2, R36, 0x7f, RZ ;  /* 0x0000007f24027810 */ /* 0x000fc80007ffe0ff */
[----:B------:R-:W-:-:S04]  /*16a30*/  SHF.R.S32.HI R3, RZ, 0x1f, R2 ;  /* 0x0000001fff037819 */ /* 0x000fc80000011402 */
[----:B------:R-:W-:Y:S01]  /*16a40*/  LEA.HI R3, R3, R2, RZ, 0x7 ;  /* 0x0000000203037211 */ /* 0x000fe200078f38ff */
[----:B------:R-:W-:-:S03]  /*16a50*/  IMAD.MOV.U32 R2, RZ, RZ, RZ ;  /* 0x000000ffff027224 */ /* 0x000fc600078e00ff */
[----:B------:R-:W-:Y:S01]  /*16a60*/  SHF.R.S32.HI R4, RZ, 0x7, R3 ;  /* 0x00000007ff047819 */ /* 0x000fe20000011403 */
[----:B------:R-:W-:Y:S06]  /*16a70*/  @!P1 BRA `(.L_x_700) ;  /* 0x0000000000749947 */ /* 0x000fec0003800000 */
[----:B------:R-:W-:Y:S01]  /*16a80*/  ISETP.NE.AND P0, PT, R5, RZ, PT ;  /* 0x000000ff0500720c */ /* 0x000fe20003f05270 */
[----:B------:R-:W-:-:S03]  /*16a90*/  ULDC UR4, c[0x0][0x9f0] ;  /* 0x00027c0000047ab9 */ /* 0x000fc60000000800 */
[----:B------:R-:W-:-:S04]  /*16aa0*/  SEL R7, R5, UR4, P0 ;  /* 0x0000000405077c07 */ /* 0x000fc80008000000 */
[----:B------:R-:W-:Y:S02]  /*16ab0*/  IABS R10, R7 ;  /* 0x00000007000a7213 */ /* 0x000fe40000000000 */
[----:B------:R-:W-:Y:S02]  /*16ac0*/  IADD3 R9, R7, -0x1, R4 ;  /* 0xffffffff07097810 */ /* 0x000fe40007ffe004 */
[----:B------:R-:W0:Y:S08]  /*16ad0*/  I2F.RP R2, R10 ;  /* 0x0000000a00027306 */ /* 0x000e300000209400 */
[----:B0-----:R-:W0:Y:S02]  /*16ae0*/  MUFU.RCP R2, R2 ;  /* 0x0000000200027308 */ /* 0x001e240000001000 */
[----:B0-----:R-:W-:-:S06]  /*16af0*/  VIADD R2, R2, 0xffffffe ;  /* 0x0ffffffe02027836 */ /* 0x001fcc0000000000 */
[----:B------:R0:W1:Y:S02]  /*16b00*/  F2I.FTZ.U32.TRUNC.NTZ R3, R2 ;  /* 0x0000000200037305 */ /* 0x000064000021f000 */
[----:B0-----:R-:W-:-:S04]  /*16b10*/  LOP3.LUT R2, R9, R7, RZ, 0x3c, !PT ;  /* 0x0000000709027212 */ /* 0x001fc800078e3cff */
[----:B------:R-:W-:Y:S02]  /*16b20*/  ISETP.GE.AND P4, PT, R2, RZ, PT ;  /* 0x000000ff0200720c */ /* 0x000fe40003f86270 */
[----:B-1----:R-:W-:-:S05]  /*16b30*/  IADD3 R2, RZ, -R3, RZ ;  /* 0x80000003ff027210 */ /* 0x002fca0007ffe0ff */
[----:B------:R-:W-:Y:S02]  /*16b40*/  IMAD R11, R2, R10, RZ ;  /* 0x0000000a020b7224 */ /* 0x000fe400078e02ff */
[----:B------:R-:W-:-:S04]  /*16b50*/  IMAD.MOV.U32 R2, RZ, RZ, RZ ;  /* 0x000000ffff027224 */ /* 0x000fc800078e00ff */
[----:B------:R-:W-:Y:S01]  /*16b60*/  IMAD.HI.U32 R11, R3, R11, R2 ;  /* 0x0000000b030b7227 */ /* 0x000fe200078e0002 */
[----:B------:R-:W-:Y:S02]  /*16b70*/  IABS R2, R9 ;  /* 0x0000000900027213 */ /* 0x000fe40000000000 */
[----:B------:R-:W-:-:S03]  /*16b80*/  IABS R3, R7 ;  /* 0x0000000700037213 */ /* 0x000fc60000000000 */
[----:B------:R-:W-:-:S04]  /*16b90*/  IMAD.HI.U32 R11, R11, R2, RZ ;  /* 0x000000020b0b7227 */ /* 0x000fc800078e00ff */
[----:B------:R-:W-:-:S04]  /*16ba0*/  IMAD.MOV R3, RZ, RZ, -R3 ;  /* 0x000000ffff037224 */ /* 0x000fc800078e0a03 */
[----:B------:R-:W-:-:S05]  /*16bb0*/  IMAD R2, R11, R3, R2 ;  /* 0x000000030b027224 */ /* 0x000fca00078e0202 */
[----:B------:R-:W-:-:S13]  /*16bc0*/  ISETP.GT.U32.AND P3, PT, R10, R2, PT ;  /* 0x000000020a00720c */ /* 0x000fda0003f64070 */
[-C--:B------:R-:W-:Y:S01]  /*16bd0*/  @!P3 IADD3 R2, R2, -R10.reuse, RZ ;  /* 0x8000000a0202b210 */ /* 0x080fe20007ffe0ff */
[----:B------:R-:W-:Y:S01]  /*16be0*/  @!P3 VIADD R11, R11, 0x1 ;  /* 0x000000010b0bb836 */ /* 0x000fe20000000000 */
[----:B------:R-:W-:Y:S02]  /*16bf0*/  ISETP.NE.AND P3, PT, R7, RZ, PT ;  /* 0x000000ff0700720c */ /* 0x000fe40003f65270 */
[----:B------:R-:W-:-:S13]  /*16c00*/  ISETP.GE.U32.AND P0, PT, R2, R10, PT ;  /* 0x0000000a0200720c */ /* 0x000fda0003f06070 */
[----:B------:R-:W-:-:S05]  /*16c10*/  @P0 VIADD R11, R11, 0x1 ;  /* 0x000000010b0b0836 */ /* 0x000fca0000000000 */
[----:B------:R-:W-:-:S05]  /*16c20*/  MOV R2, R11 ;  /* 0x0000000b00027202 */ /* 0x000fca0000000f00 */
[----:B------:R-:W-:Y:S01]  /*16c30*/  @!P4 IMAD.MOV R2, RZ, RZ, -R2 ;  /* 0x000000ffff02c224 */ /* 0x000fe200078e0a02 */
[----:B------:R-:W-:-:S07]  /*16c40*/  @!P3 LOP3.LUT R2, RZ, R7, RZ, 0x33, !PT ;  /* 0x00000007ff02b212 */ /* 0x000fce00078e33ff */
.L_x_700:
[----:B------:R-:W-:Y:S05]  /*16c50*/  BSYNC B0 ;  /* 0x0000000000007941 */ /* 0x000fea0003800000 */
.L_x_699:
[-C--:B------:R-:W-:Y:S01]  /*16c60*/  IMAD R7, R37, R2.reuse, RZ ;  /* 0x0000000225077224 */ /* 0x080fe200078e02ff */
[----:B------:R-:W-:Y:S04]  /*16c70*/  BSSY B0, `(.L_x_701) ;  /* 0x0000114000007945 */ /* 0x000fe80003800000 */
[C---:B------:R-:W-:Y:S01]  /*16c80*/  VIADDMNMX R3, R7.reuse, R2, R4, PT ;  /* 0x0000000207037246 */ /* 0x040fe20003800104 */
[----:B------:R-:W-:-:S03]  /*16c90*/  IMAD R7, R7, 0x80, -R8 ;  /* 0x0000008007077824 */ /* 0x000fc600078e0a08 */
[----:B------:R-:W-:Y:S02]  /*16ca0*/  LEA R3, R3, -R8, 0x7 ;  /* 0x8000000803037211 */ /* 0x000fe400078e38ff */
[----:B------:R-:W-:Y:S02]  /*16cb0*/  VIMNMX R7, RZ, R7, !PT ;  /* 0x00000007ff077248 */ /* 0x000fe40007fe0100 */
[----:B------:R-:W-:Y:S02]  /*16cc0*/  VIMNMX R2, R3, R6, PT ;  /* 0x0000000603027248 */ /* 0x000fe40003fe0100 */
[----:B------:R-:W-:Y:S02]  /*16cd0*/  SHF.R.U32.HI R6, RZ, 0x7, R7 ;  /* 0x00000007ff067819 */ /* 0x000fe40000011607 */
[----:B------:R-:W-:-:S13]  /*16ce0*/  ISETP.GT.AND P0, PT, R2, R7, PT ;  /* 0x000000070200720c */ /* 0x000fda0003f04270 */
[----:B------:R-:W-:-:S05]  /*16cf0*/  @P0 VIADD R2, R2, 0x7f ;  /* 0x0000007f02020836 */ /* 0x000fca0000000000 */
[----:B------:R-:W-:-:S04]  /*16d00*/  @P0 SHF.R.S32.HI R3, RZ, 0x1f, R2 ;  /* 0x0000001fff030819 */ /* 0x000fc80000011402 */
[----:B------:R-:W-:Y:S01]  /*16d10*/  @P0 LEA.HI R2, R3, R2, RZ, 0x7 ;  /* 0x0000000203020211 */ /* 0x000fe200078f38ff */
[----:B------:R-:W-:-:S03]  /*16d20*/  IMAD.MOV.U32 R3, RZ, RZ, R6 ;  /* 0x000000ffff037224 */ /* 0x000fc600078e0006 */
[----:B------:R-:W-:Y:S02]  /*16d30*/  @P0 SHF.R.S32.HI R3, RZ, 0x7, R2 ;  /* 0x00000007ff030819 */ /* 0x000fe40000011402 */
[----:B------:R-:W-:Y:S02]  /*16d40*/  PLOP3.LUT P0, PT, PT, PT, PT, 0x80, 0x0 ;  /* 0x000000000000781c */ /* 0x000fe40003f0f070 */
[----:B------:R-:W-:-:S13]  /*16d50*/  ISETP.GT.AND P3, PT, R3, R6, PT ;  /* 0x000000060300720c */ /* 0x000fda0003f64270 */
[----:B------:R-:W-:Y:S05]  /*16d60*/  @!P3 BRA `(.L_x_702) ;  /* 0x000000100010b947 */ /* 0x000fea0003800000 */
[----:B------:R-:W-:Y:S01]  /*16d70*/  UMOV UR4, 0xffffffff ;  /* 0xffffffff00047882 */ /* 0x000fe20000000000 */
[----:B------:R-:W-:Y:S02]  /*16d80*/  SEL R2, R34, RZ, !P2 ;  /* 0x000000ff22027207 */ /* 0x000fe40005000000 */
[----:B------:R-:W-:Y:S05]  /*16d90*/  BRA.DIV UR4, `(.L_x_703) ;  /* 0x0000007a04407947 */ /* 0x000fea000b800000 */
[----:B------:R-:W0:Y:S02]  /*16da0*/  S2R R7, SR_TID.X ;  /* 0x0000000000077919 */ /* 0x000e240000002100 */
[----:B0-----:R-:W-:-:S04]  /*16db0*/  SHF.R.U32.HI R7, RZ, 0x5, R7 ;  /* 0x00000005ff077819 */ /* 0x001fc80000011607 */
[----:B------:R-:W-:-:S05]  /*16dc0*/  LOP3.LUT R7, R7, 0x3, RZ, 0xc0, !PT ;  /* 0x0000000307077812 */ /* 0x000fca00078ec0ff */
[----:B------:R0:W1:Y:S02]  /*16dd0*/  SHFL.IDX PT, R14, R7, RZ, 0x1f ;  /* 0x00001fff070e7589 */ /* 0x00006400000e0000 */
.L_x_916:
[----:B-1----:R-:W-:Y:S02]  /*16de0*/  ISETP.NE.AND P0, PT, R14, RZ, PT ;  /* 0x000000ff0e00720c */ /* 0x002fe40003f05270 */
[----:B------:R-:W-:-:S11]  /*16df0*/  PLOP3.LUT P6, PT, PT, PT, PT, 0x8, 0x0 ;  /* 0x000000000000781c */ /* 0x000fd60003fce170 */
[----:B------:R-:W-:Y:S05]  /*16e00*/  @P0 BRA `(.L_x_704) ;  /* 0x00000000000c0947 */ /* 0x000fea0003800000 */
[----:B------:R-:W-:-:S03]  /*16e10*/  UMOV UR4, 0xffffffff ;  /* 0xffffffff00047882 */ /* 0x000fc60000000000 */
[----:B------:R-:W-:Y:S05]  /*16e20*/  BRA.DIV UR4, `(.L_x_705) ;  /* 0x0000007a04507947 */ /* 0x000fea000b800000 */
[----:B------:R-:W-:-:S13]  /*16e30*/  ELECT P6, URZ, PT ;  /* 0x00000000003f782f */ /* 0x000fda00038c0000 */
.L_x_704:
[----:B0-----:R-:W2:Y:S01]  /*16e40*/  LDL R7, [R1+0x24] ;  /* 0x0000240001077983 */ /* 0x001ea20000100800 */
[----:B------:R-:W-:Y:S01]  /*16e50*/  BSSY B1, `(.L_x_706) ;  /* 0x0000008000017945 */ /* 0x000fe20003800000 */
[----:B--2---:R-:W-:-:S04]  /*16e60*/  IADD3 R7, R7, 0x1, RZ ;  /* 0x0000000107077810 */ /* 0x004fc80007ffe0ff */
[----:B------:R-:W-:-:S04]  /*16e70*/  LEA.HI R8, R7, R7, RZ, 0x1 ;  /* 0x0000000707087211 */ /* 0x000fc800078f08ff */
[----:B------:R-:W-:-:S05]  /*16e80*/  LOP3.LUT R8, R8, 0xfffffffe, RZ, 0xc0, !PT ;  /* 0xfffffffe08087812 */ /* 0x000fca00078ec0ff */
[----:B------:R-:W-:-:S05]  /*16e90*/  IMAD.IADD R7, R7, 0x1, -R8 ;  /* 0x0000000107077824 */ /* 0x000fca00078e0a08 */
[----:B------:R-:W-:-:S04]  /*16ea0*/  SHF.L.U32 R7, R7, 0x1f, RZ ;  /* 0x0000001f07077819 */ /* 0x000fc800000006ff */
[----:B------:R-:W0:Y:S02]  /*16eb0*/  SYNCS.PHASECHK.TRANS64.TRYWAIT P0, [R22+URZ+0x28820], R7 ;  /* 0x02882007160075a7 */ /* 0x000e24000800017f */
[----:B0-----:R-:W-:Y:S05]  /*16ec0*/  @!P0 BRA `(.L_x_707) ;  /* 0x0000007800488947 */ /* 0x001fea0003800000 */
.L_x_919:
[----:B------:R-:W-:Y:S05]  /*16ed0*/  BSYNC B1 ;  /* 0x0000000000017941 */ /* 0x000fea0003800000 */
.L_x_706:
[----:B------:R-:W-:Y:S04]  /*16ee0*/  BSSY B1, `(.L_x_708) ;  /* 0x000006e000017945 */ /* 0x000fe80003800000 */
[----:B------:R-:W-:Y:S05]  /*16ef0*/  @!P6 BRA `(.L_x_709) ;  /* 0x0000000400b0e947 */ /* 0x000fea0003800000 */
[----:B------:R-:W-:Y:S01]  /*16f00*/  IMAD R10, R27, 0x8, R22 ;  /* 0x000000081b0a7824 */ /* 0x000fe200078e0216 */
[----:B------:R-:W-:Y:S01]  /*16f10*/  SHF.L.U32 R9, R29, 0x1f, RZ ;  /* 0x0000001f1d097819 */ /* 0x000fe200000006ff */
[----:B------:R-:W1:Y:S01]  /*16f20*/  S2R R8, SR_TID.X ;  /* 0x0000000000087919 */ /* 0x000e620000002100 */
[----:B------:R-:W-:Y:S02]  /*16f30*/  BSSY B2, `(.L_x_710) ;  /* 0x0000005000027945 */ /* 0x000fe40003800000 */
[----:B------:R-:W2:Y:S01]  /*16f40*/  SYNCS.PHASECHK.TRANS64.TRYWAIT P0, [R10+URZ+0x288a0], R9 ;  /* 0x0288a0090a0075a7 */ /* 0x000ea2000800017f */
[----:B-1----:R-:W-:-:S04]  /*16f50*/  LOP3.LUT R8, R8, 0x7f, RZ, 0xc0, !PT ;  /* 0x0000007f08087812 */ /* 0x002fc800078ec0ff */
[----:B------:R-:W-:Y:S01]  /*16f60*/  ISETP.NE.AND P2, PT, R8, RZ, PT ;  /* 0x000000ff0800720c */ /* 0x000fe20003f45270 */
[----:B--2---:R-:W-:-:S12]  /*16f70*/  @!P0 BRA `(.L_x_711) ;  /* 0x0000007800308947 */ /* 0x004fd80003800000 */
.L_x_920:
[----:B------:R-:W-:Y:S05]  /*16f80*/  BSYNC B2 ;  /* 0x0000000000027941 */ /* 0x000fea0003800000 */
.L_x_710:
[----:B------:R-:W-:Y:S04]  /*16f90*/  BSSY B2, `(.L_x_712) ;  /* 0x0000009000027945 */ /* 0x000fe80003800000 */
[----:B------:R-:W-:Y:S05]  /*16fa0*/  @P2 BRA `(.L_x_713) ;  /* 0x00000000001c2947 */ /* 0x000fea0003800000 */
[----:B------:R-:W2:Y:S01]  /*16fb0*/  S2R R8, SR_TID.X ;  /* 0x0000000000087919 */ /* 0x000ea20000002100 */
[----:B0-----:R-:W-:-:S04]  /*16fc0*/  MOV R7, 0x8000 ;  /* 0x0000800000077802 */ /* 0x001fc80000000f00 */
[----:B------:R3:W-:Y:S01]  /*16fd0*/  SYNCS.ARRIVE.TRANS64 RZ, [R10+URZ+0x28890], R7 ;  /* 0x028890070aff79a7 */ /* 0x0007e2000800003f */
[----:B--2---:R-:W-:-:S04]  /*16fe0*/  LOP3.LUT R8, R8, 0x1f, RZ, 0xc0, !PT ;  /* 0x0000001f08087812 */ /* 0x004fc800078ec0ff */
[----:B------:R-:W-:-:S13]  /*16ff0*/  ISETP.NE.AND P0, PT, R8, RZ, PT ;  /* 0x000000ff0800720c */ /* 0x000fda0003f05270 */
[----:B---3--:R-:W-:Y:S05]  /*17000*/  @!P0 BRA `(.L_x_713) ;  /* 0x0000000000048947 */ /* 0x008fea0003800000 */
[----:B------:R-:W-:Y:S01]  /*17010*/  BPT.TRAP 0x1 ;  /* 0x000000040000795c */ /* 0x000fe20000300000 */
.L_x_713:
[----:B------:R-:W-:Y:S05]  /*17020*/  BSYNC B2 ;  /* 0x0000000000027941 */ /* 0x000fea0003800000 */
.L_x_712:
[----:B------:R-:W-:Y:S01]  /*17030*/  IMAD.MOV.U32 R20, RZ, RZ, RZ ;  /* 0x000000ffff147224 */ /* 0x000fe200078e00ff */
[----:B------:R-:W-:Y:S01]  /*17040*/  UIADD3 UR4, UP0, UR40, 0x570, URZ ;  /* 0x0000057028047890 */ /* 0x000fe2000ff1e03f */
[----:B------:R-:W-:Y:S01]  /*17050*/  IMAD R8, R3, 0x80, R0 ;  /* 0x0000008003087824 */ /* 0x000fe200078e0200 */
[----:B------:R-:W-:Y:S01]  /*17060*/  PLOP3.LUT P0, PT, PT, PT, PT, 0x80, 0x0 ;  /* 0x000000000000781c */ /* 0x000fe20003f0f070 */
[C---:B0-----:R-:W-:Y:S01]  /*17070*/  IMAD R7, R27.reuse, 0x8000, R22 ;  /* 0x000080001b077824 */ /* 0x041fe200078e0216 */
[----:B------:R-:W-:Y:S01]  /*17080*/  R2UR UR10, R20 ;  /* 0x00000000140a72ca */ /* 0x000fe200000e0000 */
[----:B------:R-:W-:Y:S01]  /*17090*/  IMAD.SHL.U32 R13, R27, 0x4000, RZ ;  /* 0x000040001b0d7824 */ /* 0x000fe200078e00ff */
[----:B------:R-:W-:Y:S01]  /*170a0*/  IADD3 R8, R8, -0x80, RZ ;  /* 0xffffff8008087810 */ /* 0x000fe20007ffe0ff */
[----:B------:R-:W-:Y:S01]  /*170b0*/  VIADD R12, R7, 0x18400 ;  /* 0x00018400070c7836 */ /* 0x000fe20000000000 */
[----:B------:R-:W-:Y:S01]  /*170c0*/  IADD3 R11, R10, 0x28890, RZ ;  /* 0x000288900a0b7810 */ /* 0x000fe20007ffe0ff */
[----:B------:R-:W-:Y:S01]  /*170d0*/  UIADD3.X UR5, URZ, UR41, URZ, UP0, !UPT ;  /* 0x000000293f057290 */ /* 0x000fe200087fe43f */
[----:B------:R-:W-:Y:S01]  /*170e0*/  UMOV UR6, 0x0 ;  /* 0x0000000000067882 */ /* 0x000fe20000000000 */
[----:B------:R-:W-:-:S10]  /*170f0*/  UMOV UR7, 0x12f00000 ;  /* 0x12f0000000077882 */ /* 0x000fd40000000000 */
.L_x_714:
[----:B------:R-:W-:-:S13]  /*17100*/  @P0 ELECT P3, URZ, PT ;  /* 0x00000000003f082f */ /* 0x000fda0003860000 */
[----:B------:R-:W-:Y:S02]  /*17110*/  @P3 R2UR UR13, R2 ;  /* 0x00000000020d32ca */ /* 0x000fe400000e0000 */
[----:B------:R-:W-:Y:S02]  /*17120*/  @P3 R2UR UR12, R18 ;  /* 0x00000000120c32ca */ /* 0x000fe400000e0000 */
[----:B------:R-:W-:Y:S02]  /*17130*/  @P3 R2UR UR11, R8 ;  /* 0x00000000080b32ca */ /* 0x000fe400000e0000 */
[----:B------:R-:W-:Y:S02]  /*17140*/  @P3 R2UR UR9, R11 ;  /* 0x000000000b0932ca */ /* 0x000fe400000e0000 */
[----:B------:R-:W-:Y:S02]  /*17150*/  @P3 R2UR UR8, R12 ;  /* 0x000000000c0832ca */ /* 0x000fe400000e0000 */
[----:B------:R-:W-:-:S02]  /*17160*/  @P3 PLOP3.LUT P0, PT, P3, PT, PT, 0x8, 0x0 ;  /* 0x000000000000381c */ /* 0x000fc40001f0e170 */
[----:B------:R-:W-:-:S09]  /*17170*/  PLOP3.LUT P3, PT, PT, PT, PT, 0x8, 0x0 ;  /* 0x000000000000781c */ /* 0x000fd20003f6e170 */
[----:B------:R0:W-:Y:S02]  /*17180*/  UTMALDG.4D [UR8], [UR4], desc[UR6] ;  /* 0x00000608040075b4 */ /* 0x0001e40008019000 */
[----:B0-----:R-:W-:Y:S05]  /*17190*/  @P0 BRA.U.ANY `(.L_x_714) ;  /* 0xfffffffd00d80947 */ /* 0x001fea000393ffff */
[----:B------:R-:W-:Y:S01]  /*171a0*/  IMAD.MOV.U32 R12, RZ, RZ, 0x40 ;  /* 0x00000040ff0c7424 */ /* 0x000fe200078e00ff */
[----:B------:R-:W-:Y:S01]  /*171b0*/  PLOP3.LUT P0, PT, PT, PT, PT, 0x80, 0x0 ;  /* 0x000000000000781c */ /* 0x000fe20003f0f070 */
[----:B------:R-:W-:Y:S01]  /*171c0*/  UMOV UR6, 0x0 ;  /* 0x0000000000067882 */ /* 0x000fe20000000000 */
[----:B------:R-:W-:Y:S01]  /*171d0*/  IADD3 R7, R7, 0x1c400, RZ ;  /* 0x0001c40007077810 */ /* 0x000fe20007ffe0ff */
[----:B------:R-:W-:Y:S01]  /*171e0*/  UMOV UR7, 0x12f00000 ;  /* 0x12f0000000077882 */ /* 0x000fe20000000000 */
[----:B------:R-:W-:-:S15]  /*171f0*/  R2UR UR10, R12 ;  /* 0x000000000c0a72ca */ /* 0x000fde00000e0000 */
.L_x_715:
        /* <DEDUP_REMOVED lines=10> */
[----:B------:R-:W0:Y:S01]  /*172a0*/  SYNCS.PHASECHK.TRANS64.TRYWAIT P0, [R10+URZ+0x288c0], R9 ;  /* 0x0288c0090a0075a7 */ /* 0x000e22000800017f */
[----:B------:R-:W-:Y:S04]  /*172b0*/  BSSY B2, `(.L_x_716) ;  /* 0x0000002000027945 */ /* 0x000fe80003800000 */
[----:B0-----:R-:W-:Y:S05]  /*172c0*/  @!P0 BRA `(.L_x_717) ;  /* 0x0000007400708947 */ /* 0x001fea0003800000 */
.L_x_921:
[----:B------:R-:W-:Y:S05]  /*172d0*/  BSYNC B2 ;  /* 0x0000000000027941 */ /* 0x000fea0003800000 */
.L_x_716:
[----:B------:R-:W-:Y:S01]  /*172e0*/  BSSY B2, `(.L_x_718) ;  /* 0x000000b000027945 */ /* 0x000fe20003800000 */
[----:B------:R-:W-:Y:S02]  /*172f0*/  IMAD.MOV.U32 R14, RZ, RZ, 0x0 ;  /* 0x00000000ff0e7424 */ /* 0x000fe400078e00ff */
[----:B------:R-:W-:Y:S01]  /*17300*/  IMAD.MOV.U32 R15, RZ, RZ, 0x12f00000 ;  /* 0x12f00000ff0f7424 */ /* 0x000fe200078e00ff */
[----:B------:R-:W-:Y:S06]  /*17310*/  @P2 BRA `(.L_x_719) ;  /* 0x00000000001c2947 */ /* 0x000fec0003800000 */
[----:B------:R-:W2:Y:S01]  /*17320*/  S2R R11, SR_TID.X ;  /* 0x00000000000b7919 */ /* 0x000ea20000002100 */
[----:B------:R-:W-:-:S04]  /*17330*/  MOV R7, 0x8000 ;  /* 0x0000800000077802 */ /* 0x000fc80000000f00 */
[----:B------:R3:W-:Y:S01]  /*17340*/  SYNCS.ARRIVE.TRANS64 RZ, [R10+URZ+0x288b0], R7 ;  /* 0x0288b0070aff79a7 */ /* 0x0007e2000800003f */
[----:B--2---:R-:W-:-:S04]  /*17350*/  LOP3.LUT R11, R11, 0x1f, RZ, 0xc0, !PT ;  /* 0x0000001f0b0b7812 */ /* 0x004fc800078ec0ff */
[----:B------:R-:W-:-:S13]  /*17360*/  ISETP.NE.AND P0, PT, R11, RZ, PT ;  /* 0x000000ff0b00720c */ /* 0x000fda0003f05270 */
[----:B---3--:R-:W-:Y:S05]  /*17370*/  @!P0 BRA `(.L_x_719) ;  /* 0x0000000000048947 */ /* 0x008fea0003800000 */
[----:B------:R-:W-:Y:S01]  /*17380*/  BPT.TRAP 0x1 ;  /* 0x000000040000795c */ /* 0x000fe20000300000 */
.L_x_719:
[----:B------:R-:W-:Y:S05]  /*17390*/  BSYNC B2 ;  /* 0x0000000000027941 */ /* 0x000fea0003800000 */
.L_x_718:
[----:B------:R-:W-:Y:S01]  /*173a0*/  R2UR UR10, R20 ;  /* 0x00000000140a72ca */ /* 0x000fe200000e0000 */
[----:B------:R-:W-:Y:S01]  /*173b0*/  IMAD R13, R13, 0x2, R22 ;  /* 0x000000020d0d7824 */ /* 0x000fe200078e0216 */
[----:B------:R-:W-:Y:S01]  /*173c0*/  R2UR UR6, R14 ;  /* 0x000000000e0672ca */ /* 0x000fe200000e0000 */
[----:B------:R-:W-:Y:S01]  /*173d0*/  UIADD3 UR4, UP0, UR40, 0x670, URZ ;  /* 0x0000067028047890 */ /* 0x000fe2000ff1e03f */
[----:B------:R-:W-:Y:S01]  /*173e0*/  R2UR UR7, R15 ;  /* 0x000000000f0772ca */ /* 0x000fe200000e0000 */
[----:B01----:R-:W-:Y:S01]  /*173f0*/  VIADD R10, R10, 0x288b0 ;  /* 0x000288b00a0a7836 */ /* 0x003fe20000000000 */
[----:B------:R-:W-:Y:S01]  /*17400*/  PLOP3.LUT P0, PT, PT, PT, PT, 0x80, 0x0 ;  /* 0x000000000000781c */ /* 0x000fe20003f0f070 */
[----:B------:R-:W-:Y:S01]  /*17410*/  UIADD3.X UR5, URZ, UR41, URZ, UP0, !UPT ;  /* 0x000000293f057290 */ /* 0x000fe200087fe43f */
[----:B------:R-:W-:-:S11]  /*17420*/  IADD3 R7, R13, 0x400, RZ ;  /* 0x000004000d077810 */ /* 0x000fd60007ffe0ff */
.L_x_720:
        /* <DEDUP_REMOVED lines=10> */
[----:B------:R-:W-:Y:S01]  /*174d0*/  R2UR UR10, R12 ;  /* 0x000000000c0a72ca */ /* 0x000fe200000e0000 */
[----:B------:R-:W-:Y:S01]  /*174e0*/  VIADD R13, R13, 0x4400 ;  /* 0x000044000d0d7836 */ /* 0x000fe20000000000 */
[----:B------:R-:W-:Y:S02]  /*174f0*/  R2UR UR6, R14 ;  /* 0x000000000e0672ca */ /* 0x000fe400000e0000 */
[----:B------:R-:W-:Y:S02]  /*17500*/  R2UR UR7, R15 ;  /* 0x000000000f0772ca */ /* 0x000fe400000e0000 */
[----:B------:R-:W-:-:S13]  /*17510*/  PLOP3.LUT P0, PT, PT, PT, PT, 0x80, 0x0 ;  /* 0x000000000000781c */ /* 0x000fda0003f0f070 */
.L_x_721:
        /* <DEDUP_REMOVED lines=9> */
[----:B-1----:R-:W-:Y:S05]  /*175b0*/  @P0 BRA.U.ANY `(.L_x_721) ;  /* 0xfffffffd00d80947 */ /* 0x002fea000393ffff */
.L_x_709:
[----:B------:R-:W-:Y:S05]  /*175c0*/  BSYNC B1 ;  /* 0x0000000000017941 */ /* 0x000fea0003800000 */
.L_x_708:
[----:B------:R-:W-:Y:S01]  /*175d0*/  IADD3 R11, R3, -0x2, RZ ;  /* 0xfffffffe030b7810 */ /* 0x000fe20007ffe0ff */
[----:B------:R-:W-:Y:S01]  /*175e0*/  VIADD R27, R27, 0x1 ;  /* 0x000000011b1b7836 */ /* 0x000fe20000000000 */
[----:B------:R-:W-:Y:S02]  /*175f0*/  PLOP3.LUT P0, PT, PT, PT, PT, 0x8, 0x0 ;  /* 0x000000000000781c */ /* 0x000fe40003f0e170 */
[----:B------:R-:W-:Y:S02]  /*17600*/  ISETP.GE.AND P3, PT, R11, R6, PT ;  /* 0x000000060b00720c */ /* 0x000fe40003f66270 */
[----:B------:R-:W-:-:S04]  /*17610*/  ISETP.NE.AND P2, PT, R27, 0x2, PT ;  /* 0x000000021b00780c */ /* 0x000fc80003f45270 */
[----:B------:R-:W-:Y:S02]  /*17620*/  SEL R8, RZ, 0x1, P2 ;  /* 0x00000001ff087807 */ /* 0x000fe40001000000 */
[----:B------:R-:W-:Y:S02]  /*17630*/  SEL R27, R27, RZ, P2 ;  /* 0x000000ff1b1b7207 */ /* 0x000fe40001000000 */
[----:B------:R-:W-:-:S03]  /*17640*/  LOP3.LUT R29, R29, R8, RZ, 0x3c, !PT ;  /* 0x000000081d1d7212 */ /* 0x000fc600078e3cff */
[----:B------:R-:W-:Y:S05]  /*17650*/  @!P3 BRA `(.L_x_702) ;  /* 0x0000000400d4b947 */ /* 0x000fea0003800000 */
.L_x_736:
[----:B------:R-:W-:Y:S05]  /*17660*/  YIELD ;  /* 0x0000000000007946 */ /* 0x000fea0003800000 */
        /* <DEDUP_REMOVED lines=10> */
.L_x_922:
[----:B------:R-:W-:Y:S05]  /*17710*/  BSYNC B2 ;  /* 0x0000000000027941 */ /* 0x000fea0003800000 */
.L_x_724:
[----:B------:R-:W-:Y:S04]  /*17720*/  BSSY B2, `(.L_x_726) ;  /* 0x0000009000027945 */ /* 0x000fe80003800000 */
[----:B------:R-:W-:Y:S05]  /*17730*/  @P3 BRA `(.L_x_727) ;  /* 0x00000000001c3947 */ /* 0x000fea0003800000 */
[----:B0-----:R-:W0:Y:S01]  /*17740*/  S2R R7, SR_TID.X ;  /* 0x0000000000077919 */ /* 0x001e220000002100 */
[----:B------:R-:W-:-:S04]  /*17750*/  IMAD.MOV.U32 R3, RZ, RZ, 0x8000 ;  /* 0x00008000ff037424 */ /* 0x000fc800078e00ff */
[----:B------:R2:W-:Y:S01]  /*17760*/  SYNCS.ARRIVE.TRANS64 RZ, [R10+URZ+0x28890], R3 ;  /* 0x028890030aff79a7 */ /* 0x0005e2000800003f */
[----:B0-----:R-:W-:-:S04]  /*17770*/  LOP3.LUT R7, R7, 0x1f, RZ, 0xc0, !PT ;  /* 0x0000001f07077812 */ /* 0x001fc800078ec0ff */
[----:B------:R-:W-:-:S13]  /*17780*/  ISETP.NE.AND P2, PT, R7, RZ, PT ;  /* 0x000000ff0700720c */ /* 0x000fda0003f45270 */
[----:B--2---:R-:W-:Y:S05]  /*17790*/  @!P2 BRA `(.L_x_727) ;  /* 0x000000000004a947 */ /* 0x004fea0003800000 */
[----:B------:R-:W-:Y:S01]  /*177a0*/  BPT.TRAP 0x1 ;  /* 0x000000040000795c */ /* 0x000fe20000300000 */
.L_x_727:
[----:B------:R-:W-:Y:S05]  /*177b0*/  BSYNC B2 ;  /* 0x0000000000027941 */ /* 0x000fea0003800000 */
.L_x_726:
[----:B------:R-:W-:Y:S01]  /*177c0*/  MOV R14, RZ ;  /* 0x000000ff000e7202 */ /* 0x000fe20000000f00 */
[----:B------:R-:W-:Y:S01]  /*177d0*/  IMAD R8, R27, 0x8000, R22 ;  /* 0x000080001b087824 */ /* 0x000fe200078e0216 */
[----:B------:R-:W-:Y:S01]  /*177e0*/  UIADD3 UR4, UP0, UR40, 0x570, URZ ;  /* 0x0000057028047890 */ /* 0x000fe2000ff1e03f */
[----:B------:R-:W-:Y:S01]  /*177f0*/  PLOP3.LUT P2, PT, PT, PT, PT, 0x80, 0x0 ;  /* 0x000000000000781c */ /* 0x000fe20003f4f070 */
[----:B0-----:R-:W-:Y:S01]  /*17800*/  IMAD R7, R11, 0x80, R0 ;  /* 0x000000800b077824 */ /* 0x001fe200078e0200 */
[----:B------:R-:W-:Y:S01]  /*17810*/  R2UR UR10, R14 ;  /* 0x000000000e0a72ca */ /* 0x000fe200000e0000 */
[----:B------:R-:W-:Y:S01]  /*17820*/  VIADD R12, R8, 0x18400 ;  /* 0x00018400080c7836 */ /* 0x000fe20000000000 */
[----:B------:R-:W-:Y:S01]  /*17830*/  IADD3 R3, R10, 0x28890, RZ ;  /* 0x000288900a037810 */ /* 0x000fe20007ffe0ff */
[----:B------:R-:W-:Y:S01]  /*17840*/  UIADD3.X UR5, URZ, UR41, URZ, UP0, !UPT ;  /* 0x000000293f057290 */ /* 0x000fe200087fe43f */
[----:B------:R-:W-:Y:S01]  /*17850*/  UMOV UR6, 0x0 ;  /* 0x0000000000067882 */ /* 0x000fe20000000000 */
[----:B------:R-:W-:-:S10]  /*17860*/  UMOV UR7, 0x12f00000 ;  /* 0x12f0000000077882 */ /* 0x000fd40000000000 */
.L_x_728:
        /* <DEDUP_REMOVED lines=16> */
.L_x_729:
        /* <DEDUP_REMOVED lines=13> */
.L_x_923:
[----:B------:R-:W-:Y:S05]  /*17a40*/  BSYNC B2 ;  /* 0x0000000000027941 */ /* 0x000fea0003800000 */
.L_x_730:
        /* <DEDUP_REMOVED lines=11> */
.L_x_733:
[----:B------:R-:W-:Y:S05]  /*17b00*/  BSYNC B2 ;  /* 0x0000000000027941 */ /* 0x000fea0003800000 */
.L_x_732:
[----:B------:R-:W-:Y:S01]  /*17b10*/  R2UR UR10, R14 ;  /* 0x000000000e0a72ca */ /* 0x000fe200000e0000 */
[----:B------:R-:W-:Y:S01]  /*17b20*/  UIADD3 UR4, UP0, UR40, 0x670, URZ ;  /* 0x0000067028047890 */ /* 0x000fe2000ff1e03f */
[----:B------:R-:W-:Y:S01]  /*17b30*/  R2UR UR6, R12 ;  /* 0x000000000c0672ca */ /* 0x000fe200000e0000 */
[----:B01----:R-:W-:Y:S01]  /*17b40*/  VIADD R10, R10, 0x288b0 ;  /* 0x000288b00a0a7836 */ /* 0x003fe20000000000 */
[----:B------:R-:W-:Y:S01]  /*17b50*/  R2UR UR7, R13 ;  /* 0x000000000d0772ca */ /* 0x000fe200000e0000 */
[----:B------:R-:W-:Y:S01]  /*17b60*/  VIADD R3, R8, 0x400 ;  /* 0x0000040008037836 */ /* 0x000fe20000000000 */
[----:B------:R-:W-:Y:S01]  /*17b70*/  PLOP3.LUT P2, PT, PT, PT, PT, 0x80, 0x0 ;  /* 0x000000000000781c */ /* 0x000fe20003f4f070 */
[----:B------:R-:W-:-:S12]  /*17b80*/  UIADD3.X UR5, URZ, UR41, URZ, UP0, !UPT ;  /* 0x000000293f057290 */ /* 0x000fd800087fe43f */
.L_x_734:
        /* <DEDUP_REMOVED lines=10> */
[----:B------:R-:W-:Y:S02]  /*17c30*/  R2UR UR10, R15 ;  /* 0x000000000f0a72ca */ /* 0x000fe400000e0000 */
[----:B------:R-:W-:Y:S02]  /*17c40*/  R2UR UR6, R12 ;  /* 0x000000000c0672ca */ /* 0x000fe400000e0000 */
[----:B------:R-:W-:Y:S02]  /*17c50*/  R2UR UR7, R13 ;  /* 0x000000000d0772ca */ /* 0x000fe400000e0000 */
[----:B------:R-:W-:Y:S02]  /*17c60*/  PLOP3.LUT P2, PT, PT, PT, PT, 0x80, 0x0 ;  /* 0x000000000000781c */ /* 0x000fe40003f4f070 */
[----:B------:R-:W-:-:S11]  /*17c70*/  IADD3 R8, R8, 0x4400, RZ ;  /* 0x0000440008087810 */ /* 0x000fd60007ffe0ff */
.L_x_735:
        /* <DEDUP_REMOVED lines=10> */
.L_x_723:
[----:B------:R-:W-:Y:S05]  /*17d20*/  BSYNC B1 ;  /* 0x0000000000017941 */ /* 0x000fea0003800000 */
.L_x_722:
[----:B------:R-:W-:Y:S01]  /*17d30*/  ISETP.GT.AND P3, PT, R11, R6, PT ;  /* 0x000000060b00720c */ /* 0x000fe20003f64270 */
[----:B------:R-:W-:Y:S02]  /*17d40*/  VIADD R27, R27, 0x1 ;  /* 0x000000011b1b7836 */ /* 0x000fe40000000000 */
[----:B------:R-:W-:-:S03]  /*17d50*/  VIADD R11, R11, 0xffffffff ;  /* 0xffffffff0b0b7836 */ /* 0x000fc60000000000 */
[----:B------:R-:W-:-:S04]  /*17d60*/  ISETP.NE.AND P2, PT, R27, 0x2, PT ;  /* 0x000000021b00780c */ /* 0x000fc80003f45270 */
[----:B------:R-:W-:Y:S02]  /*17d70*/  SEL R8, RZ, 0x1, P2 ;  /* 0x00000001ff087807 */ /* 0x000fe40001000000 */
[----:B------:R-:W-:Y:S02]  /*17d80*/  SEL R27, R27, RZ, P2 ;  /* 0x000000ff1b1b7207 */ /* 0x000fe40001000000 */
[----:B------:R-:W-:Y:S01]  /*17d90*/  LOP3.LUT R29, R29, R8, RZ, 0x3c, !PT ;  /* 0x000000081d1d7212 */ /* 0x000fe200078e3cff */
[----:B------:R-:W-:Y:S06]  /*17da0*/  @P3 BRA `(.L_x_736) ;  /* 0xfffffff8002c3947 */ /* 0x000fec000383ffff */
.L_x_702:
[----:B------:R-:W-:Y:S05]  /*17db0*/  BSYNC B0 ;  /* 0x0000000000007941 */ /* 0x000fea0003800000 */
.L_x_701:
[----:B------:R-:W-:Y:S05]  /*17dc0*/  @!P0 WARPSYNC.ALL ;  /* 0x0000000000008948 */ /* 0x000fea0003800000 */
[----:B------:R-:W-:Y:S01]  /*17dd0*/  @!P0 BAR.SYNC.DEFER_BLOCKING 0xc, 0x180 ;  /* 0x0306000000008b1d */ /* 0x000fe20000010000 */
[----:B------:R-:W-:-:S05]  /*17de0*/  MOV R0, RZ ;  /* 0x000000ff00007202 */ /* 0x000fca0000000f00 */
[----:B------:R-:W-:Y:S04]  /*17df0*/  BSSY B0, `(.L_x_737) ;  /* 0x000001e000007945 */ /* 0x000fe80003800000 */
[----:B------:R-:W-:Y:S05]  /*17e00*/  @!P1 BRA `(.L_x_738) ;  /* 0x0000000000709947 */ /* 0x000fea0003800000 */
[----:B------:R-:W-:Y:S02]  /*17e10*/  ISETP.NE.AND P0, PT, R5, RZ, PT ;  /* 0x000000ff0500720c */ /* 0x000fe40003f05270 */
[----:B------:R-:W-:-:S11]  /*17e20*/  MOV R2, RZ ;  /* 0x000000ff00027202 */ /* 0x000fd60000000f00 */
[----:B------:R-:W1:Y:S02]  /*17e30*/  @!P0 LDC R5, c[0x0][0x9f0] ;  /* 0x00027c00ff058b82 */ /* 0x000e640000000800 */
[----:B-1----:R-:W-:-:S04]  /*17e40*/  IABS R0, R5 ;  /* 0x0000000500007213 */ /* 0x002fc80000000000 */
[----:B0-----:R-:W0:Y:S08]  /*17e50*/  I2F.RP R7, R0 ;  /* 0x0000000000077306 */ /* 0x001e300000209400 */
[----:B0-----:R-:W0:Y:S02]  /*17e60*/  MUFU.RCP R7, R7 ;  /* 0x0000000700077308 */ /* 0x001e240000001000 */
[----:B0-----:R-:W-:-:S06]  /*17e70*/  VIADD R8, R7, 0xffffffe ;  /* 0x0ffffffe07087836 */ /* 0x001fcc0000000000 */
[----:B------:R-:W0:Y:S02]  /*17e80*/  F2I.FTZ.U32.TRUNC.NTZ R3, R8 ;  /* 0x0000000800037305 */ /* 0x000e24000021f000 */
[----:B0-----:R-:W-:-:S04]  /*17e90*/  IMAD.MOV R9, RZ, RZ, -R3 ;  /* 0x000000ffff097224 */ /* 0x001fc800078e0a03 */
[----:B------:R-:W-:-:S04]  /*17ea0*/  IMAD R9, R9, R0, RZ ;  /* 0x0000000009097224 */ /* 0x000fc800078e02ff */
[----:B------:R-:W-:Y:S01]  /*17eb0*/  IMAD.HI.U32 R3, R3, R9, R2 ;  /* 0x0000000903037227 */ /* 0x000fe200078e0002 */
[----:B------:R-:W-:Y:S02]  /*17ec0*/  IADD3 R2, R4, -0x1, R5 ;  /* 0xffffffff04027810 */ /* 0x000fe40007ffe005 */
[-C--:B------:R-:W-:Y:S02]  /*17ed0*/  IABS R9, R5.reuse ;  /* 0x0000000500097213 */ /* 0x080fe40000000000 */
[----:B------:R-:W-:Y:S02]  /*17ee0*/  IABS R6, R2 ;  /* 0x0000000200067213 */ /* 0x000fe40000000000 */
[----:B------:R-:W-:Y:S01]  /*17ef0*/  LOP3.LUT R2, R2, R5, RZ, 0x3c, !PT ;  /* 0x0000000502027212 */ /* 0x000fe200078e3cff */
[----:B------:R-:W-:Y:S02]  /*17f00*/  IMAD.MOV R7, RZ, RZ, -R9 ;  /* 0x000000ffff077224 */ /* 0x000fe400078e0a09 */
[----:B------:R-:W-:Y:S01]  /*17f10*/  IMAD.HI.U32 R3, R3, R6, RZ ;  /* 0x0000000603037227 */ /* 0x000fe200078e00ff */
[----:B------:R-:W-:-:S03]  /*17f20*/  ISETP.GE.AND P2, PT, R2, RZ, PT ;  /* 0x000000ff0200720c */ /* 0x000fc60003f46270 */
        /* <DEDUP_REMOVED lines=10> */
.L_x_738:
[----:B------:R-:W-:Y:S05]  /*17fd0*/  BSYNC B0 ;  /* 0x0000000000007941 */ /* 0x000fea0003800000 */
.L_x_737:
[-C--:B------:R-:W-:Y:S01]  /*17fe0*/  IMAD R37, R37, R0.reuse, RZ ;  /* 0x0000000025257224 */ /* 0x080fe200078e02ff */
[----:B------:R-:W-:Y:S04]  /*17ff0*/  BSSY B7, `(.L_x_739) ;  /* 0x000036f000077945 */ /* 0x000fe80003800000 */
[----:B------:R-:W-:-:S04]  /*18000*/  VIADDMNMX R2, R37, R0, R4, PT ;  /* 0x0000000025027246 */ /* 0x000fc80003800104 */
[----:B------:R-:W-:Y:S01]  /*18010*/  ISETP.GT.AND P0, PT, R2, R37, PT ;  /* 0x000000250200720c */ /* 0x000fe20003f04270 */
[----:B------:R1:W-:-:S12]  /*18020*/  STL [R1+0x1c], R2 ;  /* 0x00001c0201007387 */ /* 0x0003d80000100800 */
[----:B-1----:R-:W-:Y:S05]  /*18030*/  @P0 BRA `(.L_x_740) ;  /* 0x0000000000440947 */ /* 0x002fea0003800000 */
[----:B------:R-:W1:Y:S02]  /*18040*/  S2R R2, SR_TID.X ;  /* 0x0000000000027919 */ /* 0x000e640000002100 */
[----:B-1----:R-:W-:-:S04]  /*18050*/  LOP3.LUT R2, R2, 0x7f, RZ, 0xc0, !PT ;  /* 0x0000007f02027812 */ /* 0x002fc800078ec0ff */
[----:B------:R-:W-:-:S13]  /*18060*/  ISETP.NE.AND P0, PT, R2, RZ, PT ;  /* 0x000000ff0200720c */ /* 0x000fda0003f05270 */
[----:B------:R-:W-:Y:S05]  /*18070*/  @P0 BRA `(.L_x_741) ;  /* 0x0000003400980947 */ /* 0x000fea0003800000 */
[----:B------:R-:W1:Y:S01]  /*18080*/  S2R R5, SR_LANEID ;  /* 0x0000000000057919 */ /* 0x000e620000000000 */
[----:B------:R-:W-:Y:S01]  /*18090*/  VOTEU.ANY UR4, UPT, PT ;  /* 0x0000000000047886 */ /* 0x000fe200038e0100 */
[----:B------:R-:W2:Y:S01]  /*180a0*/  LDC.64 R2, c[0x0][0xc60] ;  /* 0x00031800ff027b82 */ /* 0x000ea20000000a00 */
[----:B------:R-:W1:Y:S02]  /*180b0*/  FLO.U32 R0, UR4 ;  /* 0x0000000400007d00 */ /* 0x000e6400080e0000 */
[----:B-1----:R-:W-:-:S06]  /*180c0*/  ISETP.EQ.U32.AND P0, PT, R0, R5, PT ;  /* 0x000000050000720c */ /* 0x002fcc0003f02070 */
[----:B------:R-:W2:Y:S07]  /*180d0*/  POPC R5, UR4 ;  /* 0x0000000400057d09 */ /* 0x000eae0008000000 */
[----:B--2---:R-:W2:Y:S01]  /*180e0*/  @P0 ATOMG.E.ADD.STRONG.GPU PT, R3, desc[UR42][R2.64], R5 ;  /* 0x00000005020309a8 */ /* 0x004ea200081ee1ea */
[----:B------:R-:W1:Y:S02]  /*180f0*/  S2R R4, SR_LTMASK ;  /* 0x0000000000047919 */ /* 0x000e640000003900 */
[----:B-1----:R-:W-:-:S04]  /*18100*/  LOP3.LUT R4, R4, UR4, RZ, 0xc0, !PT ;  /* 0x0000000404047c12 */ /* 0x002fc8000f8ec0ff */
[----:B0-----:R-:W0:Y:S01]  /*18110*/  POPC R7, R4 ;  /* 0x0000000400077309 */ /* 0x001e220000000000 */
[----:B--2---:R-:W0:Y:S02]  /*18120*/  SHFL.IDX PT, R0, R3, R0, 0x1f ;  /* 0x00001f0003007589 */ /* 0x004e2400000e0000 */
[----:B0-----:R-:W-:Y:S01]  /*18130*/  IADD3 R16, R0, UR37, R7 ;  /* 0x0000002500107c10 */ /* 0x001fe2000fffe007 */
[----:B------:R-:W-:Y:S06]  /*18140*/  BRA `(.L_x_741) ;  /* 0x0000003400647947 */ /* 0x000fec0003800000 */
.L_x_740:
        /* <DEDUP_REMOVED lines=10> */
[----:B------:R-:W1:Y:S01]  /*181f0*/  LDC.64 R2, c[0x4][R2] ;  /* 0x0100000002027b82 */ /* 0x000e620000000a00 */
[----:B------:R-:W-:Y:S01]  /*18200*/  IMAD.U32 R6, RZ, RZ, UR8 ;  /* 0x00000008ff067e24 */ /* 0x000fe2000f8e00ff */
[----:B------:R-:W-:Y:S01]  /*18210*/  MOV R10, UR4 ;  /* 0x00000004000a7c02 */ /* 0x000fe20008000f00 */
[----:B0-----:R-:W-:Y:S01]  /*18220*/  IMAD.U32 R7, RZ, RZ, UR9 ;  /* 0x00000009ff077e24 */ /* 0x001fe2000f8e00ff */
[----:B------:R-:W-:Y:S01]  /*18230*/  MOV R12, 0x1 ;  /* 0x00000001000c7802 */ /* 0x000fe20000000f00 */
[----:B------:R-:W-:-:S02]  /*18240*/  IMAD.U32 R11, RZ, RZ, UR5 ;  /* 0x00000005ff0b7e24 */ /* 0x000fc4000f8e00ff */
[----:B------:R-:W-:Y:S02]  /*18250*/  IMAD.MOV.U32 R8, RZ, RZ, 0x70 ;  /* 0x00000070ff087424 */ /* 0x000fe400078e00ff */
[----:B------:R-:W-:-:S07]  /*18260*/  IMAD.MOV.U32 R13, RZ, RZ, RZ ;  /* 0x000000ffff0d7224 */ /* 0x000fce00078e00ff */
[----:B------:R-:W-:-:S07]  /*18270*/  LEPC R20, `(.L_x_743) ;  /* 0x000000001014794e */ /* 0x000fce0000000000 */
[----:B-1----:R-:W-:Y:S05]  /*18280*/  CALL.ABS.NOINC R2 ;  /* 0x0000000002007343 */ /* 0x002fea0003c00000 */
.L_x_743:
[----:B------:R-:W-:Y:S05]  /*18290*/  BSYNC B6 ;  /* 0x0000000000067941 */ /* 0x000fea0003800000 */
.L_x_742:
        /* <DEDUP_REMOVED lines=8> */
[----:B------:R1:W2:Y:S01]  /*18320*/  LDC.64 R2, c[0x4][R26] ;  /* 0x010000001a027b82 */ /* 0x0002a20000000a00 */
[----:B------:R-:W-:Y:S01]  /*18330*/  MOV R4, UR6 ;  /* 0x0000000600047c02 */ /* 0x000fe20008000f00 */
[----:B------:R-:W-:Y:S01]  /*18340*/  IMAD.U32 R5, RZ, RZ, UR7 ;  /* 0x00000007ff057e24 */ /* 0x000fe2000f8e00ff */
[----:B0-----:R-:W-:Y:S01]  /*18350*/  MOV R7, UR9 ;  /* 0x0000000900077c02 */ /* 0x001fe20008000f00 */
[----:B------:R-:W-:Y:S01]  /*18360*/  IMAD.U32 R6, RZ, RZ, UR8 ;  /* 0x00000008ff067e24 */ /* 0x000fe2000f8e00ff */
[----:B------:R-:W-:Y:S01]  /*18370*/  MOV R8, 0x70 ;  /* 0x0000007000087802 */ /* 0x000fe20000000f00 */
[----:B------:R-:W-:-:S02]  /*18380*/  IMAD.U32 R10, RZ, RZ, UR4 ;  /* 0x00000004ff0a7e24 */ /* 0x000fc4000f8e00ff */
[----:B------:R-:W-:Y:S02]  /*18390*/  IMAD.U32 R11, RZ, RZ, UR5 ;  /* 0x00000005ff0b7e24 */ /* 0x000fe4000f8e00ff */
[----:B------:R-:W-:Y:S02]  /*183a0*/  IMAD.MOV.U32 R12, RZ, RZ, 0x1 ;  /* 0x00000001ff0c7424 */ /* 0x000fe400078e00ff */
[----:B-1----:R-:W-:-:S07]  /*183b0*/  IMAD.MOV.U32 R13, RZ, RZ, RZ ;  /* 0x000000ffff0d7224 */ /* 0x002fce00078e00ff */
[----:B------:R-:W-:-:S07]  /*183c0*/  LEPC R20, `(.L_x_746) ;  /* 0x000000001014794e */ /* 0x000fce0000000000 */
[----:B--2---:R-:W-:Y:S05]  /*183d0*/  CALL.ABS.NOINC R2 ;  /* 0x0000000002007343 */ /* 0x004fea0003c00000 */
.L_x_746:
[----:B------:R0:W1:Y:S01]  /*183e0*/  LDC.64 R2, c[0x4][R26] ;  /* 0x010000001a027b82 */ /* 0x0000620000000a00 */
[----:B------:R-:W-:Y:S01]  /*183f0*/  ULDC.64 UR4, c[0x4][0x80] ;  /* 0x0100200000047ab9 */ /* 0x000fe20000000a00 */
[----:B------:R-:W-:Y:S01]  /*18400*/  ULDC.64 UR6, c[0x4][0x88] ;  /* 0x0100220000067ab9 */ /* 0x000fe20000000a00 */
[----:B------:R-:W-:Y:S01]  /*18410*/  ULDC.64 UR8, c[0x4][0x18] ;  /* 0x0100060000087ab9 */ /* 0x000fe20000000a00 */
[----:B------:R-:W-:Y:S01]  /*18420*/  MOV R4, UR4 ;  /* 0x0000000400047c02 */ /* 0x000fe20008000f00 */
[----:B------:R-:W-:Y:S01]  /*18430*/  IMAD.U32 R5, RZ, RZ, UR5 ;  /* 0x00000005ff057e24 */ /* 0x000fe2000f8e00ff */
[----:B------:R-:W-:Y:S01]  /*18440*/  MOV R7, UR7 ;  /* 0x0000000700077c02 */ /* 0x000fe20008000f00 */
[----:B------:R-:W-:Y:S01]  /*18450*/  IMAD.U32 R6, RZ, RZ, UR6 ;  /* 0x00000006ff067e24 */ /* 0x000fe2000f8e00ff */
[----:B------:R-:W-:Y:S01]  /*18460*/  MOV R8, 0x70 ;  /* 0x0000007000087802 */ /* 0x000fe20000000f00 */
[----:B------:R-:W-:Y:S02]  /*18470*/  IMAD.U32 R10, RZ, RZ, UR8 ;  /* 0x00000008ff0a7e24 */ /* 0x000fe4000f8e00ff */
[----:B------:R-:W-:-:S02]  /*18480*/  IMAD.U32 R11, RZ, RZ, UR9 ;  /* 0x00000009ff0b7e24 */ /* 0x000fc4000f8e00ff */
[----:B------:R-:W-:Y:S02]  /*18490*/  IMAD.MOV.U32 R12, RZ, RZ, 0x1 ;  /* 0x00000001ff0c7424 */ /* 0x000fe400078e00ff */
[----:B0-----:R-:W-:-:S07]  /*184a0*/  IMAD.MOV.U32 R13, RZ, RZ, RZ ;  /* 0x000000ffff0d7224 */ /* 0x001fce00078e00ff */
[----:B------:R-:W-:-:S07]  /*184b0*/  LEPC R20, `(.L_x_745) ;  /* 0x000000001014794e */ /* 0x000fce0000000000 */
[----:B-1----:R-:W-:Y:S05]  /*184c0*/  CALL.ABS.NOINC R2 ;  /* 0x0000000002007343 */ /* 0x002fea0003c00000 */
.L_x_745:
[----:B------:R-:W-:Y:S05]  /*184d0*/  BSYNC B6 ;  /* 0x0000000000067941 */ /* 0x000fea0003800000 */
.L_x_744:
[----:B------:R-:W2:Y:S01]  /*184e0*/  LDL R26, [R1+0x1c] ;  /* 0x00001c00011a7983 */ /* 0x000ea20000100800 */
[----:B------:R-:W-:Y:S01]  /*184f0*/  ULDC.64 UR4, c[0x0][0x9f8] ;  /* 0x00027e0000047ab9 */ /* 0x000fe20000000a00 */
[----:B------:R-:W1:Y:S01]  /*18500*/  LDC R0, c[0x0][0x430] ;  /* 0x00010c00ff007b82 */ /* 0x000e620000000800 */
[----:B------:R-:W-:Y:S01]  /*18510*/  ISETP.NE.U32.AND P0, PT, RZ, UR4, PT ;  /* 0x00000004ff007c0c */ /* 0x000fe2000bf05070 */
[----:B------:R-:W3:Y:S03]  /*18520*/  LDL R20, [R1] ;  /* 0x0000000001147983 */ /* 0x000ee60000100800 */
[----:B------:R-:W-:-:S13]  /*18530*/  ISETP.NE.AND.EX P0, PT, RZ, UR5, PT, P0 ;  /* 0x00000005ff007c0c */ /* 0x000fda000bf05300 */
[----:B------:R-:W-:Y:S01]  /*18540*/  @P0 IADD3 R2, P1, R23, UR4, RZ ;  /* 0x0000000417020c10 */ /* 0x000fe2000ff3e0ff */
[----:B------:R-:W4:Y:S01]  /*18550*/  S2R R21, SR_TID.X ;  /* 0x0000000000157919 */ /* 0x000f220000002100 */
[----:B------:R-:W-:Y:S02]  /*18560*/  ULDC UR4, c[0x0][0x2f4] ;  /* 0x0000bd0000047ab9 */ /* 0x000fe40000000800 */
[----:B------:R-:W-:-:S05]  /*18570*/  @P0 IADD3.X R3, R24, UR5, RZ, P1, !PT ;  /* 0x0000000518030c10 */ /* 0x000fca0008ffe4ff */
[----:B------:R0:W3:Y:S01]  /*18580*/  @P0 LDG.E R34, desc[UR42][R2.64] ;  /* 0x0000002a02220981 */ /* 0x0000e2000c1e1900 */
[----:B-1----:R-:W-:Y:S01]  /*18590*/  ISETP.NE.AND P1, PT, R0, 0x1, PT ;  /* 0x000000010000780c */ /* 0x002fe20003f25270 */
[----:B------:R-:W1:-:S12]  /*185a0*/  S2R R5, SR_TID.X ;  /* 0x0000000000057919 */ /* 0x000e580000002100 */
[----:B------:R-:W0:Y:S08]  /*185b0*/  @P1 LDC R4, c[0x0][0x434] ;  /* 0x00010d00ff041b82 */ /* 0x000e300000000800 */
[----:B------:R-:W0:Y:S01]  /*185c0*/  @P1 LDC R6, c[0x0][0x438] ;  /* 0x00010e00ff061b82 */ /* 0x000e220000000800 */
[----:B----4-:R-:W-:-:S04]  /*185d0*/  LOP3.LUT R21, R21, 0x7f, RZ, 0xc0, !PT ;  /* 0x0000007f15157812 */ /* 0x010fc800078ec0ff */
[----:B------:R-:W-:Y:S02]  /*185e0*/  SHF.R.U32.HI R21, RZ, 0x3, R21 ;  /* 0x00000003ff157819 */ /* 0x000fe40000011615 */
[----:B-1----:R-:W-:-:S04]  /*185f0*/  SHF.L.U32 R5, R5, 0x4, RZ ;  /* 0x0000000405057819 */ /* 0x002fc800000006ff */
[----:B------:R-:W-:Y:S02]  /*18600*/  LOP3.LUT R5, R5, 0x70, RZ, 0xc0, !PT ;  /* 0x0000007005057812 */ /* 0x000fe400078ec0ff */
[----:B------:R-:W-:Y:S01]  /*18610*/  LOP3.LUT R32, R32, 0xfffffffb, RZ, 0xc0, !PT ;  /* 0xfffffffb20207812 */ /* 0x000fe200078ec0ff */
[----:B------:R-:W-:Y:S01]  /*18620*/  UMOV UR5, 0xffffffff ;  /* 0xffffffff00057882 */ /* 0x000fe20000000000 */
[----:B--2---:R-:W-:-:S04]  /*18630*/  VIADD R26, R26, 0xffffffff ;  /* 0xffffffff1a1a7836 */ /* 0x004fc80000000000 */
[----:B------:R-:W-:-:S05]  /*18640*/  IMAD.SHL.U32 R8, R26, 0x80, RZ ;  /* 0x000000801a087824 */ /* 0x000fca00078e00ff */
[----:B------:R-:W-:-:S04]  /*18650*/  LOP3.LUT R5, R8, R21, R5, 0xfe, !PT ;  /* 0x0000001508057212 */ /* 0x000fc800078efe05 */
[C---:B------:R-:W-:Y:S02]  /*18660*/  ISETP.GE.AND P0, PT, R5.reuse, R36, PT ;  /* 0x000000240500720c */ /* 0x040fe40003f06270 */
[----:B---3--:R-:W-:-:S05]  /*18670*/  IADD3 R5, R5, R20, RZ ;  /* 0x0000001405057210 */ /* 0x008fca0007ffe0ff */
[----:B0-----:R-:W-:-:S04]  /*18680*/  @P1 IMAD.HI.U32 R7, R5, R4, RZ ;  /* 0x0000000405071227 */ /* 0x001fc800078e00ff */
[----:B------:R-:W-:Y:S01]  /*18690*/  IMAD.MOV.U32 R4, RZ, RZ, R5 ;  /* 0x000000ffff047224 */ /* 0x000fe200078e0005 */
[----:B------:R-:W-:Y:S01]  /*186a0*/  @P1 SHF.R.U32.HI R4, RZ, R6, R7 ;  /* 0x00000006ff041219 */ /* 0x000fe20000011607 */
[----:B------:R-:W0:Y:S01]  /*186b0*/  @!P0 LDC.64 R2, c[0x0][0x428] ;  /* 0x00010a00ff028b82 */ /* 0x000e220000000a00 */
[----:B------:R-:W-:-:S03]  /*186c0*/  SHF.R.S32.HI R9, RZ, 0x1f, R34 ;  /* 0x0000001fff097819 */ /* 0x000fc60000011422 */
[----:B------:R-:W-:-:S04]  /*186d0*/  IMAD.MOV R6, RZ, RZ, -R4 ;  /* 0x000000ffff067224 */ /* 0x000fc800078e0a04 */
[----:B------:R-:W-:Y:S01]  /*186e0*/  IMAD R0, R0, R6, R5 ;  /* 0x0000000600007224 */ /* 0x000fe200078e0205 */
[--C-:B------:R-:W-:Y:S01]  /*186f0*/  @!P0 SHF.R.S32.HI R5, RZ, 0x1f, R4.reuse ;  /* 0x0000001fff058819 */ /* 0x100fe20000011404 */
[----:B------:R-:W-:Y:S01]  /*18700*/  IMAD.U32 R7, RZ, RZ, UR38 ;  /* 0x00000026ff077e24 */ /* 0x000fe2000f8e00ff */
[----:B------:R1:W-:Y:S01]  /*18710*/  STL [R1+0x4], R9 ;  /* 0x0000040901007387 */ /* 0x0003e20000100800 */
[-C--:B0-----:R-:W-:Y:S02]  /*18720*/  @!P0 IMAD R6, R9, R2.reuse, RZ ;  /* 0x0000000209068224 */ /* 0x081fe400078e02ff */
[----:B------:R-:W-:-:S04]  /*18730*/  @!P0 IMAD.WIDE.U32 R4, R34, R2, R4 ;  /* 0x0000000222048225 */ /* 0x000fc800078e0004 */
[----:B------:R-:W-:Y:S02]  /*18740*/  @!P0 IMAD R6, R34, R3, R6 ;  /* 0x0000000322068224 */ /* 0x000fe400078e0206 */
[----:B------:R-:W0:Y:S03]  /*18750*/  @!P0 LDC.64 R2, c[0x0][0x418] ;  /* 0x00010600ff028b82 */ /* 0x000e260000000a00 */
[----:B------:R-:W-:Y:S02]  /*18760*/  @!P0 IADD3 R6, R5, R6, RZ ;  /* 0x0000000605068210 */ /* 0x000fe40007ffe0ff */
        /* <DEDUP_REMOVED lines=12> */
[----:B-1----:R-:W-:Y:S06]  /*18830*/  BRA.DIV UR5, `(.L_x_747) ;  /* 0x0000006205507947 */ /* 0x002fec000b800000 */
.L_x_926:
[----:B------:R-:W-:Y:S05]  /*18840*/  @!P2 BRA `(.L_x_748) ;  /* 0x000000000004a947 */ /* 0x000fea0003800000 */
[----:B------:R-:W-:Y:S01]  /*18850*/  BPT.TRAP 0x1 ;  /* 0x000000040000795c */ /* 0x000fe20000300000 */
.L_x_748:
[----:B------:R-:W-:Y:S01]  /*18860*/  SHF.R.S32.HI R5, RZ, 0x1f, R0 ;  /* 0x0000001fff057819 */ /* 0x000fe20000011400 */
[----:B------:R-:W-:Y:S01]  /*18870*/  ULDC.64 UR4, c[0x0][0x328] ;  /* 0x0000ca0000047ab9 */ /* 0x000fe20000000a00 */
[----:B------:R-:W-:Y:S01]  /*18880*/  ULDC.64 UR6, c[0x0][0x318] ;  /* 0x0000c60000067ab9 */ /* 0x000fe20000000a00 */
[----:B------:R-:W-:Y:S02]  /*18890*/  BSSY B0, `(.L_x_749) ;  /* 0x0000014000007945 */ /* 0x000fe40003800000 */
[----:B------:R-:W-:-:S04]  /*188a0*/  IMAD R3, R5, UR4, RZ ;  /* 0x0000000405037c24 */ /* 0x000fc8000f8e02ff */
[C---:B------:R-:W-:Y:S02]  /*188b0*/  IMAD R6, R0.reuse, UR5, R3 ;  /* 0x0000000500067c24 */ /* 0x040fe4000f8e0203 */
[----:B------:R-:W-:Y:S01]  /*188c0*/  IMAD.WIDE.U32 R2, R0, UR4, RZ ;  /* 0x0000000400027c25 */ /* 0x000fe2000f8e00ff */
[----:B------:R-:W-:-:S04]  /*188d0*/  ULDC.64 UR4, c[0x0][0x338] ;  /* 0x0000ce0000047ab9 */ /* 0x000fc80000000a00 */
[----:B------:R-:W-:Y:S02]  /*188e0*/  IADD3 R3, R3, R6, RZ ;  /* 0x0000000603037210 */ /* 0x000fe40007ffe0ff */
        /* <DEDUP_REMOVED lines=14> */
.L_x_927:
[----:B------:R-:W-:Y:S05]  /*189d0*/  BSYNC B0 ;  /* 0x0000000000007941 */ /* 0x000fea0003800000 */
.L_x_749:
[----:B------:R-:W1:Y:S01]  /*189e0*/  S2R R9, SR_TID.X ;  /* 0x0000000000097919 */ /* 0x000e620000002100 */
[----:B------:R-:W-:Y:S01]  /*189f0*/  ULDC.64 UR4, c[0x0][0x300] ;  /* 0x0000c00000047ab9 */ /* 0x000fe20000000a00 */
[----:B------:R-:W-:Y:S01]  /*18a00*/  ULDC.64 UR6, c[0x0][0x2e8] ;  /* 0x0000ba0000067ab9 */ /* 0x000fe20000000a00 */
[----:B------:R-:W-:Y:S01]  /*18a10*/  IMAD R5, R5, UR4, RZ ;  /* 0x0000000405057c24 */ /* 0x000fe2000f8e02ff */
[----:B------:R-:W-:Y:S01]  /*18a20*/  LOP3.LUT P3, RZ, R32, 0x2, RZ, 0xc0, !PT ;  /* 0x0000000220ff7812 */ /* 0x000fe2000786c0ff */
        /* <DEDUP_REMOVED lines=24> */
[----:B0-----:R-:W-:-:S04]  /*18bb0*/  @P0 LEA R3, P1, R31, R3, 0x1 ;  /* 0x000000031f030211 */ /* 0x001fc800078208ff */
[----:B-1----:R-:W-:-:S04]  /*18bc0*/  @P0 IADD3.X R2, RZ, R2, RZ, P1, !PT ;  /* 0x00000002ff020210 */ /* 0x002fc80000ffe4ff */
[----:B------:R-:W-:-:S04]  /*18bd0*/  @P0 LOP3.LUT R3, R3, R2, RZ, 0x3c, !PT ;  /* 0x0000000203030212 */ /* 0x000fc800078e3cff */
[----:B------:R-:W-:-:S04]  /*18be0*/  @P0 LOP3.LUT R2, R3, R2, RZ, 0x3c, !PT ;  /* 0x0000000203020212 */ /* 0x000fc800078e3cff */
[----:B------:R-:W-:-:S05]  /*18bf0*/  @P0 LOP3.LUT R3, R3, R2, RZ, 0x3c, !PT ;  /* 0x0000000203030212 */ /* 0x000fca00078e3cff */
[----:B------:R-:W-:Y:S01]  /*18c00*/  @!PT LDS RZ, [RZ] ;  /* 0x00000000fffff984 */ /* 0x000fe20000000800 */
        /* <DEDUP_REMOVED lines=62> */
[----:B0-----:R-:W-:-:S04]  /*18ff0*/  @P0 LEA R3, P1, R31, R3, 0x1 ;  /* 0x000000031f030211 */ /* 0x001fc800078208ff */
[----:B-1----:R-:W-:-:S04]  /*19000*/  @P0 IADD3.X R2, RZ, R2, RZ, P1, !PT ;  /* 0x00000002ff020210 */ /* 0x002fc80000ffe4ff */
[----:B------:R-:W-:-:S04]  /*19010*/  @P0 LOP3.LUT R3, R3, R2, RZ, 0x3c, !PT ;  /* 0x0000000203030212 */ /* 0x000fc800078e3cff */
[----:B------:R-:W-:-:S04]  /*19020*/  @P0 LOP3.LUT R2, R3, R2, RZ, 0x3c, !PT ;  /* 0x0000000203020212 */ /* 0x000fc800078e3cff */
[----:B------:R-:W-:-:S05]  /*19030*/  @P0 LOP3.LUT R3, R3, R2, RZ, 0x3c, !PT ;  /* 0x0000000203030212 */ /* 0x000fca00078e3cff */
[----:B------:R-:W-:Y:S04]  /*19040*/  @P0 LDGSTS.E.BYPASS.LTC128B.128 [R8+0x1b400], desc[UR42][R2.64], !P3 ;  /* 0x1b40000002080fae */ /* 0x000fe8000d901d6a */
[----:B------:R0:W-:Y:S04]  /*19050*/  @P0 LDGSTS.E.BYPASS.LTC128B.128 [R8+0x1f400], desc[UR42][R2.64+0x80], !P2 ;  /* 0x1f40008002080fae */ /* 0x0001e8000d101d6a */
[----:B0-2---:R0:W1:Y:S02]  /*19060*/  SHFL.IDX PT, R2, R4, 0x7, 0x181f ;  /* 0x00f81f0004027f89 */ /* 0x00506400000e0000 */
.L_x_945:
[----:B------:R-:W-:-:S13]  /*19070*/  ISETP.GE.AND P0, PT, R6, 0x71, PT ;  /* 0x000000710600780c */ /* 0x000fda0003f06270 */
[----:B-1----:R-:W-:Y:S02]  /*19080*/  @P0 LEA R2, P1, R31, R2, 0x1 ;  /* 0x000000021f020211 */ /* 0x002fe400078208ff */
[----:B------:R-:W-:-:S03]  /*19090*/  @P0 LEA R5, R5, R22, 0x1 ;  /* 0x0000001605050211 */ /* 0x000fc600078e08ff */
        /* <DEDUP_REMOVED lines=8> */
.L_x_752:
[----:B------:R-:W-:Y:S02]  /*19120*/  PLOP3.LUT P1, PT, P1, P0, PT, 0xa2, 0x0 ;  /* 0x000000000000781c */ /* 0x000fe40000f21472 */
[----:B------:R-:W-:-:S08]  /*19130*/  @P0 R2UR P1, UR4, R7 ;  /* 0x00000000070402ca */ /* 0x000fd00000020000 */
[----:B------:R-:W-:-:S05]  /*19140*/  @P0 PLOP3.LUT P0, PT, P1, PT, PT, 0x80, 0x0 ;  /* 0x000000000000081c */ /* 0x000fca0000f0f070 */
[----:B------:R-:W-:Y:S01]  /*19150*/  @!P1 SYNCS.ARRIVE.TRANS64.RED.A0T1 RZ, [UR4+0x28830], RZ ;  /* 0x028830ffffff99a7 */ /* 0x000fe20008200404 */
[----:B------:R-:W-:Y:S07]  /*19160*/  @!P1 ARRIVES.LDGSTSBAR.64.TRANSCNT [UR4+0x28830] ;  /* 0x02883000ff0099b0 */ /* 0x000fee0008000a84 */
[----:B------:R-:W-:Y:S05]  /*19170*/  @P0 BRA.U.ANY `(.L_x_752) ;  /* 0xfffffffd00e80947 */ /* 0x000fea000393ffff */
[----:B------:R-:W-:Y:S01]  /*19180*/  NOP ;  /* 0x0000000000007918 */ /* 0x000fe20000000000 */
[----:B------:R-:W-:-:S05]  /*19190*/  IMAD.U32 R0, RZ, RZ, UR38 ;  /* 0x00000026ff007e24 */ /* 0x000fca000f8e00ff */
[----:B------:R-:W-:-:S13]  /*191a0*/  ISETP.NE.AND P2, PT, R0, 0x3, PT ;  /* 0x000000030000780c */ /* 0x000fda0003f45270 */
[----:B------:R-:W-:Y:S05]  /*191b0*/  @!P2 BRA `(.L_x_753) ;  /* 0x000000000004a947 */ /* 0x000fea0003800000 */
[----:B------:R-:W-:Y:S01]  /*191c0*/  BPT.TRAP 0x1 ;  /* 0x000000040000795c */ /* 0x000fe20000300000 */
.L_x_753:
[----:B-1----:R1:W5:Y:S01]  /*191d0*/  LDL.LU R3, [R1+0xc] ;  /* 0x00000c0001037983 */ /* 0x0023620000300800 */
[----:B------:R1:W-:Y:S03]  /*191e0*/  SYNCS.ARRIVE.TRANS64.A1T0 RZ, [R7+URZ+0x28830], RZ ;  /* 0x028830ff07ff79a7 */ /* 0x0003e6000810003f */
[----:B0-----:R1:W5:Y:S02]  /*191f0*/  LDL.LU R4, [R1+0x18] ;  /* 0x0000180001047983 */ /* 0x0013640000300800 */
[----:B------:R-:W-:Y:S05]  /*19200*/  WARPSYNC.ALL ;  /* 0x0000000000007948 */ /* 0x000fea0003800000 */
[----:B------:R-:W-:Y:S01]  /*19210*/  ULDC.64 UR4, c[0x0][0x298] ;  /* 0x0000a60000047ab9 */ /* 0x000fe20000000a00 */
[----:B------:R-:W-:Y:S01]  /*19220*/  ULDC.64 UR6, c[0x0][0xa00] ;  /* 0x0002800000067ab9 */ /* 0x000fe20000000a00 */
[----:B------:R-:W-:Y:S01]  /*19230*/  VIADD R2, R22, 0x10400 ;  /* 0x0001040016027836 */ /* 0x000fe20000000000 */
[----:B------:R-:W-:Y:S01]  /*19240*/  BAR.SYNC.DEFER_BLOCKING 0x8, 0x180 ;  /* 0x0206000000007b1d */ /* 0x000fe20000010000 */
[----:B------:R-:W-:-:S03]  /*19250*/  ISETP.NE.U32.AND P0, PT, RZ, UR6, PT ;  /* 0x00000006ff007c0c */ /* 0x000fc6000bf05070 */
[----:B------:R-:W-:Y:S02]  /*19260*/  LOP3.LUT P1, RZ, R2, 0x3ff, RZ, 0xc0, !PT ;  /* 0x000003ff02ff7812 */ /* 0x000fe4000782c0ff */
[----:B------:R-:W-:Y:S01]  /*19270*/  ISETP.NE.AND.EX P0, PT, RZ, UR7, PT, P0 ;  /* 0x00000007ff007c0c */ /* 0x000fe2000bf05300 */
[----:B------:R-:W-:Y:S03]  /*19280*/  BSSY B6, `(.L_x_754) ;  /* 0x000001c000067945 */ /* 0x000fe60003800000 */
[----:B------:R-:W-:Y:S02]  /*19290*/  SEL R33, R33, RZ, !P0 ;  /* 0x000000ff21217207 */ /* 0x000fe40004000000 */
[----:B-----5:R-:W-:Y:S02]  /*192a0*/  SHF.R.S32.HI R0, RZ, 0x1f, R3 ;  /* 0x0000001fff007819 */ /* 0x020fe40000011403 */
[----:B------:R-:W-:-:S03]  /*192b0*/  SEL R4, R4, RZ, !P0 ;  /* 0x000000ff04047207 */ /* 0x000fc60004000000 */
[----:B------:R-:W-:-:S04]  /*192c0*/  IMAD R0, R0, UR4, RZ ;  /* 0x0000000400007c24 */ /* 0x000fc8000f8e02ff */
[C---:B------:R-:W-:Y:S02]  /*192d0*/  IMAD R0, R3.reuse, UR5, R0 ;  /* 0x0000000503007c24 */ /* 0x040fe4000f8e0200 */
[----:B------:R-:W-:-:S05]  /*192e0*/  IMAD.WIDE.U32 R2, R3, UR4, RZ ;  /* 0x0000000403027c25 */ /* 0x000fca000f8e00ff */
[----:B------:R-:W-:Y:S01]  /*192f0*/  IADD3 R0, R3, R0, RZ ;  /* 0x0000000003007210 */ /* 0x000fe20007ffe0ff */
        /* <DEDUP_REMOVED lines=13> */
[----:B-1----:R-:W-:Y:S01]  /*193d0*/  IMAD.U32 R7, RZ, RZ, UR7 ;  /* 0x00000007ff077e24 */ /* 0x002fe2000f8e00ff */
[----:B------:R-:W-:Y:S01]  /*193e0*/  MOV R13, RZ ;  /* 0x000000ff000d7202 */ /* 0x000fe20000000f00 */
[----:B------:R-:W-:-:S02]  /*193f0*/  IMAD.U32 R10, RZ, RZ, UR8 ;  /* 0x00000008ff0a7e24 */ /* 0x000fc4000f8e00ff */
[----:B------:R-:W-:Y:S02]  /*19400*/  IMAD.MOV.U32 R8, RZ, RZ, 0x70 ;  /* 0x00000070ff087424 */ /* 0x000fe400078e00ff */
[----:B------:R-:W-:-:S07]  /*19410*/  IMAD.MOV.U32 R12, RZ, RZ, 0x1 ;  /* 0x00000001ff0c7424 */ /* 0x000fce00078e00ff */
[----:B------:R-:W-:-:S07]  /*19420*/  LEPC R20, `(.L_x_755) ;  /* 0x000000001014794e */ /* 0x000fce0000000000 */
[----:B0-----:R-:W-:Y:S05]  /*19430*/  CALL.ABS.NOINC R2 ;  /* 0x0000000002007343 */ /* 0x001fea0003c00000 */
.L_x_755:
[----:B------:R-:W-:Y:S05]  /*19440*/  BSYNC B6 ;  /* 0x0000000000067941 */ /* 0x000fea0003800000 */
.L_x_754:
[----:B------:R-:W2:Y:S01]  /*19450*/  LDL.LU R20, [R1+0x18] ;  /* 0x0000180001147983 */ /* 0x000ea20000300800 */
[----:B------:R-:W-:Y:S01]  /*19460*/  ULDC.64 UR4, c[0x0][0x2d8] ;  /* 0x0000b60000047ab9 */ /* 0x000fe20000000a00 */
[----:B-1----:R-:W1:Y:S01]  /*19470*/  LDC R7, c[0x0][0x448] ;  /* 0x00011200ff077b82 */ /* 0x002e620000000800 */
[----:B------:R-:W3:Y:S01]  /*19480*/  S2R R6, SR_TID.X ;  /* 0x0000000000067919 */ /* 0x000ee20000002100 */
[----:B0-----:R-:W-:Y:S01]  /*19490*/  IMAD.SHL.U32 R4, R17, 0x80, RZ ;  /* 0x0000008011047824 */ /* 0x001fe200078e00ff */
[----:B------:R-:W-:Y:S01]  /*194a0*/  ULDC.64 UR6, c[0x0][0x280] ;  /* 0x0000a00000067ab9 */ /* 0x000fe20000000a00 */
[----:B------:R-:W4:Y:S04]  /*194b0*/  LDL.LU R21, [R1+0xc] ;  /* 0x00000c0001157983 */ /* 0x000f280000300800 */
[----:B------:R-:W4:Y:S04]  /*194c0*/  LDL.LU.64 R2, [R1+0x10] ;  /* 0x0000100001027983 */ /* 0x000f280000300a00 */
[----:B------:R0:W5:Y:S01]  /*194d0*/  LDL R9, [R1+0x8] ;  /* 0x0000080001097983 */ /* 0x0001620000100800 */
[----:B-1----:R-:W-:-:S13]  /*194e0*/  ISETP.NE.AND P0, PT, R7, 0x1, PT ;  /* 0x000000010700780c */ /* 0x002fda0003f05270 */
[----:B------:R-:W1:Y:S01]  /*194f0*/  @P0 LDC R5, c[0x0][0x44c] ;  /* 0x00011300ff050b82 */ /* 0x000e620000000800 */
[----:B----4-:R-:W-:Y:S02]  /*19500*/  IMAD.MOV.U32 R3, RZ, RZ, R21 ;  /* 0x000000ffff037224 */ /* 0x010fe400078e0015 */
[----:B------:R-:W-:-:S04]  /*19510*/  IMAD.WIDE.U32 R2, R18, UR4, R2 ;  /* 0x0000000412027c25 */ /* 0x000fc8000f8e0002 */
[----:B------:R-:W-:Y:S01]  /*19520*/  IMAD R3, R18, UR5, R3 ;  /* 0x0000000512037c24 */ /* 0x000fe2000f8e0203 */
[----:B------:R-:W-:Y:S02]  /*19530*/  ULDC.64 UR4, c[0x0][0x2e0] ;  /* 0x0000b80000047ab9 */ /* 0x000fe40000000a00 */
[----:B--2---:R-:W-:Y:S02]  /*19540*/  IMAD R0, R20, UR4, RZ ;  /* 0x0000000414007c24 */ /* 0x004fe4000f8e02ff */
[----:B------:R-:W2:Y:S01]  /*19550*/  S2R R20, SR_TID.X ;  /* 0x0000000000147919 */ /* 0x000ea20000002100 */
[----:B------:R-:W-:-:S04]  /*19560*/  IMAD.WIDE.U32 R2, R33, UR4, R2 ;  /* 0x0000000421027c25 */ /* 0x000fc8000f8e0002 */
[----:B------:R-:W-:Y:S01]  /*19570*/  IMAD R0, R33, UR5, R0 ;  /* 0x0000000521007c24 */ /* 0x000fe2000f8e0200 */
[----:B---3--:R-:W-:Y:S01]  /*19580*/  SHF.L.U32 R6, R6, 0x4, RZ ;  /* 0x0000000406067819 */ /* 0x008fe200000006ff */
[----:B------:R-:W-:Y:S02]  /*19590*/  ULDC.64 UR4, c[0x0][0x2d0] ;  /* 0x0000b40000047ab9 */ /* 0x000fe40000000a00 */
[----:B------:R-:W-:Y:S02]  /*195a0*/  IMAD.IADD R3, R3, 0x1, R0 ;  /* 0x0000000103037824 */ /* 0x000fe400078e0200 */
[----:B------:R-:W3:Y:S01]  /*195b0*/  @P0 LDC R0, c[0x0][0x450] ;  /* 0x00011400ff000b82 */ /* 0x000ee20000000800 */
[----:B--2---:R-:W-:-:S04]  /*195c0*/  LOP3.LUT R20, R20, 0x7f, RZ, 0xc0, !PT ;  /* 0x0000007f14147812 */ /* 0x004fc800078ec0ff */
[----:B------:R-:W-:Y:S02]  /*195d0*/  SHF.R.U32.HI R10, RZ, 0x3, R20 ;  /* 0x00000003ff0a7819 */ /* 0x000fe40000011614 */
[----:B------:R0:W5:Y:S01]  /*195e0*/  LDL R20, [R1+0x20] ;  /* 0x0000200001147983 */ /* 0x0001620000100800 */
[----:B------:R-:W-:-:S04]  /*195f0*/  LOP3.LUT R6, R6, 0x70, RZ, 0xc0, !PT ;  /* 0x0000007006067812 */ /* 0x000fc800078ec0ff */
[----:B------:R-:W-:-:S05]  /*19600*/  LOP3.LUT R6, R4, R10, R6, 0xfe, !PT ;  /* 0x0000000a04067212 */ /* 0x000fca00078efe06 */
[----:B-1----:R-:W-:-:S04]  /*19610*/  @P0 IMAD.HI.U32 R8, R6, R5, RZ ;  /* 0x0000000506080227 */ /* 0x002fc800078e00ff */
[----:B------:R-:W-:Y:S01]  /*19620*/  IMAD.MOV.U32 R5, RZ, RZ, R6 ;  /* 0x000000ffff057224 */ /* 0x000fe200078e0006 */
[----:B---3--:R-:W-:-:S04]  /*19630*/  @P0 SHF.R.U32.HI R5, RZ, R0, R8 ;  /* 0x00000000ff050219 */ /* 0x008fc80000011608 */
[----:B------:R-:W-:-:S05]  /*19640*/  IADD3 R0, -R5, RZ, RZ ;  /* 0x000000ff05007210 */ /* 0x000fca0007ffe1ff */
[----:B------:R-:W-:Y:S01]  /*19650*/  IMAD R0, R7, R0, R6 ;  /* 0x0000000007007224 */ /* 0x000fe200078e0206 */
[----:B------:R-:W-:Y:S01]  /*19660*/  SHF.R.S32.HI R6, RZ, 0x1f, R5 ;  /* 0x0000001fff067819 */ /* 0x000fe20000011405 */
[----:B------:R-:W-:-:S04]  /*19670*/  IMAD.WIDE.U32 R2, R5, UR4, R2 ;  /* 0x0000000405027c25 */ /* 0x000fc8000f8e0002 */
[----:B------:R-:W-:-:S04]  /*19680*/  IMAD R6, R6, UR4, RZ ;  /* 0x0000000406067c24 */ /* 0x000fc8000f8e02ff */
[----:B------:R-:W-:Y:S01]  /*19690*/  IMAD R5, R5, UR5, R6 ;  /* 0x0000000505057c24 */ /* 0x000fe2000f8e0206 */
[----:B------:R-:W-:-:S03]  /*196a0*/  ULDC.64 UR4, c[0x0][0x2c8] ;  /* 0x0000b20000047ab9 */ /* 0x000fc60000000a00 */
[----:B------:R-:W-:Y:S01]  /*196b0*/  IMAD.IADD R3, R3, 0x1, R5 ;  /* 0x0000000103037824 */ /* 0x000fe200078e0205 */
[----:B------:R-:W-:-:S05]  /*196c0*/  SHF.R.S32.HI R5, RZ, 0x1f, R0 ;  /* 0x0000001fff057819 */ /* 0x000fca0000011400 */
[----:B------:R-:W-:Y:S02]  /*196d0*/  IMAD R5, R5, UR4, RZ ;  /* 0x0000000405057c24 */ /* 0x000fe4000f8e02ff */
[----:B------:R-:W-:Y:S01]  /*196e0*/  IMAD.WIDE.U32 R2, R0, UR4, R2 ;  /* 0x0000000400027c25 */ /* 0x000fe2000f8e0002 */
[----:B------:R-:W-:-:S03]  /*196f0*/  ULDC UR4, c[0x0][0x2b8] ;  /* 0x0000ae0000047ab9 */ /* 0x000fc60000000800 */
[----:B------:R-:W-:Y:S01]  /*19700*/  IMAD R5, R0, UR5, R5 ;  /* 0x0000000500057c24 */ /* 0x000fe2000f8e0205 */
[----:B------:R-:W-:-:S03]  /*19710*/  LEA R0, P2, R2, UR6, 0x1 ;  /* 0x0000000602007c11 */ /* 0x000fc6000f8408ff */
[----:B------:R-:W-:Y:S01]  /*19720*/  IMAD.IADD R5, R3, 0x1, R5 ;  /* 0x0000000103057824 */ /* 0x000fe200078e0205 */
[----:B------:R-:W-:Y:S02]  /*19730*/  ISETP.GE.AND P0, PT, R31, UR4, PT ;  /* 0x000000041f007c0c */ /* 0x000fe4000bf06270 */
[----:B------:R-:W-:Y:S01]  /*19740*/  ISETP.GE.AND P1, PT, R30, UR4, PT ;  /* 0x000000041e007c0c */ /* 0x000fe2000bf26270 */
[----:B------:R-:W-:Y:S01]  /*19750*/  UMOV UR4, 0xffffffff ;  /* 0xffffffff00047882 */ /* 0x000fe20000000000 */
[----:B------:R-:W-:Y:S02]  /*19760*/  LEA.HI.X R5, R2, UR7, R5, 0x1, P2 ;  /* 0x0000000702057c11 */ /* 0x000fe400090f0c05 */
[----:B0-----:R-:W-:Y:S09]  /*19770*/  BRA.DIV UR4, `(.L_x_756) ;  /* 0x0000005e04947947 */ /* 0x001ff2000b800000 */
[----:B------:R-:W0:Y:S01]  /*19780*/  SHFL.IDX PT, R14, R0, RZ, 0x181f ;  /* 0x00181fff000e7589 */ /* 0x000e2200000e0000 */
[----:B-----5:R-:W-:Y:S01]  /*19790*/  IMAD R6, R20, R7, RZ ;  /* 0x0000000714067224 */ /* 0x020fe200078e02ff */
[----:B------:R-:W-:Y:S02]  /*197a0*/  IADD3 R4, R10, R4, RZ ;  /* 0x000000040a047210 */ /* 0x000fe40007ffe0ff */
[----:B------:R-:W1:Y:S02]  /*197b0*/  SHFL.IDX PT, R2, R5, RZ, 0x181f ;  /* 0x00181fff05027589 */ /* 0x000e6400000e0000 */
[C---:B------:R-:W-:Y:S02]  /*197c0*/  ISETP.GE.AND P3, PT, R4.reuse, R6, PT ;  /* 0x000000060400720c */ /* 0x040fe40003f66270 */
[----:B------:R-:W-:-:S11]  /*197d0*/  IADD3 R7, R4, 0x10, RZ ;  /* 0x0000001004077810 */ /* 0x000fd60007ffe0ff */
        /* <DEDUP_REMOVED lines=19> */
[----:B-1----:R-:W-:Y:S01]  /*19910*/  @!P3 IMAD.X R7, RZ, RZ, R2, P2 ;  /* 0x000000ffff07b224 */ /* 0x002fe200010e0602 */
[----:B------:R-:W-:Y:S02]  /*19920*/  @!P3 MOV R2, R14 ;  /* 0x0000000e0002b202 */ /* 0x000fe40000000f00 */
[----:B------:R-:W0:Y:S01]  /*19930*/  SHFL.IDX PT, R14, R0, 0x3, 0x181f ;  /* 0x00781f00000e7f89 */ /* 0x000e2200000e0000 */
[----:B------:R-:W-:Y:S02]  /*19940*/  @!P3 IMAD.MOV.U32 R3, RZ, RZ, R7 ;  /* 0x000000ffff03b224 */ /* 0x000fe400078e0007 */
[----:B------:R-:W-:-:S03]  /*19950*/  VIADD R7, R4, 0x30 ;  /* 0x0000003004077836 */ /* 0x000fc60000000000 */
        /* <DEDUP_REMOVED lines=8> */
[----:B------:R-:W-:Y:S01]  /*199e0*/  @!P3 IMAD.MOV.U32 R3, RZ, RZ, R7 ;  /* 0x000000ffff03b224 */ /* 0x000fe200078e0007 */
[----:B------:R-:W-:-:S04]  /*199f0*/  IADD3 R7, R4, 0x40, RZ ;  /* 0x0000004004077810 */ /* 0x000fc80007ffe0ff */
        /* <DEDUP_REMOVED lines=24> */
[----:B0-----:R-:W-:Y:S01]  /*19b80*/  @!P3 LEA R14, P2, R31, R14, 0x1 ;  /* 0x0000000e1f0eb211 */ /* 0x001fe200078408ff */
[----:B------:R-:W0:Y:S03]  /*19b90*/  SHFL.IDX PT, R5, R5, 0x7, 0x181f ;  /* 0x00f81f0005057f89 */ /* 0x000e2600000e0000 */
[----:B-1----:R-:W-:Y:S01]  /*19ba0*/  @!P3 IADD3.X R7, RZ, R2, RZ, P2, !PT ;  /* 0x00000002ff07b210 */ /* 0x002fe200017fe4ff */
[----:B------:R-:W-:-:S02]  /*19bb0*/  @!P3 IMAD.MOV.U32 R2, RZ, RZ, R14 ;  /* 0x000000ffff02b224 */ /* 0x000fc400078e000e */
[----:B------:R1:W2:Y:S02]  /*19bc0*/  SHFL.IDX PT, R14, R0, 0x7, 0x181f ;  /* 0x00f81f00000e7f89 */ /* 0x0002a400000e0000 */
[----:B------:R-:W-:-:S05]  /*19bd0*/  @!P3 IMAD.MOV.U32 R3, RZ, RZ, R7 ;  /* 0x000000ffff03b224 */ /* 0x000fca00078e0007 */
[----:B------:R1:W-:Y:S04]  /*19be0*/  @!P3 LDGSTS.E.BYPASS.LTC128B.128 [R9+0x13400], desc[UR42][R2.64], !P0 ;  /* 0x134000000209bfae */ /* 0x0003e8000c101d6a */
[----:B0-----:R1:W-:Y:S02]  /*19bf0*/  @!P3 LDGSTS.E.BYPASS.LTC128B.128 [R9+0x17400], desc[UR42][R2.64+0x80], !P1 ;  /* 0x174000800209bfae */ /* 0x0013e4000c901d6a */
.L_x_962:
[----:B-1----:R-:W-:Y:S01]  /*19c00*/  IADD3 R3, R4, 0x70, RZ ;  /* 0x0000007004037810 */ /* 0x002fe20007ffe0ff */
[----:B------:R-:W-:Y:S03]  /*19c10*/  BSSY B0, `(.L_x_757) ;  /* 0x000000a000007945 */ /* 0x000fe60003800000 */
        /* <DEDUP_REMOVED lines=9> */
.L_x_758:
[----:B------:R-:W-:Y:S05]  /*19cb0*/  BSYNC B0 ;  /* 0x0000000000007941 */ /* 0x000fea0003800000 */
.L_x_757:
[----:B------:R-:W-:Y:S01]  /*19cc0*/  NOP ;  /* 0x0000000000007918 */ /* 0x000fe20000000000 */
[----:B------:R-:W-:-:S13]  /*19cd0*/  PLOP3.LUT P0, PT, PT, PT, PT, 0x80, 0x0 ;  /* 0x000000000000781c */ /* 0x000fda0003f0f070 */
.L_x_759:
        /* <DEDUP_REMOVED lines=10> */
[----:B------:R-:W-:-:S04]  /*19d80*/  LOP3.LUT R0, R0, 0xfffffffe, RZ, 0xc0, !PT ;  /* 0xfffffffe00007812 */ /* 0x000fc800078ec0ff */
[----:B------:R-:W-:-:S04]  /*19d90*/  IADD3 R0, R2, -R0, RZ ;  /* 0x8000000002007210 */ /* 0x000fc80007ffe0ff */
        /* <DEDUP_REMOVED lines=9> */
.L_x_963:
[----:B------:R-:W-:Y:S05]  /*19e30*/  BSYNC B0 ;  /* 0x0000000000007941 */ /* 0x000fea0003800000 */
.L_x_760:
[----:B------:R-:W-:Y:S04]  /*19e40*/  BSSY B0, `(.L_x_762) ;  /* 0x000010a000007945 */ /* 0x000fe80003800000 */
[----:B------:R-:W-:Y:S05]  /*19e50*/  @!P1 BRA `(.L_x_763) ;  /* 0x0000001000209947 */ /* 0x000fea0003800000 */
[----:B------:R-:W-:Y:S01]  /*19e60*/  ULDC UR4, c[0x0][0x2f4] ;  /* 0x0000bd0000047ab9 */ /* 0x000fe20000000800 */
[----:B------:R-:W-:Y:S01]  /*19e70*/  IMAD.MOV.U32 R10, RZ, RZ, R25 ;  /* 0x000000ffff0a7224 */ /* 0x000fe200078e0019 */
[----:B------:R-:W-:Y:S01]  /*19e80*/  ISETP.GE.AND P2, PT, R31, UR4, PT ;  /* 0x000000041f007c0c */ /* 0x000fe2000bf46270 */
[----:B------:R-:W-:Y:S01]  /*19e90*/  IMAD.MOV.U32 R33, RZ, RZ, R26 ;  /* 0x000000ffff217224 */ /* 0x000fe200078e001a */
[----:B------:R-:W-:Y:S02]  /*19ea0*/  ISETP.GE.AND P1, PT, R30, UR4, PT ;  /* 0x000000041e007c0c */ /* 0x000fe4000bf26270 */
[----:B------:R-:W-:-:S11]  /*19eb0*/  MOV R17, R28 ;  /* 0x0000001c00117202 */ /* 0x000fd60000000f00 */
.L_x_776:
[----:B------:R-:W3:Y:S01]  /*19ec0*/  LDL R9, [R1] ;  /* 0x0000000001097983 */ /* 0x000ee20000100800 */
[----:B------:R-:W1:Y:S03]  /*19ed0*/  LDC R7, c[0x0][0x430] ;  /* 0x00010c00ff077b82 */ /* 0x000e660000000800 */
[----:B------:R-:W4:Y:S01]  /*19ee0*/  LDL R4, [R1+0x4] ;  /* 0x0000040001047983 */ /* 0x000f220000100800 */
[----:B------:R-:W-:Y:S05]  /*19ef0*/  YIELD ;  /* 0x0000000000007946 */ /* 0x000fea0003800000 */
[----:B0-----:R-:W0:Y:S01]  /*19f00*/  S2R R3, SR_TID.X ;  /* 0x0000000000037919 */ /* 0x001e220000002100 */
[----:B------:R-:W-:Y:S01]  /*19f10*/  ULDC.64 UR4, c[0x0][0x428] ;  /* 0x00010a0000047ab9 */ /* 0x000fe20000000a00 */
[----:B------:R-:W5:Y:S01]  /*19f20*/  S2R R0, SR_TID.X ;  /* 0x0000000000007919 */ /* 0x000f620000002100 */
[----:B-1----:R-:W-:-:S13]  /*19f30*/  ISETP.NE.AND P0, PT, R7, 0x1, PT ;  /* 0x000000010700780c */ /* 0x002fda0003f05270 */
[----:B------:R-:W1:Y:S01]  /*19f40*/  @P0 LDC R5, c[0x0][0x438] ;  /* 0x00010e00ff050b82 */ /* 0x000e620000000800 */
[----:B0-----:R-:W-:-:S04]  /*19f50*/  LOP3.LUT R3, R3, 0x7f, RZ, 0xc0, !PT ;  /* 0x0000007f03037812 */ /* 0x001fc800078ec0ff */
[----:B------:R-:W-:Y:S01]  /*19f60*/  SHF.R.U32.HI R8, RZ, 0x3, R3 ;  /* 0x00000003ff087819 */ /* 0x000fe20000011603 */
[----:B-----5:R-:W-:Y:S02]  /*19f70*/  IMAD.SHL.U32 R0, R0, 0x10, RZ ;  /* 0x0000001000007824 */ /* 0x020fe400078e00ff */
[----:B------:R-:W0:Y:S01]  /*19f80*/  @P0 LDC R3, c[0x0][0x434] ;  /* 0x00010d00ff030b82 */ /* 0x000e220000000800 */
[----:B------:R-:W-:Y:S02]  /*19f90*/  LEA R8, R6, R8, 0x7 ;  /* 0x0000000806087211 */ /* 0x000fe400078e38ff */
[----:B------:R-:W-:-:S04]  /*19fa0*/  LOP3.LUT R0, R0, 0x70, RZ, 0xc0, !PT ;  /* 0x0000007000007812 */ /* 0x000fc800078ec0ff */
[----:B---3--:R-:W-:-:S05]  /*19fb0*/  IADD3 R8, R0, R8, R9 ;  /* 0x0000000800087210 */ /* 0x008fca0007ffe009 */
[----:B0-----:R-:W-:-:S04]  /*19fc0*/  @P0 IMAD.HI.U32 R0, R8, R3, RZ ;  /* 0x0000000308000227 */ /* 0x001fc800078e00ff */
[----:B------:R-:W-:Y:S01]  /*19fd0*/  IMAD.MOV.U32 R9, RZ, RZ, R8 ;  /* 0x000000ffff097224 */ /* 0x000fe200078e0008 */
[----:B-1----:R-:W-:Y:S01]  /*19fe0*/  @P0 SHF.R.U32.HI R9, RZ, R5, R0 ;  /* 0x00000005ff090219 */ /* 0x002fe20000011600 */
[----:B----4-:R-:W-:-:S03]  /*19ff0*/  IMAD R5, R4, UR4, RZ ;  /* 0x0000000404057c24 */ /* 0x010fc6000f8e02ff */
[--C-:B------:R-:W-:Y:S01]  /*1a000*/  SHF.R.S32.HI R3, RZ, 0x1f, R9.reuse ;  /* 0x0000001fff037819 */ /* 0x100fe20000011409 */
[----:B------:R-:W-:Y:S02]  /*1a010*/  IMAD.MOV.U32 R2, RZ, RZ, R9 ;  /* 0x000000ffff027224 */ /* 0x000fe400078e0009 */
[C---:B------:R-:W-:Y:S02]  /*1a020*/  IMAD R5, R34.reuse, UR5, R5 ;  /* 0x0000000522057c24 */ /* 0x040fe4000f8e0205 */
[----:B------:R-:W-:Y:S01]  /*1a030*/  IMAD.WIDE.U32 R2, R34, UR4, R2 ;  /* 0x0000000422027c25 */ /* 0x000fe2000f8e0002 */
[----:B------:R-:W-:-:S04]  /*1a040*/  ULDC.64 UR4, c[0x0][0x418] ;  /* 0x0001060000047ab9 */ /* 0x000fc80000000a00 */
[----:B------:R-:W-:Y:S02]  /*1a050*/  IADD3 R3, R5, R3, RZ ;  /* 0x0000000305037210 */ /* 0x000fe40007ffe0ff */
[----:B------:R-:W-:-:S04]  /*1a060*/  LEA R4, P0, R2, UR4, 0x2 ;  /* 0x0000000402047c11 */ /* 0x000fc8000f8010ff */
[----:B------:R-:W-:-:S05]  /*1a070*/  LEA.HI.X R5, R2, UR5, R3, 0x2, P0 ;  /* 0x0000000502057c11 */ /* 0x000fca00080f1403 */
[----:B------:R0:W3:Y:S01]  /*1a080*/  LDG.E R0, desc[UR42][R4.64] ;  /* 0x0000002a04007981 */ /* 0x0000e2000c1e1900 */
[----:B------:R-:W-:Y:S01]  /*1a090*/  MOV R11, UR38 ;  /* 0x00000026000b7c02 */ /* 0x000fe20008000f00 */
[----:B------:R-:W-:Y:S02]  /*1a0a0*/  VIADD R25, R10, 0x1 ;  /* 0x000000010a197836 */ /* 0x000fe40000000000 */
[----:B------:R-:W-:Y:S01]  /*1a0b0*/  IMAD.MOV R2, RZ, RZ, -R9 ;  /* 0x000000ffff027224 */ /* 0x000fe200078e0a09 */
[----:B------:R-:W-:Y:S01]  /*1a0c0*/  ISETP.NE.AND P3, PT, R11, 0x3, PT ;  /* 0x000000030b00780c */ /* 0x000fe20003f65270 */
[----:B------:R-:W-:Y:S01]  /*1a0d0*/  IMAD.MOV.U32 R26, RZ, RZ, R6 ;  /* 0x000000ffff1a7224 */ /* 0x000fe200078e0006 */
[----:B------:R-:W-:Y:S01]  /*1a0e0*/  ISETP.NE.AND P0, PT, R25, 0x2, PT ;  /* 0x000000021900780c */ /* 0x000fe20003f05270 */
[----:B0-----:R-:W-:-:S03]  /*1a0f0*/  IMAD R4, R7, R2, R8 ;  /* 0x0000000207047224 */ /* 0x001fc600078e0208 */
[----:B------:R-:W-:Y:S02]  /*1a100*/  SEL R28, RZ, 0x1, P0 ;  /* 0x00000001ff1c7807 */ /* 0x000fe40000000000 */
[----:B------:R-:W-:Y:S02]  /*1a110*/  SEL R25, R25, RZ, P0 ;  /* 0x000000ff19197207 */ /* 0x000fe40000000000 */
[----:B------:R-:W-:Y:S02]  /*1a120*/  LOP3.LUT R28, R17, R28, RZ, 0x3c, !PT ;  /* 0x0000001c111c7212 */ /* 0x000fe400078e3cff */
[----:B---3--:R-:W-:Y:S01]  /*1a130*/  SHF.R.S32.HI R21, RZ, 0x1f, R0 ;  /* 0x0000001fff157819 */ /* 0x008fe20000011400 */
[----:B------:R-:W-:Y:S06]  /*1a140*/  @!P3 BRA `(.L_x_764) ;  /* 0x000000000004b947 */ /* 0x000fec0003800000 */
[----:B------:R-:W-:Y:S01]  /*1a150*/  BPT.TRAP 0x1 ;  /* 0x000000040000795c */ /* 0x000fe20000300000 */
.L_x_764:
[----:B------:R-:W-:Y:S01]  /*1a160*/  IMAD R6, R25, 0x8, R22 ;  /* 0x0000000819067824 */ /* 0x000fe200078e0216 */
[----:B------:R-:W-:Y:S01]  /*1a170*/  SHF.L.U32 R3, R28, 0x1f, RZ ;  /* 0x0000001f1c037819 */ /* 0x000fe200000006ff */
[----:B------:R-:W-:Y:S03]  /*1a180*/  BSSY B1, `(.L_x_765) ;  /* 0x0000003000017945 */ /* 0x000fe60003800000 */
[----:B------:R-:W0:Y:S02]  /*1a190*/  SYNCS.PHASECHK.TRANS64.TRYWAIT P0, [R6+URZ+0x28840], R3 ;  /* 0x02884003060075a7 */ /* 0x000e24000800017f */
[----:B0-----:R-:W-:Y:S05]  /*1a1a0*/  @!P0 BRA `(.L_x_766) ;  /* 0x0000005c009c8947 */ /* 0x001fea0003800000 */
.L_x_964:
[----:B------:R-:W-:Y:S05]  /*1a1b0*/  BSYNC B1 ;  /* 0x0000000000017941 */ /* 0x000fea0003800000 */
.L_x_765:
[----:B------:R-:W-:Y:S01]  /*1a1c0*/  SHF.R.S32.HI R20, RZ, 0x1f, R4 ;  /* 0x0000001fff147819 */ /* 0x000fe20000011404 */
[----:B------:R-:W-:Y:S01]  /*1a1d0*/  ULDC.64 UR4, c[0x0][0x300] ;  /* 0x0000c00000047ab9 */ /* 0x000fe20000000a00 */
[----:B------:R-:W-:Y:S01]  /*1a1e0*/  ULDC.64 UR6, c[0x0][0x2e8] ;  /* 0x0000ba0000067ab9 */ /* 0x000fe20000000a00 */
[----:B0-----:R-:W-:Y:S01]  /*1a1f0*/  IMAD.WIDE.U32 R2, R4, UR4, RZ ;  /* 0x0000000404027c25 */ /* 0x001fe2000f8e00ff */
[C---:B------:R-:W-:Y:S02]  /*1a200*/  LOP3.LUT P4, RZ, R32.reuse, 0x2, RZ, 0xc0, !PT ;  /* 0x0000000220ff7812 */ /* 0x040fe4000788c0ff */
[----:B------:R-:W-:Y:S01]  /*1a210*/  LOP3.LUT P3, RZ, R32, 0x1, RZ, 0xc0, !PT ;  /* 0x0000000120ff7812 */ /* 0x000fe2000786c0ff */
[----:B------:R-:W-:Y:S02]  /*1a220*/  IMAD R5, R20, UR4, RZ ;  /* 0x0000000414057c24 */ /* 0x000fe4000f8e02ff */
[----:B------:R-:W-:Y:S02]  /*1a230*/  IMAD R8, R25, 0x4000, R35 ;  /* 0x0000400019087824 */ /* 0x000fe400078e0223 */
        /* <DEDUP_REMOVED lines=15> */
[----:B------:R-:W-:Y:S01]  /*1a330*/  SHF.L.U32 R5, R31, 0x1, RZ ;  /* 0x000000011f057819 */ /* 0x000fe200000006ff */
[----:B------:R-:W-:Y:S02]  /*1a340*/  IMAD R8, R8, 0x2, R22 ;  /* 0x0000000208087824 */ /* 0x000fe400078e0216 */
[----:B------:R-:W1:Y:S01]  /*1a350*/  SHFL.IDX PT, R3, R9, RZ, 0x181f ;  /* 0x00181fff09037589 */ /* 0x000e6200000e0000 */
[----:B0-----:R-:W-:-:S05]  /*1a360*/  IADD3 R2, P0, R2, R5, RZ ;  /* 0x0000000502027210 */ /* 0x001fca0007f1e0ff */
[----:B-1----:R-:W-:-:S05]  /*1a370*/  IMAD.X R3, RZ, RZ, R3, P0 ;  /* 0x000000ffff037224 */ /* 0x002fca00000e0603 */
[----:B------:R-:W-:Y:S01]  /*1a380*/  @!PT LDS RZ, [RZ] ;  /* 0x00000000fffff984 */ /* 0x000fe20000000800 */
        /* <DEDUP_REMOVED lines=40> */
.L_x_982:
[----:B-1----:R-:W-:-:S04]  /*1a610*/  IADD3 R2, P0, R2, R5, RZ ;  /* 0x0000000502027210 */ /* 0x002fc80007f1e0ff */
[----:B------:R-:W-:Y:S02]  /*1a620*/  IADD3.X R3, RZ, R9, RZ, P0, !PT ;  /* 0x00000009ff037210 */ /* 0x000fe400007fe4ff */
[----:B------:R-:W-:-:S03]  /*1a630*/  PLOP3.LUT P0, PT, PT, PT, PT, 0x80, 0x0 ;  /* 0x000000000000781c */ /* 0x000fc60003f0f070 */
[----:B------:R-:W-:Y:S01]  /*1a640*/  @!PT LDS RZ, [RZ] ;  /* 0x00000000fffff984 */ /* 0x000fe20000000800 */
[----:B------:R-:W-:Y:S01]  /*1a650*/  @!PT LDS RZ, [RZ] ;  /* 0x00000000fffff984 */ /* 0x000fe20000000800 */
[----:B------:R-:W-:Y:S01]  /*1a660*/  @!PT LDS RZ, [RZ] ;  /* 0x00000000fffff984 */ /* 0x000fe20000000800 */
[----:B------:R1:W-:Y:S04]  /*1a670*/  LDGSTS.E.BYPASS.LTC128B.128 [R8+0x1bc00], desc[UR42][R2.64], !P4 ;  /* 0x1bc0000002087fae */ /* 0x0003e8000e101d6a */
[----:B------:R1:W-:Y:S01]  /*1a680*/  LDGSTS.E.BYPASS.LTC128B.128 [R8+0x1fc00], desc[UR42][R2.64+0x80], !P3 ;  /* 0x1fc0008002087fae */ /* 0x0003e2000d901d6a */
[----:B------:R-:W-:-:S05]  /*1a690*/  NOP ;  /* 0x0000000000007918 */ /* 0x000fca0000000000 */
.L_x_768:
[----:B------:R-:W-:Y:S02]  /*1a6a0*/  PLOP3.LUT P3, PT, P3, P0, PT, 0xa2, 0x0 ;  /* 0x000000000000781c */ /* 0x000fe40001f61472 */
[----:B------:R-:W-:-:S08]  /*1a6b0*/  @P0 R2UR P3, UR4, R6 ;  /* 0x00000000060402ca */ /* 0x000fd00000060000 */
[----:B------:R-:W-:-:S05]  /*1a6c0*/  @P0 PLOP3.LUT P0, PT, P3, PT, PT, 0x80, 0x0 ;  /* 0x000000000000081c */ /* 0x000fca0001f0f070 */
[----:B------:R-:W-:Y:S01]  /*1a6d0*/  @!P3 SYNCS.ARRIVE.TRANS64.RED.A0T1 RZ, [UR4+0x28830], RZ ;  /* 0x028830ffffffb9a7 */ /* 0x000fe20008200404 */
[----:B------:R-:W-:Y:S07]  /*1a6e0*/  @!P3 ARRIVES.LDGSTSBAR.64.TRANSCNT [UR4+0x28830] ;  /* 0x02883000ff00b9b0 */ /* 0x000fee0008000a84 */
[----:B------:R-:W-:Y:S05]  /*1a6f0*/  @P0 BRA.U.ANY `(.L_x_768) ;  /* 0xfffffffd00e80947 */ /* 0x000fea000393ffff */
[----:B------:R-:W-:Y:S01]  /*1a700*/  NOP ;  /* 0x0000000000007918 */ /* 0x000fe20000000000 */
[----:B-1----:R-:W-:-:S05]  /*1a710*/  IMAD.U32 R2, RZ, RZ, UR38 ;  /* 0x00000026ff027e24 */ /* 0x002fca000f8e00ff */
[----:B------:R-:W-:-:S13]  /*1a720*/  ISETP.NE.AND P4, PT, R2, 0x3, PT ;  /* 0x000000030200780c */ /* 0x000fda0003f85270 */
[----:B------:R-:W-:Y:S05]  /*1a730*/  @!P4 BRA `(.L_x_769) ;  /* 0x000000000004c947 */ /* 0x000fea0003800000 */
[----:B------:R-:W-:Y:S01]  /*1a740*/  BPT.TRAP 0x1 ;  /* 0x000000040000795c */ /* 0x000fe20000300000 */
.L_x_769:
[----:B------:R1:W-:Y:S01]  /*1a750*/  SYNCS.ARRIVE.TRANS64.A1T0 RZ, [R6+URZ+0x28830], RZ ;  /* 0x028830ff06ff79a7 */ /* 0x0003e2000810003f */
[----:B------:R-:W-:Y:S05]  /*1a760*/  @!P4 BRA `(.L_x_770) ;  /* 0x000000000004c947 */ /* 0x000fea0003800000 */
[----:B------:R-:W-:Y:S01]  /*1a770*/  BPT.TRAP 0x1 ;  /* 0x000000040000795c */ /* 0x000fe20000300000 */
.L_x_770:
[----:B------:R-:W-:Y:S01]  /*1a780*/  SHF.L.U32 R3, R17, 0x1f, RZ ;  /* 0x0000001f11037819 */ /* 0x000fe200000006ff */
[----:B-1----:R-:W-:Y:S01]  /*1a790*/  IMAD R6, R10, 0x8, R22 ;  /* 0x000000080a067824 */ /* 0x002fe200078e0216 */
[----:B------:R-:W-:Y:S03]  /*1a7a0*/  BSSY B1, `(.L_x_771) ;  /* 0x0000003000017945 */ /* 0x000fe60003800000 */
[----:B------:R-:W1:Y:S02]  /*1a7b0*/  SYNCS.PHASECHK.TRANS64.TRYWAIT P0, [R6+URZ+0x28860], R3 ;  /* 0x02886003060075a7 */ /* 0x000e64000800017f */
[----:B-1----:R-:W-:Y:S05]  /*1a7c0*/  @!P0 BRA `(.L_x_772) ;  /* 0x0000006000748947 */ /* 0x002fea0003800000 */
.L_x_983:
[----:B------:R-:W-:Y:S05]  /*1a7d0*/  BSYNC B1 ;  /* 0x0000000000017941 */ /* 0x000fea0003800000 */
.L_x_771:
[----:B------:R-:W3:Y:S01]  /*1a7e0*/  S2R R2, SR_TID.X ;  /* 0x0000000000027919 */ /* 0x000ee20000002100 */
[----:B------:R-:W-:Y:S01]  /*1a7f0*/  UMOV UR4, 0xffffffff ;  /* 0xffffffff00047882 */ /* 0x000fe20000000000 */
[----:B------:R-:W-:Y:S01]  /*1a800*/  IMAD R8, R33, -0x80, R36 ;  /* 0xffffff8021087824 */ /* 0x000fe200078e0224 */
[----:B0-----:R-:W-:Y:S02]  /*1a810*/  LEA R7, R10, R35, 0xe ;  /* 0x000000230a077211 */ /* 0x001fe400078e70ff */
[----:B---3--:R-:W-:-:S04]  /*1a820*/  LOP3.LUT R2, R2, 0x7f, RZ, 0xc0, !PT ;  /* 0x0000007f02027812 */ /* 0x008fc800078ec0ff */
[----:B------:R-:W-:-:S05]  /*1a830*/  SHF.R.U32.HI R2, RZ, 0x3, R2 ;  /* 0x00000003ff027819 */ /* 0x000fca0000011602 */
[----:B------:R-:W-:Y:S01]  /*1a840*/  IMAD.IADD R8, R8, 0x1, -R2 ;  /* 0x0000000108087824 */ /* 0x000fe200078e0a02 */
[----:B------:R-:W-:Y:S06]  /*1a850*/  BRA.DIV UR4, `(.L_x_773) ;  /* 0x0000006204647947 */ /* 0x000fec000b800000 */
[----:B------:R-:W0:Y:S01]  /*1a860*/  SHFL.IDX PT, R2, R23, RZ, 0x181f ;  /* 0x00181fff17027589 */ /* 0x000e2200000e0000 */
[----:B------:R-:W-:-:S03]  /*1a870*/  LEA R7, R7, R22, 0x1 ;  /* 0x0000001607077211 */ /* 0x000fc600078e08ff */
[----:B-1----:R-:W1:Y:S04]  /*1a880*/  SHFL.IDX PT, R3, R24, RZ, 0x181f ;  /* 0x00181fff18037589 */ /* 0x002e6800000e0000 */
[----:B--2---:R-:W-:Y:S01]  /*1a890*/  SHFL.IDX PT, R14, R23, 0x7, 0x181f ;  /* 0x00f81f00170e7f89 */ /* 0x004fe200000e0000 */
        /* <DEDUP_REMOVED lines=55> */
.L_x_1001:
        /* <DEDUP_REMOVED lines=12> */
[----:B------:R0:W-:Y:S01]  /*1acd0*/  LDGSTS.E.BYPASS.LTC128B.128 [R7+0x7c00], desc[UR42][R2.64+0x80], !P0 ;  /* 0x07c0008002077fae */ /* 0x0001e2000c101d6a */
[----:B------:R-:W-:Y:S01]  /*1ace0*/  NOP ;  /* 0x0000000000007918 */ /* 0x000fe20000000000 */
[----:B0-----:R-:W-:Y:S01]  /*1acf0*/  IMAD.WIDE.U32 R2, R4, UR4, RZ ;  /* 0x0000000404027c25 */ /* 0x001fe2000f8e00ff */
[----:B------:R-:W-:-:S03]  /*1ad00*/  ULDC.64 UR4, c[0x0][0x338] ;  /* 0x0000ce0000047ab9 */ /* 0x000fc60000000a00 */
[----:B------:R-:W-:Y:S02]  /*1ad10*/  IMAD.IADD R3, R3, 0x1, R5 ;  /* 0x0000000103037824 */ /* 0x000fe400078e0205 */
[----:B------:R-:W-:Y:S02]  /*1ad20*/  IMAD R21, R21, UR4, RZ ;  /* 0x0000000415157c24 */ /* 0x000fe4000f8e02ff */
[----:B------:R-:W-:-:S04]  /*1ad30*/  IMAD.WIDE.U32 R2, R0, UR4, R2 ;  /* 0x0000000400027c25 */ /* 0x000fc8000f8e0002 */
[----:B------:R-:W-:Y:S01]  /*1ad40*/  IMAD R21, R0, UR5, R21 ;  /* 0x0000000500157c24 */ /* 0x000fe2000f8e0215 */
[----:B------:R-:W-:-:S04]  /*1ad50*/  ULDC.64 UR4, c[0x0][0x330] ;  /* 0x0000cc0000047ab9 */ /* 0x000fc80000000a00 */
[----:B------:R-:W-:-:S03]  /*1ad60*/  IADD3 R3, R3, R21, RZ ;  /* 0x0000001503037210 */ /* 0x000fc60007ffe0ff */
[----:B------:R-:W-:-:S04]  /*1ad70*/  IMAD.WIDE.U32 R2, R18, UR4, R2 ;  /* 0x0000000412027c25 */ /* 0x000fc8000f8e0002 */
[----:B------:R-:W-:Y:S01]  /*1ad80*/  IMAD R3, R18, UR5, R3 ;  /* 0x0000000512037c24 */ /* 0x000fe2000f8e0203 */
[----:B------:R-:W-:-:S04]  /*1ad90*/  LEA R23, P0, R2, UR6, 0x1 ;  /* 0x0000000602177c11 */ /* 0x000fc8000f8008ff */
[----:B------:R-:W-:Y:S02]  /*1ada0*/  LEA.HI.X R24, R2, UR7, R3, 0x1, P0 ;  /* 0x0000000702187c11 */ /* 0x000fe400080f0c03 */
[----:B------:R-:W-:-:S13]  /*1adb0*/  PLOP3.LUT P0, PT, PT, PT, PT, 0x80, 0x0 ;  /* 0x000000000000781c */ /* 0x000fda0003f0f070 */
.L_x_774:
        /* <DEDUP_REMOVED lines=11> */
.L_x_775:
[C---:B------:R-:W-:Y:S01]  /*1ae70*/  ISETP.GT.AND P0, PT, R26.reuse, R37, PT ;  /* 0x000000251a00720c */ /* 0x040fe20003f04270 */
[----:B------:R0:W-:Y:S01]  /*1ae80*/  SYNCS.ARRIVE.TRANS64.A1T0 RZ, [R6+URZ+0x28850], RZ ;  /* 0x028850ff06ff79a7 */ /* 0x0001e2000810003f */
[----:B------:R-:W-:Y:S01]  /*1ae90*/  MOV R10, R25 ;  /* 0x00000019000a7202 */ /* 0x000fe20000000f00 */
[----:B------:R-:W-:Y:S02]  /*1aea0*/  IMAD.MOV.U32 R17, RZ, RZ, R28 ;  /* 0x000000ffff117224 */ /* 0x000fe400078e001c */
[----:B------:R-:W-:Y:S02]  /*1aeb0*/  IMAD.MOV.U32 R33, RZ, RZ, R26 ;  /* 0x000000ffff217224 */ /* 0x000fe400078e001a */
[----:B0-----:R-:W-:-:S06]  /*1aec0*/  VIADD R6, R26, 0xffffffff ;  /* 0xffffffff1a067836 */ /* 0x001fcc0000000000 */
[----:B------:R-:W-:Y:S05]  /*1aed0*/  @P0 BRA `(.L_x_776) ;  /* 0xffffffec00f80947 */ /* 0x000fea000383ffff */
.L_x_763:
[----:B------:R-:W-:Y:S05]  /*1aee0*/  BSYNC B0 ;  /* 0x0000000000007941 */ /* 0x000fea0003800000 */
.L_x_762:
        /* <DEDUP_REMOVED lines=17> */
.L_x_778:
[----:B------:R-:W-:Y:S05]  /*1b000*/  BSYNC B0 ;  /* 0x0000000000007941 */ /* 0x000fea0003800000 */
.L_x_777:
[----:B------:R-:W-:-:S04]  /*1b010*/  MOV R0, UR38 ;  /* 0x0000002600007c02 */ /* 0x000fc80008000f00 */
[----:B------:R-:W-:-:S13]  /*1b020*/  ISETP.NE.AND P0, PT, R0, 0x3, PT ;  /* 0x000000030000780c */ /* 0x000fda0003f05270 */
[----:B------:R-:W-:Y:S05]  /*1b030*/  @!P0 BRA `(.L_x_779) ;  /* 0x0000000000048947 */ /* 0x000fea0003800000 */
[----:B------:R-:W-:Y:S01]  /*1b040*/  BPT.TRAP 0x1 ;  /* 0x000000040000795c */ /* 0x000fe20000300000 */
.L_x_779:
[----:B------:R-:W-:Y:S01]  /*1b050*/  IMAD R0, R25, 0x8, R22 ;  /* 0x0000000819007824 */ /* 0x000fe200078e0216 */
[----:B0-----:R-:W-:Y:S01]  /*1b060*/  SHF.L.U32 R3, R28, 0x1f, RZ ;  /* 0x0000001f1c037819 */ /* 0x001fe200000006ff */
[----:B------:R-:W-:Y:S01]  /*1b070*/  BSSY B0, `(.L_x_780) ;  /* 0x0000004000007945 */ /* 0x000fe20003800000 */
[----:B------:R-:W-:Y:S02]  /*1b080*/  IMAD R6, R26, -0x80, R36 ;  /* 0xffffff801a067824 */ /* 0x000fe400078e0224 */
[----:B------:R-:W0:Y:S02]  /*1b090*/  SYNCS.PHASECHK.TRANS64.TRYWAIT P0, [R0+URZ+0x28860], R3 ;  /* 0x02886003000075a7 */ /* 0x000e24000800017f */
[----:B0-----:R-:W-:Y:S05]  /*1b0a0*/  @!P0 BRA `(.L_x_781) ;  /* 0x0000006000d88947 */ /* 0x001fea0003800000 */
.L_x_1002:
[----:B------:R-:W-:Y:S05]  /*1b0b0*/  BSYNC B0 ;  /* 0x0000000000007941 */ /* 0x000fea0003800000 */
.L_x_780:
[----:B------:R-:W1:Y:S01]  /*1b0c0*/  S2R R2, SR_TID.X ;  /* 0x0000000000027919 */ /* 0x000e620000002100 */
[----:B------:R-:W-:Y:S01]  /*1b0d0*/  UMOV UR4, 0xffffffff ;  /* 0xffffffff00047882 */ /* 0x000fe20000000000 */
[----:B------:R-:W-:Y:S02]  /*1b0e0*/  LEA R9, R25, R35, 0xe ;  /* 0x0000002319097211 */ /* 0x000fe400078e70ff */
        /* <DEDUP_REMOVED lines=17> */
[----:B------:R-:W1:Y:S01]  /*1b200*/  SHFL.IDX PT, R14, R23, 0x2, 0x181f ;  /* 0x00581f00170e7f89 */ /* 0x000e6200000e0000 */
[----:B0-----:R-:W-:-:S05]  /*1b210*/  IADD3.X R3, RZ, R3, RZ, P4, !PT ;  /* 0x00000003ff037210 */ /* 0x001fca00027fe4ff */
[----:B------:R-:W-:Y:S01]  /*1b220*/  LDGSTS.E.BYPASS.LTC128B.128 [R4+0x400], desc[UR42][R2.64], !P2 ;  /* 0x0040000002047fae */ /* 0x000fe2000d101d6a */
[----:B------:R-:W-:-:S03]  /*1b230*/  ISETP.LT.OR P2, PT, R6, 0x11, P1 ;  /* 0x000000110600780c */ /* 0x000fc60000f41670 */
[----:B------:R2:W-:Y:S01]  /*1b240*/  LDGSTS.E.BYPASS.LTC128B.128 [R4+0x4400], desc[UR42][R2.64+0x80], !P3 ;  /* 0x0440008002047fae */ /* 0x0005e2000d901d6a */
[----:B------:R-:W-:Y:S02]  /*1b250*/  ISETP.LT.OR P3, PT, R6, 0x11, P0 ;  /* 0x000000110600780c */ /* 0x000fe40000761670 */
[----:B--2---:R-:W-:Y:S02]  /*1b260*/  IADD3 R2, P4, R10, R5, RZ ;  /* 0x000000050a027210 */ /* 0x004fe40007f9e0ff */
[----:B------:R-:W-:Y:S03]  /*1b270*/  SHFL.IDX PT, R10, R23, 0x4, 0x181f ;  /* 0x00981f00170a7f89 */ /* 0x000fe600000e0000 */
[----:B---3--:R-:W-:Y:S02]  /*1b280*/  IMAD.X R3, RZ, RZ, R7, P4 ;  /* 0x000000ffff037224 */ /* 0x008fe400020e0607 */
        /* <DEDUP_REMOVED lines=14> */
[----:B------:R-:W0:Y:S02]  /*1b370*/  SHFL.IDX PT, R14, R23, 0x5, 0x181f ;  /* 0x00b81f00170e7f89 */ /* 0x000e2400000e0000 */
[----:B------:R-:W-:Y:S02]  /*1b380*/  IADD3.X R3, RZ, R7, RZ, P4, !PT ;  /* 0x00000007ff037210 */ /* 0x000fe400027fe4ff */
        /* <DEDUP_REMOVED lines=21> */
[----:B---3--:R-:W-:-:S04]  /*1b4e0*/  IADD3 R2, P4, R10, R5, RZ ;  /* 0x000000050a027210 */ /* 0x008fc80007f9e0ff */
[----:B-1----:R-:W-:-:S05]  /*1b4f0*/  IADD3.X R3, RZ, R8, RZ, P4, !PT ;  /* 0x00000008ff037210 */ /* 0x002fca00027fe4ff */
[----:B------:R1:W-:Y:S04]  /*1b500*/  LDGSTS.E.BYPASS.LTC128B.128 [R4+0x3400], desc[UR42][R2.64], !P2 ;  /* 0x0340000002047fae */ /* 0x0003e8000d101d6a */
[----:B0---4-:R1:W-:Y:S02]  /*1b510*/  LDGSTS.E.BYPASS.LTC128B.128 [R4+0x7400], desc[UR42][R2.64+0x80], !P3 ;  /* 0x0740008002047fae */ /* 0x0113e4000d901d6a */
.L_x_1020:
        /* <DEDUP_REMOVED lines=11> */
.L_x_783:
[----:B------:R-:W-:Y:S02]  /*1b5d0*/  PLOP3.LUT P1, PT, P1, P0, PT, 0xa2, 0x0 ;  /* 0x000000000000781c */ /* 0x000fe40000f21472 */
[----:B------:R-:W-:-:S08]  /*1b5e0*/  @P0 R2UR P1, UR4, R0 ;  /* 0x00000000000402ca */ /* 0x000fd00000020000 */
[----:B------:R-:W-:-:S05]  /*1b5f0*/  @P0 PLOP3.LUT P0, PT, P1, PT, PT, 0x80, 0x0 ;  /* 0x000000000000081c */ /* 0x000fca0000f0f070 */
[----:B------:R-:W-:Y:S01]  /*1b600*/  @!P1 SYNCS.ARRIVE.TRANS64.RED.A0T1 RZ, [UR4+0x28850], RZ ;  /* 0x028850ffffff99a7 */ /* 0x000fe20008200404 */
[----:B------:R-:W-:Y:S07]  /*1b610*/  @!P1 ARRIVES.LDGSTSBAR.64.TRANSCNT [UR4+0x28850] ;  /* 0x02885000ff0099b0 */ /* 0x000fee0008000a84 */
[----:B------:R-:W-:Y:S05]  /*1b620*/  @P0 BRA.U.ANY `(.L_x_783) ;  /* 0xfffffffd00e80947 */ /* 0x000fea000393ffff */
[----:B------:R-:W-:Y:S01]  /*1b630*/  NOP ;  /* 0x0000000000007918 */ /* 0x000fe20000000000 */
[----:B0-----:R-:W-:-:S05]  /*1b640*/  IMAD.U32 R2, RZ, RZ, UR38 ;  /* 0x00000026ff027e24 */ /* 0x001fca000f8e00ff */
[----:B------:R-:W-:-:S13]  /*1b650*/  ISETP.NE.AND P2, PT, R2, 0x3, PT ;  /* 0x000000030200780c */ /* 0x000fda0003f45270 */
[----:B------:R-:W-:Y:S05]  /*1b660*/  @!P2 BRA `(.L_x_784) ;  /* 0x000000000004a947 */ /* 0x000fea0003800000 */
[----:B------:R-:W-:Y:S01]  /*1b670*/  BPT.TRAP 0x1 ;  /* 0x000000040000795c */ /* 0x000fe20000300000 */
.L_x_784:
[----:B------:R0:W-:Y:S01]  /*1b680*/  SYNCS.ARRIVE.TRANS64.A1T0 RZ, [R0+URZ+0x28850], RZ ;  /* 0x028850ff00ff79a7 */ /* 0x0001e2000810003f */
[----:B------:R-:W-:-:S04]  /*1b690*/  IADD3 R25, R25, 0x1, RZ ;  /* 0x0000000119197810 */ /* 0x000fc80007ffe0ff */
[----:B------:R-:W-:-:S04]  /*1b6a0*/  ISETP.NE.AND P0, PT, R25, 0x2, PT ;  /* 0x000000021900780c */ /* 0x000fc80003f05270 */
[----:B------:R-:W-:Y:S02]  /*1b6b0*/  SEL R3, RZ, 0x1, P0 ;  /* 0x00000001ff037807 */ /* 0x000fe40000000000 */
[----:B------:R-:W-:Y:S02]  /*1b6c0*/  SEL R25, R25, RZ, P0 ;  /* 0x000000ff19197207 */ /* 0x000fe40000000000 */
[----:B0-----:R-:W-:-:S07]  /*1b6d0*/  LOP3.LUT R28, R28, R3, RZ, 0x3c, !PT ;  /* 0x000000031c1c7212 */ /* 0x001fce00078e3cff */
.L_x_741:
[----:B------:R-:W-:Y:S05]  /*1b6e0*/  BSYNC B7 ;  /* 0x0000000000077941 */ /* 0x000fea0003800000 */
.L_x_739:
[----:B------:R-:W-:-:S13]  /*1b6f0*/  LOP3.LUT P0, RZ, R32, 0x8, RZ, 0xc0, !PT ;  /* 0x0000000820ff7812 */ /* 0x000fda000780c0ff */
[----:B------:R-:W-:Y:S05]  /*1b700*/  @!P0 BRA `(.L_x_785) ;  /* 0x0000000000248947 */ /* 0x000fea0003800000 */
[----:B------:R-:W-:Y:S05]  /*1b710*/  WARPSYNC.ALL ;  /* 0x0000000000007948 */ /* 0x000fea0003800000 */
[----:B------:R-:W1:Y:S08]  /*1b720*/  S2UR UR5, SR_CgaCtaId ;  /* 0x00000000000579c3 */ /* 0x000e700000008800 */
[----:B------:R-:W-:Y:S06]  /*1b730*/  BAR.SYNC.DEFER_BLOCKING 0x5, 0x180 ;  /* 0x0146000000007b1d */ /* 0x000fec0000010000 */
[----:B------:R-:W-:-:S02]  /*1b740*/  UMOV UR4, 0x400 ;  /* 0x0000040000047882 */ /* 0x000fc40000000000 */
[----:B-1----:R-:W-:-:S06]  /*1b750*/  ULEA UR4, UR5, UR4, 0x18 ;  /* 0x0000000405047291 */ /* 0x002fcc000f8ec03f */
[----:B0-----:R-:W-:-:S05]  /*1b760*/  IMAD.U32 R22, RZ, RZ, UR4 ;  /* 0x00000004ff167e24 */ /* 0x001fca000f8e00ff */
[----:B------:R0:W1:Y:S01]  /*1b770*/  LDS.128 R16, [R22+0x288d0] ;  /* 0x0288d00016107984 */ /* 0x0000620000000c00 */
[----:B------:R-:W-:Y:S06]  /*1b780*/  BAR.ARV 0x4, 0x180 ;  /* 0x0106000000007b1d */ /* 0x000fec0000002000 */
[----:B------:R-:W-:Y:S05]  /*1b790*/  BRA `(.L_x_786) ;  /* 0x0000000800d07947 */ /* 0x000fea0003800000 */
.L_x_785:
[----:B------:R-:W1:Y:S01]  /*1b7a0*/  S2R R9, SR_TID.X ;  /* 0x0000000000097919 */ /* 0x000e620000002100 */
[----:B------:R-:W-:Y:S01]  /*1b7b0*/  UMOV UR4, 0xffffffff ;  /* 0xffffffff00047882 */ /* 0x000fe20000000000 */
[----:B-1----:R-:W-:-:S04]  /*1b7c0*/  LOP3.LUT R9, R9, 0x1f, RZ, 0xc0, !PT ;  /* 0x0000001f09097812 */ /* 0x002fc800078ec0ff */
[----:B------:R-:W-:Y:S01]  /*1b7d0*/  ISETP.NE.AND P0, PT, R9, 0x1f, PT ;  /* 0x0000001f0900780c */ /* 0x000fe20003f05270 */
[----:B------:R-:W-:-:S12]  /*1b7e0*/  BRA.DIV UR4, `(.L_x_787) ;  /* 0x0000006604987947 */ /* 0x000fd8000b800000 */
[----:B0-----:R-:W-:Y:S01]  /*1b7f0*/  IMAD.IADD R7, R19, 0x1, R9 ;  /* 0x0000000113077824 */ /* 0x001fe200078e0209 */
        /* <DEDUP_REMOVED lines=9> */
[----:B------:R-:W-:Y:S02]  /*1b890*/  MOV R7, RZ ;  /* 0x000000ff00077202 */ /* 0x000fe40000000f00 */
[C---:B------:R-:W-:Y:S01]  /*1b8a0*/  ISETP.GE.U32.AND P2, PT, R9.reuse, 0x2, PT ;  /* 0x000000020900780c */ /* 0x040fe20003f46070 */
[----:B------:R-:W-:Y:S01]  /*1b8b0*/  SHFL.IDX PT, R0, R16, RZ, 0x1f ;  /* 0x00001fff10007589 */ /* 0x000fe200000e0000 */
[C---:B------:R-:W-:Y:S02]  /*1b8c0*/  ISETP.GE.U32.AND P3, PT, R9.reuse, 0x4, PT ;  /* 0x000000040900780c */ /* 0x040fe40003f66070 */
[C---:B------:R-:W-:Y:S01]  /*1b8d0*/  ISETP.GE.U32.AND P4, PT, R9.reuse, 0x8, PT ;  /* 0x000000080900780c */ /* 0x040fe20003f86070 */
[----:B------:R-:W-:Y:S01]  /*1b8e0*/  SHFL.IDX PT, R8, R16, 0x1, 0x1f ;  /* 0x00201f0010087f89 */ /* 0x000fe200000e0000 */
[----:B------:R-:W-:Y:S01]  /*1b8f0*/  ISETP.GE.U32.AND P5, PT, R9, 0x10, PT ;  /* 0x000000100900780c */ /* 0x000fe20003fa6070 */
[----:B--2---:R-:W-:Y:S01]  /*1b900*/  @!P1 IMAD.MOV.U32 R7, RZ, RZ, R6 ;  /* 0x000000ffff079224 */ /* 0x004fe200078e0006 */
[----:B------:R-:W-:-:S02]  /*1b910*/  MOV R6, RZ ;  /* 0x000000ff00067202 */ /* 0x000fc40000000f00 */
[----:B---3--:R-:W-:Y:S02]  /*1b920*/  @!P1 MOV R4, R5 ;  /* 0x0000000500049202 */ /* 0x008fe40000000f00 */
[----:B------:R-:W-:-:S03]  /*1b930*/  ISETP.NE.AND P1, PT, R9, RZ, PT ;  /* 0x000000ff0900720c */ /* 0x000fc60003f25270 */
[----:B------:R-:W-:-:S05]  /*1b940*/  IMAD R13, R4, R7, RZ ;  /* 0x00000007040d7224 */ /* 0x000fca00078e02ff */
        /* <DEDUP_REMOVED lines=16> */
.L_x_1030:
[----:B------:R-:W-:Y:S02]  /*1ba50*/  ULDC UR4, c[0x0][0xc38] ;  /* 0x00030e0000047ab9 */ /* 0x000fe40000000800 */
[----:B------:R-:W-:-:S04]  /*1ba60*/  IMAD.U32 R5, RZ, RZ, UR4 ;  /* 0x00000004ff057e24 */ /* 0x000fc8000f8e00ff */
[----:B-1----:R-:W-:-:S04]  /*1ba70*/  IMAD R14, R14, R5, RZ ;  /* 0x000000050e0e7224 */ /* 0x002fc800078e02ff */
[----:B------:R-:W-:-:S05]  /*1ba80*/  IMAD.IADD R9, R8, 0x1, R14 ;  /* 0x0000000108097824 */ /* 0x000fca00078e020e */
[----:B------:R-:W-:-:S13]  /*1ba90*/  ISETP.GT.AND P6, PT, R9, R0, PT ;  /* 0x000000000900720c */ /* 0x000fda0003fc4270 */
[----:B------:R-:W-:Y:S05]  /*1baa0*/  @P6 BRA `(.L_x_788) ;  /* 0x0000000000a46947 */ /* 0x000fea0003800000 */
.L_x_791:
[----:B0-----:R-:W0:Y:S01]  /*1bab0*/  LDC R2, c[0x0][0xc3c] ;  /* 0x00030f00ff027b82 */ /* 0x001e220000000800 */
[----:B------:R-:W-:-:S04]  /*1bac0*/  IADD3 R19, R19, 0x1f, RZ ;  /* 0x0000001f13137810 */ /* 0x000fc80007ffe0ff */
        /* <DEDUP_REMOVED lines=11> */
[----:B-1----:R-:W-:Y:S01]  /*1bb80*/  @!P6 IMAD.WIDE R2, R11, 0x4, R4 ;  /* 0x000000040b02e825 */ /* 0x002fe200078e0204 */
[----:B------:R-:W-:-:S06]  /*1bb90*/  MOV R4, RZ ;  /* 0x000000ff00047202 */ /* 0x000fcc0000000f00 */
        /* <DEDUP_REMOVED lines=20> */
.L_x_1038:
[----:B------:R-:W-:Y:S02]  /*1bce0*/  ULDC UR4, c[0x0][0xc38] ;  /* 0x00030e0000047ab9 */ /* 0x000fe40000000800 */
[----:B------:R-:W-:-:S05]  /*1bcf0*/  MOV R5, UR4 ;  /* 0x0000000400057c02 */ /* 0x000fca0008000f00 */
[----:B-1----:R-:W-:-:S04]  /*1bd00*/  IMAD R14, R14, R5, RZ ;  /* 0x000000050e0e7224 */ /* 0x002fc800078e02ff */
[----:B------:R-:W-:-:S05]  /*1bd10*/  IMAD.IADD R9, R14, 0x1, R9 ;  /* 0x000000010e097824 */ /* 0x000fca00078e0209 */
[----:B------:R-:W-:-:S13]  /*1bd20*/  ISETP.GT.AND P6, PT, R9, R0, PT ;  /* 0x000000000900720c */ /* 0x000fda0003fc4270 */
[----:B------:R-:W-:Y:S05]  /*1bd30*/  @!P6 BRA `(.L_x_791) ;  /* 0xfffffffc005ce947 */ /* 0x000fea000383ffff */
.L_x_788:
        /* <DEDUP_REMOVED lines=9> */
.L_x_1043:
[----:B------:R-:W-:-:S13]  /*1bdd0*/  ISETP.NE.AND P0, PT, R3, RZ, PT ;  /* 0x000000ff0300720c */ /* 0x000fda0003f05270 */
[----:B------:R-:W-:Y:S05]  /*1bde0*/  @!P0 BRA `(.L_x_793) ;  /* 0x0000000000108947 */ /* 0x000fea0003800000 */
[----:B------:R-:W-:Y:S01]  /*1bdf0*/  UMOV UR4, 0xffffffff ;  /* 0xffffffff00047882 */ /* 0x000fe20000000000 */
[----:B------:R-:W-:Y:S02]  /*1be00*/  IADD3 R12, R8, -0x1, RZ ;  /* 0xffffffff080c7810 */ /* 0x000fe40007ffe0ff */
[----:B------:R-:W-:Y:S05]  /*1be10*/  BRA.DIV UR4, `(.L_x_794) ;  /* 0x0000006a045c7947 */ /* 0x000fea000b800000 */
[----:B------:R4:W0:Y:S02]  /*1be20*/  SHFL.IDX PT, R6, R2, R12, 0x1f ;  /* 0x00001f0c02067589 */ /* 0x00082400000e0000 */
.L_x_793:
        /* <DEDUP_REMOVED lines=9> */
[----:B0-----:R-:W-:-:S07]  /*1bec0*/  VIADD R2, R11, 0xffffffe ;  /* 0x0ffffffe0b027836 */ /* 0x001fce0000000000 */
[----:B------:R0:W2:Y:S02]  /*1bed0*/  F2I.FTZ.U32.TRUNC.NTZ R3, R2 ;  /* 0x0000000200037305 */ /* 0x0000a4000021f000 */
[----:B0-----:R-:W-:Y:S01]  /*1bee0*/  MOV R2, RZ ;  /* 0x000000ff00027202 */ /* 0x001fe20000000f00 */
[----:B--2---:R-:W-:-:S04]  /*1bef0*/  IMAD.MOV R9, RZ, RZ, -R3 ;  /* 0x000000ffff097224 */ /* 0x004fc800078e0a03 */
[----:B------:R-:W-:-:S04]  /*1bf00*/  IMAD R9, R9, R10, RZ ;  /* 0x0000000a09097224 */ /* 0x000fc800078e02ff */
[----:B------:R-:W-:Y:S01]  /*1bf10*/  IMAD.HI.U32 R3, R3, R9, R2 ;  /* 0x0000000903037227 */ /* 0x000fe200078e0002 */
[----:B------:R-:W-:Y:S02]  /*1bf20*/  IABS R2, R7 ;  /* 0x0000000700027213 */ /* 0x000fe40000000000 */
[----:B------:R-:W-:-:S03]  /*1bf30*/  IABS R9, R0 ;  /* 0x0000000000097213 */ /* 0x000fc60000000000 */
[----:B------:R-:W-:Y:S02]  /*1bf40*/  IMAD.MOV R2, RZ, RZ, -R2 ;  /* 0x000000ffff027224 */ /* 0x000fe400078e0a02 */
[----:B------:R-:W-:Y:S01]  /*1bf50*/  IMAD.HI.U32 R6, R3, R9, RZ ;  /* 0x0000000903067227 */ /* 0x000fe200078e00ff */
[----:B------:R-:W-:-:S03]  /*1bf60*/  IADD3 R3, R12, 0xffffffe, RZ ;  /* 0x0ffffffe0c037810 */ /* 0x000fc60007ffe0ff */
[----:B------:R-:W-:-:S03]  /*1bf70*/  IMAD R9, R6, R2, R9 ;  /* 0x0000000206097224 */ /* 0x000fc600078e0209 */
[----:B------:R-:W0:Y:S02]  /*1bf80*/  F2I.FTZ.U32.TRUNC.NTZ R3, R3 ;  /* 0x0000000300037305 */ /* 0x000e24000021f000 */
[----:B------:R-:W-:-:S13]  /*1bf90*/  ISETP.GT.U32.AND P1, PT, R10, R9, PT ;  /* 0x000000090a00720c */ /* 0x000fda0003f24070 */
[----:B------:R-:W-:Y:S02]  /*1bfa0*/  @!P1 IMAD.IADD R9, R9, 0x1, -R10 ;  /* 0x0000000109099824 */ /* 0x000fe400078e0a0a */
[----:B0-----:R-:W-:Y:S02]  /*1bfb0*/  IMAD.MOV R2, RZ, RZ, -R3 ;  /* 0x000000ffff027224 */ /* 0x001fe400078e0a03 */
[----:B------:R-:W-:Y:S01]  /*1bfc0*/  @!P1 VIADD R6, R6, 0x1 ;  /* 0x0000000106069836 */ /* 0x000fe20000000000 */
[----:B------:R-:W-:Y:S01]  /*1bfd0*/  ISETP.GE.U32.AND P0, PT, R9, R10, PT ;  /* 0x0000000a0900720c */ /* 0x000fe20003f06070 */
[----:B------:R-:W-:Y:S01]  /*1bfe0*/  IMAD R9, R2, R5, RZ ;  /* 0x0000000502097224 */ /* 0x000fe200078e02ff */
[----:B------:R-:W-:Y:S02]  /*1bff0*/  MOV R2, RZ ;  /* 0x000000ff00027202 */ /* 0x000fe40000000f00 */
[----:B------:R-:W-:-:S03]  /*1c000*/  ISETP.NE.AND P1, PT, R7, RZ, PT ;  /* 0x000000ff0700720c */ /* 0x000fc60003f25270 */
[----:B------:R-:W-:Y:S01]  /*1c010*/  IMAD.HI.U32 R9, R3, R9, R2 ;  /* 0x0000000903097227 */ /* 0x000fe200078e0002 */
[----:B------:R-:W-:Y:S02]  /*1c020*/  LOP3.LUT R2, R0, R7, RZ, 0x3c, !PT ;  /* 0x0000000700027212 */ /* 0x000fe400078e3cff */
[----:B------:R-:W-:Y:S02]  /*1c030*/  IABS R3, R4 ;  /* 0x0000000400037213 */ /* 0x000fe40000000000 */
[----:B------:R-:W-:Y:S01]  /*1c040*/  ISETP.GE.AND P2, PT, R2, RZ, PT ;  /* 0x000000ff0200720c */ /* 0x000fe20003f46270 */
[----:B------:R-:W-:Y:S02]  /*1c050*/  @P0 VIADD R6, R6, 0x1 ;  /* 0x0000000106060836 */ /* 0x000fe40000000000 */
[----:B------:R-:W-:-:S10]  /*1c060*/  IMAD.MOV R3, RZ, RZ, -R3 ;  /* 0x000000ffff037224 */ /* 0x000fd400078e0a03 */
[----:B------:R-:W-:Y:S02]  /*1c070*/  @!P2 IADD3 R6, -R6, RZ, RZ ;  /* 0x000000ff0606a210 */ /* 0x000fe40007ffe1ff */
[----:B------:R-:W-:-:S04]  /*1c080*/  @!P1 LOP3.LUT R6, RZ, R7, RZ, 0x33, !PT ;  /* 0x00000007ff069212 */ /* 0x000fc800078e33ff */
[-C--:B------:R-:W-:Y:S01]  /*1c090*/  IABS R2, R6.reuse ;  /* 0x0000000600027213 */ /* 0x080fe20000000000 */
[----:B------:R-:W-:-:S04]  /*1c0a0*/  IMAD R7, R7, R6, RZ ;  /* 0x0000000607077224 */ /* 0x000fc800078e02ff */
[----:B------:R-:W-:Y:S01]  /*1c0b0*/  IMAD.HI.U32 R9, R9, R2, RZ ;  /* 0x0000000209097227 */ /* 0x000fe200078e00ff */
[----:B------:R-:W-:-:S03]  /*1c0c0*/  IADD3 R17, R0, -R7, RZ ;  /* 0x8000000700117210 */ /* 0x000fc60007ffe0ff */
[----:B------:R-:W-:-:S05]  /*1c0d0*/  IMAD R2, R9, R3, R2 ;  /* 0x0000000309027224 */ /* 0x000fca00078e0202 */
        /* <DEDUP_REMOVED lines=9> */
[----:B------:R-:W-:-:S04]  /*1c170*/  @!P1 LOP3.LUT R9, RZ, R4, RZ, 0x33, !PT ;  /* 0x00000004ff099212 */ /* 0x000fc800078e33ff */
[----:B------:R-:W-:Y:S01]  /*1c180*/  IADD3 R3, -R9, RZ, RZ ;  /* 0x000000ff09037210 */ /* 0x000fe20007ffe1ff */
[----:B------:R-:W-:-:S04]  /*1c190*/  IMAD R9, R4, 0x1000000, R9 ;  /* 0x0100000004097824 */ /* 0x000fc800078e0209 */
[----:B------:R-:W-:-:S04]  /*1c1a0*/  IMAD R18, R4, R3, R6 ;  /* 0x0000000304127224 */ /* 0x000fc800078e0206 */
[----:B------:R-:W-:Y:S01]  /*1c1b0*/  IMAD R18, R18, 0x10000, R9 ;  /* 0x0001000012127824 */ /* 0x000fe200078e0209 */
[----:B------:R-:W-:Y:S06]  /*1c1c0*/  BRA `(.L_x_795) ;  /* 0x00000000001c7947 */ /* 0x000fec0003800000 */
.L_x_789:
[----:B------:R-:W-:Y:S01]  /*1c1d0*/  UMOV UR4, URZ ;  /* 0x0000003f00047c82 */ /* 0x000fe20008000000 */
[----:B------:R-:W-:Y:S01]  /*1c1e0*/  UMOV UR5, URZ ;  /* 0x0000003f00057c82 */ /* 0x000fe20008000000 */
[----:B------:R-:W-:Y:S01]  /*1c1f0*/  ULDC UR6, c[0x0][0xc3c] ;  /* 0x00030f0000067ab9 */ /* 0x000fe20000000800 */
[----:B------:R-:W-:Y:S01]  /*1c200*/  IMAD.MOV.U32 R16, RZ, RZ, R0 ;  /* 0x000000ffff107224 */ /* 0x000fe200078e0000 */
[----:B------:R-:W-:Y:S01]  /*1c210*/  MOV R17, UR4 ;  /* 0x0000000400117c02 */ /* 0x000fe20008000f00 */
[----:B------:R-:W-:Y:S02]  /*1c220*/  IMAD.U32 R18, RZ, RZ, UR5 ;  /* 0x00000005ff127e24 */ /* 0x000fe4000f8e00ff */
[----:B------:R-:W-:-:S07]  /*1c230*/  IMAD.U32 R19, RZ, RZ, UR6 ;  /* 0x00000006ff137e24 */ /* 0x000fce000f8e00ff */
.L_x_795:
        /* <DEDUP_REMOVED lines=10> */
.L_x_786:
[----:B------:R-:W-:Y:S02]  /*1c2e0*/  ULDC UR4, c[0x0][0xc3c] ;  /* 0x00030f0000047ab9 */ /* 0x000fe40000000800 */
[----:B-1----:R-:W-:-:S13]  /*1c2f0*/  ISETP.GE.AND P0, PT, R19, UR4, PT ;  /* 0x0000000413007c0c */ /* 0x002fda000bf06270 */
[----:B------:R-:W-:Y:S05]  /*1c300*/  @!P0 BRA `(.L_x_796) ;  /* 0xffffffa000648947 */ /* 0x000fea000383ffff */
[----:B------:R-:W-:Y:S05]  /*1c310*/  BSYNC B8 ;  /* 0x0000000000087941 */ /* 0x000fea0003800000 */
.L_x_695:
[----:B------:R-:W3:Y:S01]  /*1c320*/  LDL.LU R0, [R1+0x24] ;  /* 0x0000240001007983 */ /* 0x000ee20000300800 */
[----:B------:R-:W-:Y:S01]  /*1c330*/  BSSY B0, `(.L_x_797) ;  /* 0x000000b000007945 */ /* 0x000fe20003800000 */
[----:B------:R-:W1:Y:S01]  /*1c340*/  S2R R5, SR_CgaCtaId ;  /* 0x0000000000057919 */ /* 0x000e620000008800 */
[----:B---3--:R-:W-:-:S04]  /*1c350*/  IADD3 R0, R0, 0x1, RZ ;  /* 0x0000000100007810 */ /* 0x008fc80007ffe0ff */
[----:B0-----:R-:W-:-:S04]  /*1c360*/  LEA.HI R2, R0, R0, RZ, 0x1 ;  /* 0x0000000000027211 */ /* 0x001fc800078f08ff */
[----:B------:R-:W-:Y:S02]  /*1c370*/  LOP3.LUT R3, R2, 0xfffffffe, RZ, 0xc0, !PT ;  /* 0xfffffffe02037812 */ /* 0x000fe400078ec0ff */
[----:B------:R-:W-:-:S03]  /*1c380*/  MOV R2, 0x400 ;  /* 0x0000040000027802 */ /* 0x000fc60000000f00 */
[----:B------:R-:W-:Y:S01]  /*1c390*/  IMAD.IADD R0, R0, 0x1, -R3 ;  /* 0x0000000100007824 */ /* 0x000fe200078e0a03 */
[----:B-1----:R-:W-:-:S04]  /*1c3a0*/  LEA R4, R5, R2, 0x18 ;  /* 0x0000000205047211 */ /* 0x002fc800078ec0ff */
[----:B------:R-:W-:-:S04]  /*1c3b0*/  SHF.L.U32 R0, R0, 0x1f, RZ ;  /* 0x0000001f00007819 */ /* 0x000fc800000006ff */
[----:B------:R-:W0:Y:S02]  /*1c3c0*/  SYNCS.PHASECHK.TRANS64.TRYWAIT P0, [R4+URZ+0x28820], R0 ;  /* 0x02882000040075a7 */ /* 0x000e24000800017f */
[----:B0-----:R-:W-:Y:S05]  /*1c3d0*/  @!P0 BRA `(.L_x_798) ;  /* 0x0000006400148947 */ /* 0x001fea0003800000 */
.L_x_1046:
[----:B------:R-:W-:Y:S05]  /*1c3e0*/  BSYNC B0 ;  /* 0x0000000000007941 */ /* 0x000fea0003800000 */
.L_x_797:
[----:B------:R-:W-:-:S03]  /*1c3f0*/  UMOV UR4, 0xffffffff ;  /* 0xffffffff00047882 */ /* 0x000fc60000000000 */
[----:B------:R-:W-:Y:S05]  /*1c400*/  BRA.DIV UR4, `(.L_x_799) ;  /* 0x00000066041c7947 */ /* 0x000fea000b800000 */
[----:B0-----:R-:W0:Y:S02]  /*1c410*/  S2R R0, SR_TID.X ;  /* 0x0000000000007919 */ /* 0x001e240000002100 */
[----:B0-----:R-:W-:-:S04]  /*1c420*/  SHF.R.U32.HI R0, RZ, 0x5, R0 ;  /* 0x00000005ff007819 */ /* 0x001fc80000011600 */
[----:B------:R-:W-:-:S05]  /*1c430*/  LOP3.LUT R0, R0, 0x3, RZ, 0xc0, !PT ;  /* 0x0000000300007812 */ /* 0x000fca00078ec0ff */
[----:B------:R0:W1:Y:S02]  /*1c440*/  SHFL.IDX PT, R14, R0, RZ, 0x1f ;  /* 0x00001fff000e7589 */ /* 0x00006400000e0000 */
.L_x_1049:
[----:B-1----:R-:W-:-:S13]  /*1c450*/  ISETP.NE.AND P0, PT, R14, RZ, PT ;  /* 0x000000ff0e00720c */ /* 0x002fda0003f05270 */
[----:B------:R-:W-:Y:S05]  /*1c460*/  @P0 BRA `(.L_x_478) ;  /* 0x0000000000880947 */ /* 0x000fea0003800000 */
[----:B------:R-:W-:-:S03]  /*1c470*/  UMOV UR4, 0xffffffff ;  /* 0xffffffff00047882 */ /* 0x000fc60000000000 */
[----:B------:R-:W-:Y:S05]  /*1c480*/  BRA.DIV UR4, `(.L_x_800) ;  /* 0x0000006604307947 */ /* 0x000fea000b800000 */
[----:B------:R-:W-:-:S13]  /*1c490*/  ELECT P6, URZ, PT ;  /* 0x00000000003f782f */ /* 0x000fda00038c0000 */
.L_x_1052:
[----:B------:R-:W-:Y:S05]  /*1c4a0*/  @!P6 BRA `(.L_x_478) ;  /* 0x000000000078e947 */ /* 0x000fea0003800000 */
[----:B------:R-:W-:-:S06]  /*1c4b0*/  ULOP3.LUT UR4, UR36, 0x2, URZ, 0xfc, !UPT ;  /* 0x0000000224047892 */ /* 0x000fcc000f8efc3f */
[----:B0-----:R-:W-:-:S05]  /*1c4c0*/  IMAD.U32 R0, RZ, RZ, UR4 ;  /* 0x00000004ff007e24 */ /* 0x001fca000f8e00ff */
[----:B------:R-:W-:-:S13]  /*1c4d0*/  ISETP.NE.AND P0, PT, R0, 0x3, PT ;  /* 0x000000030000780c */ /* 0x000fda0003f05270 */
[----:B------:R-:W-:Y:S05]  /*1c4e0*/  @!P0 BRA `(.L_x_801) ;  /* 0x0000000000048947 */ /* 0x000fea0003800000 */
[----:B------:R-:W-:Y:S01]  /*1c4f0*/  BPT.TRAP 0x1 ;  /* 0x000000040000795c */ /* 0x000fe20000300000 */
.L_x_801:
[C---:B------:R-:W-:Y:S01]  /*1c500*/  LEA R5, R25.reuse, R4, 0x3 ;  /* 0x0000000419057211 */ /* 0x040fe200078e18ff */
[----:B------:R-:W-:Y:S01]  /*1c510*/  VIADD R25, R25, 0x1 ;  /* 0x0000000119197836 */ /* 0x000fe20000000000 */
[----:B------:R-:W-:-:S04]  /*1c520*/  SHF.L.U32 R0, R28, 0x1f, RZ ;  /* 0x0000001f1c007819 */ /* 0x000fc800000006ff */
[----:B------:R-:W0:Y:S01]  /*1c530*/  SYNCS.PHASECHK.TRANS64.TRYWAIT P1, [R5+URZ+0x28840], R0 ;  /* 0x02884000050075a7 */ /* 0x000e22000802017f */
[----:B------:R-:W-:-:S04]  /*1c540*/  ISETP.NE.AND P2, PT, R25, 0x2, PT ;  /* 0x000000021900780c */ /* 0x000fc80003f45270 */
[----:B------:R-:W-:Y:S01]  /*1c550*/  SEL R3, RZ, 0x1, P2 ;  /* 0x00000001ff037807 */ /* 0x000fe20001000000 */
[----:B0-----:R-:W-:Y:S08]  /*1c560*/  @!P1 BRA `(.L_x_802) ;  /* 0x0000006400189947 */ /* 0x001ff00003800000 */
.L_x_1053:
[----:B------:R-:W-:Y:S02]  /*1c570*/  SEL R25, R25, RZ, P2 ;  /* 0x000000ff19197207 */ /* 0x000fe40001000000 */
[----:B------:R-:W-:Y:S01]  /*1c580*/  LOP3.LUT R2, R28, R3, RZ, 0x3c, !PT ;  /* 0x000000031c027212 */ /* 0x000fe200078e3cff */
[----:B------:R-:W-:Y:S06]  /*1c590*/  @!P0 BRA `(.L_x_803) ;  /* 0x0000000000048947 */ /* 0x000fec0003800000 */
[----:B------:R-:W-:Y:S01]  /*1c5a0*/  BPT.TRAP 0x1 ;  /* 0x000000040000795c */ /* 0x000fe20000300000 */
.L_x_803:
[----:B------:R-:W-:Y:S01]  /*1c5b0*/  IMAD R25, R25, 0x8, R4 ;  /* 0x0000000819197824 */ /* 0x000fe200078e0204 */
[----:B------:R-:W-:-:S04]  /*1c5c0*/  SHF.L.U32 R2, R2, 0x1f, RZ ;  /* 0x0000001f02027819 */ /* 0x000fc800000006ff */
[----:B------:R-:W1:Y:S02]  /*1c5d0*/  SYNCS.PHASECHK.TRANS64.TRYWAIT P1, [R25+URZ+0x28840], R2 ;  /* 0x02884002190075a7 */ /* 0x000e64000802017f */
[----:B-1----:R-:W-:Y:S05]  /*1c5e0*/  @!P1 BRA `(.L_x_804) ;  /* 0x00000064000c9947 */ /* 0x002fea0003800000 */
.L_x_1054:
[----:B------:R-:W-:Y:S05]  /*1c5f0*/  @!P0 BRA `(.L_x_805) ;  /* 0x0000000000048947 */ /* 0x000fea0003800000 */
[----:B------:R-:W-:Y:S01]  /*1c600*/  BPT.TRAP 0x1 ;  /* 0x000000040000795c */ /* 0x000fe20000300000 */
.L_x_805:
[----:B------:R-:W3:Y:S02]  /*1c610*/  SYNCS.PHASECHK.TRANS64.TRYWAIT P1, [R5+URZ+0x28860], R0 ;  /* 0x02886000050075a7 */ /* 0x000ee4000802017f */
[----:B---3--:R-:W-:Y:S05]  /*1c620*/  @!P1 BRA `(.L_x_806) ;  /* 0x0000006400109947 */ /* 0x008fea0003800000 */
.L_x_1055:
[----:B------:R-:W-:Y:S05]  /*1c630*/  @!P0 BRA `(.L_x_807) ;  /* 0x0000000000048947 */ /* 0x000fea0003800000 */
[----:B------:R-:W-:Y:S01]  /*1c640*/  BPT.TRAP 0x1 ;  /* 0x000000040000795c */ /* 0x000fe20000300000 */
.L_x_807:
[----:B----4-:R4:W0:Y:S02]  /*1c650*/  SYNCS.PHASECHK.TRANS64.TRYWAIT P0, [R25+URZ+0x28860], R2 ;  /* 0x02886002190075a7 */ /* 0x010824000800017f */
[----:B0-----:R-:W-:Y:S05]  /*1c660*/  @!P0 NANOSLEEP.SYNCS 0x989680 ;  /* 0x009896800000895d */ /* 0x001fea0003900000 */
[----:B------:R-:W0:Y:S02]  /*1c670*/  @!P0 SYNCS.PHASECHK.TRANS64 P0, [R25+URZ+0x28860], R2 ;  /* 0x02886002190085a7 */ /* 0x000e24000800007f */
[----:B0-----:R-:W-:Y:S05]  /*1c680*/  @!P0 BRA `(.L_x_807) ;  /* 0xfffffffc00f08947 */ /* 0x001fea000383ffff */
.L_x_478:
[----:B------:R-:W-:Y:S05]  /*1c690*/  BSYNC B9 ;  /* 0x0000000000097941 */ /* 0x000fea0003800000 */
.L_x_475:
[----:B------:R-:W-:Y:S05]  /*1c6a0*/  EXIT ;  /* 0x000000000000794d */ /* 0x000fea0003800000 */
.L_x_502:
[----:B0-----:R0:W1:Y:S02]  /*1c6b0*/  SYNCS.PHASECHK.TRANS64.TRYWAIT P6, [R90+URZ+0x28890], R103 ;  /* 0x028890675a0075a7 */ /* 0x00106400080c017f */
[----:B-1----:R-:W-:Y:S05]  /*1c6c0*/  @!P6 NANOSLEEP.SYNCS 0x989680 ;  /* 0x009896800000e95d */ /* 0x002fea0003900000 */
[----:B------:R-:W1:Y:S02]  /*1c6d0*/  @!P6 SYNCS.PHASECHK.TRANS64 P6, [R90+URZ+0x28890], R103 ;  /* 0x028890675a00e5a7 */ /* 0x000e6400080c007f */
[----:B-1----:R-:W-:Y:S05]  /*1c6e0*/  @!P6 BRA `(.L_x_502) ;  /* 0xfffffffc00f0e947 */ /* 0x002fea000383ffff */
[----:B------:R-:W-:Y:S05]  /*1c6f0*/  BRA `(.L_x_808) ;  /* 0xfffffe6800fc7947 */ /* 0x000fea000383ffff */
.L_x_503:
[----:B------:R-:W-:Y:S01]  /*1c700*/  BSSY B1, `(.L_x_809) ;  /* 0x0000008000017945 */ /* 0x000fe20003800000 */
[----:B------:R-:W-:Y:S01]  /*1c710*/  MOV R13, R108 ;  /* 0x0000006c000d7202 */ /* 0x000fe20000000f00 */
[----:B------:R-:W-:Y:S01]  /*1c720*/  IMAD.MOV.U32 R12, RZ, RZ, RZ ;  /* 0x000000ffff0c7224 */ /* 0x000fe200078e00ff */
[----:B------:R-:W-:Y:S01]  /*1c730*/  MOV R15, 0xffffffff ;  /* 0xffffffff000f7802 */ /* 0x000fe20000000f00 */
[----:B------:R-:W-:-:S07]  /*1c740*/  IMAD.MOV.U32 R11, RZ, RZ, 0x181f ;  /* 0x0000181fff0b7424 */ /* 0x000fce00078e00ff */
[----:B0-----:R-:W-:Y:S05]  /*1c750*/  WARPSYNC.COLLECTIVE R15, `(.L_x_810) ;  /* 0x000000000f087348 */ /* 0x001fea0003c00000 */
[----:B------:R1:W2:Y:S02]  /*1c760*/  SHFL.IDX P6, R14, R13, R12, R11 ;  /* 0x0000000c0d0e7389 */ /* 0x0002a400000c000b */
[----:B012---:R-:W-:Y:S01]  /*1c770*/  ENDCOLLECTIVE ;  /* 0x000000000000791b */ /* 0x007fe20003800000 */
.L_x_810:
[----:B------:R-:W-:Y:S05]  /*1c780*/  BSYNC B1 ;  /* 0x0000000000017941 */ /* 0x000fea0003800000 */
.L_x_809:
[----:B------:R-:W-:Y:S01]  /*1c790*/  IMAD.MOV.U32 R13, RZ, RZ, R109 ;  /* 0x000000ffff0d7224 */ /* 0x000fe200078e006d */
[----:B------:R-:W-:Y:S01]  /*1c7a0*/  MOV R12, RZ ;  /* 0x000000ff000c7202 */ /* 0x000fe20000000f00 */
[----:B------:R-:W-:Y:S02]  /*1c7b0*/  IMAD.MOV.U32 R11, RZ, RZ, 0x181f ;  /* 0x0000181fff0b7424 */ /* 0x000fe400078e00ff */
[----:B------:R-:W-:Y:S02]  /*1c7c0*/  IMAD.MOV.U32 R15, RZ, RZ, -0x1 ;  /* 0xffffffffff0f7424 */ /* 0x000fe400078e00ff */
[----:B------:R-:W-:-:S07]  /*1c7d0*/  IMAD.MOV.U32 R75, RZ, RZ, R14 ;  /* 0x000000ffff4b7224 */ /* 0x000fce00078e000e */
[----:B------:R-:W-:Y:S05]  /*1c7e0*/  WARPSYNC.COLLECTIVE R15, `(.L_x_811) ;  /* 0x000000000f087348 */ /* 0x000fea0003c00000 */
[----:B------:R0:W1:Y:S02]  /*1c7f0*/  SHFL.IDX P6, R14, R13, R12, R11 ;  /* 0x0000000c0d0e7389 */ /* 0x00006400000c000b */
[----:B01----:R-:W-:Y:S01]  /*1c800*/  ENDCOLLECTIVE ;  /* 0x000000000000791b */ /* 0x003fe20003800000 */
.L_x_811:
[----:B------:R-:W-:Y:S01]  /*1c810*/  MOV R74, R14 ;  /* 0x0000000e004a7202 */ /* 0x000fe20000000f00 */
[----:B------:R-:W-:Y:S06]  /*1c820*/  BRA `(.L_x_812) ;  /* 0xfffffe6800c47947 */ /* 0x000fec000383ffff */
.L_x_512:
[----:B------:R-:W-:Y:S01]  /*1c830*/  BSSY B1, `(.L_x_813) ;  /* 0x0000008000017945 */ /* 0x000fe20003800000 */
[----:B0---4-:R-:W-:Y:S01]  /*1c840*/  IMAD.MOV.U32 R13, RZ, RZ, R108 ;  /* 0x000000ffff0d7224 */ /* 0x011fe200078e006c */
[----:B------:R-:W-:Y:S01]  /*1c850*/  MOV R11, 0x181f ;  /* 0x0000181f000b7802 */ /* 0x000fe20000000f00 */
[----:B------:R-:W-:Y:S02]  /*1c860*/  IMAD.MOV.U32 R12, RZ, RZ, 0x1 ;  /* 0x00000001ff0c7424 */ /* 0x000fe400078e00ff */
[----:B------:R-:W-:-:S07]  /*1c870*/  IMAD.MOV.U32 R15, RZ, RZ, -0x1 ;  /* 0xffffffffff0f7424 */ /* 0x000fce00078e00ff */
[----:B-123--:R-:W-:Y:S05]  /*1c880*/  WARPSYNC.COLLECTIVE R15, `(.L_x_814) ;  /* 0x000000000f087348 */ /* 0x00efea0003c00000 */
[----:B------:R0:W4:Y:S02]  /*1c890*/  SHFL.IDX P6, R14, R13, R12, R11 ;  /* 0x0000000c0d0e7389 */ /* 0x00012400000c000b */
[----:B01234-:R-:W-:Y:S01]  /*1c8a0*/  ENDCOLLECTIVE ;  /* 0x000000000000791b */ /* 0x01ffe20003800000 */
.L_x_814:
[----:B------:R-:W-:Y:S05]  /*1c8b0*/  BSYNC B1 ;  /* 0x0000000000017941 */ /* 0x000fea0003800000 */
.L_x_813:
[----:B------:R-:W-:Y:S01]  /*1c8c0*/  MOV R13, R109 ;  /* 0x0000006d000d7202 */ /* 0x000fe20000000f00 */
[----:B------:R-:W-:Y:S01]  /*1c8d0*/  IMAD.MOV.U32 R12, RZ, RZ, 0x1 ;  /* 0x00000001ff0c7424 */ /* 0x000fe200078e00ff */
[----:B------:R-:W-:Y:S01]  /*1c8e0*/  MOV R15, 0xffffffff ;  /* 0xffffffff000f7802 */ /* 0x000fe20000000f00 */
[----:B------:R-:W-:Y:S02]  /*1c8f0*/  IMAD.MOV.U32 R11, RZ, RZ, 0x181f ;  /* 0x0000181fff0b7424 */ /* 0x000fe400078e00ff */
[----:B------:R-:W-:-:S07]  /*1c900*/  IMAD.MOV.U32 R67, RZ, RZ, R14 ;  /* 0x000000ffff437224 */ /* 0x000fce00078e000e */
[----:B------:R-:W-:Y:S05]  /*1c910*/  WARPSYNC.COLLECTIVE R15, `(.L_x_815) ;  /* 0x000000000f087348 */ /* 0x000fea0003c00000 */
[----:B------:R0:W1:Y:S02]  /*1c920*/  SHFL.IDX P6, R14, R13, R12, R11 ;  /* 0x0000000c0d0e7389 */ /* 0x00006400000c000b */
[----:B01----:R-:W-:Y:S01]  /*1c930*/  ENDCOLLECTIVE ;  /* 0x000000000000791b */ /* 0x003fe20003800000 */
.L_x_815:
[----:B------:R-:W-:Y:S01]  /*1c940*/  IMAD.MOV.U32 R66, RZ, RZ, R14 ;  /* 0x000000ffff427224 */ /* 0x000fe200078e000e */
[----:B------:R-:W-:Y:S06]  /*1c950*/  BRA `(.L_x_816) ;  /* 0xfffffe7000287947 */ /* 0x000fec000383ffff */
.L_x_521:
        /* <DEDUP_REMOVED lines=8> */
.L_x_818:
[----:B------:R-:W-:Y:S05]  /*1c9e0*/  BSYNC B1 ;  /* 0x0000000000017941 */ /* 0x000fea0003800000 */
.L_x_817:
[----:B------:R-:W-:Y:S01]  /*1c9f0*/  IMAD.MOV.U32 R13, RZ, RZ, R109 ;  /* 0x000000ffff0d7224 */ /* 0x000fe200078e006d */
[----:B------:R-:W-:Y:S01]  /*1ca00*/  MOV R11, 0x181f ;  /* 0x0000181f000b7802 */ /* 0x000fe20000000f00 */
[----:B------:R-:W-:Y:S01]  /*1ca10*/  IMAD.MOV.U32 R12, RZ, RZ, 0x2 ;  /* 0x00000002ff0c7424 */ /* 0x000fe200078e00ff */
[----:B------:R-:W-:Y:S01]  /*1ca20*/  MOV R59, R14 ;  /* 0x0000000e003b7202 */ /* 0x000fe20000000f00 */
[----:B------:R-:W-:-:S07]  /*1ca30*/  IMAD.MOV.U32 R15, RZ, RZ, -0x1 ;  /* 0xffffffffff0f7424 */ /* 0x000fce00078e00ff */
[----:B------:R-:W-:Y:S05]  /*1ca40*/  WARPSYNC.COLLECTIVE R15, `(.L_x_819) ;  /* 0x000000000f087348 */ /* 0x000fea0003c00000 */
[----:B------:R0:W1:Y:S02]  /*1ca50*/  SHFL.IDX P6, R14, R13, R12, R11 ;  /* 0x0000000c0d0e7389 */ /* 0x00006400000c000b */
[----:B01----:R-:W-:Y:S01]  /*1ca60*/  ENDCOLLECTIVE ;  /* 0x000000000000791b */ /* 0x003fe20003800000 */
.L_x_819:
[----:B------:R-:W-:Y:S01]  /*1ca70*/  IMAD.MOV.U32 R58, RZ, RZ, R14 ;  /* 0x000000ffff3a7224 */ /* 0x000fe200078e000e */
[----:B------:R-:W-:Y:S06]  /*1ca80*/  BRA `(.L_x_820) ;  /* 0xfffffe74008c7947 */ /* 0x000fec000383ffff */
.L_x_530:
[----:B------:R-:W-:Y:S01]  /*1ca90*/  BSSY B1, `(.L_x_821) ;  /* 0x0000008000017945 */ /* 0x000fe20003800000 */
[----:B0---4-:R-:W-:Y:S01]  /*1caa0*/  MOV R13, R108 ;  /* 0x0000006c000d7202 */ /* 0x011fe20000000f00 */
[----:B------:R-:W-:Y:S01]  /*1cab0*/  IMAD.MOV.U32 R12, RZ, RZ, 0x3 ;  /* 0x00000003ff0c7424 */ /* 0x000fe200078e00ff */
[----:B------:R-:W-:Y:S01]  /*1cac0*/  MOV R15, 0xffffffff ;  /* 0xffffffff000f7802 */ /* 0x000fe20000000f00 */
[----:B------:R-:W-:-:S07]  /*1cad0*/  IMAD.MOV.U32 R11, RZ, RZ, 0x181f ;  /* 0x0000181fff0b7424 */ /* 0x000fce00078e00ff */
[----:B-123--:R-:W-:Y:S05]  /*1cae0*/  WARPSYNC.COLLECTIVE R15, `(.L_x_822) ;  /* 0x000000000f087348 */ /* 0x00efea0003c00000 */
[----:B------:R0:W4:Y:S02]  /*1caf0*/  SHFL.IDX P6, R14, R13, R12, R11 ;  /* 0x0000000c0d0e7389 */ /* 0x00012400000c000b */
[----:B01234-:R-:W-:Y:S01]  /*1cb00*/  ENDCOLLECTIVE ;  /* 0x000000000000791b */ /* 0x01ffe20003800000 */
.L_x_822:
[----:B------:R-:W-:Y:S05]  /*1cb10*/  BSYNC B1 ;  /* 0x0000000000017941 */ /* 0x000fea0003800000 */
.L_x_821:
[----:B------:R-:W-:Y:S01]  /*1cb20*/  IMAD.MOV.U32 R13, RZ, RZ, R109 ;  /* 0x000000ffff0d7224 */ /* 0x000fe200078e006d */
[----:B------:R-:W-:Y:S01]  /*1cb30*/  MOV R12, 0x3 ;  /* 0x00000003000c7802 */ /* 0x000fe20000000f00 */
[----:B------:R-:W-:Y:S02]  /*1cb40*/  IMAD.MOV.U32 R11, RZ, RZ, 0x181f ;  /* 0x0000181fff0b7424 */ /* 0x000fe400078e00ff */
[----:B------:R-:W-:Y:S02]  /*1cb50*/  IMAD.MOV.U32 R15, RZ, RZ, -0x1 ;  /* 0xffffffffff0f7424 */ /* 0x000fe400078e00ff */
[----:B------:R-:W-:-:S07]  /*1cb60*/  IMAD.MOV.U32 R51, RZ, RZ, R14 ;  /* 0x000000ffff337224 */ /* 0x000fce00078e000e */
[----:B------:R-:W-:Y:S05]  /*1cb70*/  WARPSYNC.COLLECTIVE R15, `(.L_x_823) ;  /* 0x000000000f087348 */ /* 0x000fea0003c00000 */
[----:B------:R0:W1:Y:S02]  /*1cb80*/  SHFL.IDX P6, R14, R13, R12, R11 ;  /* 0x0000000c0d0e7389 */ /* 0x00006400000c000b */
[----:B01----:R-:W-:Y:S01]  /*1cb90*/  ENDCOLLECTIVE ;  /* 0x000000000000791b */ /* 0x003fe20003800000 */
.L_x_823:
[----:B------:R-:W-:Y:S01]  /*1cba0*/  MOV R109, R14 ;  /* 0x0000000e006d7202 */ /* 0x000fe20000000f00 */
[----:B------:R-:W-:Y:S06]  /*1cbb0*/  BRA `(.L_x_824) ;  /* 0xfffffe7800f07947 */ /* 0x000fec000383ffff */
.L_x_542:
[----:B-1----:R1:W2:Y:S02]  /*1cbc0*/  SYNCS.PHASECHK.TRANS64.TRYWAIT P4, [R90+URZ+0x28890], R103 ;  /* 0x028890675a0075a7 */ /* 0x0022a4000808017f */
[----:B--2---:R-:W-:Y:S05]  /*1cbd0*/  @!P4 NANOSLEEP.SYNCS 0x989680 ;  /* 0x009896800000c95d */ /* 0x004fea0003900000 */
[----:B------:R-:W2:Y:S02]  /*1cbe0*/  @!P4 SYNCS.PHASECHK.TRANS64 P4, [R90+URZ+0x28890], R103 ;  /* 0x028890675a00c5a7 */ /* 0x000ea4000808007f */
[----:B--2---:R-:W-:Y:S05]  /*1cbf0*/  @!P4 BRA `(.L_x_542) ;  /* 0xfffffffc00f0c947 */ /* 0x004fea000383ffff */
[----:B------:R-:W-:Y:S05]  /*1cc00*/  BRA `(.L_x_825) ;  /* 0xfffffe8800d07947 */ /* 0x000fea000383ffff */
.L_x_543:
[----:B------:R-:W-:Y:S01]  /*1cc10*/  BSSY B1, `(.L_x_826) ;  /* 0x0000008000017945 */ /* 0x000fe20003800000 */
[----:B------:R-:W-:Y:S01]  /*1cc20*/  IMAD.MOV.U32 R13, RZ, RZ, R108 ;  /* 0x000000ffff0d7224 */ /* 0x000fe200078e006c */
[----:B------:R-:W-:Y:S01]  /*1cc30*/  MOV R11, 0x181f ;  /* 0x0000181f000b7802 */ /* 0x000fe20000000f00 */
[----:B------:R-:W-:Y:S02]  /*1cc40*/  IMAD.MOV.U32 R12, RZ, RZ, RZ ;  /* 0x000000ffff0c7224 */ /* 0x000fe400078e00ff */
[----:B------:R-:W-:-:S07]  /*1cc50*/  IMAD.MOV.U32 R15, RZ, RZ, -0x1 ;  /* 0xffffffffff0f7424 */ /* 0x000fce00078e00ff */
[----:B-1----:R-:W-:Y:S05]  /*1cc60*/  WARPSYNC.COLLECTIVE R15, `(.L_x_827) ;  /* 0x000000000f087348 */ /* 0x002fea0003c00000 */
[----:B------:R0:W2:Y:S02]  /*1cc70*/  SHFL.IDX P6, R14, R13, R12, R11 ;  /* 0x0000000c0d0e7389 */ /* 0x0000a400000c000b */
[----:B012---:R-:W-:Y:S01]  /*1cc80*/  ENDCOLLECTIVE ;  /* 0x000000000000791b */ /* 0x007fe20003800000 */
.L_x_827:
[----:B------:R-:W-:Y:S05]  /*1cc90*/  BSYNC B1 ;  /* 0x0000000000017941 */ /* 0x000fea0003800000 */
.L_x_826:
[----:B------:R-:W-:Y:S01]  /*1cca0*/  MOV R13, R109 ;  /* 0x0000006d000d7202 */ /* 0x000fe20000000f00 */
[----:B------:R-:W-:Y:S01]  /*1ccb0*/  IMAD.MOV.U32 R12, RZ, RZ, RZ ;  /* 0x000000ffff0c7224 */ /* 0x000fe200078e00ff */
[----:B------:R-:W-:Y:S01]  /*1ccc0*/  MOV R15, 0xffffffff ;  /* 0xffffffff000f7802 */ /* 0x000fe20000000f00 */
[----:B------:R-:W-:Y:S02]  /*1ccd0*/  IMAD.MOV.U32 R11, RZ, RZ, 0x181f ;  /* 0x0000181fff0b7424 */ /* 0x000fe400078e00ff */
[----:B------:R-:W-:-:S07]  /*1cce0*/  IMAD.MOV.U32 R107, RZ, RZ, R14 ;  /* 0x000000ffff6b7224 */ /* 0x000fce00078e000e */
[----:B------:R-:W-:Y:S05]  /*1ccf0*/  WARPSYNC.COLLECTIVE R15, `(.L_x_828) ;  /* 0x000000000f087348 */ /* 0x000fea0003c00000 */
[----:B------:R0:W1:Y:S02]  /*1cd00*/  SHFL.IDX P6, R14, R13, R12, R11 ;  /* 0x0000000c0d0e7389 */ /* 0x00006400000c000b */
[----:B01----:R-:W-:Y:S01]  /*1cd10*/  ENDCOLLECTIVE ;  /* 0x000000000000791b */ /* 0x003fe20003800000 */
.L_x_828:
[----:B------:R-:W-:Y:S01]  /*1cd20*/  IMAD.MOV.U32 R106, RZ, RZ, R14 ;  /* 0x000000ffff6a7224 */ /* 0x000fe200078e000e */
[----:B------:R-:W-:Y:S06]  /*1cd30*/  BRA `(.L_x_829) ;  /* 0xfffffe88009c7947 */ /* 0x000fec000383ffff */
.L_x_548:
[----:B------:R-:W-:Y:S01]  /*1cd40*/  BSSY B1, `(.L_x_830) ;  /* 0x0000008000017945 */ /* 0x000fe20003800000 */
[----:B----4-:R-:W-:Y:S01]  /*1cd50*/  IMAD.MOV.U32 R13, RZ, RZ, R108 ;  /* 0x000000ffff0d7224 */ /* 0x010fe200078e006c */
[----:B------:R-:W-:Y:S01]  /*1cd60*/  MOV R12, 0x1 ;  /* 0x00000001000c7802 */ /* 0x000fe20000000f00 */
[----:B------:R-:W-:Y:S02]  /*1cd70*/  IMAD.MOV.U32 R11, RZ, RZ, 0x181f ;  /* 0x0000181fff0b7424 */ /* 0x000fe400078e00ff */
[----:B------:R-:W-:-:S07]  /*1cd80*/  IMAD.MOV.U32 R15, RZ, RZ, -0x1 ;  /* 0xffffffffff0f7424 */ /* 0x000fce00078e00ff */
[----:B0123--:R-:W-:Y:S05]  /*1cd90*/  WARPSYNC.COLLECTIVE R15, `(.L_x_831) ;  /* 0x000000000f087348 */ /* 0x00ffea0003c00000 */
[----:B------:R4:W0:Y:S02]  /*1cda0*/  SHFL.IDX P6, R14, R13, R12, R11 ;  /* 0x0000000c0d0e7389 */ /* 0x00082400000c000b */
[----:B01234-:R-:W-:Y:S01]  /*1cdb0*/  ENDCOLLECTIVE ;  /* 0x000000000000791b */ /* 0x01ffe20003800000 */
.L_x_831:
[----:B------:R-:W-:Y:S05]  /*1cdc0*/  BSYNC B1 ;  /* 0x0000000000017941 */ /* 0x000fea0003800000 */
.L_x_830:
        /* <DEDUP_REMOVED lines=8> */
.L_x_832:
[----:B------:R-:W-:Y:S01]  /*1ce50*/  IMAD.MOV.U32 R46, RZ, RZ, R14 ;  /* 0x000000ffff2e7224 */ /* 0x000fe200078e000e */
[----:B------:R-:W-:Y:S06]  /*1ce60*/  BRA `(.L_x_833) ;  /* 0xfffffe9000347947 */ /* 0x000fec000383ffff */
.L_x_553:
        /* <DEDUP_REMOVED lines=8> */
.L_x_835:
[----:B------:R-:W-:Y:S05]  /*1cef0*/  BSYNC B1 ;  /* 0x0000000000017941 */ /* 0x000fea0003800000 */
.L_x_834:
        /* <DEDUP_REMOVED lines=8> */
.L_x_836:
[----:B------:R-:W-:Y:S01]  /*1cf80*/  MOV R46, R14 ;  /* 0x0000000e002e7202 */ /* 0x000fe20000000f00 */
[----:B------:R-:W-:Y:S06]  /*1cf90*/  BRA `(.L_x_837) ;  /* 0xfffffe9400d87947 */ /* 0x000fec000383ffff */
.L_x_558:
        /* <DEDUP_REMOVED lines=8> */
.L_x_839:
[----:B------:R-:W-:Y:S05]  /*1d020*/  BSYNC B1 ;  /* 0x0000000000017941 */ /* 0x000fea0003800000 */
.L_x_838:
        /* <DEDUP_REMOVED lines=8> */
.L_x_840:
[----:B------:R-:W-:Y:S01]  /*1d0b0*/  IMAD.MOV.U32 R109, RZ, RZ, R14 ;  /* 0x000000ffff6d7224 */ /* 0x000fe200078e000e */
[----:B------:R-:W-:Y:S06]  /*1d0c0*/  BRA `(.L_x_841) ;  /* 0xfffffe9c00787947 */ /* 0x000fec000383ffff */
.L_x_563:
[----:B0-----:R0:W1:Y:S02]  /*1d0d0*/  SYNCS.PHASECHK.TRANS64.TRYWAIT P3, [R90+URZ+0x28890], R103 ;  /* 0x028890675a0075a7 */ /* 0x001064000806017f */
[----:B-1----:R-:W-:Y:S05]  /*1d0e0*/  @!P3 NANOSLEEP.SYNCS 0x989680 ;  /* 0x009896800000b95d */ /* 0x002fea0003900000 */
[----:B------:R-:W1:Y:S02]  /*1d0f0*/  @!P3 SYNCS.PHASECHK.TRANS64 P3, [R90+URZ+0x28890], R103 ;  /* 0x028890675a00b5a7 */ /* 0x000e64000806007f */
[----:B-1----:R-:W-:Y:S05]  /*1d100*/  @!P3 BRA `(.L_x_563) ;  /* 0xfffffffc00f0b947 */ /* 0x002fea000383ffff */
[----:B------:R-:W-:Y:S05]  /*1d110*/  BRA `(.L_x_842) ;  /* 0xfffffea400707947 */ /* 0x000fea000383ffff */
.L_x_564:
        /* <DEDUP_REMOVED lines=8> */
.L_x_844:
[----:B------:R-:W-:Y:S05]  /*1d1a0*/  BSYNC B1 ;  /* 0x0000000000017941 */ /* 0x000fea0003800000 */
.L_x_843:
[----:B------:R-:W-:Y:S01]  /*1d1b0*/  IMAD.MOV.U32 R13, RZ, RZ, R44 ;  /* 0x000000ffff0d7224 */ /* 0x000fe200078e002c */
[----:B------:R-:W-:Y:S01]  /*1d1c0*/  MOV R11, 0x181f ;  /* 0x0000181f000b7802 */ /* 0x000fe20000000f00 */
[----:B------:R-:W-:Y:S01]  /*1d1d0*/  IMAD.MOV.U32 R12, RZ, RZ, RZ ;  /* 0x000000ffff0c7224 */ /* 0x000fe200078e00ff */
[----:B------:R-:W-:Y:S01]  /*1d1e0*/  MOV R41, R14 ;  /* 0x0000000e00297202 */ /* 0x000fe20000000f00 */
[----:B------:R-:W-:-:S07]  /*1d1f0*/  IMAD.MOV.U32 R15, RZ, RZ, -0x1 ;  /* 0xffffffffff0f7424 */ /* 0x000fce00078e00ff */
[----:B------:R-:W-:Y:S05]  /*1d200*/  WARPSYNC.COLLECTIVE R15, `(.L_x_845) ;  /* 0x000000000f087348 */ /* 0x000fea0003c00000 */
[----:B------:R0:W1:Y:S02]  /*1d210*/  SHFL.IDX P6, R14, R13, R12, R11 ;  /* 0x0000000c0d0e7389 */ /* 0x00006400000c000b */
[----:B01----:R-:W-:Y:S01]  /*1d220*/  ENDCOLLECTIVE ;  /* 0x000000000000791b */ /* 0x003fe20003800000 */
.L_x_845:
[----:B------:R-:W-:Y:S05]  /*1d230*/  BRA `(.L_x_846) ;  /* 0xfffffea400907947 */ /* 0x000fea000383ffff */
.L_x_567:
[----:B------:R-:W-:Y:S01]  /*1d240*/  BSSY B1, `(.L_x_847) ;  /* 0x0000008000017945 */ /* 0x000fe20003800000 */
[----:B----4-:R-:W-:Y:S01]  /*1d250*/  IMAD.MOV.U32 R13, RZ, RZ, R45 ;  /* 0x000000ffff0d7224 */ /* 0x010fe200078e002d */
[----:B------:R-:W-:Y:S01]  /*1d260*/  MOV R12, 0x1 ;  /* 0x00000001000c7802 */ /* 0x000fe20000000f00 */
[----:B------:R-:W-:Y:S02]  /*1d270*/  IMAD.MOV.U32 R11, RZ, RZ, 0x181f ;  /* 0x0000181fff0b7424 */ /* 0x000fe400078e00ff */
[----:B------:R-:W-:-:S07]  /*1d280*/  IMAD.MOV.U32 R15, RZ, RZ, -0x1 ;  /* 0xffffffffff0f7424 */ /* 0x000fce00078e00ff */
[----:B0123--:R-:W-:Y:S05]  /*1d290*/  WARPSYNC.COLLECTIVE R15, `(.L_x_848) ;  /* 0x000000000f087348 */ /* 0x00ffea0003c00000 */
[----:B---3--:R3:W4:Y:S02]  /*1d2a0*/  SHFL.IDX P6, R14, R13, R12, R11 ;  /* 0x0000000c0d0e7389 */ /* 0x00872400000c000b */
[----:B01234-:R-:W-:Y:S01]  /*1d2b0*/  ENDCOLLECTIVE ;  /* 0x000000000000791b */ /* 0x01ffe20003800000 */
.L_x_848:
[----:B------:R-:W-:Y:S05]  /*1d2c0*/  BSYNC B1 ;  /* 0x0000000000017941 */ /* 0x000fea0003800000 */
.L_x_847:
        /* <DEDUP_REMOVED lines=8> */
.L_x_849:
[----:B------:R-:W-:Y:S05]  /*1d350*/  BRA `(.L_x_850) ;  /* 0xfffffea400907947 */ /* 0x000fea000383ffff */
.L_x_570:
[----:B------:R-:W-:Y:S01]  /*1d360*/  BSSY B1, `(.L_x_851) ;  /* 0x0000008000017945 */ /* 0x000fe20003800000 */
[----:B---3--:R-:W-:Y:S01]  /*1d370*/  IMAD.MOV.U32 R13, RZ, RZ, R45 ;  /* 0x000000ffff0d7224 */ /* 0x008fe200078e002d */
[----:B------:R-:W-:Y:S01]  /*1d380*/  MOV R12, 0x2 ;  /* 0x00000002000c7802 */ /* 0x000fe20000000f00 */
[----:B------:R-:W-:Y:S02]  /*1d390*/  IMAD.MOV.U32 R11, RZ, RZ, 0x181f ;  /* 0x0000181fff0b7424 */ /* 0x000fe400078e00ff */
[----:B------:R-:W-:-:S07]  /*1d3a0*/  IMAD.MOV.U32 R15, RZ, RZ, -0x1 ;  /* 0xffffffffff0f7424 */ /* 0x000fce00078e00ff */
[----:B012-4-:R-:W-:Y:S05]  /*1d3b0*/  WARPSYNC.COLLECTIVE R15, `(.L_x_852) ;  /* 0x000000000f087348 */ /* 0x017fea0003c00000 */
[----:B------:R3:W0:Y:S02]  /*1d3c0*/  SHFL.IDX P6, R14, R13, R12, R11 ;  /* 0x0000000c0d0e7389 */ /* 0x00062400000c000b */
[----:B01234-:R-:W-:Y:S01]  /*1d3d0*/  ENDCOLLECTIVE ;  /* 0x000000000000791b */ /* 0x01ffe20003800000 */
.L_x_852:
[----:B------:R-:W-:Y:S05]  /*1d3e0*/  BSYNC B1 ;  /* 0x0000000000017941 */ /* 0x000fea0003800000 */
.L_x_851:
        /* <DEDUP_REMOVED lines=8> */
.L_x_853:
[----:B------:R-:W-:Y:S05]  /*1d470*/  BRA `(.L_x_854) ;  /* 0xfffffea400947947 */ /* 0x000fea000383ffff */
.L_x_573:
[----:B------:R-:W-:Y:S01]  /*1d480*/  BSSY B1, `(.L_x_855) ;  /* 0x0000008000017945 */ /* 0x000fe20003800000 */
[----:B0-----:R-:W-:Y:S01]  /*1d490*/  IMAD.MOV.U32 R13, RZ, RZ, R45 ;  /* 0x000000ffff0d7224 */ /* 0x001fe200078e002d */
[----:B------:R-:W-:Y:S01]  /*1d4a0*/  MOV R12, 0x3 ;  /* 0x00000003000c7802 */ /* 0x000fe20000000f00 */
[----:B------:R-:W-:Y:S02]  /*1d4b0*/  IMAD.MOV.U32 R11, RZ, RZ, 0x181f ;  /* 0x0000181fff0b7424 */ /* 0x000fe400078e00ff */
[----:B------:R-:W-:-:S07]  /*1d4c0*/  IMAD.MOV.U32 R15, RZ, RZ, -0x1 ;  /* 0xffffffffff0f7424 */ /* 0x000fce00078e00ff */
[----:B-1234-:R-:W-:Y:S05]  /*1d4d0*/  WARPSYNC.COLLECTIVE R15, `(.L_x_856) ;  /* 0x000000000f087348 */ /* 0x01efea0003c00000 */
[----:B------:R0:W0:Y:S02]  /*1d4e0*/  SHFL.IDX P6, R14, R13, R12, R11 ;  /* 0x0000000c0d0e7389 */ /* 0x00002400000c000b */
[----:B01234-:R-:W-:Y:S01]  /*1d4f0*/  ENDCOLLECTIVE ;  /* 0x000000000000791b */ /* 0x01ffe20003800000 */
.L_x_856:
[----:B------:R-:W-:Y:S05]  /*1d500*/  BSYNC B1 ;  /* 0x0000000000017941 */ /* 0x000fea0003800000 */
.L_x_855:
        /* <DEDUP_REMOVED lines=8> */
.L_x_857:
[----:B------:R-:W-:Y:S05]  /*1d590*/  BRA `(.L_x_858) ;  /* 0xfffffea400987947 */ /* 0x000fea000383ffff */
.L_x_577:
[----:B------:R0:W0:Y:S02]  /*1d5a0*/  SYNCS.PHASECHK.TRANS64.TRYWAIT P4, [R90+URZ+0x288b0], R103 ;  /* 0x0288b0675a0075a7 */ /* 0x000024000808017f */
[----:B0-----:R-:W-:Y:S05]  /*1d5b0*/  @!P4 NANOSLEEP.SYNCS 0x989680 ;  /* 0x009896800000c95d */ /* 0x001fea0003900000 */
[----:B------:R-:W0:Y:S02]  /*1d5c0*/  @!P4 SYNCS.PHASECHK.TRANS64 P4, [R90+URZ+0x288b0], R103 ;  /* 0x0288b0675a00c5a7 */ /* 0x000e24000808007f */
[----:B0-----:R-:W-:Y:S05]  /*1d5d0*/  @!P4 BRA `(.L_x_577) ;  /* 0xfffffffc00f0c947 */ /* 0x001fea000383ffff */
[----:B------:R-:W-:Y:S05]  /*1d5e0*/  BRA `(.L_x_859) ;  /* 0xfffffea800147947 */ /* 0x000fea000383ffff */
.L_x_591:
[----:B------:R-:W0:Y:S01]  /*1d5f0*/  S2R R6, SR_TID.X ;  /* 0x0000000000067919 */ /* 0x000e220000002100 */
[----:B------:R-:W-:Y:S01]  /*1d600*/  BSSY B0, `(.L_x_860) ;  /* 0x000000c000007945 */ /* 0x000fe20003800000 */
[----:B------:R-:W-:Y:S01]  /*1d610*/  IMAD.MOV.U32 R12, RZ, RZ, RZ ;  /* 0x000000ffff0c7224 */ /* 0x000fe200078e00ff */
[----:B------:R-:W-:Y:S01]  /*1d620*/  MOV R15, 0xffffffff ;  /* 0xffffffff000f7802 */ /* 0x000fe20000000f00 */
[----:B------:R-:W-:Y:S02]  /*1d630*/  IMAD.MOV.U32 R11, RZ, RZ, 0x1f ;  /* 0x0000001fff0b7424 */ /* 0x000fe400078e00ff */
[----:B0-----:R-:W-:-:S05]  /*1d640*/  VIADD R6, R6, 0xffffff80 ;  /* 0xffffff8006067836 */ /* 0x001fca0000000000 */
[----:B------:R-:W-:-:S04]  /*1d650*/  SHF.R.S32.HI R5, RZ, 0x1f, R6 ;  /* 0x0000001fff057819 */ /* 0x000fc80000011406 */
[----:B------:R-:W-:-:S04]  /*1d660*/  LEA.HI R5, R5, R6, RZ, 0x7 ;  /* 0x0000000605057211 */ /* 0x000fc800078f38ff */
[----:B------:R-:W-:-:S04]  /*1d670*/  SHF.R.S32.HI R5, RZ, 0x7, R5 ;  /* 0x00000007ff057819 */ /* 0x000fc80000011405 */
[----:B--2---:R-:W-:-:S07]  /*1d680*/  MOV R13, R5 ;  /* 0x00000005000d7202 */ /* 0x004fce0000000f00 */
[----:B-----5:R-:W-:Y:S05]  /*1d690*/  WARPSYNC.COLLECTIVE R15, `(.L_x_861) ;  /* 0x000000000f087348 */ /* 0x020fea0003c00000 */
[----:B------:R0:W1:Y:S02]  /*1d6a0*/  SHFL.IDX P6, R14, R13, R12, R11 ;  /* 0x0000000c0d0e7389 */ /* 0x00006400000c000b */
[----:B01---5:R-:W-:Y:S01]  /*1d6b0*/  ENDCOLLECTIVE ;  /* 0x000000000000791b */ /* 0x023fe20003800000 */
.L_x_861:
[----:B------:R-:W-:Y:S05]  /*1d6c0*/  BSYNC B0 ;  /* 0x0000000000007941 */ /* 0x000fea0003800000 */
.L_x_860:
[----:B------:R-:W-:Y:S01]  /*1d6d0*/  IMAD.MOV.U32 R195, RZ, RZ, R14 ;  /* 0x000000ffffc37224 */ /* 0x000fe200078e000e */
[----:B------:R-:W-:Y:S06]  /*1d6e0*/  BRA `(.L_x_862) ;  /* 0xfffffeb000c87947 */ /* 0x000fec000383ffff */
.L_x_601:
[----:B------:R-:W-:Y:S01]  /*1d6f0*/  BSSY B1, `(.L_x_863) ;  /* 0x0000008000017945 */ /* 0x000fe20003800000 */
[----:B--2---:R-:W-:Y:S01]  /*1d700*/  IMAD.MOV.U32 R13, RZ, RZ, R26 ;  /* 0x000000ffff0d7224 */ /* 0x004fe200078e001a */
[----:B------:R-:W-:Y:S01]  /*1d710*/  MOV R12, RZ ;  /* 0x000000ff000c7202 */ /* 0x000fe20000000f00 */
[----:B------:R-:W-:Y:S02]  /*1d720*/  IMAD.MOV.U32 R11, RZ, RZ, 0x181f ;  /* 0x0000181fff0b7424 */ /* 0x000fe400078e00ff */
[----:B------:R-:W-:-:S07]  /*1d730*/  IMAD.MOV.U32 R15, RZ, RZ, -0x1 ;  /* 0xffffffffff0f7424 */ /* 0x000fce00078e00ff */
[----:B------:R-:W-:Y:S05]  /*1d740*/  WARPSYNC.COLLECTIVE R15, `(.L_x_864) ;  /* 0x000000000f087348 */ /* 0x000fea0003c00000 */
[----:B------:R0:W1:Y:S02]  /*1d750*/  SHFL.IDX P6, R14, R13, R12, R11 ;  /* 0x0000000c0d0e7389 */ /* 0x00006400000c000b */
[----:B01----:R-:W-:Y:S01]  /*1d760*/  ENDCOLLECTIVE ;  /* 0x000000000000791b */ /* 0x003fe20003800000 */
.L_x_864:
[----:B------:R-:W-:Y:S05]  /*1d770*/  BSYNC B1 ;  /* 0x0000000000017941 */ /* 0x000fea0003800000 */
.L_x_863:
        /* <DEDUP_REMOVED lines=8> */
.L_x_865:
[----:B------:R-:W-:Y:S01]  /*1d800*/  MOV R13, R28 ;  /* 0x0000001c000d7202 */ /* 0x000fe20000000f00 */
[----:B------:R-:W-:-:S07]  /*1d810*/  IMAD.MOV.U32 R3, RZ, RZ, R14 ;  /* 0x000000ffff037224 */ /* 0x000fce00078e000e */
[----:B------:R-:W-:Y:S05]  /*1d820*/  WARPSYNC.COLLECTIVE R15, `(.L_x_866) ;  /* 0x000000000f087348 */ /* 0x000fea0003c00000 */
[----:B------:R0:W1:Y:S02]  /*1d830*/  SHFL.IDX P6, R14, R13, R12, R11 ;  /* 0x0000000c0d0e7389 */ /* 0x00006400000c000b */
[----:B01----:R-:W-:Y:S01]  /*1d840*/  ENDCOLLECTIVE ;  /* 0x000000000000791b */ /* 0x003fe20003800000 */
.L_x_866:
[----:B------:R-:W-:Y:S02]  /*1d850*/  IMAD.MOV.U32 R13, RZ, RZ, R27 ;  /* 0x000000ffff0d7224 */ /* 0x000fe400078e001b */
[----:B------:R-:W-:-:S07]  /*1d860*/  IMAD.MOV.U32 R4, RZ, RZ, R14 ;  /* 0x000000ffff047224 */ /* 0x000fce00078e000e */
[----:B------:R-:W-:Y:S05]  /*1d870*/  WARPSYNC.COLLECTIVE R15, `(.L_x_867) ;  /* 0x000000000f087348 */ /* 0x000fea0003c00000 */
[----:B------:R0:W1:Y:S02]  /*1d880*/  SHFL.IDX P6, R14, R13, R12, R11 ;  /* 0x0000000c0d0e7389 */ /* 0x00006400000c000b */
[----:B01----:R-:W-:Y:S01]  /*1d890*/  ENDCOLLECTIVE ;  /* 0x000000000000791b */ /* 0x003fe20003800000 */
.L_x_867:
[----:B------:R-:W-:Y:S05]  /*1d8a0*/  BRA `(.L_x_868) ;  /* 0xfffffeb400c87947 */ /* 0x000fea000383ffff */
.L_x_605:
[----:B0-----:R0:W1:Y:S02]  /*1d8b0*/  SYNCS.PHASECHK.TRANS64.TRYWAIT P0, [R156+URZ+0x28800], R5 ;  /* 0x028800059c0075a7 */ /* 0x001064000800017f */
[----:B-1----:R-:W-:Y:S05]  /*1d8c0*/  @!P0 NANOSLEEP.SYNCS 0x989680 ;  /* 0x009896800000895d */ /* 0x002fea0003900000 */
[----:B------:R-:W1:Y:S02]  /*1d8d0*/  @!P0 SYNCS.PHASECHK.TRANS64 P0, [R156+URZ+0x28800], R5 ;  /* 0x028800059c0085a7 */ /* 0x000e64000800007f */
[----:B-1----:R-:W-:Y:S05]  /*1d8e0*/  @!P0 BRA `(.L_x_605) ;  /* 0xfffffffc00f08947 */ /* 0x002fea000383ffff */
[----:B------:R-:W-:Y:S05]  /*1d8f0*/  BRA `(.L_x_869) ;  /* 0xfffffeb800b87947 */ /* 0x000fea000383ffff */
.L_x_621:
[----:B------:R-:W-:Y:S01]  /*1d900*/  BSSY B1, `(.L_x_870) ;  /* 0x0000008000017945 */ /* 0x000fe20003800000 */
[----:B--2---:R-:W-:Y:S01]  /*1d910*/  MOV R13, R26 ;  /* 0x0000001a000d7202 */ /* 0x004fe20000000f00 */
[----:B------:R-:W-:Y:S01]  /*1d920*/  IMAD.MOV.U32 R12, RZ, RZ, RZ ;  /* 0x000000ffff0c7224 */ /* 0x000fe200078e00ff */
[----:B------:R-:W-:Y:S01]  /*1d930*/  MOV R15, 0xffffffff ;  /* 0xffffffff000f7802 */ /* 0x000fe20000000f00 */
[----:B------:R-:W-:-:S07]  /*1d940*/  IMAD.MOV.U32 R11, RZ, RZ, 0x181f ;  /* 0x0000181fff0b7424 */ /* 0x000fce00078e00ff */
[----:B------:R-:W-:Y:S05]  /*1d950*/  WARPSYNC.COLLECTIVE R15, `(.L_x_871) ;  /* 0x000000000f087348 */ /* 0x000fea0003c00000 */
[----:B------:R0:W1:Y:S02]  /*1d960*/  SHFL.IDX P6, R14, R13, R12, R11 ;  /* 0x0000000c0d0e7389 */ /* 0x00006400000c000b */
[----:B01----:R-:W-:Y:S01]  /*1d970*/  ENDCOLLECTIVE ;  /* 0x000000000000791b */ /* 0x003fe20003800000 */
.L_x_871:
[----:B------:R-:W-:Y:S05]  /*1d980*/  BSYNC B1 ;  /* 0x0000000000017941 */ /* 0x000fea0003800000 */
.L_x_870:
        /* <DEDUP_REMOVED lines=8> */
.L_x_872:
[----:B------:R-:W-:Y:S01]  /*1da10*/  IMAD.MOV.U32 R13, RZ, RZ, R28 ;  /* 0x000000ffff0d7224 */ /* 0x000fe200078e001c */
[----:B------:R-:W-:-:S07]  /*1da20*/  MOV R3, R14 ;  /* 0x0000000e00037202 */ /* 0x000fce0000000f00 */
[----:B------:R-:W-:Y:S05]  /*1da30*/  WARPSYNC.COLLECTIVE R15, `(.L_x_873) ;  /* 0x000000000f087348 */ /* 0x000fea0003c00000 */
[----:B------:R0:W1:Y:S02]  /*1da40*/  SHFL.IDX P6, R14, R13, R12, R11 ;  /* 0x0000000c0d0e7389 */ /* 0x00006400000c000b */
[----:B01----:R-:W-:Y:S01]  /*1da50*/  ENDCOLLECTIVE ;  /* 0x000000000000791b */ /* 0x003fe20003800000 */
.L_x_873:
[----:B------:R-:W-:Y:S01]  /*1da60*/  MOV R13, R27 ;  /* 0x0000001b000d7202 */ /* 0x000fe20000000f00 */
[----:B------:R-:W-:-:S07]  /*1da70*/  IMAD.MOV.U32 R20, RZ, RZ, R14 ;  /* 0x000000ffff147224 */ /* 0x000fce00078e000e */
[----:B------:R-:W-:Y:S05]  /*1da80*/  WARPSYNC.COLLECTIVE R15, `(.L_x_874) ;  /* 0x000000000f087348 */ /* 0x000fea0003c00000 */
[----:B------:R0:W1:Y:S02]  /*1da90*/  SHFL.IDX P6, R14, R13, R12, R11 ;  /* 0x0000000c0d0e7389 */ /* 0x00006400000c000b */
[----:B01----:R-:W-:Y:S01]  /*1daa0*/  ENDCOLLECTIVE ;  /* 0x000000000000791b */ /* 0x003fe20003800000 */
.L_x_874:
[----:B------:R-:W-:Y:S05]  /*1dab0*/  BRA `(.L_x_875) ;  /* 0xfffffecc00dc7947 */ /* 0x000fea000383ffff */
.L_x_625:
[----:B0-----:R0:W1:Y:S02]  /*1dac0*/  SYNCS.PHASECHK.TRANS64.TRYWAIT P4, [R156+URZ+0x28800], R27 ;  /* 0x0288001b9c0075a7 */ /* 0x001064000808017f */
[----:B-1----:R-:W-:Y:S05]  /*1dad0*/  @!P4 NANOSLEEP.SYNCS 0x989680 ;  /* 0x009896800000c95d */ /* 0x002fea0003900000 */
[----:B------:R-:W1:Y:S02]  /*1dae0*/  @!P4 SYNCS.PHASECHK.TRANS64 P4, [R156+URZ+0x28800], R27 ;  /* 0x0288001b9c00c5a7 */ /* 0x000e64000808007f */
[----:B-1----:R-:W-:Y:S05]  /*1daf0*/  @!P4 BRA `(.L_x_625) ;  /* 0xfffffffc00f0c947 */ /* 0x002fea000383ffff */
[----:B------:R-:W-:Y:S05]  /*1db00*/  BRA `(.L_x_876) ;  /* 0xfffffed000cc7947 */ /* 0x000fea000383ffff */
.L_x_635:
[----:B-1----:R1:W4:Y:S02]  /*1db10*/  SYNCS.PHASECHK.TRANS64.TRYWAIT P1, [R3+URZ+0x28830], R0 ;  /* 0x02883000030075a7 */ /* 0x002324000802017f */
[----:B----4-:R-:W-:Y:S05]  /*1db20*/  @!P1 NANOSLEEP.SYNCS 0x989680 ;  /* 0x009896800000995d */ /* 0x010fea0003900000 */
[----:B------:R-:W4:Y:S02]  /*1db30*/  @!P1 SYNCS.PHASECHK.TRANS64 P1, [R3+URZ+0x28830], R0 ;  /* 0x02883000030095a7 */ /* 0x000f24000802007f */
[----:B----4-:R-:W-:Y:S05]  /*1db40*/  @!P1 BRA `(.L_x_635) ;  /* 0xfffffffc00f09947 */ /* 0x010fea000383ffff */
[----:B------:R-:W-:Y:S05]  /*1db50*/  BRA `(.L_x_634) ;  /* 0xfffffee800b07947 */ /* 0x000fea000383ffff */
.L_x_642:
[----:B-1----:R1:W2:Y:S02]  /*1db60*/  SYNCS.PHASECHK.TRANS64.TRYWAIT P2, [R5+URZ+0x28830], R6 ;  /* 0x02883006050075a7 */ /* 0x0022a4000804017f */
[----:B--2---:R-:W-:Y:S05]  /*1db70*/  @!P2 NANOSLEEP.SYNCS 0x989680 ;  /* 0x009896800000a95d */ /* 0x004fea0003900000 */
[----:B------:R-:W2:Y:S02]  /*1db80*/  @!P2 SYNCS.PHASECHK.TRANS64 P2, [R5+URZ+0x28830], R6 ;  /* 0x028830060500a5a7 */ /* 0x000ea4000804007f */
[----:B--2---:R-:W-:Y:S05]  /*1db90*/  @!P2 BRA `(.L_x_642) ;  /* 0xfffffffc00f0a947 */ /* 0x004fea000383ffff */
[----:B------:R-:W-:Y:S05]  /*1dba0*/  BRA `(.L_x_641) ;  /* 0xffffff1800147947 */ /* 0x000fea000383ffff */
.L_x_646:
[----:B-1----:R1:W2:Y:S02]  /*1dbb0*/  SYNCS.PHASECHK.TRANS64.TRYWAIT P1, [R5+URZ+0x28850], R4 ;  /* 0x02885004050075a7 */ /* 0x0022a4000802017f */
[----:B--2---:R-:W-:Y:S05]  /*1dbc0*/  @!P1 NANOSLEEP.SYNCS 0x989680 ;  /* 0x009896800000995d */ /* 0x004fea0003900000 */
[----:B------:R-:W2:Y:S02]  /*1dbd0*/  @!P1 SYNCS.PHASECHK.TRANS64 P1, [R5+URZ+0x28850], R4 ;  /* 0x02885004050095a7 */ /* 0x000ea4000802007f */
[----:B--2---:R-:W-:Y:S05]  /*1dbe0*/  @!P1 BRA `(.L_x_646) ;  /* 0xfffffffc00f09947 */ /* 0x004fea000383ffff */
[----:B------:R-:W-:Y:S05]  /*1dbf0*/  BRA `(.L_x_643) ;  /* 0xffffff1c00207947 */ /* 0x000fea000383ffff */
.L_x_653:
[----:B-1----:R1:W2:Y:S02]  /*1dc00*/  SYNCS.PHASECHK.TRANS64.TRYWAIT P1, [R9+URZ+0x28850], R0 ;  /* 0x02885000090075a7 */ /* 0x0022a4000802017f */
[----:B--2---:R-:W-:Y:S05]  /*1dc10*/  @!P1 NANOSLEEP.SYNCS 0x989680 ;  /* 0x009896800000995d */ /* 0x004fea0003900000 */
[----:B------:R-:W2:Y:S02]  /*1dc20*/  @!P1 SYNCS.PHASECHK.TRANS64 P1, [R9+URZ+0x28850], R0 ;  /* 0x02885000090095a7 */ /* 0x000ea4000802007f */
[----:B--2---:R-:W-:Y:S05]  /*1dc30*/  @!P1 BRA `(.L_x_653) ;  /* 0xfffffffc00f09947 */ /* 0x004fea000383ffff */
[----:B------:R-:W-:Y:S05]  /*1dc40*/  BRA `(.L_x_652) ;  /* 0xffffff4000687947 */ /* 0x000fea000383ffff */
.L_x_659:
[----:B------:R-:W-:Y:S01]  /*1dc50*/  IMAD.MOV.U32 R13, RZ, RZ, R2 ;  /* 0x000000ffff0d7224 */ /* 0x000fe200078e0002 */
[----:B------:R-:W-:Y:S01]  /*1dc60*/  MOV R11, 0x181f ;  /* 0x0000181f000b7802 */ /* 0x000fe20000000f00 */
[----:B------:R-:W-:Y:S02]  /*1dc70*/  IMAD.MOV.U32 R12, RZ, RZ, RZ ;  /* 0x000000ffff0c7224 */ /* 0x000fe400078e00ff */
[----:B------:R-:W-:-:S07]  /*1dc80*/  IMAD.MOV.U32 R15, RZ, RZ, -0x1 ;  /* 0xffffffffff0f7424 */ /* 0x000fce00078e00ff */
[----:B-----5:R-:W-:Y:S05]  /*1dc90*/  WARPSYNC.COLLECTIVE R15, `(.L_x_877) ;  /* 0x000000000f087348 */ /* 0x020fea0003c00000 */
[----:B------:R0:W1:Y:S02]  /*1dca0*/  SHFL.IDX P6, R14, R13, R12, R11 ;  /* 0x0000000c0d0e7389 */ /* 0x00006400000c000b */
[----:B01---5:R-:W-:Y:S01]  /*1dcb0*/  ENDCOLLECTIVE ;  /* 0x000000000000791b */ /* 0x023fe20003800000 */
.L_x_877:
[----:B------:R-:W-:Y:S01]  /*1dcc0*/  MOV R13, R0 ;  /* 0x00000000000d7202 */ /* 0x000fe20000000f00 */
[----:B------:R-:W-:-:S07]  /*1dcd0*/  IMAD.MOV.U32 R3, RZ, RZ, R14 ;  /* 0x000000ffff037224 */ /* 0x000fce00078e000e */
[----:B------:R-:W-:Y:S05]  /*1dce0*/  WARPSYNC.COLLECTIVE R15, `(.L_x_878) ;  /* 0x000000000f087348 */ /* 0x000fea0003c00000 */
[----:B------:R0:W1:Y:S02]  /*1dcf0*/  SHFL.IDX P6, R14, R13, R12, R11 ;  /* 0x0000000c0d0e7389 */ /* 0x00006400000c000b */
[----:B01----:R-:W-:Y:S01]  /*1dd00*/  ENDCOLLECTIVE ;  /* 0x000000000000791b */ /* 0x003fe20003800000 */
.L_x_878:
[----:B------:R-:W-:Y:S05]  /*1dd10*/  BRA `(.L_x_879) ;  /* 0xffffff5c00407947 */ /* 0x000fea000383ffff */
.L_x_662:
[----:B------:R-:W-:Y:S01]  /*1dd20*/  BSSY B1, `(.L_x_880) ;  /* 0x0000008000017945 */ /* 0x000fe20003800000 */
[----:B------:R-:W-:Y:S01]  /*1dd30*/  IMAD.MOV.U32 R13, RZ, RZ, R2 ;  /* 0x000000ffff0d7224 */ /* 0x000fe200078e0002 */
[----:B---3--:R-:W-:Y:S01]  /*1dd40*/  MOV R11, 0x181f ;  /* 0x0000181f000b7802 */ /* 0x008fe20000000f00 */
[----:B------:R-:W-:Y:S02]  /*1dd50*/  IMAD.MOV.U32 R12, RZ, RZ, 0x1 ;  /* 0x00000001ff0c7424 */ /* 0x000fe400078e00ff */
[----:B------:R-:W-:-:S07]  /*1dd60*/  IMAD.MOV.U32 R15, RZ, RZ, -0x1 ;  /* 0xffffffffff0f7424 */ /* 0x000fce00078e00ff */
[----:B012--5:R-:W-:Y:S05]  /*1dd70*/  WARPSYNC.COLLECTIVE R15, `(.L_x_881) ;  /* 0x000000000f087348 */ /* 0x027fea0003c00000 */
[----:B--2---:R2:W3:Y:S02]  /*1dd80*/  SHFL.IDX P6, R14, R13, R12, R11 ;  /* 0x0000000c0d0e7389 */ /* 0x0044e400000c000b */
[----:B0123-5:R-:W-:Y:S01]  /*1dd90*/  ENDCOLLECTIVE ;  /* 0x000000000000791b */ /* 0x02ffe20003800000 */
.L_x_881:
[----:B------:R-:W-:Y:S05]  /*1dda0*/  BSYNC B1 ;  /* 0x0000000000017941 */ /* 0x000fea0003800000 */
.L_x_880:
        /* <DEDUP_REMOVED lines=8> */
.L_x_882:
[----:B------:R-:W-:Y:S05]  /*1de30*/  BRA `(.L_x_883) ;  /* 0xffffff5c003c7947 */ /* 0x000fea000383ffff */
.L_x_665:
[----:B------:R-:W-:Y:S01]  /*1de40*/  BSSY B1, `(.L_x_884) ;  /* 0x0000008000017945 */ /* 0x000fe20003800000 */
[----:B------:R-:W-:Y:S01]  /*1de50*/  IMAD.MOV.U32 R13, RZ, RZ, R2 ;  /* 0x000000ffff0d7224 */ /* 0x000fe200078e0002 */
[----:B------:R-:W-:Y:S01]  /*1de60*/  MOV R11, 0x181f ;  /* 0x0000181f000b7802 */ /* 0x000fe20000000f00 */
[----:B------:R-:W-:Y:S02]  /*1de70*/  IMAD.MOV.U32 R12, RZ, RZ, 0x2 ;  /* 0x00000002ff0c7424 */ /* 0x000fe400078e00ff */
[----:B---3--:R-:W-:-:S07]  /*1de80*/  IMAD.MOV.U32 R15, RZ, RZ, -0x1 ;  /* 0xffffffffff0f7424 */ /* 0x008fce00078e00ff */
[----:B012-4-:R-:W-:Y:S05]  /*1de90*/  WARPSYNC.COLLECTIVE R15, `(.L_x_885) ;  /* 0x000000000f087348 */ /* 0x017fea0003c00000 */
[----:B--2---:R2:W3:Y:S02]  /*1dea0*/  SHFL.IDX P6, R14, R13, R12, R11 ;  /* 0x0000000c0d0e7389 */ /* 0x0044e400000c000b */
[----:B01234-:R-:W-:Y:S01]  /*1deb0*/  ENDCOLLECTIVE ;  /* 0x000000000000791b */ /* 0x01ffe20003800000 */
.L_x_885:
[----:B------:R-:W-:Y:S05]  /*1dec0*/  BSYNC B1 ;  /* 0x0000000000017941 */ /* 0x000fea0003800000 */
.L_x_884:
        /* <DEDUP_REMOVED lines=8> */
.L_x_886:
[----:B------:R-:W-:Y:S05]  /*1df50*/  BRA `(.L_x_887) ;  /* 0xffffff5c003c7947 */ /* 0x000fea000383ffff */
.L_x_668:
        /* <DEDUP_REMOVED lines=8> */
.L_x_889:
[----:B------:R-:W-:Y:S05]  /*1dfe0*/  BSYNC B1 ;  /* 0x0000000000017941 */ /* 0x000fea0003800000 */
.L_x_888:
        /* <DEDUP_REMOVED lines=8> */
.L_x_890:
[----:B------:R-:W-:Y:S05]  /*1e070*/  BRA `(.L_x_891) ;  /* 0xffffff5c003c7947 */ /* 0x000fea000383ffff */
.L_x_670:
[----:B------:R-:W-:Y:S01]  /*1e080*/  IMAD.MOV.U32 R13, RZ, RZ, R2 ;  /* 0x000000ffff0d7224 */ /* 0x000fe200078e0002 */
[----:B------:R-:W-:Y:S01]  /*1e090*/  MOV R11, 0x1c1f ;  /* 0x00001c1f000b7802 */ /* 0x000fe20000000f00 */
[----:B------:R-:W-:Y:S02]  /*1e0a0*/  IMAD.MOV.U32 R12, RZ, RZ, RZ ;  /* 0x000000ffff0c7224 */ /* 0x000fe400078e00ff */
[----:B------:R-:W-:-:S07]  /*1e0b0*/  IMAD.MOV.U32 R15, RZ, RZ, -0x1 ;  /* 0xffffffffff0f7424 */ /* 0x000fce00078e00ff */
[----:B------:R-:W-:Y:S05]  /*1e0c0*/  WARPSYNC.COLLECTIVE R15, `(.L_x_892) ;  /* 0x000000000f087348 */ /* 0x000fea0003c00000 */
[----:B------:R0:W1:Y:S02]  /*1e0d0*/  SHFL.IDX P6, R14, R13, R12, R11 ;  /* 0x0000000c0d0e7389 */ /* 0x00006400000c000b */
[----:B01----:R-:W-:Y:S01]  /*1e0e0*/  ENDCOLLECTIVE ;  /* 0x000000000000791b */ /* 0x003fe20003800000 */
.L_x_892:
[----:B------:R-:W-:Y:S01]  /*1e0f0*/  MOV R13, R0 ;  /* 0x00000000000d7202 */ /* 0x000fe20000000f00 */
[----:B------:R-:W-:-:S07]  /*1e100*/  IMAD.MOV.U32 R3, RZ, RZ, R14 ;  /* 0x000000ffff037224 */ /* 0x000fce00078e000e */
[----:B------:R-:W-:Y:S05]  /*1e110*/  WARPSYNC.COLLECTIVE R15, `(.L_x_893) ;  /* 0x000000000f087348 */ /* 0x000fea0003c00000 */
[----:B------:R0:W1:Y:S02]  /*1e120*/  SHFL.IDX P6, R14, R13, R12, R11 ;  /* 0x0000000c0d0e7389 */ /* 0x00006400000c000b */
[----:B01----:R-:W-:Y:S01]  /*1e130*/  ENDCOLLECTIVE ;  /* 0x000000000000791b */ /* 0x003fe20003800000 */
.L_x_893:
[----:B------:R-:W-:Y:S05]  /*1e140*/  BRA `(.L_x_894) ;  /* 0xffffff60003c7947 */ /* 0x000fea000383ffff */
.L_x_673:
[----:B------:R-:W-:Y:S01]  /*1e150*/  BSSY B1, `(.L_x_895) ;  /* 0x0000008000017945 */ /* 0x000fe20003800000 */
[----:B--2---:R-:W-:Y:S01]  /*1e160*/  IMAD.MOV.U32 R13, RZ, RZ, R2 ;  /* 0x000000ffff0d7224 */ /* 0x004fe200078e0002 */
[----:B------:R-:W-:Y:S01]  /*1e170*/  MOV R11, 0x1c1f ;  /* 0x00001c1f000b7802 */ /* 0x000fe20000000f00 */
[----:B------:R-:W-:Y:S02]  /*1e180*/  IMAD.MOV.U32 R12, RZ, RZ, 0x1 ;  /* 0x00000001ff0c7424 */ /* 0x000fe400078e00ff */
[----:B------:R-:W-:-:S07]  /*1e190*/  IMAD.MOV.U32 R15, RZ, RZ, -0x1 ;  /* 0xffffffffff0f7424 */ /* 0x000fce00078e00ff */
[----:B01----:R-:W-:Y:S05]  /*1e1a0*/  WARPSYNC.COLLECTIVE R15, `(.L_x_896) ;  /* 0x000000000f087348 */ /* 0x003fea0003c00000 */
[----:B------:R2:W3:Y:S02]  /*1e1b0*/  SHFL.IDX P6, R14, R13, R12, R11 ;  /* 0x0000000c0d0e7389 */ /* 0x0004e400000c000b */
[----:B0123--:R-:W-:Y:S01]  /*1e1c0*/  ENDCOLLECTIVE ;  /* 0x000000000000791b */ /* 0x00ffe20003800000 */
.L_x_896:
[----:B------:R-:W-:Y:S05]  /*1e1d0*/  BSYNC B1 ;  /* 0x0000000000017941 */ /* 0x000fea0003800000 */
.L_x_895:
        /* <DEDUP_REMOVED lines=8> */
.L_x_897:
[----:B------:R-:W-:Y:S05]  /*1e260*/  BRA `(.L_x_898) ;  /* 0xffffff6400187947 */ /* 0x000fea000383ffff */
.L_x_677:
[----:B------:R-:W-:Y:S01]  /*1e270*/  IMAD.MOV.U32 R13, RZ, RZ, R2 ;  /* 0x000000ffff0d7224 */ /* 0x000fe200078e0002 */
[----:B------:R-:W-:Y:S01]  /*1e280*/  MOV R11, 0x181f ;  /* 0x0000181f000b7802 */ /* 0x000fe20000000f00 */
[----:B------:R-:W-:Y:S02]  /*1e290*/  IMAD.MOV.U32 R12, RZ, RZ, RZ ;  /* 0x000000ffff0c7224 */ /* 0x000fe400078e00ff */
[----:B------:R-:W-:-:S07]  /*1e2a0*/  IMAD.MOV.U32 R15, RZ, RZ, -0x1 ;  /* 0xffffffffff0f7424 */ /* 0x000fce00078e00ff */
[----:B01----:R-:W-:Y:S05]  /*1e2b0*/  WARPSYNC.COLLECTIVE R15, `(.L_x_899) ;  /* 0x000000000f087348 */ /* 0x003fea0003c00000 */
[----:B------:R2:W3:Y:S02]  /*1e2c0*/  SHFL.IDX P6, R14, R13, R12, R11 ;  /* 0x0000000c0d0e7389 */ /* 0x0004e400000c000b */
[----:B0123--:R-:W-:Y:S01]  /*1e2d0*/  ENDCOLLECTIVE ;  /* 0x000000000000791b */ /* 0x00ffe20003800000 */
.L_x_899:
[----:B------:R-:W-:Y:S01]  /*1e2e0*/  MOV R13, R0 ;  /* 0x00000000000d7202 */ /* 0x000fe20000000f00 */
[----:B------:R-:W-:-:S07]  /*1e2f0*/  IMAD.MOV.U32 R3, RZ, RZ, R14 ;  /* 0x000000ffff037224 */ /* 0x000fce00078e000e */
[----:B------:R-:W-:Y:S05]  /*1e300*/  WARPSYNC.COLLECTIVE R15, `(.L_x_900) ;  /* 0x000000000f087348 */ /* 0x000fea0003c00000 */
[----:B------:R0:W1:Y:S02]  /*1e310*/  SHFL.IDX P6, R14, R13, R12, R11 ;  /* 0x0000000c0d0e7389 */ /* 0x00006400000c000b */
[----:B01----:R-:W-:Y:S01]  /*1e320*/  ENDCOLLECTIVE ;  /* 0x000000000000791b */ /* 0x003fe20003800000 */
.L_x_900:
[----:B------:R-:W-:Y:S05]  /*1e330*/  BRA `(.L_x_901) ;  /* 0xffffff6c00f47947 */ /* 0x000fea000383ffff */
.L_x_680:
[----:B------:R-:W-:Y:S01]  /*1e340*/  BSSY B1, `(.L_x_902) ;  /* 0x0000008000017945 */ /* 0x000fe20003800000 */
[----:B------:R-:W-:Y:S01]  /*1e350*/  IMAD.MOV.U32 R13, RZ, RZ, R2 ;  /* 0x000000ffff0d7224 */ /* 0x000fe200078e0002 */
[----:B------:R-:W-:Y:S01]  /*1e360*/  MOV R11, 0x181f ;  /* 0x0000181f000b7802 */ /* 0x000fe20000000f00 */
[----:B------:R-:W-:Y:S02]  /*1e370*/  IMAD.MOV.U32 R12, RZ, RZ, 0x1 ;  /* 0x00000001ff0c7424 */ /* 0x000fe400078e00ff */
[----:B---3--:R-:W-:-:S07]  /*1e380*/  IMAD.MOV.U32 R15, RZ, RZ, -0x1 ;  /* 0xffffffffff0f7424 */ /* 0x008fce00078e00ff */
[----:B012-4-:R-:W-:Y:S05]  /*1e390*/  WARPSYNC.COLLECTIVE R15, `(.L_x_903) ;  /* 0x000000000f087348 */ /* 0x017fea0003c00000 */
[----:B----4-:R3:W4:Y:S02]  /*1e3a0*/  SHFL.IDX P6, R14, R13, R12, R11 ;  /* 0x0000000c0d0e7389 */ /* 0x01072400000c000b */
[----:B01234-:R-:W-:Y:S01]  /*1e3b0*/  ENDCOLLECTIVE ;  /* 0x000000000000791b */ /* 0x01ffe20003800000 */
.L_x_903:
[----:B------:R-:W-:Y:S05]  /*1e3c0*/  BSYNC B1 ;  /* 0x0000000000017941 */ /* 0x000fea0003800000 */
.L_x_902:
        /* <DEDUP_REMOVED lines=8> */
.L_x_904:
[----:B------:R-:W-:Y:S05]  /*1e450*/  BRA `(.L_x_905) ;  /* 0xffffff6c00f47947 */ /* 0x000fea000383ffff */
.L_x_683:
[----:B------:R-:W-:Y:S01]  /*1e460*/  BSSY B1, `(.L_x_906) ;  /* 0x0000008000017945 */ /* 0x000fe20003800000 */
[----:B------:R-:W-:Y:S01]  /*1e470*/  IMAD.MOV.U32 R13, RZ, RZ, R2 ;  /* 0x000000ffff0d7224 */ /* 0x000fe200078e0002 */
[----:B------:R-:W-:Y:S01]  /*1e480*/  MOV R11, 0x181f ;  /* 0x0000181f000b7802 */ /* 0x000fe20000000f00 */
[----:B------:R-:W-:Y:S02]  /*1e490*/  IMAD.MOV.U32 R12, RZ, RZ, 0x2 ;  /* 0x00000002ff0c7424 */ /* 0x000fe400078e00ff */
[----:B0-----:R-:W-:-:S07]  /*1e4a0*/  IMAD.MOV.U32 R15, RZ, RZ, -0x1 ;  /* 0xffffffffff0f7424 */ /* 0x001fce00078e00ff */
[----:B-1234-:R-:W-:Y:S05]  /*1e4b0*/  WARPSYNC.COLLECTIVE R15, `(.L_x_907) ;  /* 0x000000000f087348 */ /* 0x01efea0003c00000 */
[----:B----4-:R0:W4:Y:S02]  /*1e4c0*/  SHFL.IDX P6, R14, R13, R12, R11 ;  /* 0x0000000c0d0e7389 */ /* 0x01012400000c000b */
[----:B01234-:R-:W-:Y:S01]  /*1e4d0*/  ENDCOLLECTIVE ;  /* 0x000000000000791b */ /* 0x01ffe20003800000 */
.L_x_907:
[----:B------:R-:W-:Y:S05]  /*1e4e0*/  BSYNC B1 ;  /* 0x0000000000017941 */ /* 0x000fea0003800000 */
.L_x_906:
        /* <DEDUP_REMOVED lines=8> */
.L_x_908:
[----:B------:R-:W-:Y:S05]  /*1e570*/  BRA `(.L_x_909) ;  /* 0xffffff6c00f47947 */ /* 0x000fea000383ffff */
.L_x_686:
[----:B------:R-:W-:Y:S01]  /*1e580*/  BSSY B1, `(.L_x_910) ;  /* 0x0000008000017945 */ /* 0x000fe20003800000 */
[----:B------:R-:W-:Y:S01]  /*1e590*/  IMAD.MOV.U32 R13, RZ, RZ, R2 ;  /* 0x000000ffff0d7224 */ /* 0x000fe200078e0002 */
[----:B------:R-:W-:Y:S01]  /*1e5a0*/  MOV R11, 0x181f ;  /* 0x0000181f000b7802 */ /* 0x000fe20000000f00 */
[----:B------:R-:W-:Y:S02]  /*1e5b0*/  IMAD.MOV.U32 R12, RZ, RZ, 0x3 ;  /* 0x00000003ff0c7424 */ /* 0x000fe400078e00ff */
[----:B0-----:R-:W-:-:S07]  /*1e5c0*/  IMAD.MOV.U32 R15, RZ, RZ, -0x1 ;  /* 0xffffffffff0f7424 */ /* 0x001fce00078e00ff */
[----:B-1234-:R-:W-:Y:S05]  /*1e5d0*/  WARPSYNC.COLLECTIVE R15, `(.L_x_911) ;  /* 0x000000000f087348 */ /* 0x01efea0003c00000 */
[----:B------:R0:W0:Y:S02]  /*1e5e0*/  SHFL.IDX P6, R14, R13, R12, R11 ;  /* 0x0000000c0d0e7389 */ /* 0x00002400000c000b */
[----:B01234-:R-:W-:Y:S01]  /*1e5f0*/  ENDCOLLECTIVE ;  /* 0x000000000000791b */ /* 0x01ffe20003800000 */
.L_x_911:
[----:B------:R-:W-:Y:S05]  /*1e600*/  BSYNC B1 ;  /* 0x0000000000017941 */ /* 0x000fea0003800000 */
.L_x_910:
        /* <DEDUP_REMOVED lines=8> */
.L_x_912:
[----:B------:R-:W-:Y:S05]  /*1e690*/  BRA `(.L_x_913) ;  /* 0xffffff6c00f47947 */ /* 0x000fea000383ffff */
.L_x_703:
[----:B------:R-:W0:Y:S01]  /*1e6a0*/  S2R R9, SR_TID.X ;  /* 0x0000000000097919 */ /* 0x000e220000002100 */
[----:B------:R-:W-:Y:S01]  /*1e6b0*/  BSSY B1, `(.L_x_914) ;  /* 0x000000a000017945 */ /* 0x000fe20003800000 */
[----:B------:R-:W-:Y:S01]  /*1e6c0*/  IMAD.MOV.U32 R12, RZ, RZ, RZ ;  /* 0x000000ffff0c7224 */ /* 0x000fe200078e00ff */
[----:B------:R-:W-:Y:S01]  /*1e6d0*/  MOV R11, 0x1f ;  /* 0x0000001f000b7802 */ /* 0x000fe20000000f00 */
[----:B------:R-:W-:Y:S01]  /*1e6e0*/  IMAD.MOV.U32 R15, RZ, RZ, -0x1 ;  /* 0xffffffffff0f7424 */ /* 0x000fe200078e00ff */
[----:B0-----:R-:W-:-:S04]  /*1e6f0*/  SHF.R.U32.HI R9, RZ, 0x5, R9 ;  /* 0x00000005ff097819 */ /* 0x001fc80000011609 */
[----:B------:R-:W-:-:S05]  /*1e700*/  LOP3.LUT R9, R9, 0x3, RZ, 0xc0, !PT ;  /* 0x0000000309097812 */ /* 0x000fca00078ec0ff */
[----:B------:R-:W-:-:S07]  /*1e710*/  IMAD.MOV.U32 R13, RZ, RZ, R9 ;  /* 0x000000ffff0d7224 */ /* 0x000fce00078e0009 */
[----:B------:R-:W-:Y:S05]  /*1e720*/  WARPSYNC.COLLECTIVE R15, `(.L_x_915) ;  /* 0x000000000f087348 */ /* 0x000fea0003c00000 */
[----:B------:R0:W1:Y:S02]  /*1e730*/  SHFL.IDX P6, R14, R13, R12, R11 ;  /* 0x0000000c0d0e7389 */ /* 0x00006400000c000b */
[----:B01----:R-:W-:Y:S01]  /*1e740*/  ENDCOLLECTIVE ;  /* 0x000000000000791b */ /* 0x003fe20003800000 */
.L_x_915:
[----:B------:R-:W-:Y:S05]  /*1e750*/  BSYNC B1 ;  /* 0x0000000000017941 */ /* 0x000fea0003800000 */
.L_x_914:
[----:B------:R-:W-:Y:S05]  /*1e760*/  BRA `(.L_x_916) ;  /* 0xffffff84009c7947 */ /* 0x000fea000383ffff */
.L_x_705:
[----:B------:R-:W-:Y:S01]  /*1e770*/  BSSY B1, `(.L_x_917) ;  /* 0x0000006000017945 */ /* 0x000fe20003800000 */
[----:B------:R-:W-:-:S07]  /*1e780*/  IMAD.MOV.U32 R15, RZ, RZ, -0x1 ;  /* 0xffffffffff0f7424 */ /* 0x000fce00078e00ff */
[----:B0-----:R-:W-:Y:S05]  /*1e790*/  WARPSYNC.COLLECTIVE R15, `(.L_x_918) ;  /* 0x000000000f0c7348 */ /* 0x001fea0003c00000 */
[----:B------:R-:W-:Y:S02]  /*1e7a0*/  ELECT P6, UR62, PT ;  /* 0x00000000003e782f */ /* 0x000fe400038c0000 */
[----:B------:R-:W-:Y:S01]  /*1e7b0*/  MOV R14, UR62 ;  /* 0x0000003e000e7c02 */ /* 0x000fe20008000f00 */
[----:B0-----:R-:W-:Y:S10]  /*1e7c0*/  ENDCOLLECTIVE ;  /* 0x000000000000791b */ /* 0x001ff40003800000 */
.L_x_918:
[----:B------:R-:W-:Y:S05]  /*1e7d0*/  BSYNC B1 ;  /* 0x0000000000017941 */ /* 0x000fea0003800000 */
.L_x_917:
[----:B------:R-:W-:Y:S05]  /*1e7e0*/  BRA `(.L_x_704) ;  /* 0xffffff8400947947 */ /* 0x000fea000383ffff */
.L_x_707:
[----:B0-----:R0:W1:Y:S02]  /*1e7f0*/  SYNCS.PHASECHK.TRANS64.TRYWAIT P0, [R22+URZ+0x28820], R7 ;  /* 0x02882007160075a7 */ /* 0x001064000800017f */
[----:B-1----:R-:W-:Y:S05]  /*1e800*/  @!P0 NANOSLEEP.SYNCS 0x989680 ;  /* 0x009896800000895d */ /* 0x002fea0003900000 */
[----:B------:R-:W1:Y:S02]  /*1e810*/  @!P0 SYNCS.PHASECHK.TRANS64 P0, [R22+URZ+0x28820], R7 ;  /* 0x02882007160085a7 */ /* 0x000e64000800007f */
[----:B-1----:R-:W-:Y:S05]  /*1e820*/  @!P0 BRA `(.L_x_707) ;  /* 0xfffffffc00f08947 */ /* 0x002fea000383ffff */
[----:B------:R-:W-:Y:S05]  /*1e830*/  BRA `(.L_x_919) ;  /* 0xffffff8400a47947 */ /* 0x000fea000383ffff */
.L_x_711:
[----:B-1----:R1:W2:Y:S02]  /*1e840*/  SYNCS.PHASECHK.TRANS64.TRYWAIT P0, [R10+URZ+0x288a0], R9 ;  /* 0x0288a0090a0075a7 */ /* 0x0022a4000800017f */
[----:B--2---:R-:W-:Y:S05]  /*1e850*/  @!P0 NANOSLEEP.SYNCS 0x989680 ;  /* 0x009896800000895d */ /* 0x004fea0003900000 */
[----:B------:R-:W2:Y:S02]  /*1e860*/  @!P0 SYNCS.PHASECHK.TRANS64 P0, [R10+URZ+0x288a0], R9 ;  /* 0x0288a0090a0085a7 */ /* 0x000ea4000800007f */
[----:B--2---:R-:W-:Y:S05]  /*1e870*/  @!P0 BRA `(.L_x_711) ;  /* 0xfffffffc00f08947 */ /* 0x004fea000383ffff */
[----:B------:R-:W-:Y:S05]  /*1e880*/  BRA `(.L_x_920) ;  /* 0xffffff8400bc7947 */ /* 0x000fea000383ffff */
.L_x_717:
[----:B0-----:R0:W2:Y:S02]  /*1e890*/  SYNCS.PHASECHK.TRANS64.TRYWAIT P0, [R10+URZ+0x288c0], R9 ;  /* 0x0288c0090a0075a7 */ /* 0x0010a4000800017f */
[----:B--2---:R-:W-:Y:S05]  /*1e8a0*/  @!P0 NANOSLEEP.SYNCS 0x989680 ;  /* 0x009896800000895d */ /* 0x004fea0003900000 */
[----:B------:R-:W2:Y:S02]  /*1e8b0*/  @!P0 SYNCS.PHASECHK.TRANS64 P0, [R10+URZ+0x288c0], R9 ;  /* 0x0288c0090a0085a7 */ /* 0x000ea4000800007f */
[----:B--2---:R-:W-:Y:S05]  /*1e8c0*/  @!P0 BRA `(.L_x_717) ;  /* 0xfffffffc00f08947 */ /* 0x004fea000383ffff */
[----:B------:R-:W-:Y:S05]  /*1e8d0*/  BRA `(.L_x_921) ;  /* 0xffffff88007c7947 */ /* 0x000fea000383ffff */
.L_x_725:
[----:B-1----:R1:W2:Y:S02]  /*1e8e0*/  SYNCS.PHASECHK.TRANS64.TRYWAIT P2, [R10+URZ+0x288a0], R9 ;  /* 0x0288a0090a0075a7 */ /* 0x0022a4000804017f */
[----:B--2---:R-:W-:Y:S05]  /*1e8f0*/  @!P2 NANOSLEEP.SYNCS 0x989680 ;  /* 0x009896800000a95d */ /* 0x004fea0003900000 */
[----:B------:R-:W2:Y:S02]  /*1e900*/  @!P2 SYNCS.PHASECHK.TRANS64 P2, [R10+URZ+0x288a0], R9 ;  /* 0x0288a0090a00a5a7 */ /* 0x000ea4000804007f */
[----:B--2---:R-:W-:Y:S05]  /*1e910*/  @!P2 BRA `(.L_x_725) ;  /* 0xfffffffc00f0a947 */ /* 0x004fea000383ffff */
[----:B------:R-:W-:Y:S05]  /*1e920*/  BRA `(.L_x_922) ;  /* 0xffffff8c00787947 */ /* 0x000fea000383ffff */
.L_x_731:
[----:B0-----:R0:W2:Y:S02]  /*1e930*/  SYNCS.PHASECHK.TRANS64.TRYWAIT P2, [R10+URZ+0x288c0], R9 ;  /* 0x0288c0090a0075a7 */ /* 0x0010a4000804017f */
[----:B--2---:R-:W-:Y:S05]  /*1e940*/  @!P2 NANOSLEEP.SYNCS 0x989680 ;  /* 0x009896800000a95d */ /* 0x004fea0003900000 */
[----:B------:R-:W2:Y:S02]  /*1e950*/  @!P2 SYNCS.PHASECHK.TRANS64 P2, [R10+URZ+0x288c0], R9 ;  /* 0x0288c0090a00a5a7 */ /* 0x000ea4000804007f */
[----:B--2---:R-:W-:Y:S05]  /*1e960*/  @!P2 BRA `(.L_x_731) ;  /* 0xfffffffc00f0a947 */ /* 0x004fea000383ffff */
[----:B------:R-:W-:Y:S05]  /*1e970*/  BRA `(.L_x_923) ;  /* 0xffffff9000307947 */ /* 0x000fea000383ffff */
.L_x_747:
[----:B------:R-:W0:Y:S01]  /*1e980*/  S2R R9, SR_TID.X ;  /* 0x0000000000097919 */ /* 0x000e220000002100 */
[----:B------:R-:W-:Y:S01]  /*1e990*/  BSSY B0, `(.L_x_924) ;  /* 0x000000a000007945 */ /* 0x000fe20003800000 */
[----:B------:R-:W-:Y:S01]  /*1e9a0*/  IMAD.MOV.U32 R12, RZ, RZ, RZ ;  /* 0x000000ffff0c7224 */ /* 0x000fe200078e00ff */
[----:B------:R-:W-:Y:S01]  /*1e9b0*/  MOV R15, 0xffffffff ;  /* 0xffffffff000f7802 */ /* 0x000fe20000000f00 */
[----:B------:R-:W-:Y:S01]  /*1e9c0*/  IMAD.MOV.U32 R11, RZ, RZ, 0x1f ;  /* 0x0000001fff0b7424 */ /* 0x000fe200078e00ff */
[----:B0-----:R-:W-:-:S04]  /*1e9d0*/  SHF.R.U32.HI R9, RZ, 0x5, R9 ;  /* 0x00000005ff097819 */ /* 0x001fc80000011609 */
[----:B------:R-:W-:-:S04]  /*1e9e0*/  LOP3.LUT R9, R9, 0x3, RZ, 0xc0, !PT ;  /* 0x0000000309097812 */ /* 0x000fc800078ec0ff */
[----:B------:R-:W-:-:S07]  /*1e9f0*/  MOV R13, R9 ;  /* 0x00000009000d7202 */ /* 0x000fce0000000f00 */
[----:B-----5:R-:W-:Y:S05]  /*1ea00*/  WARPSYNC.COLLECTIVE R15, `(.L_x_925) ;  /* 0x000000000f087348 */ /* 0x020fea0003c00000 */
[----:B------:R0:W1:Y:S02]  /*1ea10*/  SHFL.IDX P6, R14, R13, R12, R11 ;  /* 0x0000000c0d0e7389 */ /* 0x00006400000c000b */
[----:B01---5:R-:W-:Y:S01]  /*1ea20*/  ENDCOLLECTIVE ;  /* 0x000000000000791b */ /* 0x023fe20003800000 */
.L_x_925:
[----:B------:R-:W-:Y:S05]  /*1ea30*/  BSYNC B0 ;  /* 0x0000000000007941 */ /* 0x000fea0003800000 */
.L_x_924:
[----:B------:R-:W-:Y:S05]  /*1ea40*/  BRA `(.L_x_926) ;  /* 0xffffff9c007c7947 */ /* 0x000fea000383ffff */
.L_x_750:
[----:B0-----:R0:W1:Y:S02]  /*1ea50*/  SYNCS.PHASECHK.TRANS64.TRYWAIT P0, [R7+URZ+0x28840], R2 ;  /* 0x02884002070075a7 */ /* 0x001064000800017f */
[----:B-1----:R-:W-:Y:S05]  /*1ea60*/  @!P0 NANOSLEEP.SYNCS 0x989680 ;  /* 0x009896800000895d */ /* 0x002fea0003900000 */
[----:B------:R-:W1:Y:S02]  /*1ea70*/  @!P0 SYNCS.PHASECHK.TRANS64 P0, [R7+URZ+0x28840], R2 ;  /* 0x02884002070085a7 */ /* 0x000e64000800007f */
[----:B-1----:R-:W-:Y:S05]  /*1ea80*/  @!P0 BRA `(.L_x_750) ;  /* 0xfffffffc00f08947 */ /* 0x002fea000383ffff */
[----:B------:R-:W-:Y:S05]  /*1ea90*/  BRA `(.L_x_927) ;  /* 0xffffff9c00cc7947 */ /* 0x000fea000383ffff */
.L_x_751:
        /* <DEDUP_REMOVED lines=8> */
.L_x_929:
[----:B------:R-:W-:Y:S05]  /*1eb20*/  BSYNC B0 ;  /* 0x0000000000007941 */ /* 0x000fea0003800000 */
.L_x_928:
[----:B------:R-:W-:Y:S01]  /*1eb30*/  MOV R13, R4 ;  /* 0x00000004000d7202 */ /* 0x000fe20000000f00 */
[----:B------:R-:W-:Y:S01]  /*1eb40*/  IMAD.MOV.U32 R12, RZ, RZ, RZ ;  /* 0x000000ffff0c7224 */ /* 0x000fe200078e00ff */
[----:B------:R-:W-:Y:S01]  /*1eb50*/  MOV R15, 0xffffffff ;  /* 0xffffffff000f7802 */ /* 0x000fe20000000f00 */
[----:B------:R-:W-:Y:S01]  /*1eb60*/  IMAD.MOV.U32 R11, RZ, RZ, 0x181f ;  /* 0x0000181fff0b7424 */ /* 0x000fe200078e00ff */
[----:B------:R-:W-:Y:S01]  /*1eb70*/  @P0 LEA R8, R5, R22, 0x1 ;  /* 0x0000001605080211 */ /* 0x000fe200078e08ff */
[----:B------:R-:W-:-:S07]  /*1eb80*/  IMAD.MOV.U32 R2, RZ, RZ, R14 ;  /* 0x000000ffff027224 */ /* 0x000fce00078e000e */
[----:B------:R-:W-:Y:S05]  /*1eb90*/  WARPSYNC.COLLECTIVE R15, `(.L_x_930) ;  /* 0x000000000f087348 */ /* 0x000fea0003c00000 */
[----:B------:R0:W1:Y:S02]  /*1eba0*/  SHFL.IDX P6, R14, R13, R12, R11 ;  /* 0x0000000c0d0e7389 */ /* 0x00006400000c000b */
[----:B01----:R-:W-:Y:S01]  /*1ebb0*/  ENDCOLLECTIVE ;  /* 0x000000000000791b */ /* 0x003fe20003800000 */
.L_x_930:
[----:B------:R-:W-:Y:S02]  /*1ebc0*/  IMAD.MOV.U32 R13, RZ, RZ, R0 ;  /* 0x000000ffff0d7224 */ /* 0x000fe400078e0000 */
[----:B------:R-:W-:Y:S02]  /*1ebd0*/  IMAD.MOV.U32 R12, RZ, RZ, 0x1 ;  /* 0x00000001ff0c7424 */ /* 0x000fe400078e00ff */
[----:B------:R-:W-:-:S07]  /*1ebe0*/  IMAD.MOV.U32 R3, RZ, RZ, R14 ;  /* 0x000000ffff037224 */ /* 0x000fce00078e000e */
[----:B------:R-:W-:Y:S05]  /*1ebf0*/  WARPSYNC.COLLECTIVE R15, `(.L_x_931) ;  /* 0x000000000f087348 */ /* 0x000fea0003c00000 */
[----:B------:R0:W1:Y:S02]  /*1ec00*/  SHFL.IDX P6, R14, R13, R12, R11 ;  /* 0x0000000c0d0e7389 */ /* 0x00006400000c000b */
[----:B01----:R-:W-:Y:S01]  /*1ec10*/  ENDCOLLECTIVE ;  /* 0x000000000000791b */ /* 0x003fe20003800000 */
.L_x_931:
[----:B------:R-:W-:-:S05]  /*1ec20*/  @P0 LEA R3, P1, R31, R3, 0x1 ;  /* 0x000000031f030211 */ /* 0x000fca00078208ff */
[----:B------:R-:W-:-:S05]  /*1ec30*/  @P0 IMAD.X R2, RZ, RZ, R2, P1 ;  /* 0x000000ffff020224 */ /* 0x000fca00008e0602 */
        /* <DEDUP_REMOVED lines=9> */
[----:B------:R-:W-:Y:S02]  /*1ecd0*/  ISETP.GE.AND P0, PT, R6, 0x11, PT ;  /* 0x000000110600780c */ /* 0x000fe40003f06270 */
[----:B0-----:R-:W-:-:S11]  /*1ece0*/  MOV R2, R14 ;  /* 0x0000000e00027202 */ /* 0x001fd60000000f00 */
[----:B------:R-:W-:Y:S05]  /*1ecf0*/  WARPSYNC.COLLECTIVE R15, `(.L_x_932) ;  /* 0x000000000f087348 */ /* 0x000fea0003c00000 */
[----:B------:R0:W1:Y:S02]  /*1ed00*/  SHFL.IDX P6, R14, R13, R12, R11 ;  /* 0x0000000c0d0e7389 */ /* 0x00006400000c000b */
[----:B01----:R-:W-:Y:S01]  /*1ed10*/  ENDCOLLECTIVE ;  /* 0x000000000000791b */ /* 0x003fe20003800000 */
.L_x_932:
[----:B------:R-:W-:Y:S02]  /*1ed20*/  @P0 IMAD R8, R5, 0x2, R22 ;  /* 0x0000000205080824 */ /* 0x000fe400078e0216 */
[----:B------:R-:W-:Y:S01]  /*1ed30*/  IMAD.MOV.U32 R13, RZ, RZ, R0 ;  /* 0x000000ffff0d7224 */ /* 0x000fe200078e0000 */
[----:B------:R-:W-:Y:S01]  /*1ed40*/  MOV R12, 0x2 ;  /* 0x00000002000c7802 */ /* 0x000fe20000000f00 */
[----:B------:R-:W-:-:S07]  /*1ed50*/  IMAD.MOV.U32 R3, RZ, RZ, R14 ;  /* 0x000000ffff037224 */ /* 0x000fce00078e000e */
[----:B------:R-:W-:Y:S05]  /*1ed60*/  WARPSYNC.COLLECTIVE R15, `(.L_x_933) ;  /* 0x000000000f087348 */ /* 0x000fea0003c00000 */
[----:B------:R0:W1:Y:S02]  /*1ed70*/  SHFL.IDX P6, R14, R13, R12, R11 ;  /* 0x0000000c0d0e7389 */ /* 0x00006400000c000b */
[----:B01----:R-:W-:Y:S01]  /*1ed80*/  ENDCOLLECTIVE ;  /* 0x000000000000791b */ /* 0x003fe20003800000 */
.L_x_933:
        /* <DEDUP_REMOVED lines=16> */
.L_x_934:
[----:B------:R-:W-:Y:S01]  /*1ee90*/  @P0 IMAD R8, R5, 0x2, R22 ;  /* 0x0000000205080824 */ /* 0x000fe200078e0216 */
[----:B------:R-:W-:Y:S01]  /*1eea0*/  MOV R13, R0 ;  /* 0x00000000000d7202 */ /* 0x000fe20000000f00 */
[----:B------:R-:W-:Y:S01]  /*1eeb0*/  IMAD.MOV.U32 R12, RZ, RZ, 0x3 ;  /* 0x00000003ff0c7424 */ /* 0x000fe200078e00ff */
[----:B------:R-:W-:-:S07]  /*1eec0*/  MOV R3, R14 ;  /* 0x0000000e00037202 */ /* 0x000fce0000000f00 */
[----:B------:R-:W-:Y:S05]  /*1eed0*/  WARPSYNC.COLLECTIVE R15, `(.L_x_935) ;  /* 0x000000000f087348 */ /* 0x000fea0003c00000 */
[----:B------:R0:W1:Y:S02]  /*1eee0*/  SHFL.IDX P6, R14, R13, R12, R11 ;  /* 0x0000000c0d0e7389 */ /* 0x00006400000c000b */
[----:B01----:R-:W-:Y:S01]  /*1eef0*/  ENDCOLLECTIVE ;  /* 0x000000000000791b */ /* 0x003fe20003800000 */
.L_x_935:
[----:B------:R-:W-:-:S05]  /*1ef00*/  @P0 LEA R3, P1, R31, R3, 0x1 ;  /* 0x000000031f030211 */ /* 0x000fca00078208ff */
[----:B------:R-:W-:-:S05]  /*1ef10*/  @P0 IMAD.X R2, RZ, RZ, R2, P1 ;  /* 0x000000ffff020224 */ /* 0x000fca00008e0602 */
[----:B------:R-:W-:Y:S02]  /*1ef20*/  @P0 LOP3.LUT R3, R3, R2, RZ, 0x3c, !PT ;  /* 0x0000000203030212 */ /* 0x000fe400078e3cff */
[----:B------:R-:W-:Y:S02]  /*1ef30*/  MOV R13, R4 ;  /* 0x00000004000d7202 */ /* 0x000fe40000000f00 */
        /* <DEDUP_REMOVED lines=12> */
.L_x_936:
[----:B------:R-:W-:Y:S01]  /*1f000*/  @P0 LEA R8, R5, R22, 0x1 ;  /* 0x0000001605080211 */ /* 0x000fe200078e08ff */
[----:B------:R-:W-:Y:S02]  /*1f010*/  IMAD.MOV.U32 R13, RZ, RZ, R0 ;  /* 0x000000ffff0d7224 */ /* 0x000fe400078e0000 */
[----:B------:R-:W-:Y:S02]  /*1f020*/  IMAD.MOV.U32 R12, RZ, RZ, 0x4 ;  /* 0x00000004ff0c7424 */ /* 0x000fe400078e00ff */
[----:B------:R-:W-:-:S07]  /*1f030*/  IMAD.MOV.U32 R3, RZ, RZ, R14 ;  /* 0x000000ffff037224 */ /* 0x000fce00078e000e */
[----:B------:R-:W-:Y:S05]  /*1f040*/  WARPSYNC.COLLECTIVE R15, `(.L_x_937) ;  /* 0x000000000f087348 */ /* 0x000fea0003c00000 */
[----:B------:R0:W1:Y:S02]  /*1f050*/  SHFL.IDX P6, R14, R13, R12, R11 ;  /* 0x0000000c0d0e7389 */ /* 0x00006400000c000b */
[----:B01----:R-:W-:Y:S01]  /*1f060*/  ENDCOLLECTIVE ;  /* 0x000000000000791b */ /* 0x003fe20003800000 */
.L_x_937:
        /* <DEDUP_REMOVED lines=16> */
.L_x_938:
[----:B------:R-:W-:Y:S02]  /*1f170*/  @P0 IMAD R8, R5, 0x2, R22 ;  /* 0x0000000205080824 */ /* 0x000fe400078e0216 */
[----:B------:R-:W-:Y:S01]  /*1f180*/  IMAD.MOV.U32 R13, RZ, RZ, R0 ;  /* 0x000000ffff0d7224 */ /* 0x000fe200078e0000 */
[----:B------:R-:W-:Y:S01]  /*1f190*/  MOV R12, 0x5 ;  /* 0x00000005000c7802 */ /* 0x000fe20000000f00 */
[----:B------:R-:W-:-:S07]  /*1f1a0*/  IMAD.MOV.U32 R3, RZ, RZ, R14 ;  /* 0x000000ffff037224 */ /* 0x000fce00078e000e */
[----:B------:R-:W-:Y:S05]  /*1f1b0*/  WARPSYNC.COLLECTIVE R15, `(.L_x_939) ;  /* 0x000000000f087348 */ /* 0x000fea0003c00000 */
[----:B------:R0:W1:Y:S02]  /*1f1c0*/  SHFL.IDX P6, R14, R13, R12, R11 ;  /* 0x0000000c0d0e7389 */ /* 0x00006400000c000b */
[----:B01----:R-:W-:Y:S01]  /*1f1d0*/  ENDCOLLECTIVE ;  /* 0x000000000000791b */ /* 0x003fe20003800000 */
.L_x_939:
        /* <DEDUP_REMOVED lines=16> */
.L_x_940:
[----:B------:R-:W-:Y:S01]  /*1f2e0*/  @P0 IMAD R8, R5, 0x2, R22 ;  /* 0x0000000205080824 */ /* 0x000fe200078e0216 */
[----:B------:R-:W-:Y:S01]  /*1f2f0*/  MOV R13, R0 ;  /* 0x00000000000d7202 */ /* 0x000fe20000000f00 */
[----:B------:R-:W-:Y:S01]  /*1f300*/  IMAD.MOV.U32 R12, RZ, RZ, 0x6 ;  /* 0x00000006ff0c7424 */ /* 0x000fe200078e00ff */
[----:B------:R-:W-:-:S07]  /*1f310*/  MOV R3, R14 ;  /* 0x0000000e00037202 */ /* 0x000fce0000000f00 */
[----:B------:R-:W-:Y:S05]  /*1f320*/  WARPSYNC.COLLECTIVE R15, `(.L_x_941) ;  /* 0x000000000f087348 */ /* 0x000fea0003c00000 */
[----:B------:R0:W1:Y:S02]  /*1f330*/  SHFL.IDX P6, R14, R13, R12, R11 ;  /* 0x0000000c0d0e7389 */ /* 0x00006400000c000b */
[----:B01----:R-:W-:Y:S01]  /*1f340*/  ENDCOLLECTIVE ;  /* 0x000000000000791b */ /* 0x003fe20003800000 */
.L_x_941:
        /* <DEDUP_REMOVED lines=16> */
.L_x_942:
[----:B------:R-:W-:Y:S01]  /*1f450*/  @P0 LEA R8, R5, R22, 0x1 ;  /* 0x0000001605080211 */ /* 0x000fe200078e08ff */
[----:B------:R-:W-:Y:S02]  /*1f460*/  IMAD.MOV.U32 R13, RZ, RZ, R0 ;  /* 0x000000ffff0d7224 */ /* 0x000fe400078e0000 */
[----:B------:R-:W-:Y:S02]  /*1f470*/  IMAD.MOV.U32 R12, RZ, RZ, 0x7 ;  /* 0x00000007ff0c7424 */ /* 0x000fe400078e00ff */
[----:B------:R-:W-:-:S07]  /*1f480*/  IMAD.MOV.U32 R3, RZ, RZ, R14 ;  /* 0x000000ffff037224 */ /* 0x000fce00078e000e */
[----:B------:R-:W-:Y:S05]  /*1f490*/  WARPSYNC.COLLECTIVE R15, `(.L_x_943) ;  /* 0x000000000f087348 */ /* 0x000fea0003c00000 */
[----:B------:R0:W1:Y:S02]  /*1f4a0*/  SHFL.IDX P6, R14, R13, R12, R11 ;  /* 0x0000000c0d0e7389 */ /* 0x00006400000c000b */
[----:B01----:R-:W-:Y:S01]  /*1f4b0*/  ENDCOLLECTIVE ;  /* 0x000000000000791b */ /* 0x003fe20003800000 */
.L_x_943:
[----:B------:R-:W-:-:S05]  /*1f4c0*/  @P0 LEA R3, P1, R31, R3, 0x1 ;  /* 0x000000031f030211 */ /* 0x000fca00078208ff */
[----:B------:R-:W-:-:S05]  /*1f4d0*/  @P0 IMAD.X R2, RZ, RZ, R2, P1 ;  /* 0x000000ffff020224 */ /* 0x000fca00008e0602 */
[----:B------:R-:W-:Y:S01]  /*1f4e0*/  @P0 LOP3.LUT R3, R3, R2, RZ, 0x3c, !PT ;  /* 0x0000000203030212 */ /* 0x000fe200078e3cff */
[----:B------:R-:W-:-:S03]  /*1f4f0*/  IMAD.MOV.U32 R13, RZ, RZ, R4 ;  /* 0x000000ffff0d7224 */ /* 0x000fc600078e0004 */
[----:B------:R-:W-:-:S04]  /*1f500*/  @P0 LOP3.LUT R2, R3, R2, RZ, 0x3c, !PT ;  /* 0x0000000203020212 */ /* 0x000fc800078e3cff */
[----:B------:R-:W-:Y:S02]  /*1f510*/  @P0 LOP3.LUT R3, R3, R2, RZ, 0x3c, !PT ;  /* 0x0000000203030212 */ /* 0x000fe400078e3cff */
[----:B------:R-:W-:-:S07]  /*1f520*/  MOV R0, R14 ;  /* 0x0000000e00007202 */ /* 0x000fce0000000f00 */
[----:B------:R-:W-:Y:S05]  /*1f530*/  WARPSYNC.COLLECTIVE R15, `(.L_x_944) ;  /* 0x000000000f087348 */ /* 0x000fea0003c00000 */
[----:B------:R0:W1:Y:S02]  /*1f540*/  SHFL.IDX P6, R14, R13, R12, R11 ;  /* 0x0000000c0d0e7389 */ /* 0x00006400000c000b */
[----:B01----:R-:W-:Y:S01]  /*1f550*/  ENDCOLLECTIVE ;  /* 0x000000000000791b */ /* 0x003fe20003800000 */
.L_x_944:
[----:B------:R-:W-:Y:S01]  /*1f560*/  @!PT LDS RZ, [RZ] ;  /* 0x00000000fffff984 */ /* 0x000fe20000000800 */
[----:B------:R-:W-:Y:S01]  /*1f570*/  @!PT LDS RZ, [RZ] ;  /* 0x00000000fffff984 */ /* 0x000fe20000000800 */
[----:B------:R-:W-:Y:S01]  /*1f580*/  @!PT LDS RZ, [RZ] ;  /* 0x00000000fffff984 */ /* 0x000fe20000000800 */
[----:B------:R-:W-:Y:S04]  /*1f590*/  @P0 LDGSTS.E.BYPASS.LTC128B.128 [R8+0x1b400], desc[UR42][R2.64], !P3 ;  /* 0x1b40000002080fae */ /* 0x000fe8000d901d6a */
[----:B------:R0:W-:Y:S02]  /*1f5a0*/  @P0 LDGSTS.E.BYPASS.LTC128B.128 [R8+0x1f400], desc[UR42][R2.64+0x80], !P2 ;  /* 0x1f40008002080fae */ /* 0x0001e4000d101d6a */
[----:B0-----:R-:W-:Y:S01]  /*1f5b0*/  IMAD.MOV.U32 R2, RZ, RZ, R14 ;  /* 0x000000ffff027224 */ /* 0x001fe200078e000e */
[----:B------:R-:W-:Y:S06]  /*1f5c0*/  BRA `(.L_x_945) ;  /* 0xffffff9800a87947 */ /* 0x000fec000383ffff */
.L_x_756:
[----:B------:R-:W-:Y:S01]  /*1f5d0*/  MOV R13, R5 ;  /* 0x00000005000d7202 */ /* 0x000fe20000000f00 */
[----:B------:R-:W-:Y:S01]  /*1f5e0*/  IMAD.MOV.U32 R12, RZ, RZ, RZ ;  /* 0x000000ffff0c7224 */ /* 0x000fe200078e00ff */
[----:B------:R-:W-:Y:S01]  /*1f5f0*/  MOV R15, 0xffffffff ;  /* 0xffffffff000f7802 */ /* 0x000fe20000000f00 */
[----:B------:R-:W-:Y:S01]  /*1f600*/  IMAD.MOV.U32 R11, RZ, RZ, 0x181f ;  /* 0x0000181fff0b7424 */ /* 0x000fe200078e00ff */
[----:B------:R-:W-:Y:S01]  /*1f610*/  IADD3 R4, R10, R4, RZ ;  /* 0x000000040a047210 */ /* 0x000fe20007ffe0ff */
[----:B-----5:R-:W-:-:S07]  /*1f620*/  IMAD R6, R20, R7, RZ ;  /* 0x0000000714067224 */ /* 0x020fce00078e02ff */
[----:B------:R-:W-:Y:S05]  /*1f630*/  WARPSYNC.COLLECTIVE R15, `(.L_x_946) ;  /* 0x000000000f087348 */ /* 0x000fea0003c00000 */
[----:B------:R0:W1:Y:S02]  /*1f640*/  SHFL.IDX P6, R14, R13, R12, R11 ;  /* 0x0000000c0d0e7389 */ /* 0x00006400000c000b */
[----:B01----:R-:W-:Y:S01]  /*1f650*/  ENDCOLLECTIVE ;  /* 0x000000000000791b */ /* 0x003fe20003800000 */
.L_x_946:
[C---:B------:R-:W-:Y:S02]  /*1f660*/  IADD3 R7, R4.reuse, 0x10, RZ ;  /* 0x0000001004077810 */ /* 0x040fe40007ffe0ff */
[----:B------:R-:W-:Y:S01]  /*1f670*/  ISETP.GE.AND P3, PT, R4, R6, PT ;  /* 0x000000060400720c */ /* 0x000fe20003f66270 */
[----:B------:R-:W-:Y:S02]  /*1f680*/  IMAD.MOV.U32 R13, RZ, RZ, R0 ;  /* 0x000000ffff0d7224 */ /* 0x000fe400078e0000 */
[----:B------:R-:W-:-:S10]  /*1f690*/  IMAD.MOV.U32 R2, RZ, RZ, R14 ;  /* 0x000000ffff027224 */ /* 0x000fd400078e000e */
[----:B------:R-:W-:Y:S05]  /*1f6a0*/  WARPSYNC.COLLECTIVE R15, `(.L_x_947) ;  /* 0x000000000f087348 */ /* 0x000fea0003c00000 */
[----:B------:R0:W1:Y:S02]  /*1f6b0*/  SHFL.IDX P6, R14, R13, R12, R11 ;  /* 0x0000000c0d0e7389 */ /* 0x00006400000c000b */
[----:B01----:R-:W-:Y:S01]  /*1f6c0*/  ENDCOLLECTIVE ;  /* 0x000000000000791b */ /* 0x003fe20003800000 */
.L_x_947:
        /* <DEDUP_REMOVED lines=8> */
.L_x_948:
        /* <DEDUP_REMOVED lines=11> */
.L_x_949:
[----:B------:R-:W-:Y:S01]  /*1f800*/  MOV R13, R5 ;  /* 0x00000005000d7202 */ /* 0x000fe20000000f00 */
[----:B------:R-:W-:Y:S01]  /*1f810*/  IMAD.MOV.U32 R12, RZ, RZ, 0x2 ;  /* 0x00000002ff0c7424 */ /* 0x000fe200078e00ff */
[----:B------:R-:W-:-:S05]  /*1f820*/  @!P3 LEA R14, P2, R31, R14, 0x1 ;  /* 0x0000000e1f0eb211 */ /* 0x000fca00078408ff */
[----:B------:R-:W-:Y:S01]  /*1f830*/  @!P3 IMAD.X R7, RZ, RZ, R2, P2 ;  /* 0x000000ffff07b224 */ /* 0x000fe200010e0602 */
[----:B------:R-:W-:-:S07]  /*1f840*/  @!P3 MOV R2, R14 ;  /* 0x0000000e0002b202 */ /* 0x000fce0000000f00 */
[----:B------:R-:W-:Y:S05]  /*1f850*/  WARPSYNC.COLLECTIVE R15, `(.L_x_950) ;  /* 0x000000000f087348 */ /* 0x000fea0003c00000 */
[----:B------:R0:W1:Y:S02]  /*1f860*/  SHFL.IDX P6, R14, R13, R12, R11 ;  /* 0x0000000c0d0e7389 */ /* 0x00006400000c000b */
[----:B01----:R-:W-:Y:S01]  /*1f870*/  ENDCOLLECTIVE ;  /* 0x000000000000791b */ /* 0x003fe20003800000 */
.L_x_950:
        /* <DEDUP_REMOVED lines=13> */
.L_x_951:
        /* <DEDUP_REMOVED lines=8> */
.L_x_952:
[----:B------:R-:W-:Y:S01]  /*1f9d0*/  @!P3 MOV R3, R7 ;  /* 0x000000070003b202 */ /* 0x000fe20000000f00 */
[----:B------:R-:W-:-:S04]  /*1f9e0*/  VIADD R7, R4, 0x30 ;  /* 0x0000003004077836 */ /* 0x000fc80000000000 */
        /* <DEDUP_REMOVED lines=11> */
.L_x_953:
        /* <DEDUP_REMOVED lines=8> */
.L_x_954:
        /* <DEDUP_REMOVED lines=13> */
.L_x_955:
        /* <DEDUP_REMOVED lines=8> */
.L_x_956:
        /* <DEDUP_REMOVED lines=13> */
.L_x_957:
        /* <DEDUP_REMOVED lines=8> */
.L_x_958:
[----:B------:R-:W-:-:S05]  /*1fdc0*/  @!P3 MOV R3, R7 ;  /* 0x000000070003b202 */ /* 0x000fca0000000f00 */
[----:B------:R-:W-:Y:S01]  /*1fdd0*/  @!PT LDS RZ, [RZ] ;  /* 0x00000000fffff984 */ /* 0x000fe20000000800 */
[----:B------:R-:W-:Y:S01]  /*1fde0*/  @!PT LDS RZ, [RZ] ;  /* 0x00000000fffff984 */ /* 0x000fe20000000800 */
[----:B------:R-:W-:Y:S01]  /*1fdf0*/  @!PT LDS RZ, [RZ] ;  /* 0x00000000fffff984 */ /* 0x000fe20000000800 */
[----:B------:R-:W-:Y:S04]  /*1fe00*/  @!P3 LDGSTS.E.BYPASS.LTC128B.128 [R9+0x12c00], desc[UR42][R2.64], !P0 ;  /* 0x12c000000209bfae */ /* 0x000fe8000c101d6a */
[----:B------:R0:W-:Y:S01]  /*1fe10*/  @!P3 LDGSTS.E.BYPASS.LTC128B.128 [R9+0x16c00], desc[UR42][R2.64+0x80], !P1 ;  /* 0x16c000800209bfae */ /* 0x0001e2000c901d6a */
[----:B------:R-:W-:Y:S02]  /*1fe20*/  IMAD.MOV.U32 R13, RZ, RZ, R0 ;  /* 0x000000ffff0d7224 */ /* 0x000fe400078e0000 */
[----:B0-----:R-:W-:Y:S01]  /*1fe30*/  VIADD R3, R4, 0x60 ;  /* 0x0000006004037836 */ /* 0x001fe20000000000 */
[----:B------:R-:W-:-:S07]  /*1fe40*/  MOV R2, R14 ;  /* 0x0000000e00027202 */ /* 0x000fce0000000f00 */
[----:B------:R-:W-:Y:S05]  /*1fe50*/  WARPSYNC.COLLECTIVE R15, `(.L_x_959) ;  /* 0x000000000f087348 */ /* 0x000fea0003c00000 */
[----:B------:R0:W1:Y:S02]  /*1fe60*/  SHFL.IDX P6, R14, R13, R12, R11 ;  /* 0x0000000c0d0e7389 */ /* 0x00006400000c000b */
[----:B01----:R-:W-:Y:S01]  /*1fe70*/  ENDCOLLECTIVE ;  /* 0x000000000000791b */ /* 0x003fe20003800000 */
.L_x_959:
[----:B------:R-:W-:Y:S02]  /*1fe80*/  ISETP.GE.AND P3, PT, R3, R6, PT ;  /* 0x000000060300720c */ /* 0x000fe40003f66270 */
[----:B------:R-:W-:Y:S01]  /*1fe90*/  MOV R13, R5 ;  /* 0x00000005000d7202 */ /* 0x000fe20000000f00 */
[----:B------:R-:W-:-:S10]  /*1fea0*/  IMAD.MOV.U32 R12, RZ, RZ, 0x7 ;  /* 0x00000007ff0c7424 */ /* 0x000fd400078e00ff */
[----:B------:R-:W-:-:S04]  /*1feb0*/  @!P3 LEA R14, P2, R31, R14, 0x1 ;  /* 0x0000000e1f0eb211 */ /* 0x000fc800078408ff */
[----:B------:R-:W-:Y:S01]  /*1fec0*/  @!P3 IADD3.X R7, RZ, R2, RZ, P2, !PT ;  /* 0x00000002ff07b210 */ /* 0x000fe200017fe4ff */
[----:B------:R-:W-:-:S08]  /*1fed0*/  @!P3 IMAD.MOV.U32 R2, RZ, RZ, R14 ;  /* 0x000000ffff02b224 */ /* 0x000fd000078e000e */
[----:B------:R-:W-:Y:S05]  /*1fee0*/  WARPSYNC.COLLECTIVE R15, `(.L_x_960) ;  /* 0x000000000f087348 */ /* 0x000fea0003c00000 */
[----:B------:R0:W1:Y:S02]  /*1fef0*/  SHFL.IDX P6, R14, R13, R12, R11 ;  /* 0x0000000c0d0e7389 */ /* 0x00006400000c000b */
[----:B01----:R-:W-:Y:S01]  /*1ff00*/  ENDCOLLECTIVE ;  /* 0x000000000000791b */ /* 0x003fe20003800000 */
.L_x_960:
[----:B------:R-:W-:-:S05]  /*1ff10*/  @!P3 IMAD.MOV.U32 R3, RZ, RZ, R7 ;  /* 0x000000ffff03b224 */ /* 0x000fca00078e0007 */
        /* <DEDUP_REMOVED lines=10> */
.L_x_961:
[----:B------:R-:W-:Y:S05]  /*1ffc0*/  BRA `(.L_x_962) ;  /* 0xffffff9c000c7947 */ /* 0x000fea000383ffff */
.L_x_761:
[----:B0-----:R0:W1:Y:S02]  /*1ffd0*/  SYNCS.PHASECHK.TRANS64.TRYWAIT P0, [R22+URZ+0x28820], R3 ;  /* 0x02882003160075a7 */ /* 0x001064000800017f */
[----:B-1----:R-:W-:Y:S05]  /*1ffe0*/  @!P0 NANOSLEEP.SYNCS 0x989680 ;  /* 0x009896800000895d */ /* 0x002fea0003900000 */
[----:B------:R-:W1:Y:S02]  /*1fff0*/  @!P0 SYNCS.PHASECHK.TRANS64 P0, [R22+URZ+0x28820], R3 ;  /* 0x02882003160085a7 */ /* 0x000e64000800007f */
[----:B-1----:R-:W-:Y:S05]  /*20000*/  @!P0 BRA `(.L_x_761) ;  /* 0xfffffffc00f08947 */ /* 0x002fea000383ffff */
[----:B------:R-:W-:Y:S05]  /*20010*/  BRA `(.L_x_963) ;  /* 0xffffff9c00847947 */ /* 0x000fea000383ffff */
.L_x_766:
[----:B0-----:R0:W1:Y:S02]  /*20020*/  SYNCS.PHASECHK.TRANS64.TRYWAIT P0, [R6+URZ+0x28840], R3 ;  /* 0x02884003060075a7 */ /* 0x001064000800017f */
[----:B-1----:R-:W-:Y:S05]  /*20030*/  @!P0 NANOSLEEP.SYNCS 0x989680 ;  /* 0x009896800000895d */ /* 0x002fea0003900000 */
[----:B------:R-:W1:Y:S02]  /*20040*/  @!P0 SYNCS.PHASECHK.TRANS64 P0, [R6+URZ+0x28840], R3 ;  /* 0x02884003060085a7 */ /* 0x000e64000800007f */
[----:B-1----:R-:W-:Y:S05]  /*20050*/  @!P0 BRA `(.L_x_766) ;  /* 0xfffffffc00f08947 */ /* 0x002fea000383ffff */
[----:B------:R-:W-:Y:S05]  /*20060*/  BRA `(.L_x_964) ;  /* 0xffffffa000507947 */ /* 0x000fea000383ffff */
.L_x_767:
        /* <DEDUP_REMOVED lines=8> */
.L_x_966:
[----:B------:R-:W-:Y:S05]  /*200f0*/  BSYNC B1 ;  /* 0x0000000000017941 */ /* 0x000fea0003800000 */
.L_x_965:
[----:B------:R-:W-:Y:S01]  /*20100*/  MOV R13, R7 ;  /* 0x00000007000d7202 */ /* 0x000fe20000000f00 */
[----:B------:R-:W-:Y:S01]  /*20110*/  IMAD.MOV.U32 R12, RZ, RZ, RZ ;  /* 0x000000ffff0c7224 */ /* 0x000fe200078e00ff */
[----:B------:R-:W-:Y:S01]  /*20120*/  MOV R15, 0xffffffff ;  /* 0xffffffff000f7802 */ /* 0x000fe20000000f00 */
[----:B------:R-:W-:Y:S02]  /*20130*/  IMAD.MOV.U32 R11, RZ, RZ, 0x181f ;  /* 0x0000181fff0b7424 */ /* 0x000fe400078e00ff */
[----:B------:R-:W-:Y:S02]  /*20140*/  IMAD.MOV.U32 R3, RZ, RZ, R14 ;  /* 0x000000ffff037224 */ /* 0x000fe400078e000e */
[----:B------:R-:W-:-:S07]  /*20150*/  IMAD.SHL.U32 R5, R31, 0x2, RZ ;  /* 0x000000021f057824 */ /* 0x000fce00078e00ff */
[----:B------:R-:W-:Y:S05]  /*20160*/  WARPSYNC.COLLECTIVE R15, `(.L_x_967) ;  /* 0x000000000f087348 */ /* 0x000fea0003c00000 */
[----:B------:R0:W1:Y:S02]  /*20170*/  SHFL.IDX P6, R14, R13, R12, R11 ;  /* 0x0000000c0d0e7389 */ /* 0x00006400000c000b */
[----:B01----:R-:W-:Y:S01]  /*20180*/  ENDCOLLECTIVE ;  /* 0x000000000000791b */ /* 0x003fe20003800000 */
.L_x_967:
[----:B------:R-:W-:Y:S02]  /*20190*/  IMAD R8, R8, 0x2, R22 ;  /* 0x0000000208087824 */ /* 0x000fe400078e0216 */
[----:B------:R-:W-:Y:S01]  /*201a0*/  IMAD.MOV.U32 R13, RZ, RZ, R9 ;  /* 0x000000ffff0d7224 */ /* 0x000fe200078e0009 */
[----:B------:R-:W-:Y:S01]  /*201b0*/  MOV R12, 0x1 ;  /* 0x00000001000c7802 */ /* 0x000fe20000000f00 */
[----:B------:R-:W-:-:S07]  /*201c0*/  IMAD.MOV.U32 R2, RZ, RZ, R14 ;  /* 0x000000ffff027224 */ /* 0x000fce00078e000e */
[----:B------:R-:W-:Y:S05]  /*201d0*/  WARPSYNC.COLLECTIVE R15, `(.L_x_968) ;  /* 0x000000000f087348 */ /* 0x000fea0003c00000 */
[----:B------:R0:W1:Y:S02]  /*201e0*/  SHFL.IDX P6, R14, R13, R12, R11 ;  /* 0x0000000c0d0e7389 */ /* 0x00006400000c000b */
[----:B01----:R-:W-:Y:S01]  /*201f0*/  ENDCOLLECTIVE ;  /* 0x000000000000791b */ /* 0x003fe20003800000 */
.L_x_968:
        /* <DEDUP_REMOVED lines=12> */
.L_x_969:
[----:B------:R-:W-:Y:S01]  /*202c0*/  IMAD.MOV.U32 R13, RZ, RZ, R9 ;  /* 0x000000ffff0d7224 */ /* 0x000fe200078e0009 */
[----:B------:R-:W-:Y:S02]  /*202d0*/  MOV R12, 0x2 ;  /* 0x00000002000c7802 */ /* 0x000fe40000000f00 */
[----:B------:R-:W-:-:S07]  /*202e0*/  MOV R2, R14 ;  /* 0x0000000e00027202 */ /* 0x000fce0000000f00 */
[----:B------:R-:W-:Y:S05]  /*202f0*/  WARPSYNC.COLLECTIVE R15, `(.L_x_970) ;  /* 0x000000000f087348 */ /* 0x000fea0003c00000 */
[----:B------:R0:W1:Y:S02]  /*20300*/  SHFL.IDX P6, R14, R13, R12, R11 ;  /* 0x0000000c0d0e7389 */ /* 0x00006400000c000b */
[----:B01----:R-:W-:Y:S01]  /*20310*/  ENDCOLLECTIVE ;  /* 0x000000000000791b */ /* 0x003fe20003800000 */
.L_x_970:
        /* <DEDUP_REMOVED lines=12> */
.L_x_971:
[----:B------:R-:W-:Y:S01]  /*203e0*/  IMAD.MOV.U32 R13, RZ, RZ, R9 ;  /* 0x000000ffff0d7224 */ /* 0x000fe200078e0009 */
[----:B------:R-:W-:Y:S02]  /*203f0*/  MOV R12, 0x3 ;  /* 0x00000003000c7802 */ /* 0x000fe40000000f00 */
[----:B------:R-:W-:-:S07]  /*20400*/  MOV R2, R14 ;  /* 0x0000000e00027202 */ /* 0x000fce0000000f00 */
[----:B------:R-:W-:Y:S05]  /*20410*/  WARPSYNC.COLLECTIVE R15, `(.L_x_972) ;  /* 0x000000000f087348 */ /* 0x000fea0003c00000 */
[----:B------:R0:W1:Y:S02]  /*20420*/  SHFL.IDX P6, R14, R13, R12, R11 ;  /* 0x0000000c0d0e7389 */ /* 0x00006400000c000b */
[----:B01----:R-:W-:Y:S01]  /*20430*/  ENDCOLLECTIVE ;  /* 0x000000000000791b */ /* 0x003fe20003800000 */
.L_x_972:
        /* <DEDUP_REMOVED lines=12> */
.L_x_973:
[----:B------:R-:W-:Y:S01]  /*20500*/  IMAD.MOV.U32 R13, RZ, RZ, R9 ;  /* 0x000000ffff0d7224 */ /* 0x000fe200078e0009 */
[----:B------:R-:W-:Y:S02]  /*20510*/  MOV R12, 0x4 ;  /* 0x00000004000c7802 */ /* 0x000fe40000000f00 */
[----:B------:R-:W-:-:S07]  /*20520*/  MOV R2, R14 ;  /* 0x0000000e00027202 */ /* 0x000fce0000000f00 */
[----:B------:R-:W-:Y:S05]  /*20530*/  WARPSYNC.COLLECTIVE R15, `(.L_x_974) ;  /* 0x000000000f087348 */ /* 0x000fea0003c00000 */
[----:B------:R0:W1:Y:S02]  /*20540*/  SHFL.IDX P6, R14, R13, R12, R11 ;  /* 0x0000000c0d0e7389 */ /* 0x00006400000c000b */
[----:B01----:R-:W-:Y:S01]  /*20550*/  ENDCOLLECTIVE ;  /* 0x000000000000791b */ /* 0x003fe20003800000 */
.L_x_974:
        /* <DEDUP_REMOVED lines=12> */
.L_x_975:
[----:B------:R-:W-:Y:S01]  /*20620*/  IMAD.MOV.U32 R13, RZ, RZ, R9 ;  /* 0x000000ffff0d7224 */ /* 0x000fe200078e0009 */
[----:B------:R-:W-:Y:S02]  /*20630*/  MOV R12, 0x5 ;  /* 0x00000005000c7802 */ /* 0x000fe40000000f00 */
[----:B------:R-:W-:-:S07]  /*20640*/  MOV R2, R14 ;  /* 0x0000000e00027202 */ /* 0x000fce0000000f00 */
[----:B------:R-:W-:Y:S05]  /*20650*/  WARPSYNC.COLLECTIVE R15, `(.L_x_976) ;  /* 0x000000000f087348 */ /* 0x000fea0003c00000 */
[----:B------:R0:W1:Y:S02]  /*20660*/  SHFL.IDX P6, R14, R13, R12, R11 ;  /* 0x0000000c0d0e7389 */ /* 0x00006400000c000b */
[----:B01----:R-:W-:Y:S01]  /*20670*/  ENDCOLLECTIVE ;  /* 0x000000000000791b */ /* 0x003fe20003800000 */
.L_x_976:
        /* <DEDUP_REMOVED lines=12> */
.L_x_977:
[----:B------:R-:W-:Y:S01]  /*20740*/  IMAD.MOV.U32 R13, RZ, RZ, R9 ;  /* 0x000000ffff0d7224 */ /* 0x000fe200078e0009 */
[----:B------:R-:W-:Y:S02]  /*20750*/  MOV R12, 0x6 ;  /* 0x00000006000c7802 */ /* 0x000fe40000000f00 */
[----:B------:R-:W-:-:S07]  /*20760*/  MOV R2, R14 ;  /* 0x0000000e00027202 */ /* 0x000fce0000000f00 */
[----:B------:R-:W-:Y:S05]  /*20770*/  WARPSYNC.COLLECTIVE R15, `(.L_x_978) ;  /* 0x000000000f087348 */ /* 0x000fea0003c00000 */
[----:B------:R0:W1:Y:S02]  /*20780*/  SHFL.IDX P6, R14, R13, R12, R11 ;  /* 0x0000000c0d0e7389 */ /* 0x00006400000c000b */
[----:B01----:R-:W-:Y:S01]  /*20790*/  ENDCOLLECTIVE ;  /* 0x000000000000791b */ /* 0x003fe20003800000 */
.L_x_978:
        /* <DEDUP_REMOVED lines=12> */
.L_x_979:
[----:B------:R-:W-:Y:S01]  /*20860*/  IMAD.MOV.U32 R13, RZ, RZ, R9 ;  /* 0x000000ffff0d7224 */ /* 0x000fe200078e0009 */
[----:B------:R-:W-:Y:S02]  /*20870*/  MOV R12, 0x7 ;  /* 0x00000007000c7802 */ /* 0x000fe40000000f00 */
[----:B------:R-:W-:-:S07]  /*20880*/  MOV R2, R14 ;  /* 0x0000000e00027202 */ /* 0x000fce0000000f00 */
[----:B------:R-:W-:Y:S05]  /*20890*/  WARPSYNC.COLLECTIVE R15, `(.L_x_980) ;  /* 0x000000000f087348 */ /* 0x000fea0003c00000 */
[----:B------:R0:W1:Y:S02]  /*208a0*/  SHFL.IDX P6, R14, R13, R12, R11 ;  /* 0x0000000c0d0e7389 */ /* 0x00006400000c000b */
[----:B01----:R-:W-:Y:S01]  /*208b0*/  ENDCOLLECTIVE ;  /* 0x000000000000791b */ /* 0x003fe20003800000 */
.L_x_980:
        /* <DEDUP_REMOVED lines=12> */
.L_x_981:
[----:B------:R-:W-:Y:S01]  /*20980*/  MOV R2, R14 ;  /* 0x0000000e00027202 */ /* 0x000fe20000000f00 */
[----:B------:R-:W-:Y:S06]  /*20990*/  BRA `(.L_x_982) ;  /* 0xffffff9c001c7947 */ /* 0x000fec000383ffff */
.L_x_772:
[----:B-1----:R1:W3:Y:S02]  /*209a0*/  SYNCS.PHASECHK.TRANS64.TRYWAIT P0, [R6+URZ+0x28860], R3 ;  /* 0x02886003060075a7 */ /* 0x0022e4000800017f */
[----:B---3--:R-:W-:Y:S05]  /*209b0*/  @!P0 NANOSLEEP.SYNCS 0x989680 ;  /* 0x009896800000895d */ /* 0x008fea0003900000 */
[----:B------:R-:W3:Y:S02]  /*209c0*/  @!P0 SYNCS.PHASECHK.TRANS64 P0, [R6+URZ+0x28860], R3 ;  /* 0x02886003060085a7 */ /* 0x000ee4000800007f */
[----:B---3--:R-:W-:Y:S05]  /*209d0*/  @!P0 BRA `(.L_x_772) ;  /* 0xfffffffc00f08947 */ /* 0x008fea000383ffff */
[----:B------:R-:W-:Y:S05]  /*209e0*/  BRA `(.L_x_983) ;  /* 0xffffff9c00787947 */ /* 0x000fea000383ffff */
.L_x_773:
[----:B------:R-:W-:Y:S01]  /*209f0*/  BSSY B1, `(.L_x_984) ;  /* 0x0000008000017945 */ /* 0x000fe20003800000 */
[----:B------:R-:W-:Y:S01]  /*20a00*/  IMAD.MOV.U32 R13, RZ, RZ, R24 ;  /* 0x000000ffff0d7224 */ /* 0x000fe200078e0018 */
[----:B------:R-:W-:Y:S01]  /*20a10*/  MOV R11, 0x181f ;  /* 0x0000181f000b7802 */ /* 0x000fe20000000f00 */
[----:B------:R-:W-:Y:S02]  /*20a20*/  IMAD.MOV.U32 R12, RZ, RZ, RZ ;  /* 0x000000ffff0c7224 */ /* 0x000fe400078e00ff */
[----:B------:R-:W-:-:S07]  /*20a30*/  IMAD.MOV.U32 R15, RZ, RZ, -0x1 ;  /* 0xffffffffff0f7424 */ /* 0x000fce00078e00ff */
[----:B-12---:R-:W-:Y:S05]  /*20a40*/  WARPSYNC.COLLECTIVE R15, `(.L_x_985) ;  /* 0x000000000f087348 */ /* 0x006fea0003c00000 */
[----:B--2---:R0:W2:Y:S02]  /*20a50*/  SHFL.IDX P6, R14, R13, R12, R11 ;  /* 0x0000000c0d0e7389 */ /* 0x0040a400000c000b */
[----:B012---:R-:W-:Y:S01]  /*20a60*/  ENDCOLLECTIVE ;  /* 0x000000000000791b */ /* 0x007fe20003800000 */
.L_x_985:
[----:B------:R-:W-:Y:S05]  /*20a70*/  BSYNC B1 ;  /* 0x0000000000017941 */ /* 0x000fea0003800000 */
.L_x_984:
[----:B------:R-:W-:Y:S01]  /*20a80*/  MOV R13, R23 ;  /* 0x00000017000d7202 */ /* 0x000fe20000000f00 */
[----:B------:R-:W-:Y:S01]  /*20a90*/  IMAD.MOV.U32 R12, RZ, RZ, RZ ;  /* 0x000000ffff0c7224 */ /* 0x000fe200078e00ff */
[----:B------:R-:W-:Y:S01]  /*20aa0*/  MOV R15, 0xffffffff ;  /* 0xffffffff000f7802 */ /* 0x000fe20000000f00 */
[----:B------:R-:W-:Y:S01]  /*20ab0*/  IMAD.MOV.U32 R11, RZ, RZ, 0x181f ;  /* 0x0000181fff0b7424 */ /* 0x000fe200078e00ff */
[----:B------:R-:W-:Y:S01]  /*20ac0*/  LEA R7, R7, R22, 0x1 ;  /* 0x0000001607077211 */ /* 0x000fe200078e08ff */
[----:B------:R-:W-:-:S07]  /*20ad0*/  IMAD.MOV.U32 R3, RZ, RZ, R14 ;  /* 0x000000ffff037224 */ /* 0x000fce00078e000e */
[----:B------:R-:W-:Y:S05]  /*20ae0*/  WARPSYNC.COLLECTIVE R15, `(.L_x_986) ;  /* 0x000000000f087348 */ /* 0x000fea0003c00000 */
[----:B------:R0:W1:Y:S02]  /*20af0*/  SHFL.IDX P6, R14, R13, R12, R11 ;  /* 0x0000000c0d0e7389 */ /* 0x00006400000c000b */
[----:B01----:R-:W-:Y:S01]  /*20b00*/  ENDCOLLECTIVE ;  /* 0x000000000000791b */ /* 0x003fe20003800000 */
.L_x_986:
[----:B------:R-:W-:Y:S02]  /*20b10*/  IMAD.MOV.U32 R13, RZ, RZ, R24 ;  /* 0x000000ffff0d7224 */ /* 0x000fe400078e0018 */
[----:B------:R-:W-:Y:S02]  /*20b20*/  IMAD.MOV.U32 R12, RZ, RZ, 0x1 ;  /* 0x00000001ff0c7424 */ /* 0x000fe400078e00ff */
[----:B------:R-:W-:-:S07]  /*20b30*/  IMAD.MOV.U32 R2, RZ, RZ, R14 ;  /* 0x000000ffff027224 */ /* 0x000fce00078e000e */
[----:B------:R-:W-:Y:S05]  /*20b40*/  WARPSYNC.COLLECTIVE R15, `(.L_x_987) ;  /* 0x000000000f087348 */ /* 0x000fea0003c00000 */
[----:B------:R0:W1:Y:S02]  /*20b50*/  SHFL.IDX P6, R14, R13, R12, R11 ;  /* 0x0000000c0d0e7389 */ /* 0x00006400000c000b */
[----:B01----:R-:W-:Y:S01]  /*20b60*/  ENDCOLLECTIVE ;  /* 0x000000000000791b */ /* 0x003fe20003800000 */
.L_x_987:
        /* <DEDUP_REMOVED lines=14> */
.L_x_988:
[----:B------:R-:W-:Y:S02]  /*20c50*/  IMAD.MOV.U32 R13, RZ, RZ, R24 ;  /* 0x000000ffff0d7224 */ /* 0x000fe400078e0018 */
[----:B------:R-:W-:Y:S02]  /*20c60*/  IMAD.MOV.U32 R12, RZ, RZ, 0x2 ;  /* 0x00000002ff0c7424 */ /* 0x000fe400078e00ff */
[----:B------:R-:W-:-:S07]  /*20c70*/  IMAD.MOV.U32 R2, RZ, RZ, R14 ;  /* 0x000000ffff027224 */ /* 0x000fce00078e000e */
[----:B------:R-:W-:Y:S05]  /*20c80*/  WARPSYNC.COLLECTIVE R15, `(.L_x_989) ;  /* 0x000000000f087348 */ /* 0x000fea0003c00000 */
[----:B------:R0:W1:Y:S02]  /*20c90*/  SHFL.IDX P6, R14, R13, R12, R11 ;  /* 0x0000000c0d0e7389 */ /* 0x00006400000c000b */
[----:B01----:R-:W-:Y:S01]  /*20ca0*/  ENDCOLLECTIVE ;  /* 0x000000000000791b */ /* 0x003fe20003800000 */
.L_x_989:
[----:B------:R-:W-:-:S04]  /*20cb0*/  IADD3 R2, P0, R2, R5, RZ ;  /* 0x0000000502027210 */ /* 0x000fc80007f1e0ff */
[----:B------:R-:W-:Y:S02]  /*20cc0*/  IADD3.X R3, RZ, R3, RZ, P0, !PT ;  /* 0x00000003ff037210 */ /* 0x000fe400007fe4ff */
        /* <DEDUP_REMOVED lines=12> */
.L_x_990:
[----:B------:R-:W-:Y:S02]  /*20d90*/  IMAD.MOV.U32 R13, RZ, RZ, R24 ;  /* 0x000000ffff0d7224 */ /* 0x000fe400078e0018 */
[----:B------:R-:W-:Y:S02]  /*20da0*/  IMAD.MOV.U32 R12, RZ, RZ, 0x3 ;  /* 0x00000003ff0c7424 */ /* 0x000fe400078e00ff */
[----:B------:R-:W-:-:S07]  /*20db0*/  IMAD.MOV.U32 R2, RZ, RZ, R14 ;  /* 0x000000ffff027224 */ /* 0x000fce00078e000e */
[----:B------:R-:W-:Y:S05]  /*20dc0*/  WARPSYNC.COLLECTIVE R15, `(.L_x_991) ;  /* 0x000000000f087348 */ /* 0x000fea0003c00000 */
[----:B------:R0:W1:Y:S02]  /*20dd0*/  SHFL.IDX P6, R14, R13, R12, R11 ;  /* 0x0000000c0d0e7389 */ /* 0x00006400000c000b */
[----:B01----:R-:W-:Y:S01]  /*20de0*/  ENDCOLLECTIVE ;  /* 0x000000000000791b */ /* 0x003fe20003800000 */
.L_x_991:
        /* <DEDUP_REMOVED lines=14> */
.L_x_992:
[----:B------:R-:W-:Y:S02]  /*20ed0*/  IMAD.MOV.U32 R13, RZ, RZ, R24 ;  /* 0x000000ffff0d7224 */ /* 0x000fe400078e0018 */
[----:B------:R-:W-:Y:S02]  /*20ee0*/  IMAD.MOV.U32 R12, RZ, RZ, 0x4 ;  /* 0x00000004ff0c7424 */ /* 0x000fe400078e00ff */
[----:B------:R-:W-:-:S07]  /*20ef0*/  IMAD.MOV.U32 R2, RZ, RZ, R14 ;  /* 0x000000ffff027224 */ /* 0x000fce00078e000e */
[----:B------:R-:W-:Y:S05]  /*20f00*/  WARPSYNC.COLLECTIVE R15, `(.L_x_993) ;  /* 0x000000000f087348 */ /* 0x000fea0003c00000 */
[----:B------:R0:W1:Y:S02]  /*20f10*/  SHFL.IDX P6, R14, R13, R12, R11 ;  /* 0x0000000c0d0e7389 */ /* 0x00006400000c000b */
[----:B01----:R-:W-:Y:S01]  /*20f20*/  ENDCOLLECTIVE ;  /* 0x000000000000791b */ /* 0x003fe20003800000 */
.L_x_993:
        /* <DEDUP_REMOVED lines=14> */
.L_x_994:
[----:B------:R-:W-:Y:S02]  /*21010*/  IMAD.MOV.U32 R13, RZ, RZ, R24 ;  /* 0x000000ffff0d7224 */ /* 0x000fe400078e0018 */
[----:B------:R-:W-:Y:S02]  /*21020*/  IMAD.MOV.U32 R12, RZ, RZ, 0x5 ;  /* 0x00000005ff0c7424 */ /* 0x000fe400078e00ff */
[----:B------:R-:W-:-:S07]  /*21030*/  IMAD.MOV.U32 R2, RZ, RZ, R14 ;  /* 0x000000ffff027224 */ /* 0x000fce00078e000e */
[----:B------:R-:W-:Y:S05]  /*21040*/  WARPSYNC.COLLECTIVE R15, `(.L_x_995) ;  /* 0x000000000f087348 */ /* 0x000fea0003c00000 */
[----:B------:R0:W1:Y:S02]  /*21050*/  SHFL.IDX P6, R14, R13, R12, R11 ;  /* 0x0000000c0d0e7389 */ /* 0x00006400000c000b */
[----:B01----:R-:W-:Y:S01]  /*21060*/  ENDCOLLECTIVE ;  /* 0x000000000000791b */ /* 0x003fe20003800000 */
.L_x_995:
        /* <DEDUP_REMOVED lines=14> */
.L_x_996:
[----:B------:R-:W-:Y:S02]  /*21150*/  IMAD.MOV.U32 R13, RZ, RZ, R24 ;  /* 0x000000ffff0d7224 */ /* 0x000fe400078e0018 */
[----:B------:R-:W-:Y:S02]  /*21160*/  IMAD.MOV.U32 R12, RZ, RZ, 0x6 ;  /* 0x00000006ff0c7424 */ /* 0x000fe400078e00ff */
[----:B------:R-:W-:-:S07]  /*21170*/  IMAD.MOV.U32 R2, RZ, RZ, R14 ;  /* 0x000000ffff027224 */ /* 0x000fce00078e000e */
[----:B------:R-:W-:Y:S05]  /*21180*/  WARPSYNC.COLLECTIVE R15, `(.L_x_997) ;  /* 0x000000000f087348 */ /* 0x000fea0003c00000 */
[----:B------:R0:W1:Y:S02]  /*21190*/  SHFL.IDX P6, R14, R13, R12, R11 ;  /* 0x0000000c0d0e7389 */ /* 0x00006400000c000b */
[----:B01----:R-:W-:Y:S01]  /*211a0*/  ENDCOLLECTIVE ;  /* 0x000000000000791b */ /* 0x003fe20003800000 */
.L_x_997:
        /* <DEDUP_REMOVED lines=14> */
.L_x_998:
[----:B------:R-:W-:Y:S02]  /*21290*/  IMAD.MOV.U32 R13, RZ, RZ, R24 ;  /* 0x000000ffff0d7224 */ /* 0x000fe400078e0018 */
[----:B------:R-:W-:Y:S02]  /*212a0*/  IMAD.MOV.U32 R12, RZ, RZ, 0x7 ;  /* 0x00000007ff0c7424 */ /* 0x000fe400078e00ff */
[----:B------:R-:W-:-:S07]  /*212b0*/  IMAD.MOV.U32 R2, RZ, RZ, R14 ;  /* 0x000000ffff027224 */ /* 0x000fce00078e000e */
[----:B------:R-:W-:Y:S05]  /*212c0*/  WARPSYNC.COLLECTIVE R15, `(.L_x_999) ;  /* 0x000000000f087348 */ /* 0x000fea0003c00000 */
[----:B------:R0:W1:Y:S02]  /*212d0*/  SHFL.IDX P6, R14, R13, R12, R11 ;  /* 0x0000000c0d0e7389 */ /* 0x00006400000c000b */
[----:B01----:R-:W-:Y:S01]  /*212e0*/  ENDCOLLECTIVE ;  /* 0x000000000000791b */ /* 0x003fe20003800000 */
.L_x_999:
[----:B------:R-:W-:-:S04]  /*212f0*/  IADD3 R2, P0, R2, R5, RZ ;  /* 0x0000000502027210 */ /* 0x000fc80007f1e0ff */
[----:B------:R-:W-:Y:S02]  /*21300*/  IADD3.X R3, RZ, R3, RZ, P0, !PT ;  /* 0x00000003ff037210 */ /* 0x000fe400007fe4ff */
        /* <DEDUP_REMOVED lines=11> */
.L_x_1000:
[----:B------:R-:W-:Y:S01]  /*213c0*/  @!PT LDS RZ, [RZ] ;  /* 0x00000000fffff984 */ /* 0x000fe20000000800 */
[----:B------:R-:W-:Y:S01]  /*213d0*/  @!PT LDS RZ, [RZ] ;  /* 0x00000000fffff984 */ /* 0x000fe20000000800 */
[----:B------:R-:W-:Y:S01]  /*213e0*/  @!PT LDS RZ, [RZ] ;  /* 0x00000000fffff984 */ /* 0x000fe20000000800 */
[----:B------:R1:W-:Y:S01]  /*213f0*/  LDGSTS.E.BYPASS.LTC128B.128 [R7+0x7400], desc[UR42][R2.64+0x80], !P0 ;  /* 0x0740008002077fae */ /* 0x0003e2000c101d6a */
[----:B------:R-:W-:Y:S05]  /*21400*/  BRA `(.L_x_1001) ;  /* 0xffffff9800007947 */ /* 0x000fea000383ffff */
.L_x_781:
[----:B0-----:R0:W1:Y:S02]  /*21410*/  SYNCS.PHASECHK.TRANS64.TRYWAIT P0, [R0+URZ+0x28860], R3 ;  /* 0x02886003000075a7 */ /* 0x001064000800017f */
[----:B-1----:R-:W-:Y:S05]  /*21420*/  @!P0 NANOSLEEP.SYNCS 0x989680 ;  /* 0x009896800000895d */ /* 0x002fea0003900000 */
[----:B------:R-:W1:Y:S02]  /*21430*/  @!P0 SYNCS.PHASECHK.TRANS64 P0, [R0+URZ+0x28860], R3 ;  /* 0x02886003000085a7 */ /* 0x000e64000800007f */
[----:B-1----:R-:W-:Y:S05]  /*21440*/  @!P0 BRA `(.L_x_781) ;  /* 0xfffffffc00f08947 */ /* 0x002fea000383ffff */
[----:B------:R-:W-:Y:S05]  /*21450*/  BRA `(.L_x_1002) ;  /* 0xffffff9c00147947 */ /* 0x000fea000383ffff */
.L_x_782:
        /* <DEDUP_REMOVED lines=8> */
.L_x_1004:
[----:B------:R-:W-:Y:S05]  /*214e0*/  BSYNC B0 ;  /* 0x0000000000007941 */ /* 0x000fea0003800000 */
.L_x_1003:
[----:B------:R-:W-:Y:S01]  /*214f0*/  IMAD.MOV.U32 R13, RZ, RZ, R23 ;  /* 0x000000ffff0d7224 */ /* 0x000fe200078e0017 */
[----:B------:R-:W-:Y:S01]  /*21500*/  MOV R11, 0x181f ;  /* 0x0000181f000b7802 */ /* 0x000fe20000000f00 */
[----:B------:R-:W-:Y:S01]  /*21510*/  IMAD.MOV.U32 R12, RZ, RZ, RZ ;  /* 0x000000ffff0c7224 */ /* 0x000fe200078e00ff */
[----:B------:R-:W-:Y:S01]  /*21520*/  MOV R3, R14 ;  /* 0x0000000e00037202 */ /* 0x000fe20000000f00 */
[----:B------:R-:W-:Y:S02]  /*21530*/  IMAD.MOV.U32 R15, RZ, RZ, -0x1 ;  /* 0xffffffffff0f7424 */ /* 0x000fe400078e00ff */
[----:B------:R-:W-:Y:S02]  /*21540*/  IMAD.SHL.U32 R5, R31, 0x2, RZ ;  /* 0x000000021f057824 */ /* 0x000fe400078e00ff */
[----:B------:R-:W-:-:S07]  /*21550*/  IMAD R4, R9, 0x2, R22 ;  /* 0x0000000209047824 */ /* 0x000fce00078e0216 */
[----:B------:R-:W-:Y:S05]  /*21560*/  WARPSYNC.COLLECTIVE R15, `(.L_x_1005) ;  /* 0x000000000f087348 */ /* 0x000fea0003c00000 */
[----:B------:R0:W1:Y:S02]  /*21570*/  SHFL.IDX P6, R14, R13, R12, R11 ;  /* 0x0000000c0d0e7389 */ /* 0x00006400000c000b */
[----:B01----:R-:W-:Y:S01]  /*21580*/  ENDCOLLECTIVE ;  /* 0x000000000000791b */ /* 0x003fe20003800000 */
.L_x_1005:
[----:B------:R-:W-:Y:S02]  /*21590*/  ULDC UR4, c[0x0][0x2f4] ;  /* 0x0000bd0000047ab9 */ /* 0x000fe40000000800 */
[----:B------:R-:W-:Y:S02]  /*215a0*/  ISETP.GE.AND P1, PT, R31, UR4, PT ;  /* 0x000000041f007c0c */ /* 0x000fe4000bf26270 */
[----:B------:R-:W-:Y:S02]  /*215b0*/  ISETP.GE.AND P0, PT, R30, UR4, PT ;  /* 0x000000041e007c0c */ /* 0x000fe4000bf06270 */
[C---:B------:R-:W-:Y:S02]  /*215c0*/  ISETP.LT.OR P3, PT, R6.reuse, 0x1, P1 ;  /* 0x000000010600780c */ /* 0x040fe40000f61670 */
[----:B------:R-:W-:Y:S01]  /*215d0*/  ISETP.LT.OR P4, PT, R6, 0x1, P0 ;  /* 0x000000010600780c */ /* 0x000fe20000781670 */
[----:B------:R-:W-:Y:S01]  /*215e0*/  IMAD.MOV.U32 R13, RZ, RZ, R24 ;  /* 0x000000ffff0d7224 */ /* 0x000fe200078e0018 */
[----:B------:R-:W-:-:S02]  /*215f0*/  MOV R12, 0x1 ;  /* 0x00000001000c7802 */ /* 0x000fc40000000f00 */
[----:B------:R-:W-:-:S13]  /*21600*/  IADD3 R2, P2, R14, R5, RZ ;  /* 0x000000050e027210 */ /* 0x000fda0007f5e0ff */
[----:B------:R-:W-:Y:S05]  /*21610*/  WARPSYNC.COLLECTIVE R15, `(.L_x_1006) ;  /* 0x000000000f087348 */ /* 0x000fea0003c00000 */
[----:B------:R0:W1:Y:S02]  /*21620*/  SHFL.IDX P6, R14, R13, R12, R11 ;  /* 0x0000000c0d0e7389 */ /* 0x00006400000c000b */
[----:B01----:R-:W-:Y:S01]  /*21630*/  ENDCOLLECTIVE ;  /* 0x000000000000791b */ /* 0x003fe20003800000 */
.L_x_1006:
        /* <DEDUP_REMOVED lines=13> */
.L_x_1007:
[----:B------:R-:W-:Y:S01]  /*21710*/  IMAD.MOV.U32 R13, RZ, RZ, R24 ;  /* 0x000000ffff0d7224 */ /* 0x000fe200078e0018 */
[----:B------:R-:W-:Y:S02]  /*21720*/  MOV R12, 0x2 ;  /* 0x00000002000c7802 */ /* 0x000fe40000000f00 */
[----:B------:R-:W-:-:S07]  /*21730*/  MOV R10, R14 ;  /* 0x0000000e000a7202 */ /* 0x000fce0000000f00 */
[----:B------:R-:W-:Y:S05]  /*21740*/  WARPSYNC.COLLECTIVE R15, `(.L_x_1008) ;  /* 0x000000000f087348 */ /* 0x000fea0003c00000 */
[----:B------:R0:W1:Y:S02]  /*21750*/  SHFL.IDX P6, R14, R13, R12, R11 ;  /* 0x0000000c0d0e7389 */ /* 0x00006400000c000b */
[----:B01----:R-:W-:Y:S01]  /*21760*/  ENDCOLLECTIVE ;  /* 0x000000000000791b */ /* 0x003fe20003800000 */
.L_x_1008:
[----:B------:R-:W-:-:S05]  /*21770*/  IADD3 R2, P2, R10, R5, RZ ;  /* 0x000000050a027210 */ /* 0x000fca0007f5e0ff */
[----:B------:R-:W-:-:S05]  /*21780*/  IMAD.X R3, RZ, RZ, R7, P2 ;  /* 0x000000ffff037224 */ /* 0x000fca00010e0607 */
[----:B------:R-:W-:Y:S01]  /*21790*/  @!PT LDS RZ, [RZ] ;  /* 0x00000000fffff984 */ /* 0x000fe20000000800 */
[----:B------:R-:W-:Y:S01]  /*217a0*/  @!PT LDS RZ, [RZ] ;  /* 0x00000000fffff984 */ /* 0x000fe20000000800 */
[----:B------:R-:W-:Y:S01]  /*217b0*/  @!PT LDS RZ, [RZ] ;  /* 0x00000000fffff984 */ /* 0x000fe20000000800 */
[----:B------:R0:W-:Y:S01]  /*217c0*/  LDGSTS.E.BYPASS.LTC128B.128 [R4+0xc00], desc[UR42][R2.64], !P3 ;  /* 0x00c0000002047fae */ /* 0x0001e2000d901d6a */
[C---:B------:R-:W-:Y:S01]  /*217d0*/  ISETP.LT.OR P3, PT, R6.reuse, 0x21, P1 ;  /* 0x000000210600780c */ /* 0x040fe20000f61670 */
[----:B------:R-:W-:Y:S02]  /*217e0*/  IMAD.MOV.U32 R13, RZ, RZ, R23 ;  /* 0x000000ffff0d7224 */ /* 0x000fe400078e0017 */
[----:B------:R0:W-:Y:S01]  /*217f0*/  LDGSTS.E.BYPASS.LTC128B.128 [R4+0x4c00], desc[UR42][R2.64+0x80], !P4 ;  /* 0x04c0008002047fae */ /* 0x0001e2000e101d6a */
[----:B------:R-:W-:Y:S01]  /*21800*/  ISETP.LT.OR P4, PT, R6, 0x21, P0 ;  /* 0x000000210600780c */ /* 0x000fe20000781670 */
[----:B------:R-:W-:-:S12]  /*21810*/  IMAD.MOV.U32 R8, RZ, RZ, R14 ;  /* 0x000000ffff087224 */ /* 0x000fd800078e000e */
[----:B0-----:R-:W-:Y:S05]  /*21820*/  WARPSYNC.COLLECTIVE R15, `(.L_x_1009) ;  /* 0x000000000f087348 */ /* 0x001fea0003c00000 */
[----:B------:R1:W2:Y:S02]  /*21830*/  SHFL.IDX P6, R14, R13, R12, R11 ;  /* 0x0000000c0d0e7389 */ /* 0x0002a400000c000b */
[----:B012---:R-:W-:Y:S01]  /*21840*/  ENDCOLLECTIVE ;  /* 0x000000000000791b */ /* 0x007fe20003800000 */
.L_x_1009:
[----:B------:R-:W-:Y:S02]  /*21850*/  IMAD.MOV.U32 R13, RZ, RZ, R24 ;  /* 0x000000ffff0d7224 */ /* 0x000fe400078e0018 */
[----:B------:R-:W-:Y:S01]  /*21860*/  IMAD.MOV.U32 R12, RZ, RZ, 0x3 ;  /* 0x00000003ff0c7424 */ /* 0x000fe200078e00ff */
[----:B------:R-:W-:-:S13]  /*21870*/  IADD3 R2, P2, R14, R5, RZ ;  /* 0x000000050e027210 */ /* 0x000fda0007f5e0ff */
[----:B------:R-:W-:Y:S05]  /*21880*/  WARPSYNC.COLLECTIVE R15, `(.L_x_1010) ;  /* 0x000000000f087348 */ /* 0x000fea0003c00000 */
[----:B------:R0:W1:Y:S02]  /*21890*/  SHFL.IDX P6, R14, R13, R12, R11 ;  /* 0x0000000c0d0e7389 */ /* 0x00006400000c000b */
[----:B01----:R-:W-:Y:S01]  /*218a0*/  ENDCOLLECTIVE ;  /* 0x000000000000791b */ /* 0x003fe20003800000 */
.L_x_1010:
        /* <DEDUP_REMOVED lines=13> */
.L_x_1011:
[----:B------:R-:W-:Y:S01]  /*21980*/  MOV R13, R24 ;  /* 0x00000018000d7202 */ /* 0x000fe20000000f00 */
[----:B------:R-:W-:Y:S01]  /*21990*/  IMAD.MOV.U32 R12, RZ, RZ, 0x4 ;  /* 0x00000004ff0c7424 */ /* 0x000fe200078e00ff */
[----:B------:R-:W-:-:S13]  /*219a0*/  IADD3 R2, P2, R14, R5, RZ ;  /* 0x000000050e027210 */ /* 0x000fda0007f5e0ff */
[----:B------:R-:W-:Y:S05]  /*219b0*/  WARPSYNC.COLLECTIVE R15, `(.L_x_1012) ;  /* 0x000000000f087348 */ /* 0x000fea0003c00000 */
[----:B------:R0:W1:Y:S02]  /*219c0*/  SHFL.IDX P6, R14, R13, R12, R11 ;  /* 0x0000000c0d0e7389 */ /* 0x00006400000c000b */
[----:B01----:R-:W-:Y:S01]  /*219d0*/  ENDCOLLECTIVE ;  /* 0x000000000000791b */ /* 0x003fe20003800000 */
.L_x_1012:
        /* <DEDUP_REMOVED lines=13> */
.L_x_1013:
[----:B------:R-:W-:Y:S01]  /*21ab0*/  MOV R13, R24 ;  /* 0x00000018000d7202 */ /* 0x000fe20000000f00 */
[----:B------:R-:W-:Y:S02]  /*21ac0*/  IMAD.MOV.U32 R12, RZ, RZ, 0x5 ;  /* 0x00000005ff0c7424 */ /* 0x000fe400078e00ff */
[----:B------:R-:W-:-:S07]  /*21ad0*/  IMAD.MOV.U32 R10, RZ, RZ, R14 ;  /* 0x000000ffff0a7224 */ /* 0x000fce00078e000e */
[----:B------:R-:W-:Y:S05]  /*21ae0*/  WARPSYNC.COLLECTIVE R15, `(.L_x_1014) ;  /* 0x000000000f087348 */ /* 0x000fea0003c00000 */
[----:B------:R0:W1:Y:S02]  /*21af0*/  SHFL.IDX P6, R14, R13, R12, R11 ;  /* 0x0000000c0d0e7389 */ /* 0x00006400000c000b */
[----:B01----:R-:W-:Y:S01]  /*21b00*/  ENDCOLLECTIVE ;  /* 0x000000000000791b */ /* 0x003fe20003800000 */
.L_x_1014:
[----:B------:R-:W-:-:S05]  /*21b10*/  IADD3 R2, P2, R10, R5, RZ ;  /* 0x000000050a027210 */ /* 0x000fca0007f5e0ff */
[----:B------:R-:W-:-:S05]  /*21b20*/  IMAD.X R3, RZ, RZ, R8, P2 ;  /* 0x000000ffff037224 */ /* 0x000fca00010e0608 */
[----:B------:R-:W-:Y:S01]  /*21b30*/  @!PT LDS RZ, [RZ] ;  /* 0x00000000fffff984 */ /* 0x000fe20000000800 */
[----:B------:R-:W-:Y:S01]  /*21b40*/  @!PT LDS RZ, [RZ] ;  /* 0x00000000fffff984 */ /* 0x000fe20000000800 */
[----:B------:R-:W-:Y:S01]  /*21b50*/  @!PT LDS RZ, [RZ] ;  /* 0x00000000fffff984 */ /* 0x000fe20000000800 */
[----:B------:R0:W-:Y:S01]  /*21b60*/  LDGSTS.E.BYPASS.LTC128B.128 [R4+0x2400], desc[UR42][R2.64], !P3 ;  /* 0x0240000002047fae */ /* 0x0001e2000d901d6a */
[----:B------:R-:W-:Y:S02]  /*21b70*/  MOV R13, R23 ;  /* 0x00000017000d7202 */ /* 0x000fe40000000f00 */
[C---:B------:R-:W-:Y:S01]  /*21b80*/  ISETP.LT.OR P3, PT, R6.reuse, 0x51, P1 ;  /* 0x000000510600780c */ /* 0x040fe20000f61670 */
[----:B------:R0:W-:Y:S01]  /*21b90*/  LDGSTS.E.BYPASS.LTC128B.128 [R4+0x6400], desc[UR42][R2.64+0x80], !P4 ;  /* 0x0640008002047fae */ /* 0x0001e2000e101d6a */
[----:B------:R-:W-:Y:S01]  /*21ba0*/  ISETP.LT.OR P4, PT, R6, 0x51, P0 ;  /* 0x000000510600780c */ /* 0x000fe20000781670 */
[----:B------:R-:W-:-:S12]  /*21bb0*/  IMAD.MOV.U32 R7, RZ, RZ, R14 ;  /* 0x000000ffff077224 */ /* 0x000fd800078e000e */
[----:B0-----:R-:W-:Y:S05]  /*21bc0*/  WARPSYNC.COLLECTIVE R15, `(.L_x_1015) ;  /* 0x000000000f087348 */ /* 0x001fea0003c00000 */
[----:B------:R1:W2:Y:S02]  /*21bd0*/  SHFL.IDX P6, R14, R13, R12, R11 ;  /* 0x0000000c0d0e7389 */ /* 0x0002a400000c000b */
[----:B012---:R-:W-:Y:S01]  /*21be0*/  ENDCOLLECTIVE ;  /* 0x000000000000791b */ /* 0x007fe20003800000 */
.L_x_1015:
[----:B------:R-:W-:Y:S01]  /*21bf0*/  IMAD.MOV.U32 R13, RZ, RZ, R24 ;  /* 0x000000ffff0d7224 */ /* 0x000fe200078e0018 */
[----:B------:R-:W-:Y:S02]  /*21c00*/  MOV R12, 0x6 ;  /* 0x00000006000c7802 */ /* 0x000fe40000000f00 */
[----:B------:R-:W-:-:S13]  /*21c10*/  IADD3 R2, P2, R14, R5, RZ ;  /* 0x000000050e027210 */ /* 0x000fda0007f5e0ff */
[----:B------:R-:W-:Y:S05]  /*21c20*/  WARPSYNC.COLLECTIVE R15, `(.L_x_1016) ;  /* 0x000000000f087348 */ /* 0x000fea0003c00000 */
[----:B------:R0:W1:Y:S02]  /*21c30*/  SHFL.IDX P6, R14, R13, R12, R11 ;  /* 0x0000000c0d0e7389 */ /* 0x00006400000c000b */
[----:B01----:R-:W-:Y:S01]  /*21c40*/  ENDCOLLECTIVE ;  /* 0x000000000000791b */ /* 0x003fe20003800000 */
.L_x_1016:
        /* <DEDUP_REMOVED lines=13> */
.L_x_1017:
[----:B------:R-:W-:Y:S01]  /*21d20*/  IMAD.MOV.U32 R13, RZ, RZ, R24 ;  /* 0x000000ffff0d7224 */ /* 0x000fe200078e0018 */
[----:B------:R-:W-:Y:S02]  /*21d30*/  MOV R12, 0x7 ;  /* 0x00000007000c7802 */ /* 0x000fe40000000f00 */
[----:B------:R-:W-:-:S07]  /*21d40*/  MOV R10, R14 ;  /* 0x0000000e000a7202 */ /* 0x000fce0000000f00 */
[----:B------:R-:W-:Y:S05]  /*21d50*/  WARPSYNC.COLLECTIVE R15, `(.L_x_1018) ;  /* 0x000000000f087348 */ /* 0x000fea0003c00000 */
[----:B------:R0:W1:Y:S02]  /*21d60*/  SHFL.IDX P6, R14, R13, R12, R11 ;  /* 0x0000000c0d0e7389 */ /* 0x00006400000c000b */
[----:B01----:R-:W-:Y:S01]  /*21d70*/  ENDCOLLECTIVE ;  /* 0x000000000000791b */ /* 0x003fe20003800000 */
.L_x_1018:
        /* <DEDUP_REMOVED lines=12> */
.L_x_1019:
[----:B------:R-:W-:Y:S05]  /*21e40*/  BRA `(.L_x_1020) ;  /* 0xffffff9400b47947 */ /* 0x000fea000383ffff */
.L_x_787:
        /* <DEDUP_REMOVED lines=8> */
.L_x_1022:
[----:B------:R-:W-:Y:S05]  /*21ed0*/  BSYNC B0 ;  /* 0x0000000000007941 */ /* 0x000fea0003800000 */
.L_x_1021:
[----:B------:R-:W-:Y:S01]  /*21ee0*/  IMAD.MOV.U32 R13, RZ, RZ, R16 ;  /* 0x000000ffff0d7224 */ /* 0x000fe200078e0010 */
[----:B------:R-:W-:Y:S01]  /*21ef0*/  MOV R12, 0x1 ;  /* 0x00000001000c7802 */ /* 0x000fe20000000f00 */
[----:B------:R-:W-:Y:S02]  /*21f00*/  IMAD.MOV.U32 R11, RZ, RZ, 0x1f ;  /* 0x0000001fff0b7424 */ /* 0x000fe400078e00ff */
[----:B------:R-:W-:Y:S02]  /*21f10*/  IMAD.MOV.U32 R15, RZ, RZ, -0x1 ;  /* 0xffffffffff0f7424 */ /* 0x000fe400078e00ff */
[----:B------:R-:W-:Y:S02]  /*21f20*/  IMAD.IADD R7, R19, 0x1, R9 ;  /* 0x0000000113077824 */ /* 0x000fe400078e0209 */
[----:B------:R-:W-:-:S07]  /*21f30*/  IMAD.MOV.U32 R0, RZ, RZ, R14 ;  /* 0x000000ffff007224 */ /* 0x000fce00078e000e */
[----:B------:R-:W-:Y:S05]  /*21f40*/  WARPSYNC.COLLECTIVE R15, `(.L_x_1023) ;  /* 0x000000000f087348 */ /* 0x000fea0003c00000 */
[----:B------:R0:W1:Y:S02]  /*21f50*/  SHFL.IDX P6, R14, R13, R12, R11 ;  /* 0x0000000c0d0e7389 */ /* 0x00006400000c000b */
[----:B01----:R-:W-:Y:S01]  /*21f60*/  ENDCOLLECTIVE ;  /* 0x000000000000791b */ /* 0x003fe20003800000 */
.L_x_1023:
[----:B------:R-:W-:Y:S02]  /*21f70*/  ULDC UR4, c[0x0][0xc3c] ;  /* 0x00030f0000047ab9 */ /* 0x000fe40000000800 */
[----:B------:R-:W-:-:S13]  /*21f80*/  ISETP.GE.OR P1, PT, R7, UR4, !P0 ;  /* 0x0000000407007c0c */ /* 0x000fda000c726670 */
[----:B------:R-:W0:Y:S08]  /*21f90*/  @!P1 LDC.64 R2, c[0x0][0xc80] ;  /* 0x00032000ff029b82 */ /* 0x000e300000000a00 */
[----:B------:R-:W1:Y:S01]  /*21fa0*/  @!P1 LDC.64 R4, c[0x0][0xc78] ;  /* 0x00031e00ff049b82 */ /* 0x000e620000000a00 */
[----:B------:R-:W-:Y:S02]  /*21fb0*/  MOV R11, RZ ;  /* 0x000000ff000b7202 */ /* 0x000fe40000000f00 */
[----:B------:R-:W-:Y:S01]  /*21fc0*/  MOV R8, R14 ;  /* 0x0000000e00087202 */ /* 0x000fe20000000f00 */
        /* <DEDUP_REMOVED lines=9> */
[----:B------:R-:W-:Y:S02]  /*22060*/  ISETP.GE.U32.AND P5, PT, R9, 0x10, PT ;  /* 0x000000100900780c */ /* 0x000fe40003fa6070 */
[----:B--2---:R-:W-:Y:S01]  /*22070*/  @!P1 MOV R7, R6 ;  /* 0x0000000600079202 */ /* 0x004fe20000000f00 */
[----:B------:R-:W-:-:S02]  /*22080*/  IMAD.MOV.U32 R6, RZ, RZ, RZ ;  /* 0x000000ffff067224 */ /* 0x000fc400078e00ff */
[----:B---3--:R-:W-:Y:S01]  /*22090*/  @!P1 IMAD.MOV.U32 R4, RZ, RZ, R5 ;  /* 0x000000ffff049224 */ /* 0x008fe200078e0005 */
[----:B------:R-:W-:-:S03]  /*220a0*/  ISETP.NE.AND P1, PT, R9, RZ, PT ;  /* 0x000000ff0900720c */ /* 0x000fc60003f25270 */
[----:B------:R-:W-:-:S10]  /*220b0*/  IMAD R13, R4, R7, RZ ;  /* 0x00000007040d7224 */ /* 0x000fd400078e02ff */
[----:B------:R-:W-:Y:S05]  /*220c0*/  WARPSYNC.COLLECTIVE R15, `(.L_x_1024) ;  /* 0x000000000f087348 */ /* 0x000fea0003c00000 */
[----:B------:R0:W1:Y:S02]  /*220d0*/  SHFL.UP P6, R14, R13, R12, R11 ;  /* 0x0400000c0d0e7389 */ /* 0x00006400000c000b */
[----:B01----:R-:W-:Y:S01]  /*220e0*/  ENDCOLLECTIVE ;  /* 0x000000000000791b */ /* 0x003fe20003800000 */
.L_x_1024:
[----:B------:R-:W-:Y:S02]  /*220f0*/  MOV R12, 0x2 ;  /* 0x00000002000c7802 */ /* 0x000fe40000000f00 */
[----:B------:R-:W-:-:S05]  /*22100*/  SEL R14, R14, RZ, P1 ;  /* 0x000000ff0e0e7207 */ /* 0x000fca0000800000 */
[----:B------:R-:W-:-:S04]  /*22110*/  IMAD.IADD R5, R13, 0x1, R14 ;  /* 0x000000010d057824 */ /* 0x000fc800078e020e */
[----:B------:R-:W-:-:S07]  /*22120*/  IMAD.MOV.U32 R13, RZ, RZ, R5 ;  /* 0x000000ffff0d7224 */ /* 0x000fce00078e0005 */
[----:B------:R-:W-:Y:S05]  /*22130*/  WARPSYNC.COLLECTIVE R15, `(.L_x_1025) ;  /* 0x000000000f087348 */ /* 0x000fea0003c00000 */
[----:B------:R0:W1:Y:S02]  /*22140*/  SHFL.UP P6, R14, R13, R12, R11 ;  /* 0x0400000c0d0e7389 */ /* 0x00006400000c000b */
[----:B01----:R-:W-:Y:S01]  /*22150*/  ENDCOLLECTIVE ;  /* 0x000000000000791b */ /* 0x003fe20003800000 */
.L_x_1025:
[----:B------:R-:W-:Y:S02]  /*22160*/  MOV R12, 0x4 ;  /* 0x00000004000c7802 */ /* 0x000fe40000000f00 */
[----:B------:R-:W-:-:S05]  /*22170*/  SEL R2, R14, RZ, P2 ;  /* 0x000000ff0e027207 */ /* 0x000fca0001000000 */
[----:B------:R-:W-:-:S04]  /*22180*/  IMAD.IADD R2, R5, 0x1, R2 ;  /* 0x0000000105027824 */ /* 0x000fc800078e0202 */
[----:B------:R-:W-:-:S07]  /*22190*/  IMAD.MOV.U32 R13, RZ, RZ, R2 ;  /* 0x000000ffff0d7224 */ /* 0x000fce00078e0002 */
[----:B------:R-:W-:Y:S05]  /*221a0*/  WARPSYNC.COLLECTIVE R15, `(.L_x_1026) ;  /* 0x000000000f087348 */ /* 0x000fea0003c00000 */
[----:B------:R0:W1:Y:S02]  /*221b0*/  SHFL.UP P6, R14, R13, R12, R11 ;  /* 0x0400000c0d0e7389 */ /* 0x00006400000c000b */
[----:B01----:R-:W-:Y:S01]  /*221c0*/  ENDCOLLECTIVE ;  /* 0x000000000000791b */ /* 0x003fe20003800000 */
.L_x_1026:
[----:B------:R-:W-:Y:S02]  /*221d0*/  MOV R12, 0x8 ;  /* 0x00000008000c7802 */ /* 0x000fe40000000f00 */
[----:B------:R-:W-:-:S05]  /*221e0*/  SEL R3, R14, RZ, P3 ;  /* 0x000000ff0e037207 */ /* 0x000fca0001800000 */
[----:B------:R-:W-:-:S04]  /*221f0*/  IMAD.IADD R3, R2, 0x1, R3 ;  /* 0x0000000102037824 */ /* 0x000fc800078e0203 */
[----:B------:R-:W-:-:S07]  /*22200*/  IMAD.MOV.U32 R13, RZ, RZ, R3 ;  /* 0x000000ffff0d7224 */ /* 0x000fce00078e0003 */
[----:B------:R-:W-:Y:S05]  /*22210*/  WARPSYNC.COLLECTIVE R15, `(.L_x_1027) ;  /* 0x000000000f087348 */ /* 0x000fea0003c00000 */
[----:B------:R0:W1:Y:S02]  /*22220*/  SHFL.UP P6, R14, R13, R12, R11 ;  /* 0x0400000c0d0e7389 */ /* 0x00006400000c000b */
[----:B01----:R-:W-:Y:S01]  /*22230*/  ENDCOLLECTIVE ;  /* 0x000000000000791b */ /* 0x003fe20003800000 */
.L_x_1027:
[----:B------:R-:W-:Y:S02]  /*22240*/  MOV R12, 0x10 ;  /* 0x00000010000c7802 */ /* 0x000fe40000000f00 */
[----:B------:R-:W-:-:S05]  /*22250*/  SEL R14, R14, RZ, P4 ;  /* 0x000000ff0e0e7207 */ /* 0x000fca0002000000 */
[----:B------:R-:W-:-:S04]  /*22260*/  IMAD.IADD R5, R3, 0x1, R14 ;  /* 0x0000000103057824 */ /* 0x000fc800078e020e */
[----:B------:R-:W-:-:S07]  /*22270*/  IMAD.MOV.U32 R13, RZ, RZ, R5 ;  /* 0x000000ffff0d7224 */ /* 0x000fce00078e0005 */
[----:B------:R-:W-:Y:S05]  /*22280*/  WARPSYNC.COLLECTIVE R15, `(.L_x_1028) ;  /* 0x000000000f087348 */ /* 0x000fea0003c00000 */
[----:B------:R0:W1:Y:S02]  /*22290*/  SHFL.UP P6, R14, R13, R12, R11 ;  /* 0x0400000c0d0e7389 */ /* 0x00006400000c000b */
[----:B01----:R-:W-:Y:S01]  /*222a0*/  ENDCOLLECTIVE ;  /* 0x000000000000791b */ /* 0x003fe20003800000 */
.L_x_1028:
[----:B------:R-:W-:Y:S01]  /*222b0*/  MOV R12, 0x1f ;  /* 0x0000001f000c7802 */ /* 0x000fe20000000f00 */
[----:B------:R-:W-:Y:S01]  /*222c0*/  IMAD.MOV.U32 R11, RZ, RZ, 0x1f ;  /* 0x0000001fff0b7424 */ /* 0x000fe200078e00ff */
[----:B------:R-:W-:-:S05]  /*222d0*/  SEL R2, R14, RZ, P5 ;  /* 0x000000ff0e027207 */ /* 0x000fca0002800000 */
[----:B------:R-:W-:-:S04]  /*222e0*/  IMAD.IADD R2, R5, 0x1, R2 ;  /* 0x0000000105027824 */ /* 0x000fc800078e0202 */
[----:B------:R-:W-:-:S07]  /*222f0*/  IMAD.MOV.U32 R13, RZ, RZ, R2 ;  /* 0x000000ffff0d7224 */ /* 0x000fce00078e0002 */
[----:B------:R-:W-:Y:S05]  /*22300*/  WARPSYNC.COLLECTIVE R15, `(.L_x_1029) ;  /* 0x000000000f087348 */ /* 0x000fea0003c00000 */
[----:B------:R0:W1:Y:S02]  /*22310*/  SHFL.IDX P6, R14, R13, R12, R11 ;  /* 0x0000000c0d0e7389 */ /* 0x00006400000c000b */
[----:B01----:R-:W-:Y:S01]  /*22320*/  ENDCOLLECTIVE ;  /* 0x000000000000791b */ /* 0x003fe20003800000 */
.L_x_1029:
[----:B------:R-:W-:Y:S05]  /*22330*/  BRA `(.L_x_1030) ;  /* 0xffffff9400c47947 */ /* 0x000fea000383ffff */
.L_x_790:
[----:B------:R-:W-:Y:S01]  /*22340*/  BSSY B0, `(.L_x_1031) ;  /* 0x0000007000007945 */ /* 0x000fe20003800000 */
[----:B------:R-:W-:Y:S01]  /*22350*/  MOV R12, 0x1 ;  /* 0x00000001000c7802 */ /* 0x000fe20000000f00 */
[----:B------:R-:W-:Y:S02]  /*22360*/  IMAD.MOV.U32 R11, RZ, RZ, RZ ;  /* 0x000000ffff0b7224 */ /* 0x000fe400078e00ff */
[----:B------:R-:W-:-:S07]  /*22370*/  IMAD.MOV.U32 R15, RZ, RZ, -0x1 ;  /* 0xffffffffff0f7424 */ /* 0x000fce00078e00ff */
[----:B------:R-:W-:Y:S05]  /*22380*/  WARPSYNC.COLLECTIVE R15, `(.L_x_1032) ;  /* 0x000000000f087348 */ /* 0x000fea0003c00000 */
[----:B------:R0:W1:Y:S02]  /*22390*/  SHFL.UP P6, R14, R13, R12, R11 ;  /* 0x0400000c0d0e7389 */ /* 0x00006400000c000b */
[----:B01----:R-:W-:Y:S01]  /*223a0*/  ENDCOLLECTIVE ;  /* 0x000000000000791b */ /* 0x003fe20003800000 */
.L_x_1032:
[----:B------:R-:W-:Y:S05]  /*223b0*/  BSYNC B0 ;  /* 0x0000000000007941 */ /* 0x000fea0003800000 */
.L_x_1031:
[----:B------:R-:W-:Y:S01]  /*223c0*/  SEL R14, R14, RZ, P1 ;  /* 0x000000ff0e0e7207 */ /* 0x000fe20000800000 */
[----:B------:R-:W-:Y:S01]  /*223d0*/  IMAD.MOV.U32 R12, RZ, RZ, 0x2 ;  /* 0x00000002ff0c7424 */ /* 0x000fe200078e00ff */
[----:B------:R-:W-:Y:S01]  /*223e0*/  MOV R15, 0xffffffff ;  /* 0xffffffff000f7802 */ /* 0x000fe20000000f00 */
[----:B------:R-:W-:Y:S01]  /*223f0*/  IMAD.MOV.U32 R11, RZ, RZ, RZ ;  /* 0x000000ffff0b7224 */ /* 0x000fe200078e00ff */
[----:B------:R-:W-:-:S07]  /*22400*/  IADD3 R13, R13, R14, RZ ;  /* 0x0000000e0d0d7210 */ /* 0x000fce0007ffe0ff */
[----:B------:R-:W-:Y:S05]  /*22410*/  WARPSYNC.COLLECTIVE R15, `(.L_x_1033) ;  /* 0x000000000f087348 */ /* 0x000fea0003c00000 */
[----:B------:R0:W1:Y:S02]  /*22420*/  SHFL.UP P6, R14, R13, R12, R11 ;  /* 0x0400000c0d0e7389 */ /* 0x00006400000c000b */
[----:B01----:R-:W-:Y:S01]  /*22430*/  ENDCOLLECTIVE ;  /* 0x000000000000791b */ /* 0x003fe20003800000 */
.L_x_1033:
[----:B------:R-:W-:Y:S02]  /*22440*/  MOV R12, 0x4 ;  /* 0x00000004000c7802 */ /* 0x000fe40000000f00 */
[----:B------:R-:W-:-:S05]  /*22450*/  SEL R2, R14, RZ, P2 ;  /* 0x000000ff0e027207 */ /* 0x000fca0001000000 */
[----:B------:R-:W-:-:S04]  /*22460*/  IMAD.IADD R2, R13, 0x1, R2 ;  /* 0x000000010d027824 */ /* 0x000fc800078e0202 */
[----:B------:R-:W-:-:S07]  /*22470*/  IMAD.MOV.U32 R13, RZ, RZ, R2 ;  /* 0x000000ffff0d7224 */ /* 0x000fce00078e0002 */
[----:B------:R-:W-:Y:S05]  /*22480*/  WARPSYNC.COLLECTIVE R15, `(.L_x_1034) ;  /* 0x000000000f087348 */ /* 0x000fea0003c00000 */
[----:B------:R0:W1:Y:S02]  /*22490*/  SHFL.UP P6, R14, R13, R12, R11 ;  /* 0x0400000c0d0e7389 */ /* 0x00006400000c000b */
[----:B01----:R-:W-:Y:S01]  /*224a0*/  ENDCOLLECTIVE ;  /* 0x000000000000791b */ /* 0x003fe20003800000 */
.L_x_1034:
[----:B------:R-:W-:Y:S02]  /*224b0*/  MOV R12, 0x8 ;  /* 0x00000008000c7802 */ /* 0x000fe40000000f00 */
[----:B------:R-:W-:-:S05]  /*224c0*/  SEL R3, R14, RZ, P3 ;  /* 0x000000ff0e037207 */ /* 0x000fca0001800000 */
[----:B------:R-:W-:-:S04]  /*224d0*/  IMAD.IADD R3, R2, 0x1, R3 ;  /* 0x0000000102037824 */ /* 0x000fc800078e0203 */
[----:B------:R-:W-:-:S07]  /*224e0*/  IMAD.MOV.U32 R13, RZ, RZ, R3 ;  /* 0x000000ffff0d7224 */ /* 0x000fce00078e0003 */
[----:B------:R-:W-:Y:S05]  /*224f0*/  WARPSYNC.COLLECTIVE R15, `(.L_x_1035) ;  /* 0x000000000f087348 */ /* 0x000fea0003c00000 */
[----:B------:R0:W1:Y:S02]  /*22500*/  SHFL.UP P6, R14, R13, R12, R11 ;  /* 0x0400000c0d0e7389 */ /* 0x00006400000c000b */
[----:B01----:R-:W-:Y:S01]  /*22510*/  ENDCOLLECTIVE ;  /* 0x000000000000791b */ /* 0x003fe20003800000 */
.L_x_1035:
[----:B------:R-:W-:Y:S02]  /*22520*/  MOV R12, 0x10 ;  /* 0x00000010000c7802 */ /* 0x000fe40000000f00 */
[----:B------:R-:W-:-:S05]  /*22530*/  SEL R14, R14, RZ, P4 ;  /* 0x000000ff0e0e7207 */ /* 0x000fca0002000000 */
[----:B------:R-:W-:-:S04]  /*22540*/  IMAD.IADD R5, R3, 0x1, R14 ;  /* 0x0000000103057824 */ /* 0x000fc800078e020e */
[----:B------:R-:W-:-:S07]  /*22550*/  IMAD.MOV.U32 R13, RZ, RZ, R5 ;  /* 0x000000ffff0d7224 */ /* 0x000fce00078e0005 */
[----:B------:R-:W-:Y:S05]  /*22560*/  WARPSYNC.COLLECTIVE R15, `(.L_x_1036) ;  /* 0x000000000f087348 */ /* 0x000fea0003c00000 */
[----:B------:R0:W1:Y:S02]  /*22570*/  SHFL.UP P6, R14, R13, R12, R11 ;  /* 0x0400000c0d0e7389 */ /* 0x00006400000c000b */
[----:B01----:R-:W-:Y:S01]  /*22580*/  ENDCOLLECTIVE ;  /* 0x000000000000791b */ /* 0x003fe20003800000 */
.L_x_1036:
        /* <DEDUP_REMOVED lines=8> */
.L_x_1037:
[----:B------:R-:W-:Y:S05]  /*22610*/  BRA `(.L_x_1038) ;  /* 0xffffff9400b07947 */ /* 0x000fea000383ffff */
.L_x_792:
[----:B------:R-:W-:Y:S01]  /*22620*/  BSSY B0, `(.L_x_1039) ;  /* 0x0000006000007945 */ /* 0x000fe20003800000 */
[----:B------:R-:W-:Y:S01]  /*22630*/  PLOP3.LUT P6, PT, P6, PT, PT, 0x8, 0x0 ;  /* 0x000000000000781c */ /* 0x000fe200037ce170 */
[----:B------:R-:W-:-:S12]  /*22640*/  IMAD.MOV.U32 R15, RZ, RZ, -0x1 ;  /* 0xffffffffff0f7424 */ /* 0x000fd800078e00ff */
[----:B0-----:R-:W-:Y:S05]  /*22650*/  WARPSYNC.COLLECTIVE R15, `(.L_x_1040) ;  /* 0x000000000f087348 */ /* 0x001fea0003c00000 */
[----:B------:R-:W-:Y:S01]  /*22660*/  VOTE.ANY R14, PT, P6 ;  /* 0x00000000000e7806 */ /* 0x000fe200030e0100 */
[----:B0-----:R-:W-:Y:S06]  /*22670*/  ENDCOLLECTIVE ;  /* 0x000000000000791b */ /* 0x001fec0003800000 */
.L_x_1040:
[----:B------:R-:W-:Y:S05]  /*22680*/  BSYNC B0 ;  /* 0x0000000000007941 */ /* 0x000fea0003800000 */
.L_x_1039:
[----:B------:R-:W-:Y:S01]  /*22690*/  MOV R3, R14 ;  /* 0x0000000e00037202 */ /* 0x000fe20000000f00 */
[----:B------:R-:W-:Y:S01]  /*226a0*/  IMAD.MOV.U32 R13, RZ, RZ, R7 ;  /* 0x000000ffff0d7224 */ /* 0x000fe200078e0007 */
[----:B------:R-:W-:Y:S01]  /*226b0*/  MOV R11, 0x1f ;  /* 0x0000001f000b7802 */ /* 0x000fe20000000f00 */
[----:B------:R-:W-:Y:S01]  /*226c0*/  IMAD.MOV.U32 R15, RZ, RZ, -0x1 ;  /* 0xffffffffff0f7424 */ /* 0x000fe200078e00ff */
[----:B------:R-:W0:Y:S02]  /*226d0*/  POPC R8, R3 ;  /* 0x0000000300087309 */ /* 0x000e240000000000 */
[----:B0-----:R-:W-:-:S07]  /*226e0*/  IMAD.MOV.U32 R12, RZ, RZ, R8 ;  /* 0x000000ffff0c7224 */ /* 0x001fce00078e0008 */
[----:B------:R-:W-:Y:S05]  /*226f0*/  WARPSYNC.COLLECTIVE R15, `(.L_x_1041) ;  /* 0x000000000f087348 */ /* 0x000fea0003c00000 */
[----:B------:R0:W1:Y:S02]  /*22700*/  SHFL.IDX P6, R14, R13, R12, R11 ;  /* 0x0000000c0d0e7389 */ /* 0x00006400000c000b */
[----:B01----:R-:W-:Y:S01]  /*22710*/  ENDCOLLECTIVE ;  /* 0x000000000000791b */ /* 0x003fe20003800000 */
.L_x_1041:
[----:B------:R-:W-:Y:S01]  /*22720*/  MOV R13, R4 ;  /* 0x00000004000d7202 */ /* 0x000fe20000000f00 */
[----:B------:R-:W-:-:S07]  /*22730*/  IMAD.MOV.U32 R7, RZ, RZ, R14 ;  /* 0x000000ffff077224 */ /* 0x000fce00078e000e */
[----:B------:R-:W-:Y:S05]  /*22740*/  WARPSYNC.COLLECTIVE R15, `(.L_x_1042) ;  /* 0x000000000f087348 */ /* 0x000fea0003c00000 */
[----:B------:R0:W1:Y:S02]  /*22750*/  SHFL.IDX P6, R14, R13, R12, R11 ;  /* 0x0000000c0d0e7389 */ /* 0x00006400000c000b */
[----:B01----:R-:W-:Y:S01]  /*22760*/  ENDCOLLECTIVE ;  /* 0x000000000000791b */ /* 0x003fe20003800000 */
.L_x_1042:
[----:B------:R-:W-:Y:S01]  /*22770*/  IMAD.MOV.U32 R4, RZ, RZ, R14 ;  /* 0x000000ffff047224 */ /* 0x000fe200078e000e */
[----:B------:R-:W-:Y:S06]  /*22780*/  BRA `(.L_x_1043) ;  /* 0xffffff9400907947 */ /* 0x000fec000383ffff */
.L_x_794:
[----:B------:R-:W-:Y:S01]  /*22790*/  BSSY B0, `(.L_x_1044) ;  /* 0x0000007000007945 */ /* 0x000fe20003800000 */
[----:B------:R-:W-:Y:S01]  /*227a0*/  IMAD.MOV.U32 R13, RZ, RZ, R2 ;  /* 0x000000ffff0d7224 */ /* 0x000fe200078e0002 */
[----:B------:R-:W-:Y:S01]  /*227b0*/  MOV R11, 0x1f ;  /* 0x0000001f000b7802 */ /* 0x000fe20000000f00 */
[----:B------:R-:W-:-:S07]  /*227c0*/  IMAD.MOV.U32 R15, RZ, RZ, -0x1 ;  /* 0xffffffffff0f7424 */ /* 0x000fce00078e00ff */
[----:B0123--:R-:W-:Y:S05]  /*227d0*/  WARPSYNC.COLLECTIVE R15, `(.L_x_1045) ;  /* 0x000000000f087348 */ /* 0x00ffea0003c00000 */
[----:B------:R4:W0:Y:S02]  /*227e0*/  SHFL.IDX P6, R14, R13, R12, R11 ;  /* 0x0000000c0d0e7389 */ /* 0x00082400000c000b */
[----:B01234-:R-:W-:Y:S01]  /*227f0*/  ENDCOLLECTIVE ;  /* 0x000000000000791b */ /* 0x01ffe20003800000 */
.L_x_1045:
[----:B------:R-:W-:Y:S05]  /*22800*/  BSYNC B0 ;  /* 0x0000000000007941 */ /* 0x000fea0003800000 */
.L_x_1044:
[----:B------:R-:W-:Y:S01]  /*22810*/  IMAD.MOV.U32 R6, RZ, RZ, R14 ;  /* 0x000000ffff067224 */ /* 0x000fe200078e000e */
[----:B------:R-:W-:Y:S06]  /*22820*/  BRA `(.L_x_793) ;  /* 0xffffff9400807947 */ /* 0x000fec000383ffff */
.L_x_798:
[----:B0-----:R0:W1:Y:S02]  /*22830*/  SYNCS.PHASECHK.TRANS64.TRYWAIT P0, [R4+URZ+0x28820], R0 ;  /* 0x02882000040075a7 */ /* 0x001064000800017f */
[----:B-1----:R-:W-:Y:S05]  /*22840*/  @!P0 NANOSLEEP.SYNCS 0x989680 ;  /* 0x009896800000895d */ /* 0x002fea0003900000 */
[----:B------:R-:W1:Y:S02]  /*22850*/  @!P0 SYNCS.PHASECHK.TRANS64 P0, [R4+URZ+0x28820], R0 ;  /* 0x02882000040085a7 */ /* 0x000e64000800007f */
[----:B-1----:R-:W-:Y:S05]  /*22860*/  @!P0 BRA `(.L_x_798) ;  /* 0xfffffffc00f08947 */ /* 0x002fea000383ffff */
[----:B------:R-:W-:Y:S05]  /*22870*/  BRA `(.L_x_1046) ;  /* 0xffffff9800d87947 */ /* 0x000fea000383ffff */
.L_x_799:
[----:B------:R-:W1:Y:S01]  /*22880*/  S2R R2, SR_TID.X ;  /* 0x0000000000027919 */ /* 0x000e620000002100 */
[----:B------:R-:W-:Y:S01]  /*22890*/  BSSY B0, `(.L_x_1047) ;  /* 0x000000a000007945 */ /* 0x000fe20003800000 */
[----:B------:R-:W-:Y:S01]  /*228a0*/  IMAD.MOV.U32 R12, RZ, RZ, RZ ;  /* 0x000000ffff0c7224 */ /* 0x000fe200078e00ff */
[----:B------:R-:W-:Y:S01]  /*228b0*/  MOV R15, 0xffffffff ;  /* 0xffffffff000f7802 */ /* 0x000fe20000000f00 */
[----:B------:R-:W-:Y:S01]  /*228c0*/  IMAD.MOV.U32 R11, RZ, RZ, 0x1f ;  /* 0x0000001fff0b7424 */ /* 0x000fe200078e00ff */
[----:B-1----:R-:W-:-:S04]  /*228d0*/  SHF.R.U32.HI R2, RZ, 0x5, R2 ;  /* 0x00000005ff027819 */ /* 0x002fc80000011602 */
[----:B------:R-:W-:-:S04]  /*228e0*/  LOP3.LUT R2, R2, 0x3, RZ, 0xc0, !PT ;  /* 0x0000000302027812 */ /* 0x000fc800078ec0ff */
[----:B------:R-:W-:-:S07]  /*228f0*/  MOV R13, R2 ;  /* 0x00000002000d7202 */ /* 0x000fce0000000f00 */
[----:B0-2---:R-:W-:Y:S05]  /*22900*/  WARPSYNC.COLLECTIVE R15, `(.L_x_1048) ;  /* 0x000000000f087348 */ /* 0x005fea0003c00000 */
[----:B------:R1:W3:Y:S02]  /*22910*/  SHFL.IDX P6, R14, R13, R12, R11 ;  /* 0x0000000c0d0e7389 */ /* 0x0002e400000c000b */
[----:B0123--:R-:W-:Y:S01]  /*22920*/  ENDCOLLECTIVE ;  /* 0x000000000000791b */ /* 0x00ffe20003800000 */
.L_x_1048:
[----:B------:R-:W-:Y:S05]  /*22930*/  BSYNC B0 ;  /* 0x0000000000007941 */ /* 0x000fea0003800000 */
.L_x_1047:
[----:B------:R-:W-:Y:S05]  /*22940*/  BRA `(.L_x_1049) ;  /* 0xffffff9800c07947 */ /* 0x000fea000383ffff */
.L_x_800:
[----:B------:R-:W-:Y:S01]  /*22950*/  BSSY B0, `(.L_x_1050) ;  /* 0x0000006000007945 */ /* 0x000fe20003800000 */
[----:B------:R-:W-:-:S07]  /*22960*/  IMAD.MOV.U32 R15, RZ, RZ, -0x1 ;  /* 0xffffffffff0f7424 */ /* 0x000fce00078e00ff */
[----:B0-2---:R-:W-:Y:S05]  /*22970*/  WARPSYNC.COLLECTIVE R15, `(.L_x_1051) ;  /* 0x000000000f0c7348 */ /* 0x005fea0003c00000 */
[----:B------:R-:W-:Y:S02]  /*22980*/  ELECT P6, UR62, PT ;  /* 0x00000000003e782f */ /* 0x000fe400038c0000 */
[----:B------:R-:W-:Y:S01]  /*22990*/  MOV R14, UR62 ;  /* 0x0000003e000e7c02 */ /* 0x000fe20008000f00 */
[----:B0-2---:R-:W-:Y:S10]  /*229a0*/  ENDCOLLECTIVE ;  /* 0x000000000000791b */ /* 0x005ff40003800000 */
.L_x_1051:
[----:B------:R-:W-:Y:S05]  /*229b0*/  BSYNC B0 ;  /* 0x0000000000007941 */ /* 0x000fea0003800000 */
.L_x_1050:
[----:B------:R-:W-:Y:S05]  /*229c0*/  BRA `(.L_x_1052) ;  /* 0xffffff9800b47947 */ /* 0x000fea000383ffff */
.L_x_802:
[----:B0-----:R0:W1:Y:S02]  /*229d0*/  SYNCS.PHASECHK.TRANS64.TRYWAIT P1, [R5+URZ+0x28840], R0 ;  /* 0x02884000050075a7 */ /* 0x001064000802017f */
[----:B-1----:R-:W-:Y:S05]  /*229e0*/  @!P1 NANOSLEEP.SYNCS 0x989680 ;  /* 0x009896800000995d */ /* 0x002fea0003900000 */
[----:B------:R-:W1:Y:S02]  /*229f0*/  @!P1 SYNCS.PHASECHK.TRANS64 P1, [R5+URZ+0x28840], R0 ;  /* 0x02884000050095a7 */ /* 0x000e64000802007f */
[----:B-1----:R-:W-:Y:S05]  /*22a00*/  @!P1 BRA `(.L_x_802) ;  /* 0xfffffffc00f09947 */ /* 0x002fea000383ffff */
[----:B------:R-:W-:Y:S05]  /*22a10*/  BRA `(.L_x_1053) ;  /* 0xffffff9800d47947 */ /* 0x000fea000383ffff */
.L_x_804:
[----:B-1----:R1:W3:Y:S02]  /*22a20*/  SYNCS.PHASECHK.TRANS64.TRYWAIT P1, [R25+URZ+0x28840], R2 ;  /* 0x02884002190075a7 */ /* 0x0022e4000802017f */
[----:B---3--:R-:W-:Y:S05]  /*22a30*/  @!P1 NANOSLEEP.SYNCS 0x989680 ;  /* 0x009896800000995d */ /* 0x008fea0003900000 */
[----:B------:R-:W3:Y:S02]  /*22a40*/  @!P1 SYNCS.PHASECHK.TRANS64 P1, [R25+URZ+0x28840], R2 ;  /* 0x02884002190095a7 */ /* 0x000ee4000802007f */
[----:B---3--:R-:W-:Y:S05]  /*22a50*/  @!P1 BRA `(.L_x_804) ;  /* 0xfffffffc00f09947 */ /* 0x008fea000383ffff */
[----:B------:R-:W-:Y:S05]  /*22a60*/  BRA `(.L_x_1054) ;  /* 0xffffff9800e07947 */ /* 0x000fea000383ffff */
.L_x_806:
[----:B---3--:R3:W4:Y:S02]  /*22a70*/  SYNCS.PHASECHK.TRANS64.TRYWAIT P1, [R5+URZ+0x28860], R0 ;  /* 0x02886000050075a7 */ /* 0x008724000802017f */
[----:B----4-:R-:W-:Y:S05]  /*22a80*/  @!P1 NANOSLEEP.SYNCS 0x989680 ;  /* 0x009896800000995d */ /* 0x010fea0003900000 */
[----:B------:R-:W4:Y:S02]  /*22a90*/  @!P1 SYNCS.PHASECHK.TRANS64 P1, [R5+URZ+0x28860], R0 ;  /* 0x02886000050095a7 */ /* 0x000f24000802007f */
[----:B----4-:R-:W-:Y:S05]  /*22aa0*/  @!P1 BRA `(.L_x_806) ;  /* 0xfffffffc00f09947 */ /* 0x010fea000383ffff */
[----:B------:R-:W-:Y:S05]  /*22ab0*/  BRA `(.L_x_1055) ;  /* 0xffffff9800dc7947 */ /* 0x000fea000383ffff */
.L_x_1056:
        /* <DEDUP_REMOVED lines=12> */
.L_x_3544:


//--------------------- .text._ZN7cutlass13device_kernelIN5flash11enable_sm90INS1_16FlashAttnFwdSm90INS1_25CollectiveMainloopFwdSm90ILi2EN4cute5tupleIJNS5_1CILi1EEES8_S8_EEENS6_IJNS7_ILi128EEESA_SA_EEELi128ENS_6half_tEfNS_4arch4Sm90ELb0ELb1ELb1ELb0ELb1ELb0ELb0ELb1ELb1ELb1ELb1ELb0EEENS1_21CollectiveEpilogueFwdISB_S9_SC_SE_Li256ELb0ELb1ELb1ELb0EEENS1_19SingleTileSchedulerILb0ELb1ELb1ELi128EEEEEEEEEvNT_6ParamsE --------------------------
	.section	.text._ZN7cutlass13device_kernelIN5flash11enable_sm90INS1_16FlashAttnFwdSm90INS1_25CollectiveMainloopFwdSm90ILi2EN4cute5tupleIJNS5_1CILi1EEES8_S8_EEENS6_IJNS7_ILi128EEESA_SA_EEELi128ENS_6half_tEfNS_4arch4Sm90ELb0ELb1ELb1ELb0ELb1ELb0ELb0ELb1ELb1ELb1ELb1ELb0EEENS1_21CollectiveEpilogueFwdISB_S9_SC_SE_Li256ELb0ELb1ELb1ELb0EEENS1_19SingleTileSchedulerILb0ELb1ELb1ELi128EEEEEEEEEvNT_6ParamsE,"ax",@progbits
	.align	128
.text._ZN7cutlass13device_kernelIN5flash11enable_sm90INS1_16FlashAttnFwdSm90INS1_25CollectiveMainloopFwdSm90ILi2EN4cute5tupleIJNS5_1CILi1EEES8_S8_EEENS6_IJNS7_ILi128EEESA_SA_EEELi128ENS_6half_tEfNS_4arch4Sm90ELb0ELb1ELb1ELb0ELb1ELb0ELb0ELb1ELb1ELb1ELb1ELb0EEENS1_21CollectiveEpilogueFwdISB_S9_SC_SE_Li256ELb0ELb1ELb1ELb0EEENS1_19SingleTileSchedulerILb0ELb1ELb1ELi128EEEEEEEEEvNT_6ParamsE:
        .type           _ZN7cutlass13device_kernelIN5flash11enable_sm90INS1_16FlashAttnFwdSm90INS1_25CollectiveMainloopFwdSm90ILi2EN4cute5tupleIJNS5_1CILi1EEES8_S8_EEENS6_IJNS7_ILi128EEESA_SA_EEELi128ENS_6half_tEfNS_4arch4Sm90ELb0ELb1ELb1ELb0ELb1ELb0ELb0ELb1ELb1ELb1ELb1ELb0EEENS1_21CollectiveEpilogueFwdISB_S9_SC_SE_Li256ELb0ELb1ELb1ELb0EEENS1_19SingleTileSchedulerILb0ELb1ELb1ELi128EEEEEEEEEvNT_6ParamsE,@function
        .size           _ZN7cutlass13device_kernelIN5flash11enable_sm90INS1_16FlashAttnFwdSm90INS1_25CollectiveMainloopFwdSm90ILi2EN4cute5tupleIJNS5_1CILi1EEES8_S8_EEENS6_IJNS7_ILi128EEESA_SA_EEELi128ENS_6half_tEfNS_4arch4Sm90ELb0ELb1ELb1ELb0ELb1ELb0ELb0ELb1ELb1ELb1ELb1ELb0EEENS1_21CollectiveEpilogueFwdISB_S9_SC_SE_Li256ELb0ELb1ELb1ELb0EEENS1_19SingleTileSchedulerILb0ELb1ELb1ELi128EEEEEEEEEvNT_6ParamsE,(.L_x_3545 - _ZN7cutlass13device_kernelIN5flash11enable_sm90INS1_16FlashAttnFwdSm90INS1_25CollectiveMainloopFwdSm90ILi2EN4cute5tupleIJNS5_1CILi1EEES8_S8_EEENS6_IJNS7_ILi128EEESA_SA_EEELi128ENS_6half_tEfNS_4arch4Sm90ELb0ELb1ELb1ELb0ELb1ELb0ELb0ELb1ELb1ELb1ELb1ELb0EEENS1_21CollectiveEpilogueFwdISB_S9_SC_SE_Li256ELb0ELb1ELb1ELb0EEENS1_19SingleTileSchedulerILb0ELb1ELb1ELi128EEEEEEEEEvNT_6ParamsE)
        .other          _ZN7cutlass13device_kernelIN5flash11enable_sm90INS1_16FlashAttnFwdSm90INS1_25CollectiveMainloopFwdSm90ILi2EN4cute5tupleIJNS5_1CILi1EEES8_S8_EEENS6_IJNS7_ILi128EEESA_SA_EEELi128ENS_6half_tEfNS_4arch4Sm90ELb0ELb1ELb1ELb0ELb1ELb0ELb0ELb1ELb1ELb1ELb1ELb0EEENS1_21CollectiveEpilogueFwdISB_S9_SC_SE_Li256ELb0ELb1ELb1ELb0EEENS1_19SingleTileSchedulerILb0ELb1ELb1ELi128EEEEEEEEEvNT_6ParamsE,@"STO_CUDA_ENTRY STV_DEFAULT"
_ZN7cutlass13device_kernelIN5flash11enable_sm90INS1_16FlashAttnFwdSm90INS1_25CollectiveMainloopFwdSm90ILi2EN4cute5tupleIJNS5_1CILi1EEES8_S8_EEENS6_IJNS7_ILi128EEESA_SA_EEELi128ENS_6half_tEfNS_4arch4Sm90ELb0ELb1ELb1ELb0ELb1ELb0ELb0ELb1ELb1ELb1ELb1ELb0EEENS1_21CollectiveEpilogueFwdISB_S9_SC_SE_Li256ELb0ELb1ELb1ELb0EEENS1_19SingleTileSchedulerILb0ELb1ELb1ELi128EEEEEEEEEvNT_6ParamsE:
        /* <DEDUP_REMOVED lines=44> */
.L_x_1057:
        /* <DEDUP_REMOVED lines=22> */
.L_x_1058:
        /* <DEDUP_REMOVED lines=18> */
.L_x_1059:
        /* <DEDUP_REMOVED lines=22> */
.L_x_1060:
        /* <DEDUP_REMOVED lines=23> */
.L_x_1061:
        /* <DEDUP_REMOVED lines=9> */
.L_x_1064:
        /* <DEDUP_REMOVED lines=21> */
[----:B------:R-:W0:Y:S01]  /*09f0*/  LDC.64 R8, c[0x0][0x418] ;  /* 0x00010600ff087b82 */ /* 0x000e220000000a00 */
[----:B------:R-:W-:Y:S01]  /*0a00*/  ULDC UR4, c[0x0][0x448] ;  /* 0x0001120000047ab9 */ /* 0x000fe20000000800 */
[----:B------:R-:W-:Y:S01]  /*0a10*/  VIADD R19, R19, 0xffffff80 ;  /* 0xffffff8013137836 */ /* 0x000fe20000000000 */
[----:B------:R-:W-:-:S03]  /*0a20*/  UISETP.NE.AND UP0, UPT, UR4, 0x1, UPT ;  /* 0x000000010400788c */ /* 0x000fc6000bf05270 */
[----:B------:R-:W-:Y:S01]  /*0a30*/  ULDC.64 UR4, c[0x0][0x9e0] ;  /* 0x0002780000047ab9 */ /* 0x000fe20000000a00 */
[----:B------:R-:W-:Y:S01]  /*0a40*/  UP2UR UR42, UPR, URZ, 0x1 ;  /* 0x000000013f2a7883 */ /* 0x000fe20008000000 */
[----:B------:R-:W1:Y:S06]  /*0a50*/  LDC R5, c[0x0][0x288] ;  /* 0x0000a200ff057b82 */ /* 0x000e6c0000000800 */
[----:B------:R-:W-:Y:S01]  /*0a60*/  @UP0 ULDC UR9, c[0x0][0x44c] ;  /* 0x0001130000090ab9 */ /* 0x000fe20000000800 */
[----:B------:R-:W-:Y:S01]  /*0a70*/  @UP0 ULDC UR11, c[0x0][0x450] ;  /* 0x00011400000b0ab9 */ /* 0x000fe20000000800 */
[----:B------:R-:W2:Y:S08]  /*0a80*/  LDC R2, c[0x0][0x424] ;  /* 0x00010900ff027b82 */ /* 0x000eb00000000800 */
[----:B------:R-:W3:Y:S01]  /*0a90*/  S2UR UR45, SR_CTAID.X ;  /* 0x00000000002d79c3 */ /* 0x000ee20000002500 */
[----:B0-----:R-:W-:-:S04]  /*0aa0*/  ISETP.NE.U32.AND P0, PT, R8, RZ, PT ;  /* 0x000000ff0800720c */ /* 0x001fc80003f05070 */
[----:B------:R-:W-:-:S03]  /*0ab0*/  ISETP.NE.AND.EX P0, PT, R9, RZ, PT, P0 ;  /* 0x000000ff0900720c */ /* 0x000fc60003f05300 */
[----:B------:R-:W0:Y:S01]  /*0ac0*/  LDC R7, c[0x0][0x2f0] ;  /* 0x0000bc00ff077b82 */ /* 0x000e220000000800 */
[----:B-1----:R-:W-:Y:S02]  /*0ad0*/  IADD3 R3, -R5, 0x1, RZ ;  /* 0x0000000105037810 */ /* 0x002fe40007ffe1ff */
[----:B--2---:R-:W-:Y:S01]  /*0ae0*/  SEL R2, R2, 0x1, P0 ;  /* 0x0000000102027807 */ /* 0x004fe20000000000 */
[----:B---3--:R-:W-:-:S04]  /*0af0*/  USHF.L.U32 UR45, UR45, 0x7, URZ ;  /* 0x000000072d2d7899 */ /* 0x008fc8000800063f */
[----:B------:R-:W-:Y:S02]  /*0b00*/  @UP0 UIADD3 UR8, UR45, 0x7f, URZ ;  /* 0x0000007f2d080890 */ /* 0x000fe4000fffe03f */
[----:B------:R-:W-:Y:S01]  /*0b10*/  UIADD3 UR7, UR45, 0x7f, URZ ;  /* 0x0000007f2d077890 */ /* 0x000fe2000fffe03f */
[----:B0-----:R-:W-:Y:S01]  /*0b20*/  IMAD R3, R2, R7, R3 ;  /* 0x0000000702037224 */ /* 0x001fe200078e0203 */
[----:B------:R-:W-:-:S04]  /*0b30*/  UIMAD.WIDE.U32 UR8, UR8, UR9, URZ ;  /* 0x00000009080872a5 */ /* 0x000fc8000f8e003f */
[----:B------:R-:W-:Y:S01]  /*0b40*/  R2UR UR10, R3 ;  /* 0x00000000030a72ca */ /* 0x000fe200000e0000 */
[----:B------:R-:W-:Y:S02]  /*0b50*/  @UP0 USHF.R.U32.HI UR7, URZ, UR11, UR9 ;  /* 0x0000000b3f070299 */ /* 0x000fe40008011609 */
[----:B------:R-:W-:-:S04]  /*0b60*/  UISETP.GE.AND UP0, UPT, UR5, 0x1, UPT ;  /* 0x000000010500788c */ /* 0x000fc8000bf06270 */
[----:B------:R-:W-:Y:S02]  /*0b70*/  UP2UR UR41, UPR, URZ, 0x1 ;  /* 0x000000013f297883 */ /* 0x000fe40008000000 */
[----:B------:R-:W-:-:S04]  /*0b80*/  PLOP3.LUT P0, PT, PT, PT, UP0, 0x40, 0x0 ;  /* 0x000000000000781c */ /* 0x000fc80003f0e808 */
[----:B------:R-:W-:-:S04]  /*0b90*/  UIADD3 UR7, UR10, UR7, URZ ;  /* 0x000000070a077290 */ /* 0x000fc8000fffe03f */
[----:B------:R-:W-:-:S06]  /*0ba0*/  UIADD3 UR4, UR7, UR4, URZ ;  /* 0x0000000407047290 */ /* 0x000fcc000fffe03f */
[----:B------:R-:W-:Y:S01]  /*0bb0*/  IMAD.U32 R0, RZ, RZ, UR4 ;  /* 0x00000004ff007e24 */ /* 0x000fe2000f8e00ff */
[----:B------:R-:W-:Y:S06]  /*0bc0*/  @P0 BRA `(.L_x_1066) ;  /* 0x0000000000400947 */ /* 0x000fec0003800000 */
[----:B------:R-:W-:Y:S01]  /*0bd0*/  ISETP.LT.AND P0, PT, RZ, UR7, PT ;  /* 0x00000007ff007c0c */ /* 0x000fe2000bf01270 */
[----:B------:R-:W-:-:S12]  /*0be0*/  UIADD3 UR4, UR7, -0x1, URZ ;  /* 0xffffffff07047890 */ /* 0x000fd8000fffe03f */
[----:B------:R-:W-:Y:S05]  /*0bf0*/  @P0 BRA `(.L_x_1067) ;  /* 0x00000000001c0947 */ /* 0x000fea0003800000 */
[----:B------:R-:W-:Y:S02]  /*0c00*/  UISETP.NE.AND UP0, UPT, UR5, 0x1, UPT ;  /* 0x000000010500788c */ /* 0x000fe4000bf05270 */
[----:B------:R-:W-:-:S09]  /*0c10*/  UIADD3 UR4, -UR7, URZ, URZ ;  /* 0x0000003f07047290 */ /* 0x000fd2000fffe13f */
[----:B------:R-:W-:Y:S02]  /*0c20*/  @UP0 ULDC.64 UR10, c[0x0][0x9e8] ;  /* 0x00027a00000a0ab9 */ /* 0x000fe40000000a00 */
[----:B------:R-:W-:-:S04]  /*0c30*/  UIMAD.WIDE.U32 UR8, UR4, UR10, URZ ;  /* 0x0000000a040872a5 */ /* 0x000fc8000f8e003f */
[----:B------:R-:W-:-:S04]  /*0c40*/  @UP0 USHF.R.U32.HI UR4, URZ, UR11, UR9 ;  /* 0x0000000b3f040299 */ /* 0x000fc80008011609 */
[----:B------:R-:W-:Y:S01]  /*0c50*/  ULOP3.LUT UR4, URZ, UR4, URZ, 0x33, !UPT ;  /* 0x000000043f047292 */ /* 0x000fe2000f8e333f */
[----:B------:R-:W-:Y:S11]  /*0c60*/  BRA `(.L_x_1068) ;  /* 0x0000000000107947 */ /* 0x000ff60003800000 */
.L_x_1067:
[----:B------:R-:W-:-:S11]  /*0c70*/  UISETP.NE.AND UP0, UPT, UR5, 0x1, UPT ;  /* 0x000000010500788c */ /* 0x000fd6000bf05270 */
[----:B------:R-:W-:Y:S02]  /*0c80*/  @UP0 ULDC.64 UR10, c[0x0][0x9e8] ;  /* 0x00027a00000a0ab9 */ /* 0x000fe40000000a00 */
[----:B------:R-:W-:-:S04]  /*0c90*/  UIMAD.WIDE.U32 UR8, UR4, UR10, URZ ;  /* 0x0000000a040872a5 */ /* 0x000fc8000f8e003f */
[----:B------:R-:W-:-:S12]  /*0ca0*/  @UP0 USHF.R.U32.HI UR4, URZ, UR11, UR9 ;  /* 0x0000000b3f040299 */ /* 0x000fd80008011609 */
.L_x_1068:
[----:B------:R-:W-:-:S06]  /*0cb0*/  UIMAD UR4, UR4, UR5, UR5 ;  /* 0x00000005040472a4 */ /* 0x000fcc000f8e0205 */
[----:B------:R-:W-:-:S07]  /*0cc0*/  VIMNMX R0, R0, UR4, PT ;  /* 0x0000000400007c48 */ /* 0x000fce000bfe0100 */
.L_x_1066:
[----:B------:R-:W-:Y:S01]  /*0cd0*/  UISETP.NE.AND UP0, UPT, UR42, URZ, UPT ;  /* 0x0000003f2a00728c */ /* 0x000fe2000bf05270 */
[-C--:B------:R-:W-:Y:S01]  /*0ce0*/  IMAD R18, R2, R7.reuse, -R5 ;  /* 0x0000000702127224 */ /* 0x080fe200078e0a05 */
[----:B------:R-:W-:Y:S01]  /*0cf0*/  UMOV UR4, UR45 ;  /* 0x0000002d00047c82 */ /* 0x000fe20008000000 */
[----:B------:R-:W-:Y:S02]  /*0d00*/  VIADD R4, R0, 0x7f ;  /* 0x0000007f00047836 */ /* 0x000fe40000000000 */
[----:B------:R-:W-:Y:S01]  /*0d10*/  IMAD R0, R2, R7, 0x7f ;  /* 0x0000007f02007424 */ /* 0x000fe200078e0207 */
[----:B------:R-:W-:Y:S02]  /*0d20*/  R2UR UR7, R18 ;  /* 0x00000000120772ca */ /* 0x000fe400000e0000 */
[----:B------:R-:W-:Y:S02]  /*0d30*/  SHF.R.S32.HI R5, RZ, 0x1f, R4 ;  /* 0x0000001fff057819 */ /* 0x000fe40000011404 */
[----:B------:R-:W-:Y:S01]  /*0d40*/  SHF.R.S32.HI R3, RZ, 0x1f, R0 ;  /* 0x0000001fff037819 */ /* 0x000fe20000011400 */
[----:B------:R-:W-:Y:S01]  /*0d50*/  @UP0 ULDC UR8, c[0x0][0x44c] ;  /* 0x0001130000080ab9 */ /* 0x000fe20000000800 */
[----:B------:R-:W-:Y:S01]  /*0d60*/  @UP0 ULDC UR10, c[0x0][0x450] ;  /* 0x00011400000a0ab9 */ /* 0x000fe20000000800 */
[----:B------:R-:W-:Y:S01]  /*0d70*/  UIMAD.WIDE.U32 UR8, UR45, UR8, URZ ;  /* 0x000000082d0872a5 */ /* 0x000fe2000f8e003f */
[----:B------:R-:W-:-:S02]  /*0d80*/  LEA.HI R5, R5, R4, RZ, 0x7 ;  /* 0x0000000405057211 */ /* 0x000fc400078f38ff */
[----:B------:R-:W-:Y:S01]  /*0d90*/  LEA.HI R3, R3, R0, RZ, 0x7 ;  /* 0x0000000003037211 */ /* 0x000fe200078f38ff */
[----:B------:R-:W-:Y:S01]  /*0da0*/  @UP0 USHF.R.U32.HI UR4, URZ, UR10, UR9 ;  /* 0x0000000a3f040299 */ /* 0x000fe20008011609 */
[----:B------:R-:W-:Y:S01]  /*0db0*/  SHF.R.S32.HI R0, RZ, 0x7, R5 ;  /* 0x00000007ff007819 */ /* 0x000fe20000011405 */
[----:B------:R-:W-:Y:S01]  /*0dc0*/  UISETP.GE.AND UP0, UPT, UR5, 0x1, UPT ;  /* 0x000000010500788c */ /* 0x000fe2000bf06270 */
[----:B------:R-:W-:Y:S01]  /*0dd0*/  SHF.R.S32.HI R3, RZ, 0x7, R3 ;  /* 0x00000007ff037819 */ /* 0x000fe20000011403 */
[----:B------:R-:W-:-:S03]  /*0de0*/  UIADD3 UR4, UR7, UR4, URZ ;  /* 0x0000000407047290 */ /* 0x000fc6000fffe03f */
[----:B------:R-:W-:Y:S01]  /*0df0*/  ULDC UR7, c[0x0][0x9dc] ;  /* 0x0002770000077ab9 */ /* 0x000fe20000000800 */
[----:B------:R-:W-:Y:S01]  /*0e00*/  PLOP3.LUT P0, PT, PT, PT, UP0, 0x40, 0x0 ;  /* 0x000000000000781c */ /* 0x000fe20003f0e808 */
[----:B------:R-:W-:Y:S01]  /*0e10*/  UIADD3 UR7, UR4, -UR7, URZ ;  /* 0x8000000704077290 */ /* 0x000fe2000fffe03f */
[----:B------:R-:W-:-:S11]  /*0e20*/  VIMNMX R17, R3, R0, PT ;  /* 0x0000000003117248 */ /* 0x000fd60003fe0100 */
[----:B------:R-:W-:Y:S05]  /*0e30*/  @P0 BRA `(.L_x_1069) ;  /* 0x0000000000440947 */ /* 0x000fea0003800000 */
[----:B------:R-:W-:-:S06]  /*0e40*/  UISETP.GT.AND UP0, UPT, UR4, -0x1, UPT ;  /* 0xffffffff0400788c */ /* 0x000fcc000bf04270 */
[----:B------:R-:W-:-:S13]  /*0e50*/  PLOP3.LUT P0, PT, PT, PT, UP0, 0x80, 0x0 ;  /* 0x000000000000781c */ /* 0x000fda0003f0f008 */
[----:B------:R-:W-:Y:S05]  /*0e60*/  @P0 BRA `(.L_x_1070) ;  /* 0x00000000001c0947 */ /* 0x000fea0003800000 */
[----:B------:R-:W-:Y:S02]  /*0e70*/  UISETP.NE.AND UP0, UPT, UR5, 0x1, UPT ;  /* 0x000000010500788c */ /* 0x000fe4000bf05270 */
[----:B------:R-:W-:-:S09]  /*0e80*/  ULOP3.LUT UR4, URZ, UR4, URZ, 0x33, !UPT ;  /* 0x000000043f047292 */ /* 0x000fd2000f8e333f */
[----:B------:R-:W-:Y:S02]  /*0e90*/  @UP0 ULDC.64 UR10, c[0x0][0x9e8] ;  /* 0x00027a00000a0ab9 */ /* 0x000fe40000000a00 */
[----:B------:R-:W-:-:S04]  /*0ea0*/  UIMAD.WIDE.U32 UR8, UR4, UR10, URZ ;  /* 0x0000000a040872a5 */ /* 0x000fc8000f8e003f */
[----:B------:R-:W-:-:S04]  /*0eb0*/  @UP0 USHF.R.U32.HI UR4, URZ, UR11, UR9 ;  /* 0x0000000b3f040299 */ /* 0x000fc80008011609 */
[----:B------:R-:W-:Y:S01]  /*0ec0*/  ULOP3.LUT UR4, URZ, UR4, URZ, 0x33, !UPT ;  /* 0x000000043f047292 */ /* 0x000fe2000f8e333f */
[----:B------:R-:W-:Y:S11]  /*0ed0*/  BRA `(.L_x_1071) ;  /* 0x0000000000107947 */ /* 0x000ff60003800000 */
.L_x_1070:
[----:B------:R-:W-:-:S11]  /*0ee0*/  UISETP.NE.AND UP0, UPT, UR5, 0x1, UPT ;  /* 0x000000010500788c */ /* 0x000fd6000bf05270 */
[----:B------:R-:W-:Y:S02]  /*0ef0*/  @UP0 ULDC.64 UR10, c[0x0][0x9e8] ;  /* 0x00027a00000a0ab9 */ /* 0x000fe40000000a00 */
[----:B------:R-:W-:-:S04]  /*0f00*/  UIMAD.WIDE.U32 UR8, UR4, UR10, URZ ;  /* 0x0000000a040872a5 */ /* 0x000fc8000f8e003f */
[----:B------:R-:W-:-:S12]  /*0f10*/  @UP0 USHF.R.U32.HI UR4, URZ, UR11, UR9 ;  /* 0x0000000b3f040299 */ /* 0x000fd80008011609 */
.L_x_1071:
[----:B------:R-:W-:-:S04]  /*0f20*/  UIMAD UR4, UR4, UR5, URZ ;  /* 0x00000005040472a4 */ /* 0x000fc8000f8e023f */
[----:B------:R-:W-:-:S04]  /*0f30*/  UISETP.LT.AND UP0, UPT, UR7, UR4, UPT ;  /* 0x000000040700728c */ /* 0x000fc8000bf01270 */
[----:B------:R-:W-:-:S12]  /*0f40*/  USEL UR7, UR7, UR4, !UP0 ;  /* 0x0000000407077287 */ /* 0x000fd8000c000000 */
.L_x_1069:
[----:B------:R-:W-:Y:S02]  /*0f50*/  USHF.R.S32.HI UR4, URZ, 0x1f, UR7 ;  /* 0x0000001f3f047899 */ /* 0x000fe40008011407 */
[----:B------:R-:W-:Y:S02]  /*0f60*/  USHF.R.U32.HI UR10, URZ, 0x10, UR6 ;  /* 0x000000103f0a7899 */ /* 0x000fe40008011606 */
[----:B------:R-:W-:Y:S02]  /*0f70*/  ULEA.HI UR4, UR4, UR7, URZ, 0x7 ;  /* 0x0000000704047291 */ /* 0x000fe4000f8f383f */
[----:B------:R-:W-:Y:S02]  /*0f80*/  ULOP3.LUT UR38, UR6, 0xffff, URZ, 0xc0, !UPT ;  /* 0x0000ffff06267892 */ /* 0x000fe4000f8ec03f */
[----:B------:R-:W-:-:S04]  /*0f90*/  USHF.R.S32.HI UR4, URZ, 0x7, UR4 ;  /* 0x000000073f047899 */ /* 0x000fc80008011404 */
[----:B------:R-:W-:-:S04]  /*0fa0*/  UISETP.LT.AND UP0, UPT, URZ, UR4, UPT ;  /* 0x000000043f00728c */ /* 0x000fc8000bf01270 */
[----:B------:R-:W-:Y:S02]  /*0fb0*/  USEL UR9, URZ, UR4, !UP0 ;  /* 0x000000043f097287 */ /* 0x000fe4000c000000 */
[----:B------:R-:W-:Y:S01]  /*0fc0*/  UISETP.NE.AND UP0, UPT, UR10, URZ, UPT ;  /* 0x0000003f0a00728c */ /* 0x000fe2000bf05270 */
[----:B------:R-:W-:-:S03]  /*0fd0*/  UMOV UR4, URZ ;  /* 0x0000003f00047c82 */ /* 0x000fc60008000000 */
[----:B------:R-:W-:-:S07]  /*0fe0*/  ISETP.GT.AND P0, PT, R17, UR9, PT ;  /* 0x0000000911007c0c */ /* 0x000fce000bf04270 */
[----:B------:R-:W-:-:S06]  /*0ff0*/  @!UP0 ULDC UR10, c[0x0][0x9f0] ;  /* 0x00027c00000a8ab9 */ /* 0x000fcc0000000800 */
[----:B------:R-:W-:Y:S05]  /*1000*/  @!P0 BRA `(.L_x_1072) ;  /* 0x00000000008c8947 */ /* 0x000fea0003800000 */
[----:B------:R-:W-:Y:S01]  /*1010*/  IMAD.U32 R6, RZ, RZ, UR10 ;  /* 0x0000000aff067e24 */ /* 0x000fe2000f8e00ff */
[----:B------:R-:W-:-:S04]  /*1020*/  UMOV UR4, URZ ;  /* 0x0000003f00047c82 */ /* 0x000fc80008000000 */
[----:B------:R-:W-:-:S04]  /*1030*/  IABS R0, R6 ;  /* 0x0000000600007213 */ /* 0x000fc80000000000 */
[----:B------:R-:W-:Y:S02]  /*1040*/  R2UR UR11, R0 ;  /* 0x00000000000b72ca */ /* 0x000fe400000e0000 */
[----:B------:R-:W-:Y:S02]  /*1050*/  IADD3 R0, R6, -0x1, R17 ;  /* 0xffffffff06007810 */ /* 0x000fe40007ffe011 */
[----:B------:R-:W-:Y:S02]  /*1060*/  IABS R6, R6 ;  /* 0x0000000600067213 */ /* 0x000fe40000000000 */
[----:B------:R-:W-:-:S03]  /*1070*/  R2UR UR6, R0 ;  /* 0x00000000000672ca */ /* 0x000fc600000e0000 */
[----:B------:R-:W-:-:S04]  /*1080*/  IMAD.MOV R6, RZ, RZ, -R6 ;  /* 0x000000ffff067224 */ /* 0x000fc800078e0a06 */
[----:B------:R-:W0:Y:S06]  /*1090*/  I2F.RP R3, UR11 ;  /* 0x0000000b00037d06 */ /* 0x000e2c0008209400 */
[----:B------:R-:W-:-:S06]  /*10a0*/  UIADD3 UR6, -UR9, UR6, URZ ;  /* 0x0000000609067290 */ /* 0x000fcc000fffe13f */
[----:B------:R-:W-:Y:S01]  /*10b0*/  IMAD.U32 R0, RZ, RZ, UR6 ;  /* 0x00000006ff007e24 */ /* 0x000fe2000f8e00ff */
[----:B------:R-:W-:Y:S01]  /*10c0*/  ULOP3.LUT UR6, UR6, UR10, URZ, 0x3c, !UPT ;  /* 0x0000000a06067292 */ /* 0x000fe2000f8e3c3f */
[----:B0-----:R-:W0:Y:S03]  /*10d0*/  MUFU.RCP R3, R3 ;  /* 0x0000000300037308 */ /* 0x001e260000001000 */
[----:B------:R-:W-:-:S04]  /*10e0*/  IABS R0, R0 ;  /* 0x0000000000007213 */ /* 0x000fc80000000000 */
[----:B------:R-:W-:Y:S01]  /*10f0*/  R2UR UR8, R0 ;  /* 0x00000000000872ca */ /* 0x000fe200000e0000 */
[----:B------:R-:W-:Y:S02]  /*1100*/  IMAD.MOV.U32 R0, RZ, RZ, R6 ;  /* 0x000000ffff007224 */ /* 0x000fe400078e0006 */
[----:B0-----:R-:W-:-:S06]  /*1110*/  VIADD R4, R3, 0xffffffe ;  /* 0x0ffffffe03047836 */ /* 0x001fcc0000000000 */
        /* <DEDUP_REMOVED lines=14> */
[----:B------:R-:W-:-:S05]  /*1200*/  UISETP.NE.AND UP1, UPT, UR10, URZ, UPT ;  /* 0x0000003f0a00728c */ /* 0x000fca000bf25270 */
[----:B------:R-:W-:Y:S02]  /*1210*/  UMOV UR4, UR5 ;  /* 0x0000000500047c82 */ /* 0x000fe40008000000 */
[----:B------:R-:W-:-:S04]  /*1220*/  @!UP0 UIADD3 UR4, -UR4, URZ, URZ ;  /* 0x0000003f04048290 */ /* 0x000fc8000fffe13f */
[----:B------:R-:W-:-:S12]  /*1230*/  @!UP1 ULOP3.LUT UR4, URZ, UR10, URZ, 0x33, !UPT ;  /* 0x0000000a3f049292 */ /* 0x000fd8000f8e333f */
.L_x_1072:
[----:B------:R-:W-:Y:S02]  /*1240*/  UIMAD UR38, UR38, UR4, UR9 ;  /* 0x00000004262672a4 */ /* 0x000fe4000f8e0209 */
[----:B------:R-:W-:Y:S01]  /*1250*/  IMAD.U32 R4, RZ, RZ, UR4 ;  /* 0x00000004ff047e24 */ /* 0x000fe2000f8e00ff */
[----:B------:R-:W-:Y:S01]  /*1260*/  PLOP3.LUT P0, PT, PT, PT, PT, 0x80, 0x0 ;  /* 0x000000000000781c */ /* 0x000fe20003f0f070 */
[----:B------:R-:W-:Y:S01]  /*1270*/  IMAD.MOV.U32 R3, RZ, RZ, RZ ;  /* 0x000000ffff037224 */ /* 0x000fe200078e00ff */
[----:B------:R-:W-:Y:S02]  /*1280*/  MOV R0, RZ ;  /* 0x000000ff00007202 */ /* 0x000fe40000000f00 */
[----:B------:R-:W-:Y:S02]  /*1290*/  CS2R R150, SRZ ;  /* 0x0000000000967805 */ /* 0x000fe4000001ff00 */
[----:B------:R-:W-:Y:S02]  /*12a0*/  VIADDMNMX R17, R4, UR38, R17, PT ;  /* 0x0000002604117c46 */ /* 0x000fe4000b800111 */
[----:B------:R-:W-:-:S02]  /*12b0*/  CS2R R148, SRZ ;  /* 0x0000000000947805 */ /* 0x000fc4000001ff00 */
[----:B------:R-:W-:Y:S02]  /*12c0*/  CS2R R146, SRZ ;  /* 0x0000000000927805 */ /* 0x000fe4000001ff00 */
[----:B------:R-:W-:Y:S02]  /*12d0*/  CS2R R144, SRZ ;  /* 0x0000000000907805 */ /* 0x000fe4000001ff00 */
[----:B------:R-:W-:Y:S02]  /*12e0*/  ISETP.GT.AND P1, PT, R17, UR38, PT ;  /* 0x0000002611007c0c */ /* 0x000fe4000bf24270 */
        /* <DEDUP_REMOVED lines=33> */
[----:B------:R-:W-:-:S05]  /*1500*/  SHF.R.S32.HI R22, RZ, 0x7, R23 ;  /* 0x00000007ff167819 */ /* 0x000fca0000011417 */
        /* <DEDUP_REMOVED lines=29> */
.L_x_1074:
[----:B------:R-:W-:-:S04]  /*16e0*/  SHF.L.U32 R0, RZ, 0x1f, RZ ;  /* 0x0000001fff007819 */ /* 0x000fc800000006ff */
[----:B------:R-:W0:Y:S02]  /*16f0*/  SYNCS.PHASECHK.TRANS64.TRYWAIT P0, [UR40+0x28800], R0 ;  /* 0x02880000ff0075a7 */ /* 0x000e240008000168 */
[----:B0-----:R-:W-:Y:S05]  /*1700*/  @!P0 BRA `(.L_x_1075) ;  /* 0x0000013c00708947 */ /* 0x001fea0003800000 */
.L_x_1208:
[----:B------:R-:W-:-:S06]  /*1710*/  ULOP3.LUT UR4, UR36, 0x1, URZ, 0xfc, !UPT ;  /* 0x0000000124047892 */ /* 0x000fcc000f8efc3f */
[----:B0-----:R-:W-:-:S05]  /*1720*/  IMAD.U32 R3, RZ, RZ, UR4 ;  /* 0x00000004ff037e24 */ /* 0x001fca000f8e00ff */
[----:B------:R-:W-:-:S13]  /*1730*/  ISETP.NE.AND P0, PT, R3, 0x3, PT ;  /* 0x000000030300780c */ /* 0x000fda0003f05270 */
[----:B------:R-:W-:Y:S05]  /*1740*/  @!P0 BRA `(.L_x_1076) ;  /* 0x0000000000048947 */ /* 0x000fea0003800000 */
[----:B------:R-:W-:Y:S01]  /*1750*/  BPT.TRAP 0x1 ;  /* 0x000000040000795c */ /* 0x000fe20000300000 */
.L_x_1076:
[----:B------:R0:W1:Y:S01]  /*1760*/  SYNCS.PHASECHK.TRANS64.TRYWAIT P1, [UR40+0x28830], R0 ;  /* 0x02883000ff0075a7 */ /* 0x0000620008020168 */
[----:B------:R-:W-:Y:S05]  /*1770*/  @!P0 BRA `(.L_x_1077) ;  /* 0x0000000000048947 */ /* 0x000fea0003800000 */
[----:B------:R-:W-:Y:S01]  /*1780*/  BPT.TRAP 0x1 ;  /* 0x000000040000795c */ /* 0x000fe20000300000 */
.L_x_1077:
[----:B------:R-:W-:-:S05]  /*1790*/  IMAD.U32 R6, RZ, RZ, UR43 ;  /* 0x0000002bff067e24 */ /* 0x000fca000f8e00ff */
[----:B------:R-:W-:Y:S01]  /*17a0*/  LOP3.LUT R6, R6, 0x10000, RZ, 0xfc, !PT ;  /* 0x0001000006067812 */ /* 0x000fe200078efcff */
[----:B-1----:R-:W-:Y:S06]  /*17b0*/  @P1 BRA `(.L_x_1078) ;  /* 0x0000000000081947 */ /* 0x002fec0003800000 */
[----:B------:R-:W1:Y:S02]  /*17c0*/  SYNCS.PHASECHK.TRANS64.TRYWAIT P1, [UR40+0x28830], R0 ;  /* 0x02883000ff0075a7 */ /* 0x000e640008020168 */
[----:B-1----:R-:W-:Y:S05]  /*17d0*/  @!P1 BRA `(.L_x_1079) ;  /* 0x0000013c00549947 */ /* 0x002fea0003800000 */
.L_x_1078:
[----:B------:R-:W-:Y:S05]  /*17e0*/  WARPSYNC.ALL ;  /* 0x0000000000007948 */ /* 0x000fea0003800000 */
[----:B------:R-:W-:Y:S01]  /*17f0*/  IMAD.MOV.U32 R7, RZ, RZ, 0x40000040 ;  /* 0x40000040ff077424 */ /* 0x000fe200078e00ff */
[----:B------:R-:W-:Y:S01]  /*1800*/  UIADD3 UR4, UR40, 0x18400, URZ ;  /* 0x0001840028047890 */ /* 0x000fe2000fffe03f */
[C---:B------:R-:W-:Y:S01]  /*1810*/  R2UR UR8, R6.reuse ;  /* 0x00000000060872ca */ /* 0x040fe200000e0000 */
[----:B------:R-:W-:Y:S02]  /*1820*/  WARPGROUP.ARRIVE ;  /* 0x00000000000079c5 */ /* 0x000fe40000000000 */
[----:B------:R-:W-:Y:S01]  /*1830*/  R2UR UR9, R7 ;  /* 0x00000000070972ca */ /* 0x000fe200000e0000 */
[----:B------:R-:W-:Y:S01]  /*1840*/  USHF.R.U32.HI UR4, URZ, 0x4, UR4 ;  /* 0x000000043f047899 */ /* 0x000fe20008011604 */
[----:B------:R-:W-:Y:S01]  /*1850*/  R2UR UR6, R6 ;  /* 0x00000000060672ca */ /* 0x000fe200000e0000 */
[----:B------:R-:W-:Y:S01]  /*1860*/  UMOV UR11, 0x40000040 ;  /* 0x40000040000b7882 */ /* 0x000fe20000000000 */
[----:B------:R-:W-:Y:S01]  /*1870*/  UMOV UR5, 0x40000040 ;  /* 0x4000004000057882 */ /* 0x000fe20000000000 */
[----:B------:R-:W-:Y:S01]  /*1880*/  ULOP3.LUT UR4, UR4, 0x3fff, URZ, 0xc0, !UPT ;  /* 0x00003fff04047892 */ /* 0x000fe2000f8ec03f */
[----:B------:R-:W2:Y:S01]  /*1890*/  S2UR UR43, SR_CgaCtaId ;  /* 0x00000000002b79c3 */ /* 0x000ea20000008800 */
        /* <DEDUP_REMOVED lines=10> */
[----:B------:R-:W-:-:S03]  /*1940*/  UIADD3 UR10, UR44, 0x2, URZ ;  /* 0x000000022c0a7890 */ /* 0x000fc6000fffe03f */
[----:B------:R-:W-:Y:S01]  /*1950*/  UMOV UR8, UR4 ;  /* 0x0000000400087c82 */ /* 0x000fe20008000000 */
[----:B------:R-:W-:Y:S01]  /*1960*/  UMOV UR9, UR5 ;  /* 0x0000000500097c82 */ /* 0x000fe20008000000 */
[----:B------:R-:W-:Y:S01]  /*1970*/  UMOV UR11, 0x40000040 ;  /* 0x40000040000b7882 */ /* 0x000fe20000000000 */
[----:B------:R-:W-:Y:S02]  /*1980*/  UIADD3 UR16, UR6, 0x400, URZ ;  /* 0x0000040006107890 */ /* 0x000fe4000fffe03f */
[----:B------:R-:W-:Y:S02]  /*1990*/  UIADD3 UR18, UR44, 0x400, URZ ;  /* 0x000004002c127890 */ /* 0x000fe4000fffe03f */
        /* <DEDUP_REMOVED lines=12> */
[----:B------:R-:W-:Y:S02]  /*1a60*/  WARPGROUP.DEPBAR.LE gsb0, 0x0 ;  /* 0x00008000000079c5 */ /* 0x000fe40000010000 */
[----:B------:R-:W-:-:S06]  /*1a70*/  WARPGROUP.ARRIVE ;  /* 0x00000000000079c5 */ /* 0x000fcc0000000000 */
[----:B------:R-:W-:Y:S01]  /*1a80*/  HGMMA.64x128x16.F32 R24, gdesc[UR8], R24, gsb0 ;  /* 0x01e00000081879f0 */ /* 0x000fe20008000818 */
[----:B------:R-:W-:Y:S02]  /*1a90*/  UIADD3 UR8, UR6, 0x4, URZ ;  /* 0x0000000406087890 */ /* 0x000fe4000fffe03f */
        /* <DEDUP_REMOVED lines=22> */
[----:B--2---:R-:W-:Y:S05]  /*1c00*/  @!P0 BRA `(.L_x_1080) ;  /* 0x0000000000048947 */ /* 0x004fea0003800000 */
[----:B------:R-:W-:Y:S01]  /*1c10*/  BPT.TRAP 0x1 ;  /* 0x000000040000795c */ /* 0x000fe20000300000 */
.L_x_1080:
[----:B01----:R-:W-:Y:S01]  /*1c20*/  LOP3.LUT R0, R23, 0xffffff80, RZ, 0xc0, !PT ;  /* 0xffffff8017007812 */ /* 0x003fe200078ec0ff */
[----:B------:R-:W-:Y:S01]  /*1c30*/  ULDC UR7, c[0x0][0x9d8] ;  /* 0x0002760000077ab9 */ /* 0x000fe20000000800 */
[----:B------:R-:W-:Y:S01]  /*1c40*/  LEA.HI R90, R90, R19, RZ, 0x2 ;  /* 0x000000135a5a7211 */ /* 0x000fe200078f10ff */
[----:B------:R-:W-:Y:S01]  /*1c50*/  FMUL.FTZ R5, R24, UR7 ;  /* 0x0000000718057c20 */ /* 0x000fe20008410000 */
[----:B------:R-:W-:Y:S01]  /*1c60*/  FMUL.FTZ R61, R61, UR7 ;  /* 0x000000073d3d7c20 */ /* 0x000fe20008410000 */
[C---:B------:R-:W-:Y:S01]  /*1c70*/  IMAD.IADD R3, R19.reuse, 0x1, -R0 ;  /* 0x0000000113037824 */ /* 0x040fe200078e0a00 */
[----:B------:R-:W-:Y:S01]  /*1c80*/  LOP3.LUT R90, R90, 0xfffffffc, RZ, 0xc0, !PT ;  /* 0xfffffffc5a5a7812 */ /* 0x000fe200078ec0ff */
[----:B------:R-:W-:Y:S01]  /*1c90*/  FMUL.FTZ R4, R26, UR7 ;  /* 0x000000071a047c20 */ /* 0x000fe20008410000 */
[----:B------:R-:W-:Y:S01]  /*1ca0*/  LEA.HI R24, R22, R22, RZ, 0x1 ;  /* 0x0000001616187211 */ /* 0x000fe200078f08ff */
[----:B------:R-:W-:Y:S01]  /*1cb0*/  FMUL.FTZ R26, R28, UR7 ;  /* 0x000000071c1a7c20 */ /* 0x000fe20008410000 */
[----:B------:R-:W-:Y:S01]  /*1cc0*/  SHF.R.S32.HI R0, RZ, 0x1f, R3 ;  /* 0x0000001fff007819 */ /* 0x000fe20000011403 */
[----:B------:R-:W-:-:S02]  /*1cd0*/  IMAD.IADD R90, R19, 0x1, -R90 ;  /* 0x00000001135a7824 */ /* 0x000fc400078e0a5a */
[----:B------:R-:W-:Y:S01]  /*1ce0*/  FMUL.FTZ R28, R29, UR7 ;  /* 0x000000071d1c7c20 */ /* 0x000fe20008410000 */
[----:B------:R-:W-:Y:S01]  /*1cf0*/  UISETP.NE.AND UP1, UPT, UR42, URZ, UPT ;  /* 0x0000003f2a00728c */ /* 0x000fe2000bf25270 */
[-C--:B------:R-:W-:Y:S01]  /*1d00*/  LEA.HI R8, R0, R3.reuse, RZ, 0x2 ;  /* 0x0000000300087211 */ /* 0x080fe200078f10ff */
[----:B------:R-:W-:Y:S01]  /*1d10*/  FMUL.FTZ R29, R46, UR7 ;  /* 0x000000072e1d7c20 */ /* 0x000fe20008410000 */
[----:B------:R-:W-:Y:S01]  /*1d20*/  LEA.HI R19, R0, R3, RZ, 0x5 ;  /* 0x0000000300137211 */ /* 0x000fe200078f28ff */
[----:B------:R0:W1:Y:S01]  /*1d30*/  MUFU.TANH R98, R61 ;  /* 0x0000003d00627308 */ /* 0x0000620000002400 */
[--C-:B------:R-:W-:Y:S01]  /*1d40*/  SHF.R.S32.HI R0, RZ, 0x2, R8.reuse ;  /* 0x00000002ff007819 */ /* 0x100fe20000011408 */
[----:B------:R-:W-:Y:S01]  /*1d50*/  FMUL.FTZ R48, R48, UR7 ;  /* 0x0000000730307c20 */ /* 0x000fe20008410000 */
[----:B------:R-:W-:Y:S01]  /*1d60*/  SHF.R.S32.HI R23, RZ, 0x1f, R8 ;  /* 0x0000001fff177819 */ /* 0x000fe20000011408 */
[----:B------:R-:W-:Y:S01]  /*1d70*/  FMUL.FTZ R11, R31, UR7 ;  /* 0x000000071f0b7c20 */ /* 0x000fe20008410000 */
[----:B------:R-:W-:Y:S01]  /*1d80*/  SHF.R.S32.HI R19, RZ, 0x5, R19 ;  /* 0x00000005ff137819 */ /* 0x000fe20000011413 */
[----:B------:R-:W-:Y:S01]  /*1d90*/  FMUL.FTZ R15, R39, UR7 ;  /* 0x00000007270f7c20 */ /* 0x000fe20008410000 */
[----:B------:R-:W-:Y:S01]  /*1da0*/  LEA.HI R23, R23, R0, RZ, 0x3 ;  /* 0x0000000017177211 */ /* 0x000fe200078f18ff */
[----:B------:R-:W-:Y:S01]  /*1db0*/  @UP1 ULDC UR6, c[0x0][0x44c] ;  /* 0x0001130000061ab9 */ /* 0x000fe20000000800 */
[----:B0-----:R-:W-:Y:S01]  /*1dc0*/  LOP3.LUT R61, R24, 0x3fffffe, RZ, 0xc0, !PT ;  /* 0x03fffffe183d7812 */ /* 0x001fe200078ec0ff */
[----:B------:R0:W2:Y:S01]  /*1dd0*/  MUFU.TANH R112, R48 ;  /* 0x0000003000707308 */ /* 0x0000a20000002400 */
[----:B------:R-:W-:Y:S01]  /*1de0*/  LEA R46, R19, UR45, 0x4 ;  /* 0x0000002d132e7c11 */ /* 0x000fe2000f8e20ff */
[----:B------:R-:W-:Y:S01]  /*1df0*/  @UP1 ULDC UR10, c[0x0][0x450] ;  /* 0x00011400000a1ab9 */ /* 0x000fe20000000800 */
[----:B------:R-:W-:Y:S01]  /*1e00*/  LOP3.LUT R23, R23, 0xfffffff8, RZ, 0xc0, !PT ;  /* 0xfffffff817177812 */ /* 0x000fe200078ec0ff */
[----:B------:R-:W-:Y:S01]  /*1e10*/  IMAD.IADD R61, R22, 0x1, -R61 ;  /* 0x00000001163d7824 */ /* 0x000fe200078e0a3d */
[----:B------:R-:W-:Y:S01]  /*1e20*/  LEA.HI R24, R90, R90, RZ, 0x1 ;  /* 0x0000005a5a187211 */ /* 0x000fe200078f08ff */
[----:B------:R-:W-:Y:S01]  /*1e30*/  FMUL.FTZ R31, R47, UR7 ;  /* 0x000000072f1f7c20 */ /* 0x000fe20008410000 */
[----:B------:R-:W-:Y:S01]  /*1e40*/  IADD3 R46, R46, R0, -R23 ;  /* 0x000000002e2e7210 */ /* 0x000fe20007ffe817 */
[----:B------:R-:W-:Y:S01]  /*1e50*/  FMUL.FTZ R39, R55, UR7 ;  /* 0x0000000737277c20 */ /* 0x000fe20008410000 */
[----:B------:R-:W-:Y:S01]  /*1e60*/  LOP3.LUT R23, R24, 0x1ffffffe, RZ, 0xc0, !PT ;  /* 0x1ffffffe18177812 */ /* 0x000fe200078ec0ff */
[----:B------:R-:W-:Y:S01]  /*1e70*/  IMAD.MOV.U32 R24, RZ, RZ, -0x80 ;  /* 0xffffff80ff187424 */ /* 0x000fe200078e00ff */
[----:B------:R-:W-:Y:S01]  /*1e80*/  PLOP3.LUT P1, PT, PT, PT, UP1, 0x80, 0x0 ;  /* 0x000000000000781c */ /* 0x000fe20003f2f018 */
[----:B------:R-:W-:Y:S01]  /*1e90*/  IMAD R61, R61, 0x40, R46 ;  /* 0x000000403d3d7824 */ /* 0x000fe200078e022e */
[----:B------:R-:W-:Y:S01]  /*1ea0*/  PLOP3.LUT P2, PT, PT, PT, UP1, 0x80, 0x0 ;  /* 0x000000000000781c */ /* 0x000fe20003f4f018 */
[----:B------:R-:W-:Y:S01]  /*1eb0*/  IMAD.IADD R0, R90, 0x1, -R23 ;  /* 0x000000015a007824 */ /* 0x000fe200078e0a17 */
[----:B------:R-:W-:Y:S01]  /*1ec0*/  LOP3.LUT R8, R8, 0x7ffffffc, RZ, 0xc0, !PT ;  /* 0x7ffffffc08087812 */ /* 0x000fe200078ec0ff */
[----:B------:R-:W-:Y:S01]  /*1ed0*/  FMUL.FTZ R47, R63, UR7 ;  /* 0x000000073f2f7c20 */ /* 0x000fe20008410000 */
[----:B------:R-:W-:Y:S01]  /*1ee0*/  FMUL.FTZ R55, R71, UR7 ;  /* 0x0000000747377c20 */ /* 0x000fe20008410000 */
[----:B------:R-:W-:-:S02]  /*1ef0*/  IMAD R0, R0, 0x8, R61 ;  /* 0x0000000800007824 */ /* 0x000fc400078e023d */
[----:B------:R-:W-:Y:S01]  /*1f00*/  FMUL.FTZ R49, R49, UR7 ;  /* 0x0000000731317c20 */ /* 0x000fe20008410000 */
[----:B------:R-:W-:Y:S02]  /*1f10*/  IMAD R63, R17, R24, 0x80 ;  /* 0x00000080113f7424 */ /* 0x000fe400078e0218 */
[----:B------:R-:W-:Y:S01]  /*1f20*/  FMUL.FTZ R53, R53, UR7 ;  /* 0x0000000735357c20 */ /* 0x000fe20008410000 */
[----:B------:R-:W-:Y:S01]  /*1f30*/  FMUL.FTZ R57, R57, UR7 ;  /* 0x0000000739397c20 */ /* 0x000fe20008410000 */
[----:B0-----:R-:W-:Y:S01]  /*1f40*/  MOV R48, R0 ;  /* 0x0000000000307202 */ /* 0x001fe20000000f00 */
[----:B------:R-:W-:Y:S01]  /*1f50*/  @P1 IMAD.HI.U32 R23, R0, UR6, RZ ;  /* 0x0000000600171c27 */ /* 0x000fe2000f8e00ff */
[----:B------:R-:W-:-:S03]  /*1f60*/  UIADD3 UR6, UR40, 0x28840, URZ ;  /* 0x0002884028067890 */ /* 0x000fc6000fffe03f */
[----:B------:R-:W-:Y:S01]  /*1f70*/  FMUL.FTZ R88, R25, UR7 ;  /* 0x0000000719587c20 */ /* 0x000fe20008410000 */
[----:B------:R-:W-:Y:S01]  /*1f80*/  UISETP.NE.AND UP0, UPT, UR41, URZ, UPT ;  /* 0x0000003f2900728c */ /* 0x000fe2000bf05270 */
[----:B------:R-:W-:Y:S01]  /*1f90*/  IMAD.IADD R3, R3, 0x1, -R8 ;  /* 0x0000000103037824 */ /* 0x000fe200078e0a08 */
[----:B------:R-:W-:Y:S01]  /*1fa0*/  @P2 SHF.R.U32.HI R48, RZ, UR10, R23 ;  /* 0x0000000aff302c19 */ /* 0x000fe20008011617 */
[----:B------:R-:W-:Y:S01]  /*1fb0*/  UPRMT UR6, UR43, 0x654, UR6 ;  /* 0x000006542b067896 */ /* 0x000fe20008000006 */
[----:B------:R-:W-:Y:S01]  /*1fc0*/  FMUL.FTZ R9, R27, UR7 ;  /* 0x000000071b097c20 */ /* 0x000fe20008410000 */
[----:B------:R-:W-:Y:S01]  /*1fd0*/  FMUL.FTZ R10, R30, UR7 ;  /* 0x000000071e0a7c20 */ /* 0x000fe20008410000 */
[----:B------:R-:W-:Y:S01]  /*1fe0*/  FMUL.FTZ R12, R34, UR7 ;  /* 0x00000007220c7c20 */ /* 0x000fe20008410000 */
[----:B------:R-:W0:Y:S01]  /*1ff0*/  SHFL.IDX PT, R71, R48, RZ, 0x1c1f ;  /* 0x001c1fff30477589 */ /* 0x000e2200000e0000 */
[----:B------:R-:W-:Y:S01]  /*2000*/  FMUL.FTZ R14, R38, UR7 ;  /* 0x00000007260e7c20 */ /* 0x000fe20008410000 */
[----:B------:R-:W-:Y:S01]  /*2010*/  FMUL.FTZ R25, R42, UR7 ;  /* 0x000000072a197c20 */ /* 0x000fe20008410000 */
[----:B------:R-:W-:-:S02]  /*2020*/  VIADD R8, R63, 0x1 ;  /* 0x000000013f087836 */ /* 0x000fc40000000000 */
[----:B------:R-:W-:Y:S01]  /*2030*/  FMUL.FTZ R30, R32, UR7 ;  /* 0x00000007201e7c20 */ /* 0x000fe20008410000 */
        /* <DEDUP_REMOVED lines=9> */
[----:B------:R3:W4:Y:S01]  /*20d0*/  MUFU.TANH R110, R49 ;  /* 0x00000031006e7308 */ /* 0x0007220000002400 */
[----:B------:R-:W-:Y:S01]  /*20e0*/  FMUL.FTZ R35, R51, UR7 ;  /* 0x0000000733237c20 */ /* 0x000fe20008410000 */
[----:B------:R-:W-:Y:S01]  /*20f0*/  FMUL.FTZ R43, R59, UR7 ;  /* 0x000000073b2b7c20 */ /* 0x000fe20008410000 */
[----:B------:R-:W-:Y:S01]  /*2100*/  FMUL.FTZ R33, R50, UR7 ;  /* 0x0000000732217c20 */ /* 0x000fe20008410000 */
[----:B------:R-:W-:Y:S01]  /*2110*/  FMUL.FTZ R37, R54, UR7 ;  /* 0x0000000736257c20 */ /* 0x000fe20008410000 */
[----:B------:R-:W-:Y:S01]  /*2120*/  FMUL.FTZ R56, R56, UR7 ;  /* 0x0000000738387c20 */ /* 0x000fe20008410000 */
[----:B------:R-:W-:Y:S01]  /*2130*/  FMUL.FTZ R41, R58, UR7 ;  /* 0x000000073a297c20 */ /* 0x000fe20008410000 */
[----:B------:R-:W-:Y:S01]  /*2140*/  FMUL.FTZ R60, R60, UR7 ;  /* 0x000000073c3c7c20 */ /* 0x000fe20008410000 */
[----:B------:R5:W0:Y:S01]  /*2150*/  MUFU.TANH R106, R53 ;  /* 0x00000035006a7308 */ /* 0x000a220000002400 */
[----:B------:R-:W-:Y:S01]  /*2160*/  FMUL.FTZ R45, R62, UR7 ;  /* 0x000000073e2d7c20 */ /* 0x000fe20008410000 */
[----:B------:R-:W-:Y:S01]  /*2170*/  FMUL.FTZ R64, R64, UR7 ;  /* 0x0000000740407c20 */ /* 0x000fe20008410000 */
[----:B------:R-:W-:Y:S01]  /*2180*/  FMUL.FTZ R65, R65, UR7 ;  /* 0x0000000741417c20 */ /* 0x000fe20008410000 */
[----:B---3--:R-:W-:Y:S01]  /*2190*/  FMUL.FTZ R49, R66, UR7 ;  /* 0x0000000742317c20 */ /* 0x008fe20008410000 */
[----:B------:R-:W-:Y:S01]  /*21a0*/  FMUL.FTZ R51, R67, UR7 ;  /* 0x0000000743337c20 */ /* 0x000fe20008410000 */
[----:B------:R-:W-:Y:S01]  /*21b0*/  FMUL.FTZ R68, R68, UR7 ;  /* 0x0000000744447c20 */ /* 0x000fe20008410000 */
[----:B------:R-:W-:Y:S01]  /*21c0*/  FMUL.FTZ R69, R69, UR7 ;  /* 0x0000000745457c20 */ /* 0x000fe20008410000 */
[----:B------:R3:W0:Y:S01]  /*21d0*/  MUFU.TANH R102, R57 ;  /* 0x0000003900667308 */ /* 0x0006220000002400 */
[----:B-----5:R-:W-:Y:S01]  /*21e0*/  FMUL.FTZ R53, R70, UR7 ;  /* 0x0000000746357c20 */ /* 0x020fe20008410000 */
[----:B------:R-:W-:Y:S01]  /*21f0*/  FMUL.FTZ R72, R72, UR7 ;  /* 0x0000000748487c20 */ /* 0x000fe20008410000 */
[----:B------:R-:W-:Y:S01]  /*2200*/  FMUL.FTZ R73, R73, UR7 ;  /* 0x0000000749497c20 */ /* 0x000fe20008410000 */
[----:B------:R-:W-:Y:S01]  /*2210*/  FMUL.FTZ R59, R75, UR7 ;  /* 0x000000074b3b7c20 */ /* 0x000fe20008410000 */
[----:B------:R-:W-:Y:S01]  /*2220*/  FMUL.FTZ R76, R76, UR7 ;  /* 0x000000074c4c7c20 */ /* 0x000fe20008410000 */
[----:B------:R-:W-:Y:S01]  /*2230*/  FMUL.FTZ R77, R77, UR7 ;  /* 0x000000074d4d7c20 */ /* 0x000fe20008410000 */
[----:B------:R-:W-:Y:S01]  /*2240*/  FMUL.FTZ R20, R78, UR7 ;  /* 0x000000074e147c20 */ /* 0x000fe20008410000 */
[----:B------:R-:W-:Y:S01]  /*2250*/  FMUL.FTZ R21, R79, UR7 ;  /* 0x000000074f157c20 */ /* 0x000fe20008410000 */
[----:B---3--:R-:W-:Y:S01]  /*2260*/  FMUL.FTZ R57, R74, UR7 ;  /* 0x000000074a397c20 */ /* 0x008fe20008410000 */
        /* <DEDUP_REMOVED lines=8> */
[----:B------:R-:W-:-:S02]  /*22f0*/  IMAD R61, R3, -0x2, R8 ;  /* 0xfffffffe033d7824 */ /* 0x000fc400078e0208 */
[----:B------:R-:W-:Y:S01]  /*2300*/  FMUL.FTZ R52, R52, UR7 ;  /* 0x0000000734347c20 */ /* 0x000fe20008410000 */
[----:B------:R-:W-:Y:S01]  /*2310*/  SYNCS.ARRIVE.TRANS64.RED.A1T0 RZ, [UR6], RZ ;  /* 0x000000ffffff79a7 */ /* 0x000fe20008100406 */
[----:B------:R-:W-:Y:S01]  /*2320*/  ULDC UR51, c[0x0][0x2f0] ;  /* 0x0000bc0000337ab9 */ /* 0x000fe20000000800 */
[----:B------:R-:W-:Y:S01]  /*2330*/  ULDC UR6, c[0x0][0x288] ;  /* 0x0000a20000067ab9 */ /* 0x000fe20000000800 */
[----:B------:R-:W-:Y:S01]  /*2340*/  PLOP3.LUT P1, PT, PT, PT, UP0, 0x40, 0x0 ;  /* 0x000000000000781c */ /* 0x000fe20003f2e808 */
[C---:B------:R-:W-:Y:S01]  /*2350*/  IMAD R61, R2.reuse, UR51, R61 ;  /* 0x00000033023d7c24 */ /* 0x040fe2000f8e023d */
[----:B------:R-:W3:Y:S01]  /*2360*/  MUFU.TANH R5, R5 ;  /* 0x0000000500057308 */ /* 0x000ee20000002400 */
[----:B------:R-:W-:Y:S01]  /*2370*/  IMAD.U32 R8, RZ, RZ, UR6 ;  /* 0x00000006ff087e24 */ /* 0x000fe2000f8e00ff */
[----:B------:R-:W-:Y:S01]  /*2380*/  ULDC UR47, c[0x0][0x9dc] ;  /* 0x00027700002f7ab9 */ /* 0x000fe20000000800 */
[----:B------:R-:W-:Y:S01]  /*2390*/  IMAD R46, R2, UR51, R63 ;  /* 0x00000033022e7c24 */ /* 0x000fe2000f8e023f */
[----:B------:R-:W-:Y:S01]  /*23a0*/  ULOP3.LUT UR47, URZ, UR47, URZ, 0x33, !UPT ;  /* 0x0000002f3f2f7292 */ /* 0x000fe2000f8e333f */
[----:B------:R-:W-:Y:S01]  /*23b0*/  IMAD.IADD R61, R61, 0x1, -R8 ;  /* 0x000000013d3d7824 */ /* 0x000fe200078e0a08 */
[----:B------:R-:W-:Y:S01]  /*23c0*/  ULDC UR10, c[0x0][0x9e0] ;  /* 0x00027800000a7ab9 */ /* 0x000fe20000000800 */
[----:B------:R-:W-:Y:S01]  /*23d0*/  IMAD R58, R3, -0x2, R46 ;  /* 0xfffffffe033a7824 */ /* 0x000fe200078e022e */
[----:B------:R-:W1:Y:S01]  /*23e0*/  MUFU.TANH R88, R88 ;  /* 0x0000005800587308 */ /* 0x000e620000002400 */
[----:B------:R-:W-:Y:S01]  /*23f0*/  VIADD R67, R61, UR10 ;  /* 0x0000000a3d437c36 */ /* 0x000fe20008000000 */
[----:B------:R-:W-:Y:S01]  /*2400*/  LEA R54, R17, 0xffffff80, 0x7 ;  /* 0xffffff8011367811 */ /* 0x000fe200078e38ff */
[----:B------:R-:W-:-:S03]  /*2410*/  VIADD R62, R61, UR47 ;  /* 0x0000002f3d3e7c36 */ /* 0x000fc60008000000 */
[----:B0-----:R-:W-:Y:S01]  /*2420*/  VIADDMNMX R46, R71, R67, R58, PT ;  /* 0x00000043472e7246 */ /* 0x001fe2000380013a */
[----:B------:R-:W-:Y:S01]  /*2430*/  IMAD.IADD R50, R62, 0x1, R71 ;  /* 0x000000013e327824 */ /* 0x000fe200078e0247 */
[----:B------:R-:W0:Y:S08]  /*2440*/  MUFU.TANH R4, R4 ;  /* 0x0000000400047308 */ /* 0x000e300000002400 */
        /* <DEDUP_REMOVED lines=23> */
[----:B------:R0:W0:Y:S08]  /*25c0*/  MUFU.TANH R108, R52 ;  /* 0x00000034006c7308 */ /* 0x0000300000002400 */
        /* <DEDUP_REMOVED lines=31> */
[----:B------:R-:W0:Y:S01]  /*27c0*/  MUFU.TANH R24, R24 ;  /* 0x0000001800187308 */ /* 0x000e220000002400 */
[----:B-1234-:R-:W-:Y:S05]  /*27d0*/  @P1 BRA `(.L_x_1081) ;  /* 0x0000000000641947 */ /* 0x01efea0003800000 */
[----:B------:R-:W-:Y:S01]  /*27e0*/  IMAD R61, R2, UR51, R71 ;  /* 0x00000033023d7c24 */ /* 0x000fe2000f8e0247 */
[----:B------:R-:W-:Y:S03]  /*27f0*/  BSSY B0, `(.L_x_1082) ;  /* 0x0000013000007945 */ /* 0x000fe60003800000 */
[----:B------:R-:W-:-:S05]  /*2800*/  IMAD.IADD R61, R61, 0x1, -R8 ;  /* 0x000000013d3d7824 */ /* 0x000fca00078e0a08 */
[----:B------:R-:W-:-:S13]  /*2810*/  ISETP.GT.AND P1, PT, R61, -0x1, PT ;  /* 0xffffffff3d00780c */ /* 0x000fda0003f24270 */
[----:B------:R-:W-:Y:S05]  /*2820*/  @P1 BRA `(.L_x_1083) ;  /* 0x0000000000241947 */ /* 0x000fea0003800000 */
[----:B------:R-:W-:Y:S01]  /*2830*/  ULDC UR6, c[0x0][0x9e4] ;  /* 0x0002790000067ab9 */ /* 0x000fe20000000800 */
[----:B------:R-:W-:Y:S02]  /*2840*/  LOP3.LUT R61, RZ, R61, RZ, 0x33, !PT ;  /* 0x0000003dff3d7212 */ /* 0x000fe400078e33ff */
[----:B------:R-:W-:-:S04]  /*2850*/  MOV R66, UR6 ;  /* 0x0000000600427c02 */ /* 0x000fc80008000f00 */
[----:B------:R-:W-:-:S13]  /*2860*/  ISETP.NE.AND P1, PT, R66, 0x1, PT ;  /* 0x000000014200780c */ /* 0x000fda0003f25270 */
[----:B------:R-:W0:Y:S02]  /*2870*/  @P1 LDC.64 R70, c[0x0][0x9e8] ;  /* 0x00027a00ff461b82 */ /* 0x000e240000000a00 */
[----:B0-----:R-:W-:-:S05]  /*2880*/  @P1 IMAD.HI.U32 R52, R61, R70, RZ ;  /* 0x000000463d341227 */ /* 0x001fca00078e00ff */
[----:B------:R-:W-:-:S04]  /*2890*/  @P1 SHF.R.U32.HI R61, RZ, R71, R52 ;  /* 0x00000047ff3d1219 */ /* 0x000fc80000011634 */
[----:B------:R-:W-:Y:S01]  /*28a0*/  LOP3.LUT R61, RZ, R61, RZ, 0x33, !PT ;  /* 0x0000003dff3d7212 */ /* 0x000fe200078e33ff */
[----:B------:R-:W-:Y:S06]  /*28b0*/  BRA `(.L_x_1084) ;  /* 0x0000000000187947 */ /* 0x000fec0003800000 */
.L_x_1083:
[----:B------:R-:W-:Y:S02]  /*28c0*/  ULDC UR6, c[0x0][0x9e4] ;  /* 0x0002790000067ab9 */ /* 0x000fe40000000800 */
[----:B------:R-:W-:-:S05]  /*28d0*/  IMAD.U32 R66, RZ, RZ, UR6 ;  /* 0x00000006ff427e24 */ /* 0x000fca000f8e00ff */
[----:B------:R-:W-:-:S13]  /*28e0*/  ISETP.NE.AND P1, PT, R66, 0x1, PT ;  /* 0x000000014200780c */ /* 0x000fda0003f25270 */
[----:B------:R-:W0:Y:S02]  /*28f0*/  @P1 LDC.64 R70, c[0x0][0x9e8] ;  /* 0x00027a00ff461b82 */ /* 0x000e240000000a00 */
[----:B0-----:R-:W-:-:S05]  /*2900*/  @P1 IMAD.HI.U32 R52, R61, R70, RZ ;  /* 0x000000463d341227 */ /* 0x001fca00078e00ff */
[----:B------:R-:W-:-:S07]  /*2910*/  @P1 SHF.R.U32.HI R61, RZ, R71, R52 ;  /* 0x00000047ff3d1219 */ /* 0x000fce0000011634 */
.L_x_1084:
[----:B------:R-:W-:Y:S05]  /*2920*/  BSYNC B0 ;  /* 0x0000000000007941 */ /* 0x000fea0003800000 */
.L_x_1082:
[----:B------:R-:W-:-:S04]  /*2930*/  IMAD R52, R61, R66, -R54 ;  /* 0x000000423d347224 */ /* 0x000fc800078e0a36 */
[----:B------:R-:W-:-:S05]  /*2940*/  IMAD R61, R3, -0x2, R52 ;  /* 0xfffffffe033d7824 */ /* 0x000fca00078e0234 */
[----:B------:R-:W-:Y:S02]  /*2950*/  VIADDMNMX R46, R61, R66, R46, PT ;  /* 0x000000423d2e7246 */ /* 0x000fe4000380012e */
[----:B------:R-:W-:-:S07]  /*2960*/  VIMNMX R50, R50, R61, !PT ;  /* 0x0000003d32327248 */ /* 0x000fce0007fe0100 */
.L_x_1081:
[C---:B------:R-:W-:Y:S01]  /*2970*/  ISETP.GE.AND P2, PT, R63.reuse, 0x9, PT ;  /* 0x000000093f00780c */ /* 0x040fe20003f46270 */
[----:B------:R-:W-:Y:S01]  /*2980*/  UISETP.NE.AND UP0, UPT, UR41, URZ, UPT ;  /* 0x0000003f2900728c */ /* 0x000fe2000bf05270 */
[C---:B------:R-:W-:Y:S02]  /*2990*/  ISETP.GE.AND P1, PT, R63.reuse, 0x2, PT ;  /* 0x000000023f00780c */ /* 0x040fe40003f26270 */
[C---:B------:R-:W-:Y:S02]  /*29a0*/  ISETP.GT.AND P3, PT, R50.reuse, 0x8, !P2 ;  /* 0x000000083200780c */ /* 0x040fe40005764270 */
[----:B------:R-:W-:Y:S02]  /*29b0*/  ISETP.GT.AND P4, PT, R50, 0x1, !P1 ;  /* 0x000000013200780c */ /* 0x000fe40004f84270 */
[----:B------:R-:W-:Y:S02]  /*29c0*/  ISETP.LT.OR P3, PT, R46, 0x9, P3 ;  /* 0x000000092e00780c */ /* 0x000fe40001f61670 */
[----:B------:R-:W-:-:S02]  /*29d0*/  ISETP.GE.AND P5, PT, R63, 0x11, PT ;  /* 0x000000113f00780c */ /* 0x000fc40003fa6270 */
[----:B0-----:R-:W-:Y:S02]  /*29e0*/  FSEL R182, R26, -INF , !P3 ;  /* 0xff8000001ab67808 */ /* 0x001fe40005800000 */
[----:B------:R-:W-:Y:S02]  /*29f0*/  ISETP.LT.OR P4, PT, R46, 0x2, P4 ;  /* 0x000000022e00780c */ /* 0x000fe40002781670 */
[----:B------:R-:W-:Y:S02]  /*2a00*/  ISETP.GT.AND P3, PT, R50, 0x10, !P5 ;  /* 0x000000103200780c */ /* 0x000fe40006f64270 */
[----:B------:R-:W-:Y:S02]  /*2a10*/  ISETP.GE.AND P6, PT, R63, 0xa, PT ;  /* 0x0000000a3f00780c */ /* 0x000fe40003fc6270 */
[----:B------:R-:W-:Y:S02]  /*2a20*/  FSEL R126, R88, -INF , !P4 ;  /* 0xff800000587e7808 */ /* 0x000fe40006000000 */
[----:B------:R-:W-:-:S02]  /*2a30*/  P2R R66, PR, RZ, 0x20 ;  /* 0x00000020ff427803 */ /* 0x000fc40000000000 */
[----:B------:R-:W-:Y:S02]  /*2a40*/  ISETP.LT.OR P3, PT, R46, 0x11, P3 ;  /* 0x000000112e00780c */ /* 0x000fe40001f61670 */
[----:B------:R-:W-:Y:S02]  /*2a50*/  ISETP.GT.AND P4, PT, R50, 0x9, !P6 ;  /* 0x000000093200780c */ /* 0x000fe40007784270 */
[----:B------:R-:W-:Y:S02]  /*2a60*/  ISETP.GE.AND P5, PT, R63, 0x12, PT ;  /* 0x000000123f00780c */ /* 0x000fe40003fa6270 */
[----:B------:R-:W-:Y:S02]  /*2a70*/  FSEL R176, R30, -INF , !P3 ;  /* 0xff8000001eb07808 */ /* 0x000fe40005800000 */
[----:B------:R-:W-:Y:S02]  /*2a80*/  ISETP.LT.OR P4, PT, R46, 0xa, P4 ;  /* 0x0000000a2e00780c */ /* 0x000fe40002781670 */
[----:B------:R-:W-:-:S02]  /*2a90*/  ISETP.GT.AND P3, PT, R50, 0x11, !P5 ;  /* 0x000000113200780c */ /* 0x000fc40006f64270 */
[----:B------:R-:W-:Y:S02]  /*2aa0*/  FSEL R128, R28, -INF , !P4 ;  /* 0xff8000001c807808 */ /* 0x000fe40006000000 */
[----:B------:R-:W-:Y:S02]  /*2ab0*/  ISETP.LT.OR P3, PT, R46, 0x12, P3 ;  /* 0x000000122e00780c */ /* 0x000fe40001f61670 */
[----:B------:R-:W-:Y:S02]  /*2ac0*/  ISETP.GE.AND P4, PT, R63, 0x19, PT ;  /* 0x000000193f00780c */ /* 0x000fe40003f86270 */
[----:B------:R-:W-:Y:S02]  /*2ad0*/  FSEL R130, R32, -INF , !P3 ;  /* 0xff80000020827808 */ /* 0x000fe40005800000 */
[----:B------:R-:W-:Y:S02]  /*2ae0*/  ISETP.GT.AND P3, PT, R50, 0x18, !P4 ;  /* 0x000000183200780c */ /* 0x000fe40006764270 */
[----:B------:R-:W-:-:S02]  /*2af0*/  P2R R71, PR, RZ, 0x10 ;  /* 0x00000010ff477803 */ /* 0x000fc40000000000 */
[----:B------:R-:W-:Y:S02]  /*2b00*/  ISETP.LT.OR P3, PT, R46, 0x19, P3 ;  /* 0x000000192e00780c */ /* 0x000fe40001f61670 */
[----:B------:R-:W-:Y:S02]  /*2b10*/  ISETP.GE.AND P4, PT, R63, 0x1a, PT ;  /* 0x0000001a3f00780c */ /* 0x000fe40003f86270 */
[----:B------:R-:W-:Y:S02]  /*2b20*/  FSEL R124, R34, -INF , !P3 ;  /* 0xff800000227c7808 */ /* 0x000fe40005800000 */
[----:B------:R-:W-:Y:S02]  /*2b30*/  ISETP.GT.AND P3, PT, R50, 0x19, !P4 ;  /* 0x000000193200780c */ /* 0x000fe40006764270 */
[----:B------:R-:W-:Y:S02]  /*2b40*/  P2R R74, PR, RZ, 0x10 ;  /* 0x00000010ff4a7803 */ /* 0x000fe40000000000 */
[----:B------:R-:W-:-:S02]  /*2b50*/  ISETP.LT.OR P3, PT, R46, 0x1a, P3 ;  /* 0x0000001a2e00780c */ /* 0x000fc40001f61670 */
[C---:B------:R-:W-:Y:S02]  /*2b60*/  ISETP.GE.AND P4, PT, R63.reuse, 0x21, PT ;  /* 0x000000213f00780c */ /* 0x040fe40003f86270 */
[----:B------:R-:W-:Y:S02]  /*2b70*/  FSEL R122, R36, -INF , !P3 ;  /* 0xff800000247a7808 */ /* 0x000fe40005800000 */
[----:B------:R-:W-:Y:S02]  /*2b80*/  ISETP.GT.AND P3, PT, R50, 0x20, !P4 ;  /* 0x000000203200780c */ /* 0x000fe40006764270 */
[----:B------:R-:W-:Y:S02]  /*2b90*/  P2R R75, PR, RZ, 0x10 ;  /* 0x00000010ff4b7803 */ /* 0x000fe40000000000 */
[----:B------:R-:W-:Y:S02]  /*2ba0*/  ISETP.LT.OR P3, PT, R46, 0x21, P3 ;  /* 0x000000212e00780c */ /* 0x000fe40001f61670 */
[----:B------:R-:W-:-:S02]  /*2bb0*/  ISETP.GE.AND P4, PT, R63, 0x22, PT ;  /* 0x000000223f00780c */ /* 0x000fc40003f86270 */
[----:B------:R-:W-:Y:S02]  /*2bc0*/  FSEL R120, R38, -INF , !P3 ;  /* 0xff80000026787808 */ /* 0x000fe40005800000 */
[----:B------:R-:W-:Y:S02]  /*2bd0*/  ISETP.GT.AND P3, PT, R50, 0x21, !P4 ;  /* 0x000000213200780c */ /* 0x000fe40006764270 */
[----:B------:R-:W-:Y:S02]  /*2be0*/  P2R R78, PR, RZ, 0x10 ;  /* 0x00000010ff4e7803 */ /* 0x000fe40000000000 */
[----:B------:R-:W-:Y:S02]  /*2bf0*/  ISETP.LT.OR P3, PT, R46, 0x22, P3 ;  /* 0x000000222e00780c */ /* 0x000fe40001f61670 */
[----:B------:R-:W-:Y:S02]  /*2c00*/  ISETP.GE.AND P4, PT, R63, 0x29, PT ;  /* 0x000000293f00780c */ /* 0x000fe40003f86270 */
[----:B------:R-:W-:-:S02]  /*2c10*/  FSEL R118, R40, -INF , !P3 ;  /* 0xff80000028767808 */ /* 0x000fc40005800000 */
[----:B------:R-:W-:Y:S02]  /*2c20*/  ISETP.GT.AND P3, PT, R50, 0x28, !P4 ;  /* 0x000000283200780c */ /* 0x000fe40006764270 */
[----:B------:R-:W-:Y:S02]  /*2c30*/  P2R R79, PR, RZ, 0x10 ;  /* 0x00000010ff4f7803 */ /* 0x000fe40000000000 */
[----:B------:R-:W-:Y:S02]  /*2c40*/  ISETP.LT.OR P3, PT, R46, 0x29, P3 ;  /* 0x000000292e00780c */ /* 0x000fe40001f61670 */
[----:B------:R-:W-:Y:S02]  /*2c50*/  ISETP.GE.AND P4, PT, R63, 0x2a, PT ;  /* 0x0000002a3f00780c */ /* 0x000fe40003f86270 */
[----:B------:R-:W-:Y:S02]  /*2c60*/  FSEL R116, R42, -INF , !P3 ;  /* 0xff8000002a747808 */ /* 0x000fe40005800000 */
[----:B------:R-:W-:-:S02]  /*2c70*/  ISETP.GT.AND P3, PT, R50, 0x29, !P4 ;  /* 0x000000293200780c */ /* 0x000fc40006764270 */
[----:B------:R-:W-:Y:S02]  /*2c80*/  P2R R82, PR, RZ, 0x10 ;  /* 0x00000010ff527803 */ /* 0x000fe40000000000 */
        /* <DEDUP_REMOVED lines=71> */
[----:B------:R-:W-:Y:S02]  /*3100*/  ISETP.GE.AND P4, PT, R63, 0x69, PT ;  /* 0x000000693f00780c */ /* 0x000fe40003f86270 */
        /* <DEDUP_REMOVED lines=9> */
[----:B------:R-:W-:Y:S02]  /*31a0*/  P2R R70, PR, RZ, 0x20 ;  /* 0x00000020ff467803 */ /* 0x000fe40000000000 */
[----:B------:R-:W-:-:S02]  /*31b0*/  FSEL R34, R77, -INF , !P3 ;  /* 0xff8000004d227808 */ /* 0x000fc40005800000 */
[----:B------:R-:W-:Y:S02]  /*31c0*/  ISETP.GE.AND P3, PT, R63, 0x71, PT ;  /* 0x000000713f00780c */ /* 0x000fe40003f66270 */
[----:B------:R-:W-:Y:S02]  /*31d0*/  P2R R52, PR, RZ, 0x40 ;  /* 0x00000040ff347803 */ /* 0x000fe40000000000 */
[----:B------:R-:W-:-:S04]  /*31e0*/  ISETP.GT.AND P4, PT, R50, 0x70, !P3 ;  /* 0x000000703200780c */ /* 0x000fc80005f84270 */
[----:B------:R-:W-:-:S04]  /*31f0*/  ISETP.LT.OR P4, PT, R46, 0x71, P4 ;  /* 0x000000712e00780c */ /* 0x000fc80002781670 */
[----:B------:R-:W-:Y:S02]  /*3200*/  FSEL R30, R80, -INF , !P4 ;  /* 0xff800000501e7808 */ /* 0x000fe40006000000 */
[----:B------:R-:W-:-:S04]  /*3210*/  ISETP.GE.AND P4, PT, R63, 0x72, PT ;  /* 0x000000723f00780c */ /* 0x000fc80003f86270 */
        /* <DEDUP_REMOVED lines=8> */
[----:B------:R-:W-:Y:S02]  /*32a0*/  P2R R69, PR, RZ, 0x40 ;  /* 0x00000040ff457803 */ /* 0x000fe40000000000 */
[----:B------:R-:W-:-:S04]  /*32b0*/  ISETP.GT.AND P6, PT, R50, RZ, !P6 ;  /* 0x000000ff3200720c */ /* 0x000fc800077c4270 */
[----:B------:R-:W-:-:S04]  /*32c0*/  ISETP.LT.OR P6, PT, R46, 0x1, P6 ;  /* 0x000000012e00780c */ /* 0x000fc800037c1670 */
[----:B------:R-:W-:Y:S02]  /*32d0*/  FSEL R180, R5, -INF , !P6 ;  /* 0xff80000005b47808 */ /* 0x000fe40007000000 */
[----:B------:R-:W-:Y:S01]  /*32e0*/  ISETP.GE.AND P6, PT, R63, 0x7a, PT ;  /* 0x0000007a3f00780c */ /* 0x000fe20003fc6270 */
[----:B------:R-:W0:Y:S03]  /*32f0*/  SHFL.IDX PT, R5, R48, 0x1, 0x1c1f ;  /* 0x003c1f0030057f89 */ /* 0x000e2600000e0000 */
[----:B------:R-:W-:Y:S02]  /*3300*/  P2R R77, PR, RZ, 0x40 ;  /* 0x00000040ff4d7803 */ /* 0x000fe40000000000 */
[----:B------:R-:W-:-:S04]  /*3310*/  ISETP.GT.AND P6, PT, R50, 0x79, !P6 ;  /* 0x000000793200780c */ /* 0x000fc800077c4270 */
[----:B------:R-:W-:-:S04]  /*3320*/  ISETP.LT.OR P6, PT, R46, 0x7a, P6 ;  /* 0x0000007a2e00780c */ /* 0x000fc800037c1670 */
[----:B------:R-:W-:Y:S02]  /*3330*/  FSEL R38, R85, -INF , !P6 ;  /* 0xff80000055267808 */ /* 0x000fe40007000000 */
[----:B------:R-:W-:Y:S02]  /*3340*/  PLOP3.LUT P6, PT, PT, PT, UP0, 0x40, 0x0 ;  /* 0x000000000000781c */ /* 0x000fe40003fce808 */
[----:B0-----:R-:W-:Y:S01]  /*3350*/  VIADDMNMX R61, R5, R67, R58, PT ;  /* 0x00000043053d7246 */ /* 0x001fe2000380013a */
[----:B------:R-:W-:-:S10]  /*3360*/  IMAD.IADD R63, R62, 0x1, R5 ;  /* 0x000000013e3f7824 */ /* 0x000fd400078e0205 */
[----:B------:R-:W-:Y:S05]  /*3370*/  @P6 BRA `(.L_x_1085) ;  /* 0x0000000000646947 */ /* 0x000fea0003800000 */
[----:B------:R-:W-:Y:S01]  /*3380*/  IMAD R5, R2, UR51, R5 ;  /* 0x0000003302057c24 */ /* 0x000fe2000f8e0205 */
[----:B------:R-:W-:Y:S03]  /*3390*/  BSSY B0, `(.L_x_1086) ;  /* 0x0000013000007945 */ /* 0x000fe60003800000 */
[----:B------:R-:W-:-:S05]  /*33a0*/  IMAD.IADD R5, R5, 0x1, -R8 ;  /* 0x0000000105057824 */ /* 0x000fca00078e0a08 */
[----:B------:R-:W-:-:S13]  /*33b0*/  ISETP.GT.AND P6, PT, R5, -0x1, PT ;  /* 0xffffffff0500780c */ /* 0x000fda0003fc4270 */
[----:B------:R-:W-:Y:S05]  /*33c0*/  @P6 BRA `(.L_x_1087) ;  /* 0x0000000000246947 */ /* 0x000fea0003800000 */
[----:B------:R-:W-:Y:S01]  /*33d0*/  ULDC UR6, c[0x0][0x9e4] ;  /* 0x0002790000067ab9 */ /* 0x000fe20000000800 */
[----:B------:R-:W-:Y:S01]  /*33e0*/  LOP3.LUT R5, RZ, R5, RZ, 0x33, !PT ;  /* 0x00000005ff057212 */ /* 0x000fe200078e33ff */
[----:B------:R-:W-:-:S05]  /*33f0*/  IMAD.U32 R44, RZ, RZ, UR6 ;  /* 0x00000006ff2c7e24 */ /* 0x000fca000f8e00ff */
[----:B------:R-:W-:-:S13]  /*3400*/  ISETP.NE.AND P6, PT, R44, 0x1, PT ;  /* 0x000000012c00780c */ /* 0x000fda0003fc5270 */
[----:B------:R-:W0:Y:S02]  /*3410*/  @P6 LDC.64 R64, c[0x0][0x9e8] ;  /* 0x00027a00ff406b82 */ /* 0x000e240000000a00 */
[----:B0-----:R-:W-:-:S05]  /*3420*/  @P6 IMAD.HI.U32 R42, R5, R64, RZ ;  /* 0x00000040052a6227 */ /* 0x001fca00078e00ff */
[----:B------:R-:W-:-:S04]  /*3430*/  @P6 SHF.R.U32.HI R5, RZ, R65, R42 ;  /* 0x00000041ff056219 */ /* 0x000fc8000001162a */
[----:B------:R-:W-:Y:S01]  /*3440*/  LOP3.LUT R5, RZ, R5, RZ, 0x33, !PT ;  /* 0x00000005ff057212 */ /* 0x000fe200078e33ff */
[----:B------:R-:W-:Y:S06]  /*3450*/  BRA `(.L_x_1088) ;  /* 0x0000000000187947 */ /* 0x000fec0003800000 */
.L_x_1087:
[----:B------:R-:W-:Y:S02]  /*3460*/  ULDC UR6, c[0x0][0x9e4] ;  /* 0x0002790000067ab9 */ /* 0x000fe40000000800 */
[----:B------:R-:W-:-:S05]  /*3470*/  IMAD.U32 R44, RZ, RZ, UR6 ;  /* 0x00000006ff2c7e24 */ /* 0x000fca000f8e00ff */
[----:B------:R-:W-:-:S13]  /*3480*/  ISETP.NE.AND P6, PT, R44, 0x1, PT ;  /* 0x000000012c00780c */ /* 0x000fda0003fc5270 */
[----:B------:R-:W0:Y:S02]  /*3490*/  @P6 LDC.64 R64, c[0x0][0x9e8] ;  /* 0x00027a00ff406b82 */ /* 0x000e240000000a00 */
[----:B0-----:R-:W-:-:S05]  /*34a0*/  @P6 IMAD.HI.U32 R42, R5, R64, RZ ;  /* 0x00000040052a6227 */ /* 0x001fca00078e00ff */
[----:B------:R-:W-:-:S07]  /*34b0*/  @P6 SHF.R.U32.HI R5, RZ, R65, R42 ;  /* 0x00000041ff056219 */ /* 0x000fce000001162a */
.L_x_1088:
[----:B------:R-:W-:Y:S05]  /*34c0*/  BSYNC B0 ;  /* 0x0000000000007941 */ /* 0x000fea0003800000 */
.L_x_1086:
[----:B------:R-:W-:-:S04]  /*34d0*/  IMAD R42, R5, R44, -R54 ;  /* 0x0000002c052a7224 */ /* 0x000fc800078e0a36 */
[----:B------:R-:W-:-:S05]  /*34e0*/  IMAD R42, R3, -0x2, R42 ;  /* 0xfffffffe032a7824 */ /* 0x000fca00078e022a */
[----:B------:R-:W-:Y:S02]  /*34f0*/  VIADDMNMX R61, R42, R44, R61, PT ;  /* 0x0000002c2a3d7246 */ /* 0x000fe4000380013d */
[----:B------:R-:W-:-:S07]  /*3500*/  VIMNMX R63, R63, R42, !PT ;  /* 0x0000002a3f3f7248 */ /* 0x000fce0007fe0100 */
.L_x_1085:
[----:B------:R-:W-:Y:S01]  /*3510*/  ISETP.GT.AND P1, PT, R63, 0x1, !P1 ;  /* 0x000000013f00780c */ /* 0x000fe20004f24270 */
[----:B------:R-:W-:Y:S01]  /*3520*/  ULDC UR6, c[0x0][0x988] ;  /* 0x0002620000067ab9 */ /* 0x000fe20000000800 */
[----:B------:R-:W-:Y:S01]  /*3530*/  ISETP.NE.AND P6, PT, R52, RZ, PT ;  /* 0x000000ff3400720c */ /* 0x000fe20003fc5270 */
[----:B------:R-:W-:Y:S01]  /*3540*/  UISETP.NE.AND UP1, UPT, UR42, URZ, UPT ;  /* 0x0000003f2a00728c */ /* 0x000fe2000bf25270 */
[----:B------:R-:W-:Y:S01]  /*3550*/  ISETP.LT.OR P1, PT, R61, 0x2, P1 ;  /* 0x000000023d00780c */ /* 0x000fe20000f21670 */
[----:B------:R-:W-:Y:S01]  /*3560*/  UISETP.NE.AND UP0, UPT, UR41, URZ, UPT ;  /* 0x0000003f2900728c */ /* 0x000fe2000bf05270 */
[----:B------:R-:W-:Y:S02]  /*3570*/  FMNMX.FTZ R5, R180, R126, !PT ;  /* 0x0000007eb4057209 */ /* 0x000fe40007810000 */
[----:B------:R-:W-:Y:S01]  /*3580*/  FSEL R42, R9, -INF , !P1 ;  /* 0xff800000092a7808 */ /* 0x000fe20004800000 */
[----:B------:R-:W-:Y:S01]  /*3590*/  IMAD.U32 R9, RZ, RZ, UR6 ;  /* 0x00000006ff097e24 */ /* 0x000fe2000f8e00ff */
[----:B------:R-:W-:-:S02]  /*35a0*/  ISETP.GT.AND P1, PT, R63, 0x9, !P6 ;  /* 0x000000093f00780c */ /* 0x000fc40007724270 */
[----:B------:R-:W-:Y:S02]  /*35b0*/  FMNMX.FTZ R5, R182, R5, !PT ;  /* 0x00000005b6057209 */ /* 0x000fe40007810000 */
[----:B------:R-:W-:Y:S01]  /*35c0*/  ISETP.LT.OR P1, PT, R61, 0xa, P1 ;  /* 0x0000000a3d00780c */ /* 0x000fe20000f21670 */
[----:B------:R-:W-:Y:S01]  /*35d0*/  @UP1 ULDC UR6, c[0x0][0x44c] ;  /* 0x0001130000061ab9 */ /* 0x000fe20000000800 */
[----:B------:R-:W-:Y:S01]  /*35e0*/  FMNMX.FTZ R5, R128, R5, !PT ;  /* 0x0000000580057209 */ /* 0x000fe20007810000 */
[----:B------:R-:W-:Y:S01]  /*35f0*/  UIMAD.WIDE.U32 UR6, UR45, UR6, URZ ;  /* 0x000000062d0672a5 */ /* 0x000fe2000f8e003f */
[----:B------:R-:W-:Y:S01]  /*3600*/  FSEL R46, R11, -INF , !P1 ;  /* 0xff8000000b2e7808 */ /* 0x000fe20004800000 */
[----:B------:R-:W-:Y:S01]  /*3610*/  @UP1 ULDC UR14, c[0x0][0x450] ;  /* 0x00011400000e1ab9 */ /* 0x000fe20000000800 */
[----:B------:R-:W-:Y:S01]  /*3620*/  ISETP.NE.AND P1, PT, R66, RZ, PT ;  /* 0x000000ff4200720c */ /* 0x000fe20003f25270 */
[----:B------:R-:W-:Y:S01]  /*3630*/  @UP1 USHF.R.U32.HI UR45, URZ, UR14, UR7 ;  /* 0x0000000e3f2d1299 */ /* 0x000fe20008011607 */
[----:B------:R-:W-:-:S02]  /*3640*/  FMNMX.FTZ R5, R176, R5, !PT ;  /* 0x00000005b0057209 */ /* 0x000fc40007810000 */
[----:B------:R-:W-:Y:S02]  /*3650*/  ISETP.GT.AND P1, PT, R63, 0x10, !P1 ;  /* 0x000000103f00780c */ /* 0x000fe40004f24270 */
[----:B------:R-:W-:Y:S02]  /*3660*/  FMNMX.FTZ R5, R130, R5, !PT ;  /* 0x0000000582057209 */ /* 0x000fe40007810000 */
[----:B------:R-:W-:Y:S02]  /*3670*/  ISETP.LT.OR P1, PT, R61, 0x11, P1 ;  /* 0x000000113d00780c */ /* 0x000fe40000f21670 */
[----:B------:R-:W-:Y:S02]  /*3680*/  ISETP.GT.AND P2, PT, R63, 0x8, !P2 ;  /* 0x000000083f00780c */ /* 0x000fe40005744270 */
[----:B------:R-:W-:Y:S02]  /*3690*/  FSEL R12, R12, -INF , !P1 ;  /* 0xff8000000c0c7808 */ /* 0x000fe40004800000 */
[----:B------:R-:W-:-:S02]  /*36a0*/  ISETP.NE.AND P1, PT, R70, RZ, PT ;  /* 0x000000ff4600720c */ /* 0x000fc40003f25270 */
[----:B------:R-:W-:Y:S02]  /*36b0*/  FMNMX.FTZ R5, R124, R5, !PT ;  /* 0x000000057c057209 */ /* 0x000fe40007810000 */
[----:B------:R-:W-:Y:S02]  /*36c0*/  ISETP.GT.AND P1, PT, R63, 0x11, !P1 ;  /* 0x000000113f00780c */ /* 0x000fe40004f24270 */
[C---:B------:R-:W-:Y:S02]  /*36d0*/  ISETP.LT.OR P2, PT, R61.reuse, 0x9, P2 ;  /* 0x000000093d00780c */ /* 0x040fe40001741670 */
[----:B------:R-:W-:Y:S02]  /*36e0*/  ISETP.LT.OR P1, PT, R61, 0x12, P1 ;  /* 0x000000123d00780c */ /* 0x000fe40000f21670 */
[----:B------:R-:W-:Y:S02]  /*36f0*/  FMNMX.FTZ R5, R122, R5, !PT ;  /* 0x000000057a057209 */ /* 0x000fe40007810000 */
[----:B------:R-:W-:-:S02]  /*3700*/  FSEL R48, R13, -INF , !P1 ;  /* 0xff8000000d307808 */ /* 0x000fc40004800000 */
[----:B------:R-:W-:Y:S02]  /*3710*/  ISETP.NE.AND P1, PT, R71, RZ, PT ;  /* 0x000000ff4700720c */ /* 0x000fe40003f25270 */
[----:B------:R-:W-:Y:S02]  /*3720*/  FSEL R44, R10, -INF , !P2 ;  /* 0xff8000000a2c7808 */ /* 0x000fe40005000000 */
[----:B------:R-:W-:Y:S02]  /*3730*/  ISETP.GT.AND P1, PT, R63, 0x18, !P1 ;  /* 0x000000183f00780c */ /* 0x000fe40004f24270 */
[----:B------:R-:W-:Y:S02]  /*3740*/  ISETP.NE.AND P2, PT, R86, RZ, PT ;  /* 0x000000ff5600720c */ /* 0x000fe40003f45270 */
[----:B------:R-:W-:Y:S02]  /*3750*/  ISETP.LT.OR P1, PT, R61, 0x19, P1 ;  /* 0x000000193d00780c */ /* 0x000fe40000f21670 */
[----:B------:R-:W-:-:S02]  /*3760*/  FMNMX.FTZ R5, R120, R5, !PT ;  /* 0x0000000578057209 */ /* 0x000fc40007810000 */
[----:B------:R-:W-:Y:S02]  /*3770*/  FSEL R50, R14, -INF , !P1 ;  /* 0xff8000000e327808 */ /* 0x000fe40004800000 */
[----:B------:R-:W-:Y:S02]  /*3780*/  ISETP.NE.AND P1, PT, R74, RZ, PT ;  /* 0x000000ff4a00720c */ /* 0x000fe40003f25270 */
[----:B------:R-:W-:Y:S02]  /*3790*/  FMNMX.FTZ R5, R118, R5, !PT ;  /* 0x0000000576057209 */ /* 0x000fe40007810000 */
[----:B------:R-:W-:Y:S02]  /*37a0*/  ISETP.GT.AND P1, PT, R63, 0x19, !P1 ;  /* 0x000000193f00780c */ /* 0x000fe40004f24270 */
[----:B------:R-:W-:Y:S02]  /*37b0*/  ISETP.NE.AND P6, PT, R87, RZ, PT ;  /* 0x000000ff5700720c */ /* 0x000fe40003fc5270 */
[----:B------:R-:W-:-:S02]  /*37c0*/  ISETP.LT.OR P1, PT, R61, 0x1a, P1 ;  /* 0x0000001a3d00780c */ /* 0x000fc40000f21670 */
[----:B------:R-:W-:Y:S02]  /*37d0*/  FMNMX.FTZ R5, R116, R5, !PT ;  /* 0x0000000574057209 */ /* 0x000fe40007810000 */
[----:B------:R-:W-:Y:S02]  /*37e0*/  FSEL R52, R15, -INF , !P1 ;  /* 0xff8000000f347808 */ /* 0x000fe40004800000 */
[----:B------:R-:W-:Y:S02]  /*37f0*/  ISETP.NE.AND P1, PT, R75, RZ, PT ;  /* 0x000000ff4b00720c */ /* 0x000fe40003f25270 */
[----:B------:R-:W-:Y:S02]  /*3800*/  FMNMX.FTZ R5, R114, R5, !PT ;  /* 0x0000000572057209 */ /* 0x000fe40007810000 */
[----:B------:R-:W-:Y:S02]  /*3810*/  ISETP.GT.AND P1, PT, R63, 0x20, !P1 ;  /* 0x000000203f00780c */ /* 0x000fe40004f24270 */
[----:B------:R-:W-:-:S02]  /*3820*/  FMNMX.FTZ R5, R112, R5, !PT ;  /* 0x0000000570057209 */ /* 0x000fc40007810000 */
[----:B------:R-:W-:Y:S02]  /*3830*/  ISETP.LT.OR P1, PT, R61, 0x21, P1 ;  /* 0x000000213d00780c */ /* 0x000fe40000f21670 */
[----:B------:R-:W-:Y:S02]  /*3840*/  FMNMX.FTZ R5, R110, R5, !PT ;  /* 0x000000056e057209 */ /* 0x000fe40007810000 */
[----:B------:R-:W-:Y:S02]  /*3850*/  FSEL R54, R25, -INF , !P1 ;  /* 0xff80000019367808 */ /* 0x000fe40004800000 */
[----:B------:R-:W-:Y:S02]  /*3860*/  ISETP.NE.AND P1, PT, R78, RZ, PT ;  /* 0x000000ff4e00720c */ /* 0x000fe40003f25270 */
[----:B------:R-:W-:Y:S02]  /*3870*/  FMNMX.FTZ R5, R108, R5, !PT ;  /* 0x000000056c057209 */ /* 0x000fe40007810000 */
[----:B------:R-:W-:-:S02]  /*3880*/  ISETP.GT.AND P1, PT, R63, 0x21, !P1 ;  /* 0x000000213f00780c */ /* 0x000fc40004f24270 */
[----:B------:R-:W-:Y:S02]  /*3890*/  FMNMX.FTZ R5, R106, R5, !PT ;  /* 0x000000056a057209 */ /* 0x000fe40007810000 */
[----:B------:R-:W-:Y:S02]  /*38a0*/  ISETP.LT.OR P1, PT, R61, 0x22, P1 ;  /* 0x000000223d00780c */ /* 0x000fe40000f21670 */
[----:B------:R-:W-:Y:S02]  /*38b0*/  FMNMX.FTZ R5, R104, R5, !PT ;  /* 0x0000000568057209 */ /* 0x000fe40007810000 */
[----:B------:R-:W-:Y:S02]  /*38c0*/  FSEL R56, R27, -INF , !P1 ;  /* 0xff8000001b387808 */ /* 0x000fe40004800000 */
[----:B------:R-:W-:Y:S02]  /*38d0*/  ISETP.NE.AND P1, PT, R79, RZ, PT ;  /* 0x000000ff4f00720c */ /* 0x000fe40003f25270 */
[----:B------:R-:W-:-:S02]  /*38e0*/  FMNMX.FTZ R5, R102, R5, !PT ;  /* 0x0000000566057209 */ /* 0x000fc40007810000 */
[----:B------:R-:W-:Y:S02]  /*38f0*/  ISETP.GT.AND P1, PT, R63, 0x28, !P1 ;  /* 0x000000283f00780c */ /* 0x000fe40004f24270 */
[----:B------:R-:W-:Y:S02]  /*3900*/  FMNMX.FTZ R5, R100, R5, !PT ;  /* 0x0000000564057209 */ /* 0x000fe40007810000 */
[----:B------:R-:W-:Y:S02]  /*3910*/  ISETP.LT.OR P1, PT, R61, 0x29, P1 ;  /* 0x000000293d00780c */ /* 0x000fe40000f21670 */
[----:B------:R-:W-:Y:S02]  /*3920*/  FMNMX.FTZ R5, R98, R5, !PT ;  /* 0x0000000562057209 */ /* 0x000fe40007810000 */
[----:B------:R-:W-:Y:S02]  /*3930*/  FSEL R58, R29, -INF , !P1 ;  /* 0xff8000001d3a7808 */ /* 0x000fe40004800000 */
[----:B------:R-:W-:-:S02]  /*3940*/  ISETP.NE.AND P1, PT, R82, RZ, PT ;  /* 0x000000ff5200720c */ /* 0x000fc40003f25270 */
[----:B------:R-:W-:Y:S02]  /*3950*/  FMNMX.FTZ R5, R96, R5, !PT ;  /* 0x0000000560057209 */ /* 0x000fe40007810000 */
[----:B------:R-:W-:Y:S02]  /*3960*/  ISETP.GT.AND P1, PT, R63, 0x29, !P1 ;  /* 0x000000293f00780c */ /* 0x000fe40004f24270 */
[----:B------:R-:W-:Y:S02]  /*3970*/  FMNMX.FTZ R5, R94, R5, !PT ;  /* 0x000000055e057209 */ /* 0x000fe40007810000 */
[----:B------:R-:W-:Y:S02]  /*3980*/  ISETP.LT.OR P1, PT, R61, 0x2a, P1 ;  /* 0x0000002a3d00780c */ /* 0x000fe40000f21670 */
[----:B------:R-:W-:Y:S02]  /*3990*/  FMNMX.FTZ R5, R92, R5, !PT ;  /* 0x000000055c057209 */ /* 0x000fe40007810000 */
[----:B------:R-:W-:-:S02]  /*39a0*/  FSEL R60, R31, -INF , !P1 ;  /* 0xff8000001f3c7808 */ /* 0x000fc40004800000 */
[----:B------:R-:W-:Y:S02]  /*39b0*/  ISETP.NE.AND P1, PT, R83, RZ, PT ;  /* 0x000000ff5300720c */ /* 0x000fe40003f25270 */
[----:B------:R-:W-:Y:S02]  /*39c0*/  FMNMX.FTZ R5, R90, R5, !PT ;  /* 0x000000055a057209 */ /* 0x000fe40007810000 */
[----:B------:R-:W-:Y:S02]  /*39d0*/  ISETP.GT.AND P1, PT, R63, 0x30, !P1 ;  /* 0x000000303f00780c */ /* 0x000fe40004f24270 */
[----:B------:R-:W-:Y:S02]  /*39e0*/  FMNMX.FTZ R5, R40, R5, !PT ;  /* 0x0000000528057209 */ /* 0x000fe40007810000 */
[----:B------:R-:W-:Y:S02]  /*39f0*/  ISETP.LT.OR P1, PT, R61, 0x31, P1 ;  /* 0x000000313d00780c */ /* 0x000fe40000f21670 */
[----:B------:R-:W-:-:S02]  /*3a00*/  FMNMX.FTZ R5, R36, R5, !PT ;  /* 0x0000000524057209 */ /* 0x000fc40007810000 */
[----:B------:R-:W-:Y:S02]  /*3a10*/  FSEL R62, R33, -INF , !P1 ;  /* 0xff800000213e7808 */ /* 0x000fe40004800000 */
[----:B------:R-:W-:Y:S02]  /*3a20*/  ISETP.GT.AND P1, PT, R63, 0x31, !P2 ;  /* 0x000000313f00780c */ /* 0x000fe40005724270 */
[----:B------:R-:W-:Y:S02]  /*3a30*/  ISETP.NE.AND P2, PT, R68, RZ, PT ;  /* 0x000000ff4400720c */ /* 0x000fe40003f45270 */
[----:B------:R-:W-:Y:S02]  /*3a40*/  ISETP.LT.OR P1, PT, R61, 0x32, P1 ;  /* 0x000000323d00780c */ /* 0x000fe40000f21670 */
[----:B------:R-:W-:Y:S02]  /*3a50*/  FMNMX.FTZ R5, R28, R5, !PT ;  /* 0x000000051c057209 */ /* 0x000fe40007810000 */
[----:B------:R-:W-:-:S02]  /*3a60*/  FSEL R64, R35, -INF , !P1 ;  /* 0xff80000023407808 */ /* 0x000fc40004800000 */
[----:B------:R-:W-:Y:S02]  /*3a70*/  ISETP.GT.AND P1, PT, R63, 0x38, !P6 ;  /* 0x000000383f00780c */ /* 0x000fe40007724270 */
[----:B------:R-:W-:Y:S02]  /*3a80*/  ISETP.NE.AND P6, PT, R72, RZ, PT ;  /* 0x000000ff4800720c */ /* 0x000fe40003fc5270 */
        /* <DEDUP_REMOVED lines=12> */
[C---:B------:R-:W-:Y:S02]  /*3b50*/  ISETP.GT.AND P1, PT, R63.reuse, 0x40, !P1 ;  /* 0x000000403f00780c */ /* 0x040fe40004f24270 */
[----:B------:R-:W-:Y:S01]  /*3b60*/  ISETP.GT.AND P3, PT, R63, 0x70, !P3 ;  /* 0x000000703f00780c */ /* 0x000fe20005f64270 */
[----:B------:R-:W0:Y:S01]  /*3b70*/  SHFL.BFLY PT, R10, R5, 0x2, 0x1f ;  /* 0x0c401f00050a7f89 */ /* 0x000e2200000e0000 */
[----:B------:R-:W-:Y:S02]  /*3b80*/  ISETP.LT.OR P1, PT, R61, 0x41, P1 ;  /* 0x000000413d00780c */ /* 0x000fe40000f21670 */
[----:B------:R-:W-:-:S02]  /*3b90*/  ISETP.GT.AND P4, PT, R63, 0x71, !P4 ;  /* 0x000000713f00780c */ /* 0x000fc40006784270 */
[----:B------:R-:W-:Y:S02]  /*3ba0*/  FSEL R70, R41, -INF , !P1 ;  /* 0xff80000029467808 */ /* 0x000fe40004800000 */
[----:B------:R-:W-:Y:S02]  /*3bb0*/  ISETP.NE.AND P1, PT, R91, RZ, PT ;  /* 0x000000ff5b00720c */ /* 0x000fe40003f25270 */
[----:B------:R-:W-:Y:S02]  /*3bc0*/  ISETP.LT.OR P3, PT, R61, 0x71, P3 ;  /* 0x000000713d00780c */ /* 0x000fe40001f61670 */
[C---:B------:R-:W-:Y:S02]  /*3bd0*/  ISETP.GT.AND P1, PT, R63.reuse, 0x41, !P1 ;  /* 0x000000413f00780c */ /* 0x040fe40004f24270 */
[----:B------:R-:W-:Y:S02]  /*3be0*/  ISETP.GT.AND P5, PT, R63, 0x78, !P5 ;  /* 0x000000783f00780c */ /* 0x000fe40006fa4270 */
[----:B------:R-:W-:-:S02]  /*3bf0*/  ISETP.LT.OR P1, PT, R61, 0x42, P1 ;  /* 0x000000423d00780c */ /* 0x000fc40000f21670 */
[----:B------:R-:W-:Y:S02]  /*3c00*/  ISETP.LT.OR P4, PT, R61, 0x72, P4 ;  /* 0x000000723d00780c */ /* 0x000fe40002781670 */
[----:B------:R-:W-:Y:S02]  /*3c10*/  FSEL R72, R43, -INF , !P1 ;  /* 0xff8000002b487808 */ /* 0x000fe40004800000 */
[----:B------:R-:W-:Y:S02]  /*3c20*/  ISETP.NE.AND P1, PT, R93, RZ, PT ;  /* 0x000000ff5d00720c */ /* 0x000fe40003f25270 */
[----:B------:R-:W-:Y:S02]  /*3c30*/  ISETP.LT.OR P5, PT, R61, 0x79, P5 ;  /* 0x000000793d00780c */ /* 0x000fe40002fa1670 */
[----:B------:R-:W-:Y:S02]  /*3c40*/  ISETP.GT.AND P1, PT, R63, 0x48, !P1 ;  /* 0x000000483f00780c */ /* 0x000fe40004f24270 */
[----:B0-----:R-:W-:-:S02]  /*3c50*/  FMNMX.FTZ R11, R5, R10, !PT ;  /* 0x0000000a050b7209 */ /* 0x001fc40007810000 */
[----:B------:R-:W-:Y:S02]  /*3c60*/  ISETP.LT.OR P1, PT, R61, 0x49, P1 ;  /* 0x000000493d00780c */ /* 0x000fe40000f21670 */
[----:B------:R-:W-:Y:S01]  /*3c70*/  FSEL R22, R22, -INF , !P4 ;  /* 0xff80000016167808 */ /* 0x000fe20006000000 */
[----:B------:R-:W0:Y:S01]  /*3c80*/  SHFL.BFLY PT, R10, R11, 0x1, 0x1f ;  /* 0x0c201f000b0a7f89 */ /* 0x000e2200000e0000 */
[----:B------:R-:W-:Y:S02]  /*3c90*/  FSEL R74, R45, -INF , !P1 ;  /* 0xff8000002d4a7808 */ /* 0x000fe40004800000 */
[----:B------:R-:W-:Y:S02]  /*3ca0*/  ISETP.NE.AND P1, PT, R95, RZ, PT ;  /* 0x000000ff5f00720c */ /* 0x000fe40003f25270 */
[----:B------:R-:W-:Y:S02]  /*3cb0*/  R2UR UR11, R18 ;  /* 0x00000000120b72ca */ /* 0x000fe400000e0000 */
[----:B------:R-:W-:-:S04]  /*3cc0*/  ISETP.GT.AND P1, PT, R63, 0x49, !P1 ;  /* 0x000000493f00780c */ /* 0x000fc80004f24270 */
[----:B------:R-:W-:-:S04]  /*3cd0*/  ISETP.LT.OR P1, PT, R61, 0x4a, P1 ;  /* 0x0000004a3d00780c */ /* 0x000fc80000f21670 */
[----:B------:R-:W-:Y:S02]  /*3ce0*/  FSEL R76, R47, -INF , !P1 ;  /* 0xff8000002f4c7808 */ /* 0x000fe40004800000 */
[----:B------:R-:W-:Y:S01]  /*3cf0*/  ISETP.NE.AND P1, PT, R97, RZ, PT ;  /* 0x000000ff6100720c */ /* 0x000fe20003f25270 */
[----:B------:R-:W-:-:S03]  /*3d00*/  UIADD3 UR45, UR11, UR45, URZ ;  /* 0x0000002d0b2d7290 */ /* 0x000fc6000fffe03f */
[----:B------:R-:W-:Y:S01]  /*3d10*/  ISETP.GT.AND P1, PT, R63, 0x50, !P1 ;  /* 0x000000503f00780c */ /* 0x000fe20004f24270 */
[----:B------:R-:W-:Y:S01]  /*3d20*/  UIADD3 UR10, UR45, UR10, URZ ;  /* 0x0000000a2d0a7290 */ /* 0x000fe2000fffe03f */
[----:B0-----:R-:W-:Y:S02]  /*3d30*/  FMNMX.FTZ R10, R11, R10, !PT ;  /* 0x0000000a0b0a7209 */ /* 0x001fe40007810000 */
[----:B------:R-:W-:-:S03]  /*3d40*/  ISETP.LT.OR P1, PT, R61, 0x51, P1 ;  /* 0x000000513d00780c */ /* 0x000fc60000f21670 */
[----:B------:R-:W-:Y:S01]  /*3d50*/  FMUL.FTZ R13, R10, R9 ;  /* 0x000000090a0d7220 */ /* 0x000fe20000410000 */
[----:B------:R-:W-:Y:S02]  /*3d60*/  FSEL R78, R49, -INF , !P1 ;  /* 0xff800000314e7808 */ /* 0x000fe40004800000 */
[----:B------:R-:W-:-:S04]  /*3d70*/  ISETP.NE.AND P1, PT, R99, RZ, PT ;  /* 0x000000ff6300720c */ /* 0x000fc80003f25270 */
[----:B------:R-:W-:-:S04]  /*3d80*/  ISETP.GT.AND P1, PT, R63, 0x51, !P1 ;  /* 0x000000513f00780c */ /* 0x000fc80004f24270 */
[----:B------:R-:W-:-:S04]  /*3d90*/  ISETP.LT.OR P1, PT, R61, 0x52, P1 ;  /* 0x000000523d00780c */ /* 0x000fc80000f21670 */
        /* <DEDUP_REMOVED lines=9> */
[----:B------:R-:W-:Y:S02]  /*3e30*/  ISETP.GT.AND P1, PT, R63, 0x60, !P2 ;  /* 0x000000603f00780c */ /* 0x000fe40005724270 */
[----:B------:R-:W-:Y:S02]  /*3e40*/  ISETP.NE.AND P2, PT, R105, RZ, PT ;  /* 0x000000ff6900720c */ /* 0x000fe40003f45270 */
[----:B------:R-:W-:Y:S02]  /*3e50*/  ISETP.LT.OR P1, PT, R61, 0x61, P1 ;  /* 0x000000613d00780c */ /* 0x000fe40000f21670 */
[----:B------:R-:W-:Y:S02]  /*3e60*/  ISETP.GT.AND P2, PT, R63, 0x69, !P2 ;  /* 0x000000693f00780c */ /* 0x000fe40005744270 */
[----:B------:R-:W-:-:S02]  /*3e70*/  FSEL R86, R57, -INF , !P1 ;  /* 0xff80000039567808 */ /* 0x000fc40004800000 */
[----:B------:R-:W-:Y:S02]  /*3e80*/  ISETP.GT.AND P1, PT, R63, 0x61, !P6 ;  /* 0x000000613f00780c */ /* 0x000fe40007724270 */
[----:B------:R-:W-:Y:S02]  /*3e90*/  ISETP.NE.AND P6, PT, R69, RZ, PT ;  /* 0x000000ff4500720c */ /* 0x000fe40003fc5270 */
[C---:B------:R-:W-:Y:S02]  /*3ea0*/  ISETP.LT.OR P1, PT, R61.reuse, 0x62, P1 ;  /* 0x000000623d00780c */ /* 0x040fe40000f21670 */
[----:B------:R-:W-:Y:S02]  /*3eb0*/  ISETP.LT.OR P2, PT, R61, 0x6a, P2 ;  /* 0x0000006a3d00780c */ /* 0x000fe40001741670 */
[----:B------:R-:W-:Y:S02]  /*3ec0*/  FSEL R88, R59, -INF , !P1 ;  /* 0xff8000003b587808 */ /* 0x000fe40004800000 */
[----:B------:R-:W-:-:S04]  /*3ed0*/  FSETP.NEU.FTZ.AND P1, PT, R10, -INF , PT ;  /* 0xff8000000a00780b */ /* 0x000fc80003f3d000 */
[----:B------:R-:W-:Y:S02]  /*3ee0*/  FSEL R35, R13, RZ, P1 ;  /* 0x000000ff0d237208 */ /* 0x000fe40000800000 */
[----:B------:R-:W-:Y:S02]  /*3ef0*/  ISETP.GT.AND P1, PT, R63, RZ, !P6 ;  /* 0x000000ff3f00720c */ /* 0x000fe40007724270 */
[----:B------:R-:W-:Y:S01]  /*3f00*/  ISETP.NE.AND P6, PT, R77, RZ, PT ;  /* 0x000000ff4d00720c */ /* 0x000fe20003fc5270 */
[-CC-:B------:R-:W-:Y:S01]  /*3f10*/  FFMA.FTZ R14, R130, R9.reuse, -R35.reuse ;  /* 0x00000009820e7223 */ /* 0x180fe20000010823 */
[----:B------:R-:W-:Y:S01]  /*3f20*/  ISETP.LT.OR P1, PT, R61, 0x1, P1 ;  /* 0x000000013d00780c */ /* 0x000fe20000f21670 */
[-CC-:B------:R-:W-:Y:S01]  /*3f30*/  FFMA.FTZ R164, R104, R9.reuse, -R35.reuse ;  /* 0x0000000968a47223 */ /* 0x180fe20000010823 */
[----:B------:R-:W-:Y:S01]  /*3f40*/  FSEL R104, R19, -INF , !P3 ;  /* 0xff80000013687808 */ /* 0x000fe20005800000 */
[-CC-:B------:R-:W-:Y:S01]  /*3f50*/  FFMA.FTZ R19, R102, R9.reuse, -R35.reuse ;  /* 0x0000000966137223 */ /* 0x180fe20000010823 */
[----:B------:R-:W-:Y:S01]  /*3f60*/  FSEL R4, R4, -INF , !P1 ;  /* 0xff80000004047808 */ /* 0x000fe20004800000 */
[-CC-:B------:R-:W-:Y:S01]  /*3f70*/  FFMA.FTZ R180, R180, R9.reuse, -R35.reuse ;  /* 0x00000009b4b47223 */ /* 0x180fe20000010823 */
[----:B------:R-:W-:Y:S01]  /*3f80*/  ISETP.NE.AND P1, PT, R73, RZ, PT ;  /* 0x000000ff4900720c */ /* 0x000fe20003f25270 */
[-CC-:B------:R-:W-:Y:S01]  /*3f90*/  FFMA.FTZ R5, R126, R9.reuse, -R35.reuse ;  /* 0x000000097e057223 */ /* 0x180fe20000010823 */
[----:B------:R-:W-:Y:S01]  /*3fa0*/  FMNMX.FTZ R13, R4, R42, !PT ;  /* 0x0000002a040d7209 */ /* 0x000fe20007810000 */
[--C-:B------:R-:W-:Y:S01]  /*3fb0*/  FFMA.FTZ R182, R182, R9, -R35.reuse ;  /* 0x00000009b6b67223 */ /* 0x100fe20000010823 */
[----:B------:R-:W-:Y:S01]  /*3fc0*/  ISETP.GT.AND P1, PT, R63, 0x68, !P1 ;  /* 0x000000683f00780c */ /* 0x000fe20004f24270 */
[----:B------:R-:W-:Y:S01]  /*3fd0*/  MUFU.EX2 R180, R180 ;  /* 0x000000b400b47308 */ /* 0x000fe20000000800 */
[----:B------:R-:W-:Y:S01]  /*3fe0*/  FMNMX.FTZ R13, R44, R13, !PT ;  /* 0x0000000d2c0d7209 */ /* 0x000fe20007810000 */
[-CC-:B------:R-:W-:Y:S01]  /*3ff0*/  FFMA.FTZ R11, R128, R9.reuse, -R35.reuse ;  /* 0x00000009800b7223 */ /* 0x180fe20000010823 */
[----:B------:R-:W-:Y:S01]  /*4000*/  ISETP.LT.OR P1, PT, R61, 0x69, P1 ;  /* 0x000000693d00780c */ /* 0x000fe20000f21670 */
[--C-:B------:R-:W-:Y:S01]  /*4010*/  FFMA.FTZ R176, R176, R9, -R35.reuse ;  /* 0x00000009b0b07223 */ /* 0x100fe20000010823 */
[----:B------:R-:W-:Y:S01]  /*4020*/  FMNMX.FTZ R13, R46, R13, !PT ;  /* 0x0000000d2e0d7209 */ /* 0x000fe20007810000 */
[--C-:B------:R-:W-:Y:S01]  /*4030*/  FFMA.FTZ R178, R124, R9, -R35.reuse ;  /* 0x000000097cb27223 */ /* 0x100fe20000010823 */
[----:B------:R-:W-:Y:S01]  /*4040*/  FSEL R20, R20, -INF , !P1 ;  /* 0xff80000014147808 */ /* 0x000fe20004800000 */
[----:B------:R-:W0:Y:S01]  /*4050*/  MUFU.EX2 R5, R5 ;  /* 0x0000000500057308 */ /* 0x000e220000000800 */
[----:B------:R-:W-:Y:S01]  /*4060*/  FMNMX.FTZ R15, R12, R13, !PT ;  /* 0x0000000d0c0f7209 */ /* 0x000fe20007810000 */
[-CC-:B------:R-:W-:Y:S01]  /*4070*/  FFMA.FTZ R32, R32, R9.reuse, -R35.reuse ;  /* 0x0000000920207223 */ /* 0x180fe20000010823 */
[----:B------:R-:W-:Y:S01]  /*4080*/  ISETP.GT.AND P6, PT, R63, 0x79, !P6 ;  /* 0x000000793f00780c */ /* 0x000fe200077c4270 */
[--C-:B------:R-:W-:Y:S01]  /*4090*/  FFMA.FTZ R122, R122, R9, -R35.reuse ;  /* 0x000000097a7a7223 */ /* 0x100fe20000010823 */
[----:B------:R-:W-:Y:S01]  /*40a0*/  FMNMX.FTZ R15, R48, R15, !PT ;  /* 0x0000000f300f7209 */ /* 0x000fe20007810000 */
[--C-:B------:R-:W-:Y:S01]  /*40b0*/  FFMA.FTZ R172, R120, R9, -R35.reuse ;  /* 0x0000000978ac7223 */ /* 0x100fe20000010823 */
[----:B------:R-:W-:Y:S01]  /*40c0*/  ISETP.LT.OR P6, PT, R61, 0x7a, P6 ;  /* 0x0000007a3d00780c */ /* 0x000fe200037c1670 */
[----:B------:R1:W-:Y:S01]  /*40d0*/  MUFU.EX2 R13, R14 ;  /* 0x0000000e000d7308 */ /* 0x0003e20000000800 */
[----:B------:R-:W-:Y:S01]  /*40e0*/  FMNMX.FTZ R15, R50, R15, !PT ;  /* 0x0000000f320f7209 */ /* 0x000fe20007810000 */
[-CC-:B------:R-:W-:Y:S01]  /*40f0*/  FFMA.FTZ R118, R118, R9.reuse, -R35.reuse ;  /* 0x0000000976767223 */ /* 0x180fe20000010823 */
[----:B------:R-:W-:Y:S01]  /*4100*/  FSEL R102, R23, -INF , !P5 ;  /* 0xff80000017667808 */ /* 0x000fe20006800000 */
[--C-:B------:R-:W-:Y:S01]  /*4110*/  FFMA.FTZ R174, R116, R9, -R35.reuse ;  /* 0x0000000974ae7223 */ /* 0x100fe20000010823 */
[----:B------:R-:W-:Y:S01]  /*4120*/  FMNMX.FTZ R15, R52, R15, !PT ;  /* 0x0000000f340f7209 */ /* 0x000fe20007810000 */
[--C-:B------:R-:W-:Y:S01]  /*4130*/  FFMA.FTZ R114, R114, R9, -R35.reuse ;  /* 0x0000000972727223 */ /* 0x100fe20000010823 */
[----:B------:R-:W-:Y:S01]  /*4140*/  FSEL R24, R24, -INF , !P6 ;  /* 0xff80000018187808 */ /* 0x000fe20007000000 */
[----:B------:R-:W2:Y:S01]  /*4150*/  MUFU.EX2 R182, R182 ;  /* 0x000000b600b67308 */ /* 0x000ea20000000800 */
[----:B------:R-:W-:Y:S01]  /*4160*/  FMNMX.FTZ R25, R54, R15, !PT ;  /* 0x0000000f36197209 */ /* 0x000fe20007810000 */
[----:B-1----:R-:W-:Y:S01]  /*4170*/  FFMA.FTZ R14, R106, R9, -R35 ;  /* 0x000000096a0e7223 */ /* 0x002fe20000010823 */
[----:B------:R-:W-:Y:S01]  /*4180*/  FSEL R106, R21, -INF , !P2 ;  /* 0xff800000156a7808 */ /* 0x000fe20005000000 */
[----:B0-----:R-:W-:Y:S01]  /*4190*/  FADD.FTZ R45, R180, R5 ;  /* 0x00000005b42d7221 */ /* 0x001fe20000010000 */
        /* <DEDUP_REMOVED lines=22> */
[----:B------:R-:W-:Y:S01]  /*4300*/  F2FP.F16.F32.PACK_AB R180, R5, R180 ;  /* 0x000000b405b4723e */ /* 0x000fe200000000ff */
[--C-:B------:R-:W-:Y:S01]  /*4310*/  FFMA.FTZ R30, R30, R9, -R35.reuse ;  /* 0x000000091e1e7223 */ /* 0x100fe20000010823 */
[----:B------:R-:W-:Y:S01]  /*4320*/  FMNMX.FTZ R27, R68, R27, !PT ;  /* 0x0000001b441b7209 */ /* 0x000fe20007810000 */
[-CC-:B------:R-:W-:Y:S01]  /*4330*/  FFMA.FTZ R26, R26, R9.reuse, -R35.reuse ;  /* 0x000000091a1a7223 */ /* 0x180fe20000010823 */
[----:B------:R-:W-:Y:S01]  /*4340*/  FFMA.FTZ R35, R38, R9, -R35 ;  /* 0x0000000926237223 */ /* 0x000fe20000010823 */
[----:B------:R-:W3:Y:S01]  /*4350*/  MUFU.EX2 R178, R178 ;  /* 0x000000b200b27308 */ /* 0x000ee20000000800 */
[----:B------:R-:W-:-:S04]  /*4360*/  FMNMX.FTZ R29, R70, R27, !PT ;  /* 0x0000001b461d7209 */ /* 0x000fc80007810000 */
[----:B------:R-:W-:-:S03]  /*4370*/  FMNMX.FTZ R29, R72, R29, !PT ;  /* 0x0000001d481d7209 */ /* 0x000fc60007810000 */
[----:B------:R2:W-:Y:S01]  /*4380*/  MUFU.EX2 R43, R32 ;  /* 0x00000020002b7308 */ /* 0x0005e20000000800 */
[----:B------:R-:W-:-:S04]  /*4390*/  FMNMX.FTZ R29, R74, R29, !PT ;  /* 0x0000001d4a1d7209 */ /* 0x000fc80007810000 */
[----:B------:R-:W-:-:S03]  /*43a0*/  FMNMX.FTZ R29, R76, R29, !PT ;  /* 0x0000001d4c1d7209 */ /* 0x000fc60007810000 */
[----:B------:R-:W4:Y:S01]  /*43b0*/  MUFU.EX2 R15, R122 ;  /* 0x0000007a000f7308 */ /* 0x000f220000000800 */
[----:B------:R-:W-:Y:S01]  /*43c0*/  FMNMX.FTZ R31, R78, R29, !PT ;  /* 0x0000001d4e1f7209 */ /* 0x000fe20007810000 */
[----:B--2---:R-:W-:Y:S01]  /*43d0*/  FADD.FTZ R32, R182, R45 ;  /* 0x0000002db6207221 */ /* 0x004fe20000010000 */
[C---:B0-----:R-:W-:Y:S02]  /*43e0*/  F2FP.F16.F32.PACK_AB R182, R11.reuse, R182 ;  /* 0x000000b60bb6723e */ /* 0x041fe400000000ff */
[----:B------:R-:W-:Y:S01]  /*43f0*/  FMNMX.FTZ R31, R80, R31, !PT ;  /* 0x0000001f501f7209 */ /* 0x000fe20007810000 */
[----:B------:R-:W-:Y:S02]  /*4400*/  FADD.FTZ R45, R11, R32 ;  /* 0x000000200b2d7221 */ /* 0x000fe40000010000 */
[----:B------:R-:W0:Y:S01]  /*4410*/  MUFU.EX2 R172, R172 ;  /* 0x000000ac00ac7308 */ /* 0x000e220000000800 */
[----:B------:R-:W-:Y:S01]  /*4420*/  FMNMX.FTZ R31, R82, R31, !PT ;  /* 0x0000001f521f7209 */ /* 0x000fe20007810000 */
[----:B-1----:R-:W-:Y:S01]  /*4430*/  FADD.FTZ R32, R176, R45 ;  /* 0x0000002db0207221 */ /* 0x002fe20000010000 */
[----:B------:R-:W-:-:S02]  /*4440*/  F2FP.F16.F32.PACK_AB R176, R13, R176 ;  /* 0x000000b00db0723e */ /* 0x000fc400000000ff */
[----:B------:R-:W-:Y:S01]  /*4450*/  FMNMX.FTZ R31, R84, R31, !PT ;  /* 0x0000001f541f7209 */ /* 0x000fe20007810000 */
[----:B------:R-:W-:Y:S02]  /*4460*/  FADD.FTZ R45, R13, R32 ;  /* 0x000000200d2d7221 */ /* 0x000fe40000010000 */
[----:B------:R-:W1:Y:S01]  /*4470*/  MUFU.EX2 R25, R118 ;  /* 0x0000007600197308 */ /* 0x000e620000000800 */
[----:B------:R-:W-:Y:S01]  /*4480*/  FMNMX.FTZ R33, R86, R31, !PT ;  /* 0x0000001f56217209 */ /* 0x000fe20007810000 */
[----:B---3--:R-:W-:Y:S01]  /*4490*/  FADD.FTZ R32, R178, R45 ;  /* 0x0000002db2207221 */ /* 0x008fe20000010000 */
[C---:B----4-:R-:W-:Y:S02]  /*44a0*/  F2FP.F16.F32.PACK_AB R178, R15.reuse, R178 ;  /* 0x000000b20fb2723e */ /* 0x050fe400000000ff */
[----:B------:R-:W-:Y:S01]  /*44b0*/  FMNMX.FTZ R33, R88, R33, !PT ;  /* 0x0000002158217209 */ /* 0x000fe20007810000 */
[----:B------:R-:W-:Y:S01]  /*44c0*/  FADD.FTZ R45, R15, R32 ;  /* 0x000000200f2d7221 */ /* 0x000fe20000010000 */
[----:B------:R-:W-:Y:S01]  /*44d0*/  VIADD R15, R17, 0xfffffffe ;  /* 0xfffffffe110f7836 */ /* 0x000fe20000000000 */
[----:B------:R2:W-:Y:S01]  /*44e0*/  MUFU.EX2 R31, R14 ;  /* 0x0000000e001f7308 */ /* 0x0005e20000000800 */
[----:B------:R-:W-:Y:S01]  /*44f0*/  FMNMX.FTZ R33, R20, R33, !PT ;  /* 0x0000002114217209 */ /* 0x000fe20007810000 */
[----:B0-----:R-:W-:-:S03]  /*4500*/  FADD.FTZ R32, R172, R45 ;  /* 0x0000002dac207221 */ /* 0x001fc60000010000 */
[----:B------:R-:W-:-:S03]  /*4510*/  FMNMX.FTZ R33, R106, R33, !PT ;  /* 0x000000216a217209 */ /* 0x000fc60007810000 */
[----:B------:R-:W0:Y:S01]  /*4520*/  MUFU.EX2 R174, R174 ;  /* 0x000000ae00ae7308 */ /* 0x000e220000000800 */
[----:B------:R-:W-:Y:S01]  /*4530*/  FMNMX.FTZ R33, R104, R33, !PT ;  /* 0x0000002168217209 */ /* 0x000fe20007810000 */
[C---:B-1----:R-:W-:Y:S01]  /*4540*/  FADD.FTZ R47, R25.reuse, R32 ;  /* 0x00000020192f7221 */ /* 0x042fe20000010000 */
[----:B------:R-:W-:Y:S02]  /*4550*/  F2FP.F16.F32.PACK_AB R172, R25, R172 ;  /* 0x000000ac19ac723e */ /* 0x000fe400000000ff */
[----:B------:R-:W-:-:S03]  /*4560*/  FMNMX.FTZ R33, R22, R33, !PT ;  /* 0x0000002116217209 */ /* 0x000fc60007810000 */
[----:B------:R-:W1:Y:S01]  /*4570*/  MUFU.EX2 R27, R114 ;  /* 0x00000072001b7308 */ /* 0x000e620000000800 */
[----:B------:R-:W-:-:S04]  /*4580*/  FMNMX.FTZ R33, R102, R33, !PT ;  /* 0x0000002166217209 */ /* 0x000fc80007810000 */
[----:B------:R-:W-:-:S03]  /*4590*/  FMNMX.FTZ R33, R24, R33, !PT ;  /* 0x0000002118217209 */ /* 0x000fc60007810000 */
[----:B------:R-:W3:Y:S02]  /*45a0*/  MUFU.EX2 R168, R168 ;  /* 0x000000a800a87308 */ /* 0x000ee40000000800 */
[----:B--2---:R-:W2:Y:S06]  /*45b0*/  SHFL.BFLY PT, R14, R33, 0x2, 0x1f ;  /* 0x0c401f00210e7f89 */ /* 0x004eac00000e0000 */
[----:B------:R-:W4:Y:S08]  /*45c0*/  MUFU.EX2 R29, R110 ;  /* 0x0000006e001d7308 */ /* 0x000f300000000800 */
[----:B------:R-:W-:Y:S08]  /*45d0*/  MUFU.EX2 R170, R170 ;  /* 0x000000aa00aa7308 */ /* 0x000ff00000000800 */
[----:B------:R0:W-:Y:S01]  /*45e0*/  MUFU.EX2 R41, R34 ;  /* 0x0000002200297308 */ /* 0x0001e20000000800 */
[----:B--2---:R-:W-:-:S05]  /*45f0*/  FMNMX.FTZ R19, R33, R14, !PT ;  /* 0x0000000e21137209 */ /* 0x004fca0007810000 */
[----:B------:R-:W2:Y:S02]  /*4600*/  SHFL.BFLY PT, R14, R19, 0x1, 0x1f ;  /* 0x0c201f00130e7f89 */ /* 0x000ea400000e0000 */
[----:B------:R-:W-:Y:S01]  /*4610*/  MUFU.EX2 R164, R164 ;  /* 0x000000a400a47308 */ /* 0x000fe20000000800 */
[----:B0-----:R-:W-:Y:S01]  /*4620*/  FADD.FTZ R34, R174, R47 ;  /* 0x0000002fae227221 */ /* 0x001fe20000010000 */
[----:B-1----:R-:W-:-:S03]  /*4630*/  F2FP.F16.F32.PACK_AB R174, R27, R174 ;  /* 0x000000ae1bae723e */ /* 0x002fc600000000ff */
[----:B------:R-:W-:-:S03]  /*4640*/  FADD.FTZ R47, R27, R34 ;  /* 0x000000221b2f7221 */ /* 0x000fc60000010000 */
[----:B------:R-:W-:Y:S01]  /*4650*/  MUFU.EX2 R100, R100 ;  /* 0x0000006400647308 */ /* 0x000fe20000000800 */
[----:B---3--:R-:W-:Y:S01]  /*4660*/  FADD.FTZ R34, R168, R47 ;  /* 0x0000002fa8227221 */ /* 0x008fe20000010000 */
[----:B----4-:R-:W-:-:S03]  /*4670*/  F2FP.F16.F32.PACK_AB R168, R29, R168 ;  /* 0x000000a81da8723e */ /* 0x010fc600000000ff */
[----:B------:R-:W-:-:S03]  /*4680*/  FADD.FTZ R47, R29, R34 ;  /* 0x000000221d2f7221 */ /* 0x000fc60000010000 */
[----:B------:R-:W0:Y:S01]  /*4690*/  MUFU.EX2 R23, R98 ;  /* 0x0000006200177308 */ /* 0x000e220000000800 */
[----:B--2---:R-:W-:-:S07]  /*46a0*/  FMNMX.FTZ R14, R19, R14, !PT ;  /* 0x0000000e130e7209 */ /* 0x004fce0007810000 */
[----:B------:R-:W-:Y:S01]  /*46b0*/  MUFU.EX2 R96, R96 ;  /* 0x0000006000607308 */ /* 0x000fe20000000800 */
[C---:B------:R-:W-:Y:S01]  /*46c0*/  FSETP.NEU.FTZ.AND P1, PT, R14.reuse, -INF , PT ;  /* 0xff8000000e00780b */ /* 0x040fe20003f3d000 */
[----:B------:R-:W-:-:S06]  /*46d0*/  FMUL.FTZ R19, R14, R9 ;  /* 0x000000090e137220 */ /* 0x000fcc0000410000 */
[----:B------:R-:W-:Y:S01]  /*46e0*/  MUFU.EX2 R37, R94 ;  /* 0x0000005e00257308 */ /* 0x000fe20000000800 */
[----:B------:R-:W-:Y:S02]  /*46f0*/  FSEL R19, R19, RZ, P1 ;  /* 0x000000ff13137208 */ /* 0x000fe40000800000 */
[----:B------:R-:W-:Y:S02]  /*4700*/  PLOP3.LUT P1, PT, PT, PT, UP0, 0x40, 0x0 ;  /* 0x000000000000781c */ /* 0x000fe40003f2e808 */
[----:B0-----:R-:W-:Y:S01]  /*4710*/  F2FP.F16.F32.PACK_AB R166, R23, R100 ;  /* 0x0000006417a6723e */ /* 0x001fe200000000ff */
[-CC-:B------:R-:W-:Y:S01]  /*4720*/  FFMA.FTZ R4, R4, R9.reuse, -R19.reuse ;  /* 0x0000000904047223 */ /* 0x180fe20000010813 */
[-CC-:B------:R-:W-:Y:S01]  /*4730*/  FFMA.FTZ R42, R42, R9.reuse, -R19.reuse ;  /* 0x000000092a2a7223 */ /* 0x180fe20000010813 */
[-CC-:B------:R-:W-:Y:S01]  /*4740*/  FFMA.FTZ R44, R44, R9.reuse, -R19.reuse ;  /* 0x000000092c2c7223 */ /* 0x180fe20000010813 */
[-CC-:B------:R-:W-:Y:S01]  /*4750*/  FFMA.FTZ R46, R46, R9.reuse, -R19.reuse ;  /* 0x000000092e2e7223 */ /* 0x180fe20000010813 */
[-CC-:B------:R-:W-:Y:S01]  /*4760*/  FFMA.FTZ R12, R12, R9.reuse, -R19.reuse ;  /* 0x000000090c0c7223 */ /* 0x180fe20000010813 */
        /* <DEDUP_REMOVED lines=8> */
[----:B------:R-:W0:Y:S01]  /*47f0*/  MUFU.EX2 R4, R4 ;  /* 0x0000000400047308 */ /* 0x000e220000000800 */
        /* <DEDUP_REMOVED lines=13> */
[-CC-:B------:R-:W-:Y:S01]  /*48d0*/  FFMA.FTZ R86, R86, R9.reuse, -R19.reuse ;  /* 0x0000000956567223 */ /* 0x180fe20000010813 */
[-C--:B------:R-:W-:Y:S01]  /*48e0*/  FFMA.FTZ R88, R88, R9.reuse, -R19 ;  /* 0x0000000958587223 */ /* 0x080fe20000010813 */
[----:B------:R-:W2:Y:S01]  /*48f0*/  MUFU.EX2 R183, R46 ;  /* 0x0000002e00b77308 */ /* 0x000ea20000000800 */
[----:B0-----:R-:W-:Y:S01]  /*4900*/  FADD.FTZ R45, R4, R181 ;  /* 0x000000b5042d7221 */ /* 0x001fe20000010000 */
[-CC-:B------:R-:W-:Y:S01]  /*4910*/  FFMA.FTZ R20, R20, R9.reuse, -R19.reuse ;  /* 0x0000000914147223 */ /* 0x180fe20000010813 */
[-CC-:B------:R-:W-:Y:S01]  /*4920*/  FFMA.FTZ R106, R106, R9.reuse, -R19.reuse ;  /* 0x000000096a6a7223 */ /* 0x180fe20000010813 */
[-CC-:B------:R-:W-:Y:S01]  /*4930*/  FFMA.FTZ R104, R104, R9.reuse, -R19.reuse ;  /* 0x0000000968687223 */ /* 0x180fe20000010813 */
[-CC-:B------:R-:W-:Y:S01]  /*4940*/  FFMA.FTZ R22, R22, R9.reuse, -R19.reuse ;  /* 0x0000000916167223 */ /* 0x180fe20000010813 */
[-CC-:B------:R-:W-:Y:S01]  /*4950*/  FFMA.FTZ R102, R102, R9.reuse, -R19.reuse ;  /* 0x0000000966667223 */ /* 0x180fe20000010813 */
[----:B------:R-:W-:Y:S01]  /*4960*/  FFMA.FTZ R19, R24, R9, -R19 ;  /* 0x0000000918137223 */ /* 0x000fe20000010813 */
[----:B------:R-:W0:Y:S01]  /*4970*/  MUFU.EX2 R12, R12 ;  /* 0x0000000c000c7308 */ /* 0x000e220000000800 */
[----:B-1----:R-:W-:Y:S01]  /*4980*/  FADD.FTZ R32, R44, R45 ;  /* 0x0000002d2c207221 */ /* 0x002fe20000010000 */
[----:B------:R-:W-:-:S02]  /*4990*/  F2FP.F16.F32.PACK_AB R181, R181, R4 ;  /* 0x00000004b5b5723e */ /* 0x000fc400000000ff */
[----:B------:R-:W-:-:S04]  /*49a0*/  F2FP.F16.F32.PACK_AB R160, R37, R96 ;  /* 0x0000006025a0723e */ /* 0x000fc800000000ff */
[----:B------:R-:W1:Y:S01]  /*49b0*/  MUFU.EX2 R177, R48 ;  /* 0x0000003000b17308 */ /* 0x000e620000000800 */
[C---:B--2---:R-:W-:Y:S01]  /*49c0*/  FADD.FTZ R45, R183.reuse, R32 ;  /* 0x00000020b72d7221 */ /* 0x044fe20000010000 */
[----:B------:R-:W-:-:S06]  /*49d0*/  F2FP.F16.F32.PACK_AB R183, R183, R44 ;  /* 0x0000002cb7b7723e */ /* 0x000fcc00000000ff */
[----:B------:R-:W2:Y:S01]  /*49e0*/  MUFU.EX2 R50, R50 ;  /* 0x0000003200327308 */ /* 0x000ea20000000800 */
[----:B0-----:R-:W-:-:S07]  /*49f0*/  FADD.FTZ R32, R12, R45 ;  /* 0x0000002d0c207221 */ /* 0x001fce0000010000 */
[----:B------:R-:W0:Y:S01]  /*4a00*/  MUFU.EX2 R179, R52 ;  /* 0x0000003400b37308 */ /* 0x000e220000000800 */
[----:B-1----:R-:W-:Y:S01]  /*4a10*/  FADD.FTZ R45, R177, R32 ;  /* 0x00000020b12d7221 */ /* 0x002fe20000010000 */
[----:B------:R-:W-:Y:S01]  /*4a20*/  FADD.FTZ R32, R170, R47 ;  /* 0x0000002faa207221 */ /* 0x000fe20000010000 */
[----:B------:R-:W-:Y:S02]  /*4a30*/  F2FP.F16.F32.PACK_AB R170, R31, R170 ;  /* 0x000000aa1faa723e */ /* 0x000fe400000000ff */
[----:B------:R-:W-:Y:S01]  /*4a40*/  F2FP.F16.F32.PACK_AB R177, R177, R12 ;  /* 0x0000000cb1b1723e */ /* 0x000fe200000000ff */
[----:B------:R-:W-:Y:S02]  /*4a50*/  FADD.FTZ R47, R31, R32 ;  /* 0x000000201f2f7221 */ /* 0x000fe40000010000 */
[----:B------:R-:W1:Y:S01]  /*4a60*/  MUFU.EX2 R54, R54 ;  /* 0x0000003600367308 */ /* 0x000e620000000800 */
[----:B--2---:R-:W-:Y:S01]  /*4a70*/  FADD.FTZ R18, R50, R45 ;  /* 0x0000002d32127221 */ /* 0x004fe20000010000 */
[----:B------:R-:W-:Y:S01]  /*4a80*/  FADD.FTZ R32, R164, R47 ;  /* 0x0000002fa4207221 */ /* 0x000fe20000010000 */
[----:B------:R-:W-:-:S03]  /*4a90*/  F2FP.F16.F32.PACK_AB R164, R21, R164 ;  /* 0x000000a415a4723e */ /* 0x000fc600000000ff */
[----:B------:R-:W-:Y:S02]  /*4aa0*/  FADD.FTZ R47, R21, R32 ;  /* 0x00000020152f7221 */ /* 0x000fe40000010000 */
[----:B------:R-:W2:Y:S01]  /*4ab0*/  MUFU.EX2 R173, R56 ;  /* 0x0000003800ad7308 */ /* 0x000ea20000000800 */
[C---:B0-----:R-:W-:Y:S01]  /*4ac0*/  FADD.FTZ R45, R179.reuse, R18 ;  /* 0x00000012b32d7221 */ /* 0x041fe20000010000 */
[----:B------:R-:W-:Y:S01]  /*4ad0*/  FADD.FTZ R32, R100, R47 ;  /* 0x0000002f64207221 */ /* 0x000fe20000010000 */
[----:B------:R-:W-:-:S03]  /*4ae0*/  F2FP.F16.F32.PACK_AB R179, R179, R50 ;  /* 0x00000032b3b3723e */ /* 0x000fc600000000ff */
[----:B------:R-:W-:Y:S02]  /*4af0*/  FADD.FTZ R47, R23, R32 ;  /* 0x00000020172f7221 */ /* 0x000fe40000010000 */
[----:B------:R-:W0:Y:S01]  /*4b00*/  MUFU.EX2 R58, R58 ;  /* 0x0000003a003a7308 */ /* 0x000e220000000800 */
[----:B-1----:R-:W-:Y:S01]  /*4b10*/  FADD.FTZ R18, R54, R45 ;  /* 0x0000002d36127221 */ /* 0x002fe20000010000 */
[----:B------:R-:W-:-:S06]  /*4b20*/  FADD.FTZ R32, R96, R47 ;  /* 0x0000002f60207221 */ /* 0x000fcc0000010000 */
        /* <DEDUP_REMOVED lines=37> */
[----:B-1----:R-:W-:Y:S01]  /*4d80*/  FADD.FTZ R24, R28, R11 ;  /* 0x0000000b1c187221 */ /* 0x002fe20000010000 */
[----:B------:R-:W-:-:S03]  /*4d90*/  F2FP.F16.F32.PACK_AB R158, R41, R28 ;  /* 0x0000001c299e723e */ /* 0x000fc600000000ff */
[----:B------:R-:W-:-:S03]  /*4da0*/  FADD.FTZ R11, R41, R24 ;  /* 0x00000018290b7221 */ /* 0x000fc60000010000 */
        /* <DEDUP_REMOVED lines=35> */
[----:B0-----:R-:W-:Y:S01]  /*4fe0*/  FADD.FTZ R4, R102, R11 ;  /* 0x0000000b66047221 */ /* 0x001fe20000010000 */
[C---:B-1----:R-:W-:Y:S01]  /*4ff0*/  FADD.FTZ R5, R35.reuse, R24 ;  /* 0x0000001823057221 */ /* 0x042fe20000010000 */
[----:B------:R-:W-:Y:S02]  /*5000*/  F2FP.F16.F32.PACK_AB R154, R35, R26 ;  /* 0x0000001a239a723e */ /* 0x000fe400000000ff */
[C---:B--2---:R-:W-:Y:S01]  /*5010*/  FADD.FTZ R4, R19.reuse, R4 ;  /* 0x0000000413047221 */ /* 0x044fe20000010000 */
[----:B------:R-:W-:Y:S01]  /*5020*/  F2FP.F16.F32.PACK_AB R155, R19, R102 ;  /* 0x00000066139b723e */ /* 0x000fe200000000ff */
[----:B------:R-:W-:Y:S06]  /*5030*/  @P1 BRA `(.L_x_1089) ;  /* 0x00000000004c1947 */ /* 0x000fec0003800000 */
[----:B------:R-:W-:Y:S01]  /*5040*/  ISETP.LT.AND P1, PT, RZ, UR45, PT ;  /* 0x0000002dff007c0c */ /* 0x000fe2000bf21270 */
[----:B------:R-:W-:-:S12]  /*5050*/  UIADD3 UR11, UR45, -0x1, URZ ;  /* 0xffffffff2d0b7890 */ /* 0x000fd8000fffe03f */
[----:B------:R-:W-:Y:S05]  /*5060*/  @P1 BRA `(.L_x_1090) ;  /* 0x0000000000201947 */ /* 0x000fea0003800000 */
[----:B------:R-:W-:Y:S01]  /*5070*/  ULDC UR14, c[0x0][0x9e4] ;  /* 0x00027900000e7ab9 */ /* 0x000fe20000000800 */
[----:B------:R-:W-:Y:S02]  /*5080*/  UIADD3 UR11, -UR45, URZ, URZ ;  /* 0x0000003f2d0b7290 */ /* 0x000fe4000fffe13f */
[----:B------:R-:W-:-:S11]  /*5090*/  UISETP.NE.AND UP0, UPT, UR14, 0x1, UPT ;  /* 0x000000010e00788c */ /* 0x000fd6000bf05270 */
[----:B------:R-:W-:Y:S02]  /*50a0*/  @UP0 ULDC.64 UR18, c[0x0][0x9e8] ;  /* 0x00027a0000120ab9 */ /* 0x000fe40000000a00 */
[----:B------:R-:W-:-:S04]  /*50b0*/  UIMAD.WIDE.U32 UR6, UR11, UR18, URZ ;  /* 0x000000120b0672a5 */ /* 0x000fc8000f8e003f */
[----:B------:R-:W-:-:S04]  /*50c0*/  @UP0 USHF.R.U32.HI UR11, URZ, UR19, UR7 ;  /* 0x000000133f0b0299 */ /* 0x000fc80008011607 */
[----:B------:R-:W-:Y:S01]  /*50d0*/  ULOP3.LUT UR11, URZ, UR11, URZ, 0x33, !UPT ;  /* 0x0000000b3f0b7292 */ /* 0x000fe2000f8e333f */
[----:B------:R-:W-:Y:S11]  /*50e0*/  BRA `(.L_x_1091) ;  /* 0x0000000000147947 */ /* 0x000ff60003800000 */
.L_x_1090:
[----:B------:R-:W-:Y:S02]  /*50f0*/  ULDC UR14, c[0x0][0x9e4] ;  /* 0x00027900000e7ab9 */ /* 0x000fe40000000800 */
[----:B------:R-:W-:-:S11]  /*5100*/  UISETP.NE.AND UP0, UPT, UR14, 0x1, UPT ;  /* 0x000000010e00788c */ /* 0x000fd6000bf05270 */
[----:B------:R-:W-:Y:S02]  /*5110*/  @UP0 ULDC.64 UR18, c[0x0][0x9e8] ;  /* 0x00027a0000120ab9 */ /* 0x000fe40000000a00 */
[----:B------:R-:W-:-:S04]  /*5120*/  UIMAD.WIDE.U32 UR6, UR11, UR18, URZ ;  /* 0x000000120b0672a5 */ /* 0x000fc8000f8e003f */
[----:B------:R-:W-:-:S12]  /*5130*/  @UP0 USHF.R.U32.HI UR11, URZ, UR19, UR7 ;  /* 0x000000133f0b0299 */ /* 0x000fd80008011607 */
.L_x_1091:
[----:B------:R-:W-:-:S04]  /*5140*/  UIMAD UR11, UR11, UR14, UR14 ;  /* 0x0000000e0b0b72a4 */ /* 0x000fc8000f8e020e */
[----:B------:R-:W-:-:S04]  /*5150*/  UISETP.LT.AND UP0, UPT, UR10, UR11, UPT ;  /* 0x0000000b0a00728c */ /* 0x000fc8000bf01270 */
[----:B------:R-:W-:-:S12]  /*5160*/  USEL UR10, UR10, UR11, UP0 ;  /* 0x0000000b0a0a7287 */ /* 0x000fd80008000000 */
.L_x_1089:
[----:B------:R-:W-:Y:S01]  /*5170*/  USHF.R.S32.HI UR6, URZ, 0x1f, UR10 ;  /* 0x0000001f3f067899 */ /* 0x000fe2000801140a */
[----:B------:R-:W-:Y:S01]  /*5180*/  CS2R R150, SRZ ;  /* 0x0000000000967805 */ /* 0x000fe2000001ff00 */
[----:B------:R-:W-:Y:S01]  /*5190*/  UMOV UR46, URZ ;  /* 0x0000003f002e7c82 */ /* 0x000fe20008000000 */
[----:B------:R-:W-:Y:S01]  /*51a0*/  UMOV UR45, URZ ;  /* 0x0000003f002d7c82 */ /* 0x000fe20008000000 */
[----:B------:R-:W-:Y:S01]  /*51b0*/  ULEA.HI UR6, UR6, UR10, URZ, 0x7 ;  /* 0x0000000a06067291 */ /* 0x000fe2000f8f383f */
[----:B------:R-:W-:Y:S02]  /*51c0*/  CS2R R148, SRZ ;  /* 0x0000000000947805 */ /* 0x000fe4000001ff00 */
[----:B------:R-:W-:Y:S02]  /*51d0*/  CS2R R146, SRZ ;  /* 0x0000000000927805 */ /* 0x000fe4000001ff00 */
[----:B------:R-:W-:Y:S01]  /*51e0*/  CS2R R144, SRZ ;  /* 0x0000000000907805 */ /* 0x000fe2000001ff00 */
[----:B------:R-:W-:Y:S01]  /*51f0*/  USHF.R.S32.HI UR6, URZ, 0x7, UR6 ;  /* 0x000000073f067899 */ /* 0x000fe20008011406 */
[----:B------:R-:W-:-:S02]  /*5200*/  CS2R R142, SRZ ;  /* 0x00000000008e7805 */ /* 0x000fc4000001ff00 */
[----:B------:R-:W-:Y:S02]  /*5210*/  CS2R R140, SRZ ;  /* 0x00000000008c7805 */ /* 0x000fe4000001ff00 */
[----:B------:R-:W-:Y:S01]  /*5220*/  CS2R R138, SRZ ;  /* 0x00000000008a7805 */ /* 0x000fe2000001ff00 */
[----:B------:R-:W-:Y:S01]  /*5230*/  UISETP.LT.AND UP0, UPT, UR38, UR6, UPT ;  /* 0x000000062600728c */ /* 0x000fe2000bf01270 */
[----:B------:R-:W-:Y:S02]  /*5240*/  CS2R R136, SRZ ;  /* 0x0000000000887805 */ /* 0x000fe4000001ff00 */
[----:B------:R-:W-:Y:S02]  /*5250*/  CS2R R134, SRZ ;  /* 0x0000000000867805 */ /* 0x000fe4000001ff00 */
[----:B------:R-:W-:Y:S01]  /*5260*/  CS2R R132, SRZ ;  /* 0x0000000000847805 */ /* 0x000fe2000001ff00 */
[----:B------:R-:W-:Y:S01]  /*5270*/  USEL UR54, UR38, UR6, !UP0 ;  /* 0x0000000626367287 */ /* 0x000fe2000c000000 */
[----:B------:R-:W-:-:S02]  /*5280*/  CS2R R130, SRZ ;  /* 0x0000000000827805 */ /* 0x000fc4000001ff00 */
[----:B------:R-:W-:Y:S02]  /*5290*/  CS2R R128, SRZ ;  /* 0x0000000000807805 */ /* 0x000fe4000001ff00 */
[----:B------:R-:W-:Y:S02]  /*52a0*/  CS2R R126, SRZ ;  /* 0x00000000007e7805 */ /* 0x000fe4000001ff00 */
[----:B------:R-:W-:Y:S02]  /*52b0*/  CS2R R124, SRZ ;  /* 0x00000000007c7805 */ /* 0x000fe4000001ff00 */
[----:B------:R-:W-:Y:S02]  /*52c0*/  CS2R R122, SRZ ;  /* 0x00000000007a7805 */ /* 0x000fe4000001ff00 */
[----:B------:R-:W-:Y:S02]  /*52d0*/  ISETP.GE.AND P1, PT, R15, UR54, PT ;  /* 0x000000360f007c0c */ /* 0x000fe4000bf26270 */
        /* <DEDUP_REMOVED lines=16> */
[----:B------:R-:W-:Y:S01]  /*53e0*/  CS2R R88, SRZ ;  /* 0x0000000000587805 */ /* 0x000fe2000001ff00 */
[----:B------:R-:W-:Y:S06]  /*53f0*/  @!P1 BRA `(.L_x_1092) ;  /* 0x0000003800749947 */ /* 0x000fec0003800000 */
[----:B------:R-:W-:Y:S01]  /*5400*/  IMAD.MOV.U32 R12, RZ, RZ, R14 ;  /* 0x000000ffff0c7224 */ /* 0x000fe200078e000e */
[----:B------:R-:W-:Y:S01]  /*5410*/  MOV R13, R15 ;  /* 0x0000000f000d7202 */ /* 0x000fe20000000f00 */
[----:B------:R-:W-:Y:S01]  /*5420*/  IMAD.MOV.U32 R11, RZ, RZ, R10 ;  /* 0x000000ffff0b7224 */ /* 0x000fe200078e000a */
[----:B------:R-:W-:Y:S01]  /*5430*/  UMOV UR56, URZ ;  /* 0x0000003f00387c82 */ /* 0x000fe20008000000 */
[----:B------:R-:W-:Y:S01]  /*5440*/  IMAD.MOV.U32 R151, RZ, RZ, RZ ;  /* 0x000000ffff977224 */ /* 0x000fe200078e00ff */
[----:B------:R-:W-:Y:S01]  /*5450*/  UMOV UR55, URZ ;  /* 0x0000003f00377c82 */ /* 0x000fe20008000000 */
[----:B------:R-:W-:Y:S01]  /*5460*/  ULDC UR50, c[0x0][0x9e4] ;  /* 0x0002790000327ab9 */ /* 0x000fe20000000800 */
[----:B------:R-:W-:Y:S01]  /*5470*/  ULDC UR51, c[0x0][0x2f0] ;  /* 0x0000bc0000337ab9 */ /* 0x000fe20000000800 */
[----:B------:R-:W-:Y:S01]  /*5480*/  ULDC UR53, c[0x0][0x9d8] ;  /* 0x0002760000357ab9 */ /* 0x000fe20000000800 */
[----:B------:R-:W-:-:S05]  /*5490*/  ULDC UR52, c[0x0][0x9e0] ;  /* 0x0002780000347ab9 */ /* 0x000fca0000000800 */
.L_x_1111:
[----:B------:R-:W-:Y:S01]  /*54a0*/  ISETP.NE.AND P2, PT, RZ, UR39, PT ;  /* 0x00000027ff007c0c */ /* 0x000fe2000bf45270 */
[----:B------:R-:W-:-:S04]  /*54b0*/  UISETP.NE.AND UP0, UPT, UR55, 0x1, UPT ;  /* 0x000000013700788c */ /* 0x000fc8000bf05270 */
[----:B------:R-:W-:-:S04]  /*54c0*/  USEL UR45, URZ, 0x1, UP0 ;  /* 0x000000013f2d7887 */ /* 0x000fc80008000000 */
[----:B------:R-:W-:-:S04]  /*54d0*/  ULOP3.LUT UR45, UR56, UR45, URZ, 0x3c, !UPT ;  /* 0x0000002d382d7292 */ /* 0x000fc8000f8e3c3f */
[----:B------:R-:W-:Y:S08]  /*54e0*/  @P2 BRA `(.L_x_1093) ;  /* 0x0000000000382947 */ /* 0x000ff00003800000 */
[----:B------:R-:W-:Y:S05]  /*54f0*/  @!P0 BRA `(.L_x_1094) ;  /* 0x0000000000048947 */ /* 0x000fea0003800000 */
[----:B------:R-:W-:Y:S01]  /*5500*/  BPT.TRAP 0x1 ;  /* 0x000000040000795c */ /* 0x000fe20000300000 */
.L_x_1094:
[----:B------:R-:W-:Y:S01]  /*5510*/  UIADD3 UR6, UR55, 0x1, URZ ;  /* 0x0000000137067890 */ /* 0x000fe2000fffe03f */
[----:B------:R-:W-:-:S03]  /*5520*/  IMAD.U32 R8, RZ, RZ, UR45 ;  /* 0x0000002dff087e24 */ /* 0x000fc6000f8e00ff */
[----:B------:R-:W-:Y:S02]  /*5530*/  UISETP.NE.AND UP0, UPT, UR6, 0x2, UPT ;  /* 0x000000020600788c */ /* 0x000fe4000bf05270 */
[----:B------:R-:W-:Y:S02]  /*5540*/  SHF.L.U32 R8, R8, 0x1f, RZ ;  /* 0x0000001f08087819 */ /* 0x000fe400000006ff */
[----:B------:R-:W-:-:S04]  /*5550*/  USEL UR6, UR6, URZ, UP0 ;  /* 0x0000003f06067287 */ /* 0x000fc80008000000 */
[----:B------:R-:W-:-:S09]  /*5560*/  ULEA UR6, UR6, UR40, 0x3 ;  /* 0x0000002806067291 */ /* 0x000fd2000f8e183f */
[----:B------:R0:W1:Y:S01]  /*5570*/  SYNCS.PHASECHK.TRANS64.TRYWAIT P1, [UR6+0x28830], R8 ;  /* 0x02883008ff0075a7 */ /* 0x0000620008020146 */
[----:B------:R-:W-:Y:S05]  /*5580*/  @!P0 BRA `(.L_x_1095) ;  /* 0x0000000000048947 */ /* 0x000fea0003800000 */
[----:B------:R-:W-:Y:S01]  /*5590*/  BPT.TRAP 0x1 ;  /* 0x000000040000795c */ /* 0x000fe20000300000 */
.L_x_1095:
[----:B-1----:R-:W-:Y:S05]  /*55a0*/  @P1 BRA `(.L_x_1093) ;  /* 0x0000000000081947 */ /* 0x002fea0003800000 */
[----:B------:R-:W1:Y:S02]  /*55b0*/  SYNCS.PHASECHK.TRANS64.TRYWAIT P1, [UR6+0x28830], R8 ;  /* 0x02883008ff0075a7 */ /* 0x000e640008020146 */
[----:B-1----:R-:W-:Y:S05]  /*55c0*/  @!P1 BRA `(.L_x_1096) ;  /* 0x000000fc00f09947 */ /* 0x002fea0003800000 */
.L_x_1093:
        /* <DEDUP_REMOVED lines=13> */
[----:B------:R-:W-:Y:S02]  /*56a0*/  UIADD3 UR6, UR34, 0x2, URZ ;  /* 0x0000000222067890 */ /* 0x000fe4000fffe03f */
        /* <DEDUP_REMOVED lines=36> */
.L_x_1098:
[----:B------:R-:W-:Y:S01]  /*58f0*/  ULEA UR6, UR55, UR40, 0x3 ;  /* 0x0000002837067291 */ /* 0x000fe2000f8e183f */
[----:B------:R-:W-:-:S05]  /*5900*/  IMAD.U32 R8, RZ, RZ, UR56 ;  /* 0x00000038ff087e24 */ /* 0x000fca000f8e00ff */
[----:B------:R-:W-:-:S04]  /*5910*/  SHF.L.U32 R8, R8, 0x1f, RZ ;  /* 0x0000001f08087819 */ /* 0x000fc800000006ff */
[----:B------:R0:W1:Y:S01]  /*5920*/  SYNCS.PHASECHK.TRANS64.TRYWAIT P1, [UR6+0x28850], R8 ;  /* 0x02885008ff0075a7 */ /* 0x0000620008020146 */
[----:B------:R-:W-:Y:S05]  /*5930*/  @!P0 BRA `(.L_x_1099) ;  /* 0x0000000000048947 */ /* 0x000fea0003800000 */
[----:B------:R-:W-:Y:S01]  /*5940*/  BPT.TRAP 0x1 ;  /* 0x000000040000795c */ /* 0x000fe20000300000 */
.L_x_1099:
[----:B-1----:R-:W-:Y:S05]  /*5950*/  @P1 BRA `(.L_x_1097) ;  /* 0x0000000000081947 */ /* 0x002fea0003800000 */
[----:B------:R-:W1:Y:S02]  /*5960*/  SYNCS.PHASECHK.TRANS64.TRYWAIT P1, [UR6+0x28850], R8 ;  /* 0x02885008ff0075a7 */ /* 0x000e640008020146 */
[----:B-1----:R-:W-:Y:S05]  /*5970*/  @!P1 BRA `(.L_x_1100) ;  /* 0x000000fc001c9947 */ /* 0x002fea0003800000 */
.L_x_1097:
        /* <DEDUP_REMOVED lines=49> */
.L_x_1101:
[----:B------:R-:W-:Y:S01]  /*5c90*/  UISETP.NE.AND UP1, UPT, UR42, URZ, UPT ;  /* 0x0000003f2a00728c */ /* 0x000fe2000bf25270 */
[----:B------:R-:W-:Y:S01]  /*5ca0*/  FMUL.FTZ R152, R28, UR53 ;  /* 0x000000351c987c20 */ /* 0x000fe20008410000 */
[----:B------:R-:W-:Y:S01]  /*5cb0*/  FMUL.FTZ R159, R49, UR53 ;  /* 0x00000035319f7c20 */ /* 0x000fe20008410000 */
[----:B------:R-:W-:Y:S01]  /*5cc0*/  FMUL.FTZ R28, R51, UR53 ;  /* 0x00000035331c7c20 */ /* 0x000fe20008410000 */
[----:B------:R-:W-:Y:S01]  /*5cd0*/  FMUL.FTZ R51, R52, UR53 ;  /* 0x0000003534337c20 */ /* 0x000fe20008410000 */
[----:B------:R-:W-:Y:S01]  /*5ce0*/  FMUL.FTZ R52, R53, UR53 ;  /* 0x0000003535347c20 */ /* 0x000fe20008410000 */
[----:B------:R-:W-:Y:S01]  /*5cf0*/  PLOP3.LUT P1, PT, PT, PT, UP1, 0x80, 0x0 ;  /* 0x000000000000781c */ /* 0x000fe20003f2f018 */
[----:B0-----:R-:W0:Y:S01]  /*5d00*/  LDC R8, c[0x0][0x288] ;  /* 0x0000a200ff087b82 */ /* 0x001e220000000800 */
[----:B------:R-:W-:Y:S01]  /*5d10*/  PLOP3.LUT P2, PT, PT, PT, UP1, 0x80, 0x0 ;  /* 0x000000000000781c */ /* 0x000fe20003f4f018 */
[----:B------:R-:W-:Y:S01]  /*5d20*/  FMUL.FTZ R53, R56, UR53 ;  /* 0x0000003538357c20 */ /* 0x000fe20008410000 */
[----:B------:R-:W-:Y:S01]  /*5d30*/  FMUL.FTZ R56, R61, UR53 ;  /* 0x000000353d387c20 */ /* 0x000fe20008410000 */
[----:B------:R-:W-:Y:S01]  /*5d40*/  @UP1 ULDC UR7, c[0x0][0x44c] ;  /* 0x0001130000071ab9 */ /* 0x000fe20000000800 */
[----:B------:R-:W-:-:S02]  /*5d50*/  IMAD.MOV.U32 R61, RZ, RZ, R0 ;  /* 0x000000ffff3d7224 */ /* 0x000fc400078e0000 */
[----:B------:R-:W-:Y:S01]  /*5d60*/  FMUL.FTZ R15, R27, UR53 ;  /* 0x000000351b0f7c20 */ /* 0x000fe20008410000 */
[----:B------:R-:W-:Y:S02]  /*5d70*/  IMAD.SHL.U32 R180, R13, 0x80, RZ ;  /* 0x000000800db47824 */ /* 0x000fe400078e00ff */
[----:B------:R-:W-:Y:S01]  /*5d80*/  FMUL.FTZ R17, R31, UR53 ;  /* 0x000000351f117c20 */ /* 0x000fe20008410000 */
[----:B------:R-:W-:Y:S01]  /*5d90*/  FMUL.FTZ R27, R50, UR53 ;  /* 0x00000035321b7c20 */ /* 0x000fe20008410000 */
[----:B------:R-:W-:Y:S01]  /*5da0*/  FMUL.FTZ R31, R58, UR53 ;  /* 0x000000353a1f7c20 */ /* 0x000fe20008410000 */
[----:B------:R-:W-:Y:S01]  /*5db0*/  UISETP.NE.AND UP0, UPT, UR41, URZ, UPT ;  /* 0x0000003f2900728c */ /* 0x000fe2000bf05270 */
[----:B------:R-:W-:Y:S01]  /*5dc0*/  @P1 IMAD.HI.U32 R49, R0, UR7, RZ ;  /* 0x0000000700311c27 */ /* 0x000fe2000f8e00ff */
[----:B------:R-:W-:Y:S01]  /*5dd0*/  @UP1 ULDC UR7, c[0x0][0x450] ;  /* 0x0001140000071ab9 */ /* 0x000fe20000000800 */
[----:B------:R-:W-:Y:S02]  /*5de0*/  IADD3 R50, -R180, 0x1, RZ ;  /* 0x00000001b4327810 */ /* 0x000fe40007ffe1ff */
[----:B------:R-:W-:Y:S01]  /*5df0*/  FMUL.FTZ R153, R29, UR53 ;  /* 0x000000351d997c20 */ /* 0x000fe20008410000 */
[----:B------:R-:W-:Y:S01]  /*5e00*/  FMUL.FTZ R18, R30, UR53 ;  /* 0x000000351e127c20 */ /* 0x000fe20008410000 */
[----:B------:R-:W-:Y:S01]  /*5e10*/  @P2 SHF.R.U32.HI R61, RZ, UR7, R49 ;  /* 0x00000007ff3d2c19 */ /* 0x000fe20008011631 */
[----:B------:R-:W-:Y:S01]  /*5e20*/  FMUL.FTZ R154, R32, UR53 ;  /* 0x00000035209a7c20 */ /* 0x000fe20008410000 */
[----:B------:R-:W-:Y:S01]  /*5e30*/  FMUL.FTZ R9, R24, UR53 ;  /* 0x0000003518097c20 */ /* 0x000fe20008410000 */
[----:B------:R-:W-:Y:S01]  /*5e40*/  FMUL.FTZ R10, R25, UR53 ;  /* 0x00000035190a7c20 */ /* 0x000fe20008410000 */
[----:B------:R-:W-:Y:S01]  /*5e50*/  FMUL.FTZ R14, R26, UR53 ;  /* 0x000000351a0e7c20 */ /* 0x000fe20008410000 */
[----:B------:R-:W1:Y:S01]  /*5e60*/  SHFL.IDX PT, R58, R61, RZ, 0x1c1f ;  /* 0x001c1fff3d3a7589 */ /* 0x000e6200000e0000 */
[----:B------:R-:W-:Y:S01]  /*5e70*/  FMUL.FTZ R29, R54, UR53 ;  /* 0x00000035361d7c20 */ /* 0x000fe20008410000 */
[----:B------:R-:W-:Y:S01]  /*5e80*/  FMUL.FTZ R30, R55, UR53 ;  /* 0x00000035371e7c20 */ /* 0x000fe20008410000 */
[----:B------:R-:W-:Y:S01]  /*5e90*/  FMUL.FTZ R32, R59, UR53 ;  /* 0x000000353b207c20 */ /* 0x000fe20008410000 */
[----:B------:R-:W-:Y:S01]  /*5ea0*/  ULEA UR6, UR46, UR40, 0x3 ;  /* 0x000000282e067291 */ /* 0x000fe2000f8e183f */
        /* <DEDUP_REMOVED lines=45> */
[----:B------:R-:W-:Y:S01]  /*6180*/  UIADD3 UR6, UR6, 0x28840, URZ ;  /* 0x0002884006067890 */ /* 0x000fe2000fffe03f */
[----:B------:R-:W-:Y:S01]  /*6190*/  PLOP3.LUT P1, PT, PT, PT, UP0, 0x40, 0x0 ;  /* 0x000000000000781c */ /* 0x000fe20003f2e808 */
[----:B------:R2:W3:Y:S01]  /*61a0*/  MUFU.TANH R64, R69 ;  /* 0x0000004500407308 */ /* 0x0004e20000002400 */
[----:B------:R-:W-:Y:S01]  /*61b0*/  IMAD R59, R2, UR51, R59 ;  /* 0x00000033023b7c24 */ /* 0x000fe2000f8e023b */
[----:B------:R-:W-:-:S03]  /*61c0*/  UPRMT UR6, UR43, 0x654, UR6 ;  /* 0x000006542b067896 */ /* 0x000fc60008000006 */
[----:B0-----:R-:W-:-:S03]  /*61d0*/  IMAD.IADD R59, R59, 0x1, -R8 ;  /* 0x000000013b3b7824 */ /* 0x001fc600078e0a08 */
[----:B------:R-:W0:Y:S01]  /*61e0*/  MUFU.TANH R9, R9 ;  /* 0x0000000900097308 */ /* 0x000e220000002400 */
[C---:B------:R-:W-:Y:S02]  /*61f0*/  VIADD R79, R59.reuse, UR52 ;  /* 0x000000343b4f7c36 */ /* 0x040fe40008000000 */
[----:B------:R-:W-:Y:S01]  /*6200*/  VIADD R83, R59, UR47 ;  /* 0x0000002f3b537c36 */ /* 0x000fe20008000000 */
[----:B------:R-:W-:Y:S02]  /*6210*/  SYNCS.ARRIVE.TRANS64.RED.A1T0 RZ, [UR6], RZ ;  /* 0x000000ffffff79a7 */ /* 0x000fe40008100406 */
[----:B-1----:R-:W-:Y:S01]  /*6220*/  IADD3 R63, R79, R58, RZ ;  /* 0x0000003a4f3f7210 */ /* 0x002fe20007ffe0ff */
[----:B------:R-:W-:Y:S01]  /*6230*/  IMAD.IADD R65, R83, 0x1, R58 ;  /* 0x0000000153417824 */ /* 0x000fe200078e023a */
[----:B------:R-:W1:Y:S08]  /*6240*/  MUFU.TANH R10, R10 ;  /* 0x0000000a000a7308 */ /* 0x000e700000002400 */
[----:B------:R-:W4:Y:S08]  /*6250*/  MUFU.TANH R14, R14 ;  /* 0x0000000e000e7308 */ /* 0x000f300000002400 */
        /* <DEDUP_REMOVED lines=44> */
[----:B------:R2:W0:Y:S08]  /*6520*/  MUFU.TANH R62, R72 ;  /* 0x00000048003e7308 */ /* 0x0004300000002400 */
[----:B------:R-:W0:Y:S08]  /*6530*/  MUFU.TANH R73, R73 ;  /* 0x0000004900497308 */ /* 0x000e300000002400 */
        /* <DEDUP_REMOVED lines=20> */
[----:B------:R-:W-:Y:S01]  /*6680*/  IMAD.U32 R68, RZ, RZ, UR50 ;  /* 0x00000032ff447e24 */ /* 0x000fe2000f8e00ff */
[----:B------:R-:W-:-:S04]  /*6690*/  LOP3.LUT R67, RZ, R67, RZ, 0x33, !PT ;  /* 0x00000043ff437212 */ /* 0x000fc800078e33ff */
[----:B------:R-:W-:-:S13]  /*66a0*/  ISETP.NE.AND P1, PT, R68, 0x1, PT ;  /* 0x000000014400780c */ /* 0x000fda0003f25270 */
[----:B------:R-:W1:Y:S02]  /*66b0*/  @P1 LDC.64 R58, c[0x0][0x9e8] ;  /* 0x00027a00ff3a1b82 */ /* 0x000e640000000a00 */
[----:B-1----:R-:W-:-:S05]  /*66c0*/  @P1 IMAD.HI.U32 R58, R67, R58, RZ ;  /* 0x0000003a433a1227 */ /* 0x002fca00078e00ff */
[----:B------:R-:W-:-:S04]  /*66d0*/  @P1 SHF.R.U32.HI R67, RZ, R59, R58 ;  /* 0x0000003bff431219 */ /* 0x000fc8000001163a */
[----:B------:R-:W-:Y:S01]  /*66e0*/  LOP3.LUT R67, RZ, R67, RZ, 0x33, !PT ;  /* 0x00000043ff437212 */ /* 0x000fe200078e33ff */
[----:B------:R-:W-:Y:S06]  /*66f0*/  BRA `(.L_x_1105) ;  /* 0x0000000000147947 */ /* 0x000fec0003800000 */
.L_x_1104:
[----:B------:R-:W-:-:S05]  /*6700*/  IMAD.U32 R68, RZ, RZ, UR50 ;  /* 0x00000032ff447e24 */ /* 0x000fca000f8e00ff */
[----:B------:R-:W-:-:S13]  /*6710*/  ISETP.NE.AND P1, PT, R68, 0x1, PT ;  /* 0x000000014400780c */ /* 0x000fda0003f25270 */
[----:B------:R-:W1:Y:S02]  /*6720*/  @P1 LDC.64 R58, c[0x0][0x9e8] ;  /* 0x00027a00ff3a1b82 */ /* 0x000e640000000a00 */
[----:B-1----:R-:W-:-:S05]  /*6730*/  @P1 IMAD.HI.U32 R58, R67, R58, RZ ;  /* 0x0000003a433a1227 */ /* 0x002fca00078e00ff */
[----:B------:R-:W-:-:S07]  /*6740*/  @P1 SHF.R.U32.HI R67, RZ, R59, R58 ;  /* 0x0000003bff431219 */ /* 0x000fce000001163a */
.L_x_1105:
[----:B------:R-:W-:Y:S05]  /*6750*/  BSYNC B0 ;  /* 0x0000000000007941 */ /* 0x000fea0003800000 */
.L_x_1103:
[----:B------:R-:W-:-:S04]  /*6760*/  IMAD R58, R67, R68, -R180 ;  /* 0x00000044433a7224 */ /* 0x000fc800078e0ab4 */
[----:B------:R-:W-:-:S05]  /*6770*/  IMAD R58, R3, -0x2, R58 ;  /* 0xfffffffe033a7824 */ /* 0x000fca00078e023a */
[----:B------:R-:W-:Y:S02]  /*6780*/  VIADDMNMX R63, R58, R68, R63, PT ;  /* 0x000000443a3f7246 */ /* 0x000fe4000380013f */
[----:B------:R-:W-:-:S07]  /*6790*/  VIMNMX R65, R65, R58, !PT ;  /* 0x0000003a41417248 */ /* 0x000fce0007fe0100 */
.L_x_1102:
[----:B------:R-:W-:Y:S01]  /*67a0*/  ISETP.GT.AND P1, PT, R13, -0x1, PT ;  /* 0xffffffff0d00780c */ /* 0x000fe20003f24270 */
[----:B------:R-:W1:Y:S01]  /*67b0*/  SHFL.IDX PT, R182, R61, 0x1, 0x1c1f ;  /* 0x003c1f003db67f89 */ /* 0x000e6200000e0000 */
[----:B------:R-:W-:Y:S02]  /*67c0*/  UISETP.NE.AND UP0, UPT, UR41, URZ, UPT ;  /* 0x0000003f2900728c */ /* 0x000fe4000bf05270 */
[C---:B------:R-:W-:Y:S02]  /*67d0*/  ISETP.GT.AND P3, PT, R65.reuse, 0x8, P1 ;  /* 0x000000084100780c */ /* 0x040fe40000f64270 */
[----:B------:R-:W-:Y:S02]  /*67e0*/  ISETP.GT.AND P6, PT, R65, RZ, P1 ;  /* 0x000000ff4100720c */ /* 0x000fe40000fc4270 */
[----:B------:R-:W-:Y:S02]  /*67f0*/  ISETP.LT.OR P3, PT, R63, 0x9, P3 ;  /* 0x000000093f00780c */ /* 0x000fe40001f61670 */
[----:B------:R-:W-:-:S02]  /*6800*/  ISETP.GT.AND P2, PT, R65, 0x1, P1 ;  /* 0x000000014100780c */ /* 0x000fc40000f44270 */
[----:B0-----:R-:W-:Y:S02]  /*6810*/  FSEL R176, R152, -INF , !P3 ;  /* 0xff80000098b07808 */ /* 0x001fe40005800000 */
[----:B------:R-:W-:Y:S02]  /*6820*/  ISETP.GT.AND P3, PT, R65, 0x19, P1 ;  /* 0x000000194100780c */ /* 0x000fe40000f64270 */
[C---:B------:R-:W-:Y:S02]  /*6830*/  ISETP.LT.OR P6, PT, R63.reuse, 0x1, P6 ;  /* 0x000000013f00780c */ /* 0x040fe400037c1670 */
[C---:B------:R-:W-:Y:S02]  /*6840*/  ISETP.LT.OR P2, PT, R63.reuse, 0x2, P2 ;  /* 0x000000023f00780c */ /* 0x040fe40001741670 */
[----:B------:R-:W-:Y:S02]  /*6850*/  ISETP.LT.OR P3, PT, R63, 0x1a, P3 ;  /* 0x0000001a3f00780c */ /* 0x000fe40001f61670 */
[----:B------:R-:W-:-:S02]  /*6860*/  FSEL R160, R9, -INF , !P6 ;  /* 0xff80000009a07808 */ /* 0x000fc40007000000 */
[----:B------:R-:W-:Y:S02]  /*6870*/  FSEL R162, R10, -INF , !P2 ;  /* 0xff8000000aa27808 */ /* 0x000fe40005000000 */
[C---:B------:R-:W-:Y:S02]  /*6880*/  ISETP.GT.AND P5, PT, R65.reuse, 0x9, P1 ;  /* 0x000000094100780c */ /* 0x040fe40000fa4270 */
[C---:B------:R-:W-:Y:S02]  /*6890*/  ISETP.GT.AND P4, PT, R65.reuse, 0x10, P1 ;  /* 0x000000104100780c */ /* 0x040fe40000f84270 */
[C---:B------:R-:W-:Y:S02]  /*68a0*/  ISETP.GT.AND P6, PT, R65.reuse, 0x11, P1 ;  /* 0x000000114100780c */ /* 0x040fe40000fc4270 */
[----:B------:R-:W-:Y:S02]  /*68b0*/  ISETP.GT.AND P2, PT, R65, 0x18, P1 ;  /* 0x000000184100780c */ /* 0x000fe40000f44270 */
[----:B------:R-:W-:Y:S01]  /*68c0*/  FSEL R174, R37, -INF , !P3 ;  /* 0xff80000025ae7808 */ /* 0x000fe20005800000 */
[----:B-1----:R-:W-:Y:S01]  /*68d0*/  IMAD.IADD R37, R79, 0x1, R182 ;  /* 0x000000014f257824 */ /* 0x002fe200078e02b6 */
[----:B------:R-:W-:-:S02]  /*68e0*/  ISETP.GT.AND P3, PT, R65, 0x30, P1 ;  /* 0x000000304100780c */ /* 0x000fc40000f64270 */
[C---:B------:R-:W-:Y:S02]  /*68f0*/  ISETP.LT.OR P5, PT, R63.reuse, 0xa, P5 ;  /* 0x0000000a3f00780c */ /* 0x040fe40002fa1670 */
[C---:B------:R-:W-:Y:S02]  /*6900*/  ISETP.LT.OR P4, PT, R63.reuse, 0x11, P4 ;  /* 0x000000113f00780c */ /* 0x040fe40002781670 */
[C---:B------:R-:W-:Y:S02]  /*6910*/  ISETP.LT.OR P6, PT, R63.reuse, 0x12, P6 ;  /* 0x000000123f00780c */ /* 0x040fe400037c1670 */
[C---:B------:R-:W-:Y:S02]  /*6920*/  ISETP.LT.OR P2, PT, R63.reuse, 0x19, P2 ;  /* 0x000000193f00780c */ /* 0x040fe40001741670 */
[----:B------:R-:W-:Y:S02]  /*6930*/  ISETP.LT.OR P3, PT, R63, 0x31, P3 ;  /* 0x000000313f00780c */ /* 0x000fe40001f61670 */
[----:B------:R-:W-:-:S02]  /*6940*/  FSEL R170, R153, -INF , !P5 ;  /* 0xff80000099aa7808 */ /* 0x000fc40006800000 */
[----:B------:R-:W-:Y:S02]  /*6950*/  FSEL R168, R154, -INF , !P4 ;  /* 0xff8000009aa87808 */ /* 0x000fe40006000000 */
[----:B------:R-:W-:Y:S02]  /*6960*/  FSEL R184, R155, -INF , !P6 ;  /* 0xff8000009bb87808 */ /* 0x000fe40007000000 */
[----:B------:R-:W-:Y:S02]  /*6970*/  FSEL R178, R156, -INF , !P2 ;  /* 0xff8000009cb27808 */ /* 0x000fe40005000000 */
[C---:B------:R-:W-:Y:S02]  /*6980*/  ISETP.GT.AND P5, PT, R65.reuse, 0x20, P1 ;  /* 0x000000204100780c */ /* 0x040fe40000fa4270 */
[C---:B------:R-:W-:Y:S02]  /*6990*/  ISETP.GT.AND P4, PT, R65.reuse, 0x21, P1 ;  /* 0x000000214100780c */ /* 0x040fe40000f84270 */
[----:B------:R-:W-:-:S02]  /*69a0*/  ISETP.GT.AND P6, PT, R65, 0x28, P1 ;  /* 0x000000284100780c */ /* 0x000fc40000fc4270 */
[C---:B------:R-:W-:Y:S02]  /*69b0*/  ISETP.GT.AND P2, PT, R65.reuse, 0x29, P1 ;  /* 0x000000294100780c */ /* 0x040fe40000f44270 */
[----:B------:R-:W-:Y:S02]  /*69c0*/  FSEL R86, R48, -INF , !P3 ;  /* 0xff80000030567808 */ /* 0x000fe40005800000 */
[----:B------:R-:W-:Y:S02]  /*69d0*/  ISETP.GT.AND P3, PT, R65, 0x41, P1 ;  /* 0x000000414100780c */ /* 0x000fe40000f64270 */
[C---:B------:R-:W-:Y:S02]  /*69e0*/  ISETP.LT.OR P5, PT, R63.reuse, 0x21, P5 ;  /* 0x000000213f00780c */ /* 0x040fe40002fa1670 */
[C---:B------:R-:W-:Y:S02]  /*69f0*/  ISETP.LT.OR P4, PT, R63.reuse, 0x22, P4 ;  /* 0x000000223f00780c */ /* 0x040fe40002781670 */
[----:B------:R-:W-:-:S02]  /*6a00*/  ISETP.LT.OR P6, PT, R63, 0x29, P6 ;  /* 0x000000293f00780c */ /* 0x000fc400037c1670 */
[C---:B------:R-:W-:Y:S02]  /*6a10*/  ISETP.LT.OR P2, PT, R63.reuse, 0x2a, P2 ;  /* 0x0000002a3f00780c */ /* 0x040fe40001741670 */
[----:B------:R-:W-:Y:S02]  /*6a20*/  ISETP.LT.OR P3, PT, R63, 0x42, P3 ;  /* 0x000000423f00780c */ /* 0x000fe40001f61670 */
[----:B------:R-:W-:Y:S02]  /*6a30*/  FSEL R172, R157, -INF , !P5 ;  /* 0xff8000009dac7808 */ /* 0x000fe40006800000 */
[----:B------:R-:W-:Y:S02]  /*6a40*/  FSEL R166, R158, -INF , !P4 ;  /* 0xff8000009ea67808 */ /* 0x000fe40006000000 */
[----:B------:R-:W-:Y:S02]  /*6a50*/  FSEL R164, R44, -INF , !P6 ;  /* 0xff8000002ca47808 */ /* 0x000fe40007000000 */
[----:B------:R-:W-:Y:S01]  /*6a60*/  FSEL R152, R45, -INF , !P2 ;  /* 0xff8000002d987808 */ /* 0x000fe20005000000 */
[----:B------:R-:W-:Y:S01]  /*6a70*/  IMAD.IADD R45, R83, 0x1, R182 ;  /* 0x00000001532d7824 */ /* 0x000fe200078e02b6 */
[----:B------:R-:W-:-:S02]  /*6a80*/  ISETP.GT.AND P5, PT, R65, 0x31, P1 ;  /* 0x000000314100780c */ /* 0x000fc40000fa4270 */
[C---:B------:R-:W-:Y:S02]  /*6a90*/  ISETP.GT.AND P4, PT, R65.reuse, 0x38, P1 ;  /* 0x000000384100780c */ /* 0x040fe40000f84270 */
[C---:B------:R-:W-:Y:S02]  /*6aa0*/  ISETP.GT.AND P6, PT, R65.reuse, 0x39, P1 ;  /* 0x000000394100780c */ /* 0x040fe40000fc4270 */
[C---:B------:R-:W-:Y:S02]  /*6ab0*/  ISETP.GT.AND P2, PT, R65.reuse, 0x40, P1 ;  /* 0x000000404100780c */ /* 0x040fe40000f44270 */
[----:B------:R-:W-:Y:S02]  /*6ac0*/  FSEL R76, R54, -INF , !P3 ;  /* 0xff800000364c7808 */ /* 0x000fe40005800000 */
[----:B------:R-:W-:Y:S02]  /*6ad0*/  ISETP.GT.AND P3, PT, R65, 0x58, P1 ;  /* 0x000000584100780c */ /* 0x000fe40000f64270 */
[----:B------:R-:W-:-:S02]  /*6ae0*/  ISETP.LT.OR P5, PT, R63, 0x32, P5 ;  /* 0x000000323f00780c */ /* 0x000fc40002fa1670 */
[C---:B------:R-:W-:Y:S02]  /*6af0*/  ISETP.LT.OR P4, PT, R63.reuse, 0x39, P4 ;  /* 0x000000393f00780c */ /* 0x040fe40002781670 */
[C---:B------:R-:W-:Y:S02]  /*6b00*/  ISETP.LT.OR P6, PT, R63.reuse, 0x3a, P6 ;  /* 0x0000003a3f00780c */ /* 0x040fe400037c1670 */
[C---:B------:R-:W-:Y:S02]  /*6b10*/  ISETP.LT.OR P2, PT, R63.reuse, 0x41, P2 ;  /* 0x000000413f00780c */ /* 0x040fe40001741670 */
[----:B------:R-:W-:Y:S02]  /*6b20*/  ISETP.LT.OR P3, PT, R63, 0x59, P3 ;  /* 0x000000593f00780c */ /* 0x000fe40001f61670 */
[----:B------:R-:W-:Y:S02]  /*6b30*/  FSEL R84, R159, -INF , !P5 ;  /* 0xff8000009f547808 */ /* 0x000fe40006800000 */
[----:B------:R-:W-:-:S02]  /*6b40*/  FSEL R82, R51, -INF , !P4 ;  /* 0xff80000033527808 */ /* 0x000fc40006000000 */
[----:B------:R-:W-:Y:S02]  /*6b50*/  FSEL R80, R52, -INF , !P6 ;  /* 0xff80000034507808 */ /* 0x000fe40007000000 */
[----:B------:R-:W-:Y:S02]  /*6b60*/  FSEL R78, R53, -INF , !P2 ;  /* 0xff800000354e7808 */ /* 0x000fe40005000000 */
[C---:B------:R-:W-:Y:S02]  /*6b70*/  ISETP.GT.AND P5, PT, R65.reuse, 0x48, P1 ;  /* 0x000000484100780c */ /* 0x040fe40000fa4270 */
[C---:B------:R-:W-:Y:S02]  /*6b80*/  ISETP.GT.AND P4, PT, R65.reuse, 0x49, P1 ;  /* 0x000000494100780c */ /* 0x040fe40000f84270 */
[C---:B------:R-:W-:Y:S02]  /*6b90*/  ISETP.GT.AND P6, PT, R65.reuse, 0x50, P1 ;  /* 0x000000504100780c */ /* 0x040fe40000fc4270 */
[----:B------:R-:W-:-:S02]  /*6ba0*/  ISETP.GT.AND P2, PT, R65, 0x51, P1 ;  /* 0x000000514100780c */ /* 0x000fc40000f44270 */
[----:B------:R-:W-:Y:S02]  /*6bb0*/  FSEL R66, R66, -INF , !P3 ;  /* 0xff80000042427808 */ /* 0x000fe40005800000 */
[----:B------:R-:W-:Y:S02]  /*6bc0*/  ISETP.GT.AND P3, PT, R65, 0x69, P1 ;  /* 0x000000694100780c */ /* 0x000fe40000f64270 */
[C---:B------:R-:W-:Y:S02]  /*6bd0*/  ISETP.LT.OR P5, PT, R63.reuse, 0x49, P5 ;  /* 0x000000493f00780c */ /* 0x040fe40002fa1670 */
[C---:B------:R-:W-:Y:S02]  /*6be0*/  ISETP.LT.OR P4, PT, R63.reuse, 0x4a, P4 ;  /* 0x0000004a3f00780c */ /* 0x040fe40002781670 */
[C---:B------:R-:W-:Y:S02]  /*6bf0*/  ISETP.LT.OR P6, PT, R63.reuse, 0x51, P6 ;  /* 0x000000513f00780c */ /* 0x040fe400037c1670 */
[----:B------:R-:W-:-:S02]  /*6c00*/  ISETP.LT.OR P2, PT, R63, 0x52, P2 ;  /* 0x000000523f00780c */ /* 0x000fc40001741670 */
[----:B------:R-:W-:Y:S02]  /*6c10*/  ISETP.LT.OR P3, PT, R63, 0x6a, P3 ;  /* 0x0000006a3f00780c */ /* 0x000fe40001f61670 */
[----:B------:R-:W-:Y:S02]  /*6c20*/  FSEL R74, R55, -INF , !P5 ;  /* 0xff800000374a7808 */ /* 0x000fe40006800000 */
[----:B------:R-:W-:Y:S02]  /*6c30*/  FSEL R72, R56, -INF , !P4 ;  /* 0xff80000038487808 */ /* 0x000fe40006000000 */
[----:B------:R-:W-:Y:S02]  /*6c40*/  FSEL R68, R57, -INF , !P6 ;  /* 0xff80000039447808 */ /* 0x000fe40007000000 */
[----:B------:R-:W-:Y:S02]  /*6c50*/  FSEL R70, R60, -INF , !P2 ;  /* 0xff8000003c467808 */ /* 0x000fe40005000000 */
[----:B------:R-:W-:-:S02]  /*6c60*/  ISETP.GT.AND P5, PT, R65, 0x59, P1 ;  /* 0x000000594100780c */ /* 0x000fc40000fa4270 */
[C---:B------:R-:W-:Y:S02]  /*6c70*/  ISETP.GT.AND P4, PT, R65.reuse, 0x60, P1 ;  /* 0x000000604100780c */ /* 0x040fe40000f84270 */
[C---:B------:R-:W-:Y:S02]  /*6c80*/  ISETP.GT.AND P6, PT, R65.reuse, 0x61, P1 ;  /* 0x000000614100780c */ /* 0x040fe40000fc4270 */
[----:B------:R-:W-:Y:S02]  /*6c90*/  ISETP.GT.AND P2, PT, R65, 0x68, P1 ;  /* 0x000000684100780c */ /* 0x000fe40000f44270 */
[----:B------:R-:W-:Y:S02]  /*6ca0*/  FSEL R58, R77, -INF , !P3 ;  /* 0xff8000004d3a7808 */ /* 0x000fe40005800000 */
[----:B------:R-:W-:Y:S02]  /*6cb0*/  PLOP3.LUT P3, PT, PT, PT, UP0, 0x40, 0x0 ;  /* 0x000000000000781c */ /* 0x000fe40003f6e808 */
[----:B------:R-:W-:-:S02]  /*6cc0*/  ISETP.LT.OR P5, PT, R63, 0x5a, P5 ;  /* 0x0000005a3f00780c */ /* 0x000fc40002fa1670 */
[C---:B------:R-:W-:Y:S02]  /*6cd0*/  ISETP.LT.OR P4, PT, R63.reuse, 0x61, P4 ;  /* 0x000000613f00780c */ /* 0x040fe40002781670 */
[C---:B------:R-:W-:Y:S02]  /*6ce0*/  ISETP.LT.OR P6, PT, R63.reuse, 0x62, P6 ;  /* 0x000000623f00780c */ /* 0x040fe400037c1670 */
[----:B------:R-:W-:Y:S02]  /*6cf0*/  ISETP.LT.OR P2, PT, R63, 0x69, P2 ;  /* 0x000000693f00780c */ /* 0x000fe40001741670 */
[----:B------:R-:W-:Y:S02]  /*6d00*/  FSEL R64, R64, -INF , !P5 ;  /* 0xff80000040407808 */ /* 0x000fe40006800000 */
[----:B------:R-:W-:Y:S02]  /*6d10*/  FSEL R62, R62, -INF , !P4 ;  /* 0xff8000003e3e7808 */ /* 0x000fe40006000000 */
[----:B------:R-:W-:-:S02]  /*6d20*/  FSEL R60, R73, -INF , !P6 ;  /* 0xff800000493c7808 */ /* 0x000fc40007000000 */
[----:B------:R-:W-:Y:S02]  /*6d30*/  FSEL R54, R69, -INF , !P2 ;  /* 0xff80000045367808 */ /* 0x000fe40005000000 */
[C---:B------:R-:W-:Y:S02]  /*6d40*/  ISETP.GT.AND P5, PT, R65.reuse, 0x70, P1 ;  /* 0x000000704100780c */ /* 0x040fe40000fa4270 */
[C---:B------:R-:W-:Y:S02]  /*6d50*/  ISETP.GT.AND P4, PT, R65.reuse, 0x71, P1 ;  /* 0x000000714100780c */ /* 0x040fe40000f84270 */
[C---:B------:R-:W-:Y:S02]  /*6d60*/  ISETP.GT.AND P6, PT, R65.reuse, 0x78, P1 ;  /* 0x000000784100780c */ /* 0x040fe40000fc4270 */
[----:B------:R-:W-:Y:S02]  /*6d70*/  ISETP.GT.AND P2, PT, R65, 0x79, P1 ;  /* 0x000000794100780c */ /* 0x000fe40000f44270 */
[----:B------:R-:W-:-:S02]  /*6d80*/  ISETP.LT.OR P5, PT, R63, 0x71, P5 ;  /* 0x000000713f00780c */ /* 0x000fc40002fa1670 */
[C---:B------:R-:W-:Y:S02]  /*6d90*/  ISETP.LT.OR P4, PT, R63.reuse, 0x72, P4 ;  /* 0x000000723f00780c */ /* 0x040fe40002781670 */
[C---:B------:R-:W-:Y:S02]  /*6da0*/  ISETP.LT.OR P6, PT, R63.reuse, 0x79, P6 ;  /* 0x000000793f00780c */ /* 0x040fe400037c1670 */
[----:B------:R-:W-:Y:S02]  /*6db0*/  ISETP.LT.OR P2, PT, R63, 0x7a, P2 ;  /* 0x0000007a3f00780c */ /* 0x000fe40001741670 */
[----:B------:R-:W-:Y:S02]  /*6dc0*/  FSEL R56, R71, -INF , !P5 ;  /* 0xff80000047387808 */ /* 0x000fe40006800000 */
[----:B------:R-:W-:Y:S02]  /*6dd0*/  FSEL R52, R81, -INF , !P4 ;  /* 0xff80000051347808 */ /* 0x000fe40006000000 */
[----:B------:R-:W-:-:S02]  /*6de0*/  FSEL R48, R75, -INF , !P6 ;  /* 0xff8000004b307808 */ /* 0x000fc40007000000 */
[----:B------:R-:W-:Y:S01]  /*6df0*/  FSEL R44, R85, -INF , !P2 ;  /* 0xff800000552c7808 */ /* 0x000fe20005000000 */
[----:B------:R-:W-:Y:S06]  /*6e00*/  @P3 BRA `(.L_x_1106) ;  /* 0x00000000005c3947 */ /* 0x000fec0003800000 */
        /* <DEDUP_REMOVED lines=8> */
[----:B------:R-:W0:Y:S02]  /*6e90*/  @P2 LDC.64 R154, c[0x0][0x9e8] ;  /* 0x00027a00ff9a2b82 */ /* 0x000e240000000a00 */
[----:B0-----:R-:W-:-:S05]  /*6ea0*/  @P2 IMAD.HI.U32 R154, R9, R154, RZ ;  /* 0x0000009a099a2227 */ /* 0x001fca00078e00ff */
[----:B------:R-:W-:-:S04]  /*6eb0*/  @P2 SHF.R.U32.HI R9, RZ, R155, R154 ;  /* 0x0000009bff092219 */ /* 0x000fc8000001169a */
[----:B------:R-:W-:Y:S01]  /*6ec0*/  LOP3.LUT R9, RZ, R9, RZ, 0x33, !PT ;  /* 0x00000009ff097212 */ /* 0x000fe200078e33ff */
[----:B------:R-:W-:Y:S06]  /*6ed0*/  BRA `(.L_x_1109) ;  /* 0x0000000000147947 */ /* 0x000fec0003800000 */
.L_x_1108:
[----:B------:R-:W-:-:S05]  /*6ee0*/  IMAD.U32 R51, RZ, RZ, UR50 ;  /* 0x00000032ff337e24 */ /* 0x000fca000f8e00ff */
[----:B------:R-:W-:-:S13]  /*6ef0*/  ISETP.NE.AND P2, PT, R51, 0x1, PT ;  /* 0x000000013300780c */ /* 0x000fda0003f45270 */
[----:B------:R-:W0:Y:S02]  /*6f00*/  @P2 LDC.64 R154, c[0x0][0x9e8] ;  /* 0x00027a00ff9a2b82 */ /* 0x000e240000000a00 */
[----:B0-----:R-:W-:-:S05]  /*6f10*/  @P2 IMAD.HI.U32 R10, R9, R154, RZ ;  /* 0x0000009a090a2227 */ /* 0x001fca00078e00ff */
[----:B------:R-:W-:-:S07]  /*6f20*/  @P2 SHF.R.U32.HI R9, RZ, R155, R10 ;  /* 0x0000009bff092219 */ /* 0x000fce000001160a */
.L_x_1109:
[----:B------:R-:W-:Y:S05]  /*6f30*/  BSYNC B0 ;  /* 0x0000000000007941 */ /* 0x000fea0003800000 */
.L_x_1107:
[----:B------:R-:W-:-:S04]  /*6f40*/  IMAD R10, R9, R51, -R180 ;  /* 0x00000033090a7224 */ /* 0x000fc800078e0ab4 */
[----:B------:R-:W-:-:S05]  /*6f50*/  IMAD R10, R3, -0x2, R10 ;  /* 0xfffffffe030a7824 */ /* 0x000fca00078e020a */
[----:B------:R-:W-:Y:S02]  /*6f60*/  VIADDMNMX R37, R10, R51, R37, PT ;  /* 0x000000330a257246 */ /* 0x000fe40003800125 */
[----:B------:R-:W-:-:S07]  /*6f70*/  VIMNMX R45, R45, R10, !PT ;  /* 0x0000000a2d2d7248 */ /* 0x000fce0007fe0100 */
.L_x_1106:
[----:B------:R-:W-:Y:S02]  /*6f80*/  FMNMX.FTZ R9, R160, R11, !PT ;  /* 0x0000000ba0097209 */ /* 0x000fe40007810000 */
[C---:B------:R-:W-:Y:S02]  /*6f90*/  ISETP.GT.AND P6, PT, R45.reuse, 0x1, P1 ;  /* 0x000000012d00780c */ /* 0x040fe40000fc4270 */
[----:B------:R-:W-:Y:S02]  /*6fa0*/  FMNMX.FTZ R9, R162, R9, !PT ;  /* 0x00000009a2097209 */ /* 0x000fe40007810000 */
[----:B------:R-:W-:Y:S02]  /*6fb0*/  ISETP.GT.AND P5, PT, R45, 0x10, P1 ;  /* 0x000000102d00780c */ /* 0x000fe40000fa4270 */
[----:B------:R-:W-:Y:S02]  /*6fc0*/  FMNMX.FTZ R9, R176, R9, !PT ;  /* 0x00000009b0097209 */ /* 0x000fe40007810000 */
[----:B------:R-:W-:-:S02]  /*6fd0*/  ISETP.LT.OR P6, PT, R37, 0x2, P6 ;  /* 0x000000022500780c */ /* 0x000fc400037c1670 */
[----:B------:R-:W-:Y:S02]  /*6fe0*/  FMNMX.FTZ R9, R170, R9, !PT ;  /* 0x00000009aa097209 */ /* 0x000fe40007810000 */
[----:B------:R-:W-:Y:S02]  /*6ff0*/  ISETP.LT.OR P5, PT, R37, 0x11, P5 ;  /* 0x000000112500780c */ /* 0x000fe40002fa1670 */
[----:B------:R-:W-:Y:S02]  /*7000*/  FMNMX.FTZ R9, R168, R9, !PT ;  /* 0x00000009a8097209 */ /* 0x000fe40007810000 */
[----:B------:R-:W-:Y:S02]  /*7010*/  FSEL R154, R15, -INF , !P6 ;  /* 0xff8000000f9a7808 */ /* 0x000fe40007000000 */
[----:B------:R-:W-:Y:S02]  /*7020*/  FMNMX.FTZ R9, R184, R9, !PT ;  /* 0x00000009b8097209 */ /* 0x000fe40007810000 */
[----:B------:R-:W-:-:S02]  /*7030*/  FSEL R158, R19, -INF , !P5 ;  /* 0xff800000139e7808 */ /* 0x000fc40006800000 */
[----:B------:R-:W-:Y:S02]  /*7040*/  FMNMX.FTZ R9, R178, R9, !PT ;  /* 0x00000009b2097209 */ /* 0x000fe40007810000 */
[----:B------:R-:W-:Y:S02]  /*7050*/  ISETP.GT.AND P5, PT, R45, 0x20, P1 ;  /* 0x000000202d00780c */ /* 0x000fe40000fa4270 */
[----:B------:R-:W-:Y:S02]  /*7060*/  FMNMX.FTZ R9, R174, R9, !PT ;  /* 0x00000009ae097209 */ /* 0x000fe40007810000 */
[----:B------:R-:W-:Y:S02]  /*7070*/  ISETP.LT.OR P5, PT, R37, 0x21, P5 ;  /* 0x000000212500780c */ /* 0x000fe40002fa1670 */
[----:B------:R-:W-:Y:S02]  /*7080*/  FMNMX.FTZ R9, R172, R9, !PT ;  /* 0x00000009ac097209 */ /* 0x000fe40007810000 */
[----:B------:R-:W-:-:S02]  /*7090*/  ISETP.GT.AND P3, PT, R45, 0x8, P1 ;  /* 0x000000082d00780c */ /* 0x000fc40000f64270 */
[----:B------:R-:W-:Y:S02]  /*70a0*/  FMNMX.FTZ R9, R166, R9, !PT ;  /* 0x00000009a6097209 */ /* 0x000fe40007810000 */
[----:B------:R-:W-:Y:S02]  /*70b0*/  ISETP.LT.OR P3, PT, R37, 0x9, P3 ;  /* 0x000000092500780c */ /* 0x000fe40001f61670 */
[----:B------:R-:W-:Y:S02]  /*70c0*/  FMNMX.FTZ R9, R164, R9, !PT ;  /* 0x00000009a4097209 */ /* 0x000fe40007810000 */
[----:B------:R-:W-:Y:S02]  /*70d0*/  ISETP.GT.AND P4, PT, R45, 0x9, P1 ;  /* 0x000000092d00780c */ /* 0x000fe40000f84270 */
[----:B------:R-:W-:Y:S02]  /*70e0*/  FMNMX.FTZ R9, R152, R9, !PT ;  /* 0x0000000998097209 */ /* 0x000fe40007810000 */
[----:B------:R-:W-:-:S02]  /*70f0*/  FSEL R18, R18, -INF , !P3 ;  /* 0xff80000012127808 */ /* 0x000fc40005800000 */
[----:B------:R-:W-:Y:S02]  /*7100*/  FMNMX.FTZ R9, R86, R9, !PT ;  /* 0x0000000956097209 */ /* 0x000fe40007810000 */
[----:B------:R-:W-:Y:S02]  /*7110*/  ISETP.GT.AND P3, PT, R45, 0x18, P1 ;  /* 0x000000182d00780c */ /* 0x000fe40000f64270 */
[----:B------:R-:W-:Y:S02]  /*7120*/  FMNMX.FTZ R9, R84, R9, !PT ;  /* 0x0000000954097209 */ /* 0x000fe40007810000 */
[C---:B------:R-:W-:Y:S02]  /*7130*/  ISETP.LT.OR P4, PT, R37.reuse, 0xa, P4 ;  /* 0x0000000a2500780c */ /* 0x040fe40002781670 */
[----:B------:R-:W-:Y:S02]  /*7140*/  FMNMX.FTZ R9, R82, R9, !PT ;  /* 0x0000000952097209 */ /* 0x000fe40007810000 */
[----:B------:R-:W-:-:S02]  /*7150*/  ISETP.LT.OR P3, PT, R37, 0x19, P3 ;  /* 0x000000192500780c */ /* 0x000fc40001f61670 */
[----:B------:R-:W-:Y:S02]  /*7160*/  FMNMX.FTZ R9, R80, R9, !PT ;  /* 0x0000000950097209 */ /* 0x000fe40007810000 */
[----:B------:R-:W-:Y:S02]  /*7170*/  ISETP.GT.AND P2, PT, R45, 0x11, P1 ;  /* 0x000000112d00780c */ /* 0x000fe40000f44270 */
[----:B------:R-:W-:Y:S02]  /*7180*/  FMNMX.FTZ R9, R78, R9, !PT ;  /* 0x000000094e097209 */ /* 0x000fe40007810000 */
[----:B------:R-:W-:Y:S02]  /*7190*/  FSEL R156, R17, -INF , !P4 ;  /* 0xff800000119c7808 */ /* 0x000fe40006000000 */
        /* <DEDUP_REMOVED lines=15> */
[C---:B------:R-:W-:Y:S02]  /*7290*/  ISETP.GT.AND P4, PT, R45.reuse, 0x29, P1 ;  /* 0x000000292d00780c */ /* 0x040fe40000f84270 */
[----:B------:R-:W-:Y:S02]  /*72a0*/  FMNMX.FTZ R9, R60, R9, !PT ;  /* 0x000000093c097209 */ /* 0x000fe40007810000 */
[----:B------:R-:W-:Y:S02]  /*72b0*/  FSEL R24, R24, -INF , !P2 ;  /* 0xff80000018187808 */ /* 0x000fe40005000000 */
[----:B------:R-:W-:Y:S02]  /*72c0*/  FMNMX.FTZ R9, R54, R9, !PT ;  /* 0x0000000936097209 */ /* 0x000fe40007810000 */
[----:B------:R-:W-:-:S02]  /*72d0*/  ISETP.GT.AND P2, PT, R45, 0x30, P1 ;  /* 0x000000302d00780c */ /* 0x000fc40000f44270 */
[----:B------:R-:W-:Y:S02]  /*72e0*/  FMNMX.FTZ R9, R58, R9, !PT ;  /* 0x000000093a097209 */ /* 0x000fe40007810000 */
[C---:B------:R-:W-:Y:S02]  /*72f0*/  ISETP.LT.OR P4, PT, R37.reuse, 0x2a, P4 ;  /* 0x0000002a2500780c */ /* 0x040fe40002781670 */
[----:B------:R-:W-:Y:S02]  /*7300*/  FMNMX.FTZ R9, R56, R9, !PT ;  /* 0x0000000938097209 */ /* 0x000fe40007810000 */
[----:B------:R-:W-:Y:S02]  /*7310*/  ISETP.LT.OR P2, PT, R37, 0x31, P2 ;  /* 0x000000312500780c */ /* 0x000fe40001741670 */
[----:B------:R-:W-:-:S04]  /*7320*/  FMNMX.FTZ R9, R52, R9, !PT ;  /* 0x0000000934097209 */ /* 0x000fc80007810000 */
[----:B------:R-:W-:-:S04]  /*7330*/  FMNMX.FTZ R9, R48, R9, !PT ;  /* 0x0000000930097209 */ /* 0x000fc80007810000 */
[----:B------:R-:W-:Y:S02]  /*7340*/  FMNMX.FTZ R51, R44, R9, !PT ;  /* 0x000000092c337209 */ /* 0x000fe40007810000 */
[----:B------:R-:W0:Y:S03]  /*7350*/  LDC R9, c[0x0][0x988] ;  /* 0x00026200ff097b82 */ /* 0x000e260000000800 */
[----:B------:R-:W1:Y:S02]  /*7360*/  SHFL.BFLY PT, R10, R51, 0x2, 0x1f ;  /* 0x0c401f00330a7f89 */ /* 0x000e6400000e0000 */
[----:B-1----:R-:W-:-:S05]  /*7370*/  FMNMX.FTZ R53, R51, R10, !PT ;  /* 0x0000000a33357209 */ /* 0x002fca0007810000 */
[----:B------:R-:W1:Y:S02]  /*7380*/  SHFL.BFLY PT, R10, R53, 0x1, 0x1f ;  /* 0x0c201f00350a7f89 */ /* 0x000e6400000e0000 */
[----:B-1----:R-:W-:-:S04]  /*7390*/  FMNMX.FTZ R10, R53, R10, !PT ;  /* 0x0000000a350a7209 */ /* 0x002fc80007810000 */
[C---:B------:R-:W-:Y:S01]  /*73a0*/  FSETP.NEU.FTZ.AND P6, PT, R10.reuse, -INF , PT ;  /* 0xff8000000a00780b */ /* 0x040fe20003fdd000 */
[----:B0-----:R-:W-:-:S05]  /*73b0*/  FMUL.FTZ R51, R10, R9 ;  /* 0x000000090a337220 */ /* 0x001fca0000410000 */
[----:B------:R-:W-:-:S05]  /*73c0*/  FSEL R51, R51, RZ, P6 ;  /* 0x000000ff33337208 */ /* 0x000fca0003000000 */
[-CC-:B------:R-:W-:Y:S01]  /*73d0*/  FFMA.FTZ R15, R162, R9.reuse, -R51.reuse ;  /* 0x00000009a20f7223 */ /* 0x180fe20000010833 */
[----:B------:R-:W-:Y:S01]  /*73e0*/  FSEL R162, R23, -INF , !P5 ;  /* 0xff80000017a27808 */ /* 0x000fe20006800000 */
[-CC-:B------:R-:W-:Y:S01]  /*73f0*/  FFMA.FTZ R180, R160, R9.reuse, -R51.reuse ;  /* 0x00000009a0b47223 */ /* 0x180fe20000010833 */
[----:B------:R-:W-:Y:S01]  /*7400*/  ISETP.GT.AND P5, PT, R45, RZ, P1 ;  /* 0x000000ff2d00720c */ /* 0x000fe20000fa4270 */
[-CC-:B------:R-:W-:Y:S01]  /*7410*/  FFMA.FTZ R182, R176, R9.reuse, -R51.reuse ;  /* 0x00000009b0b67223 */ /* 0x180fe20000010833 */
[----:B------:R-:W-:Y:S01]  /*7420*/  FSEL R160, R21, -INF , !P3 ;  /* 0xff80000015a07808 */ /* 0x000fe20005800000 */
[-CC-:B------:R-:W-:Y:S01]  /*7430*/  FFMA.FTZ R176, R168, R9.reuse, -R51.reuse ;  /* 0x00000009a8b07223 */ /* 0x180fe20000010833 */
[----:B------:R-:W-:Y:S01]  /*7440*/  ISETP.LT.OR P5, PT, R37, 0x1, P5 ;  /* 0x000000012500780c */ /* 0x000fe20002fa1670 */
[-CC-:B------:R-:W-:Y:S01]  /*7450*/  FFMA.FTZ R17, R170, R9.reuse, -R51.reuse ;  /* 0x00000009aa117223 */ /* 0x180fe20000010833 */
[----:B------:R-:W-:Y:S01]  /*7460*/  ISETP.GT.AND P3, PT, R45, 0x28, P1 ;  /* 0x000000282d00780c */ /* 0x000fe20000f64270 */
[-CC-:B------:R-:W-:Y:S01]  /*7470*/  FFMA.FTZ R174, R174, R9.reuse, -R51.reuse ;  /* 0x00000009aeae7223 */ /* 0x180fe20000010833 */
[----:B------:R-:W-:Y:S01]  /*7480*/  FSEL R53, R14, -INF , !P5 ;  /* 0xff8000000e357808 */ /* 0x000fe20006800000 */
[-CC-:B------:R-:W-:Y:S01]  /*7490*/  FFMA.FTZ R14, R184, R9.reuse, -R51.reuse ;  /* 0x00000009b80e7223 */ /* 0x180fe20000010833 */
[----:B------:R-:W-:Y:S01]  /*74a0*/  ISETP.LT.OR P3, PT, R37, 0x29, P3 ;  /* 0x000000292500780c */ /* 0x000fe20001f61670 */
[-CC-:B------:R-:W-:Y:S01]  /*74b0*/  FFMA.FTZ R152, R152, R9.reuse, -R51.reuse ;  /* 0x0000000998987223 */ /* 0x180fe20000010833 */
[----:B------:R-:W-:Y:S01]  /*74c0*/  FMNMX.FTZ R19, R53, R12, !PT ;  /* 0x0000000c35137209 */ /* 0x000fe20007810000 */
[--C-:B------:R-:W-:Y:S01]  /*74d0*/  FFMA.FTZ R48, R48, R9, -R51.reuse ;  /* 0x0000000930307223 */ /* 0x100fe20000010833 */
[----:B------:R-:W-:Y:S01]  /*74e0*/  FSEL R26, R26, -INF , !P3 ;  /* 0xff8000001a1a7808 */ /* 0x000fe20005800000 */
[----:B------:R-:W-:Y:S01]  /*74f0*/  MUFU.EX2 R180, R180 ;  /* 0x000000b400b47308 */ /* 0x000fe20000000800 */
[----:B------:R-:W-:Y:S01]  /*7500*/  FMNMX.FTZ R19, R154, R19, !PT ;  /* 0x000000139a137209 */ /* 0x000fe20007810000 */
[-CC-:B------:R-:W-:Y:S01]  /*7510*/  FFMA.FTZ R178, R178, R9.reuse, -R51.reuse ;  /* 0x00000009b2b27223 */ /* 0x180fe20000010833 */
[----:B------:R-:W-:Y:S01]  /*7520*/  ISETP.GT.AND P3, PT, R45, 0x31, P1 ;  /* 0x000000312d00780c */ /* 0x000fe20000f64270 */
[--C-:B------:R-:W-:Y:S01]  /*7530*/  FFMA.FTZ R172, R172, R9, -R51.reuse ;  /* 0x00000009acac7223 */ /* 0x100fe20000010833 */
        /* <DEDUP_REMOVED lines=11> */
[----:B------:R0:W-:Y:S01]  /*75f0*/  MUFU.EX2 R19, R14 ;  /* 0x0000000e00137308 */ /* 0x0001e20000000800 */
[----:B------:R-:W-:Y:S01]  /*7600*/  FMNMX.FTZ R21, R20, R21, !PT ;  /* 0x0000001514157209 */ /* 0x000fe20007810000 */
[----:B------:R-:W-:Y:S01]  /*7610*/  FFMA.FTZ R44, R44, R9, -R51 ;  /* 0x000000092c2c7223 */ /* 0x000fe20000010833 */
[----:B------:R-:W-:-:S02]  /*7620*/  ISETP.LT.OR P3, PT, R37, 0x32, P3 ;  /* 0x000000322500780c */ /* 0x000fc40001f61670 */
[----:B------:R-:W-:Y:S02]  /*7630*/  FMNMX.FTZ R21, R160, R21, !PT ;  /* 0x00000015a0157209 */ /* 0x000fe40007810000 */
[----:B------:R-:W-:Y:S01]  /*7640*/  ISETP.GT.AND P4, PT, R45, 0x39, P1 ;  /* 0x000000392d00780c */ /* 0x000fe20000f84270 */
[----:B------:R-:W-:Y:S01]  /*7650*/  MUFU.EX2 R182, R182 ;  /* 0x000000b600b67308 */ /* 0x000fe20000000800 */
[----:B------:R-:W-:Y:S01]  /*7660*/  FMNMX.FTZ R23, R22, R21, !PT ;  /* 0x0000001516177209 */ /* 0x000fe20007810000 */
[----:B0-----:R-:W-:Y:S01]  /*7670*/  FFMA.FTZ R14, R166, R9, -R51 ;  /* 0x00000009a60e7223 */ /* 0x001fe20000010833 */
[----:B------:R-:W-:Y:S02]  /*7680*/  ISETP.LT.OR P5, PT, R37, 0x39, P5 ;  /* 0x000000392500780c */ /* 0x000fe40002fa1670 */
[----:B------:R-:W-:Y:S02]  /*7690*/  FMNMX.FTZ R23, R162, R23, !PT ;  /* 0x00000017a2177209 */ /* 0x000fe40007810000 */
[----:B------:R-:W-:Y:S01]  /*76a0*/  FSEL R28, R28, -INF , !P3 ;  /* 0xff8000001c1c7808 */ /* 0x000fe20005800000 */
[----:B------:R0:W-:Y:S01]  /*76b0*/  MUFU.EX2 R21, R174 ;  /* 0x000000ae00157308 */ /* 0x0001e20000000800 */
[----:B------:R-:W-:-:S02]  /*76c0*/  FMNMX.FTZ R23, R24, R23, !PT ;  /* 0x0000001718177209 */ /* 0x000fc40007810000 */
[----:B------:R-:W-:Y:S02]  /*76d0*/  ISETP.GT.AND P2, PT, R45, 0x40, P1 ;  /* 0x000000402d00780c */ /* 0x000fe40000f44270 */
[----:B------:R-:W-:Y:S02]  /*76e0*/  FMNMX.FTZ R23, R26, R23, !PT ;  /* 0x000000171a177209 */ /* 0x000fe40007810000 */
[----:B------:R-:W-:Y:S01]  /*76f0*/  FSEL R184, R29, -INF , !P5 ;  /* 0xff8000001db87808 */ /* 0x000fe20006800000 */
[----:B------:R-:W-:Y:S01]  /*7700*/  MUFU.EX2 R17, R17 ;  /* 0x0000001100117308 */ /* 0x000fe20000000800 */
[----:B------:R-:W-:Y:S01]  /*7710*/  FMNMX.FTZ R25, R168, R23, !PT ;  /* 0x00000017a8197209 */ /* 0x000fe20007810000 */
[----:B0-----:R-:W-:Y:S01]  /*7720*/  FFMA.FTZ R174, R164, R9, -R51 ;  /* 0x00000009a4ae7223 */ /* 0x001fe20000010833 */
[----:B------:R-:W-:Y:S02]  /*7730*/  ISETP.LT.OR P4, PT, R37, 0x3a, P4 ;  /* 0x0000003a2500780c */ /* 0x000fe40002781670 */
[----:B------:R-:W-:-:S02]  /*7740*/  FMNMX.FTZ R25, R170, R25, !PT ;  /* 0x00000019aa197209 */ /* 0x000fc40007810000 */
[----:B------:R-:W-:Y:S01]  /*7750*/  ISETP.GT.AND P3, PT, R45, 0x41, P1 ;  /* 0x000000412d00780c */ /* 0x000fe20000f64270 */
[----:B------:R0:W-:Y:S01]  /*7760*/  MUFU.EX2 R23, R14 ;  /* 0x0000000e00177308 */ /* 0x0001e20000000800 */
[----:B------:R-:W-:Y:S02]  /*7770*/  FMNMX.FTZ R25, R28, R25, !PT ;  /* 0x000000191c197209 */ /* 0x000fe40007810000 */
[----:B------:R-:W-:Y:S02]  /*7780*/  ISETP.LT.OR P2, PT, R37, 0x41, P2 ;  /* 0x000000412500780c */ /* 0x000fe40001741670 */
[----:B------:R-:W-:Y:S02]  /*7790*/  FSEL R30, R30, -INF , !P4 ;  /* 0xff8000001e1e7808 */ /* 0x000fe40006000000 */
[----:B------:R-:W-:Y:S01]  /*77a0*/  FMNMX.FTZ R25, R184, R25, !PT ;  /* 0x00000019b8197209 */ /* 0x000fe20007810000 */
[----:B------:R-:W-:Y:S01]  /*77b0*/  MUFU.EX2 R176, R176 ;  /* 0x000000b000b07308 */ /* 0x000fe20000000800 */
[----:B------:R-:W-:Y:S01]  /*77c0*/  ISETP.GT.AND P5, PT, R45, 0x48, P1 ;  /* 0x000000482d00780c */ /* 0x000fe20000fa4270 */
[----:B0-----:R-:W-:Y:S01]  /*77d0*/  FFMA.FTZ R14, R86, R9, -R51 ;  /* 0x00000009560e7223 */ /* 0x001fe20000010833 */
[----:B------:R-:W-:-:S02]  /*77e0*/  FSEL R186, R31, -INF , !P2 ;  /* 0xff8000001fba7808 */ /* 0x000fc40005000000 */
[----:B------:R-:W-:Y:S02]  /*77f0*/  ISETP.LT.OR P3, PT, R37, 0x42, P3 ;  /* 0x000000422500780c */ /* 0x000fe40001f61670 */
[----:B------:R-:W-:Y:S01]  /*7800*/  FMNMX.FTZ R27, R30, R25, !PT ;  /* 0x000000191e1b7209 */ /* 0x000fe20007810000 */
[----:B------:R-:W-:Y:S01]  /*7810*/  MUFU.EX2 R178, R178 ;  /* 0x000000b200b27308 */ /* 0x000fe20000000800 */
[----:B------:R-:W-:Y:S02]  /*7820*/  ISETP.GT.AND P4, PT, R45, 0x49, P1 ;  /* 0x000000492d00780c */ /* 0x000fe40000f84270 */
[----:B------:R-:W-:Y:S02]  /*7830*/  ISETP.LT.OR P5, PT, R37, 0x49, P5 ;  /* 0x000000492500780c */ /* 0x000fe40002fa1670 */
[----:B------:R-:W-:Y:S02]  /*7840*/  FSEL R32, R32, -INF , !P3 ;  /* 0xff80000020207808 */ /* 0x000fe40005800000 */
[----:B------:R-:W-:Y:S01]  /*7850*/  FMNMX.FTZ R27, R186, R27, !PT ;  /* 0x0000001bba1b7209 */ /* 0x000fe20007810000 */
[----:B------:R-:W-:Y:S01]  /*7860*/  MUFU.EX2 R25, R152 ;  /* 0x0000009800197308 */ /* 0x000fe20000000800 */
[----:B------:R-:W-:-:S02]  /*7870*/  ISETP.GT.AND P2, PT, R45, 0x50, P1 ;  /* 0x000000502d00780c */ /* 0x000fc40000f44270 */
[----:B------:R-:W-:Y:S02]  /*7880*/  FSEL R166, R33, -INF , !P5 ;  /* 0xff80000021a67808 */ /* 0x000fe40006800000 */
[----:B------:R-:W-:Y:S02]  /*7890*/  ISETP.LT.OR P4, PT, R37, 0x4a, P4 ;  /* 0x0000004a2500780c */ /* 0x000fe40002781670 */
[----:B------:R-:W-:Y:S01]  /*78a0*/  FMNMX.FTZ R29, R32, R27, !PT ;  /* 0x0000001b201d7209 */ /* 0x000fe20007810000 */
[----:B------:R-:W-:Y:S01]  /*78b0*/  MUFU.EX2 R172, R172 ;  /* 0x000000ac00ac7308 */ /* 0x000fe20000000800 */
[----:B------:R-:W-:Y:S02]  /*78c0*/  ISETP.GT.AND P3, PT, R45, 0x51, P1 ;  /* 0x000000512d00780c */ /* 0x000fe40000f64270 */
[----:B------:R-:W-:Y:S02]  /*78d0*/  ISETP.LT.OR P2, PT, R37, 0x51, P2 ;  /* 0x000000512500780c */ /* 0x000fe40001741670 */
[----:B------:R-:W-:Y:S01]  /*78e0*/  FSEL R164, R34, -INF , !P4 ;  /* 0xff80000022a47808 */ /* 0x000fe20006000000 */
[----:B------:R-:W-:Y:S01]  /*78f0*/  FFMA.FTZ R34, R84, R9, -R51 ;  /* 0x0000000954227223 */ /* 0x000fe20000010833 */
[----:B------:R-:W-:Y:S01]  /*7900*/  FMNMX.FTZ R29, R166, R29, !PT ;  /* 0x0000001da61d7209 */ /* 0x000fe20007810000 */
[----:B------:R0:W-:Y:S01]  /*7910*/  MUFU.EX2 R27, R14 ;  /* 0x0000000e001b7308 */ /* 0x0001e20000000800 */
[----:B------:R-:W-:-:S02]  /*7920*/  ISETP.GT.AND P5, PT, R45, 0x58, P1 ;  /* 0x000000582d00780c */ /* 0x000fc40000fa4270 */
[----:B------:R-:W-:Y:S02]  /*7930*/  FSEL R188, R35, -INF , !P2 ;  /* 0xff80000023bc7808 */ /* 0x000fe40005000000 */
[----:B------:R-:W-:Y:S02]  /*7940*/  ISETP.LT.OR P3, PT, R37, 0x52, P3 ;  /* 0x000000522500780c */ /* 0x000fe40001f61670 */
[----:B------:R-:W-:Y:S01]  /*7950*/  FMNMX.FTZ R29, R164, R29, !PT ;  /* 0x0000001da41d7209 */ /* 0x000fe20007810000 */
[----:B------:R-:W-:Y:S01]  /*7960*/  MUFU.EX2 R174, R174 ;  /* 0x000000ae00ae7308 */ /* 0x000fe20000000800 */
[----:B------:R-:W-:Y:S01]  /*7970*/  ISETP.GT.AND P4, PT, R45, 0x59, P1 ;  /* 0x000000592d00780c */ /* 0x000fe20000f84270 */
[----:B0-----:R-:W-:Y:S01]  /*7980*/  FFMA.FTZ R14, R82, R9, -R51 ;  /* 0x00000009520e7223 */ /* 0x001fe20000010833 */
[----:B------:R-:W-:Y:S02]  /*7990*/  ISETP.LT.OR P5, PT, R37, 0x59, P5 ;  /* 0x000000592500780c */ /* 0x000fe40002fa1670 */
[----:B------:R-:W-:-:S02]  /*79a0*/  FSEL R36, R36, -INF , !P3 ;  /* 0xff80000024247808 */ /* 0x000fc40005800000 */
[----:B------:R-:W-:Y:S01]  /*79b0*/  FMNMX.FTZ R29, R188, R29, !PT ;  /* 0x0000001dbc1d7209 */ /* 0x000fe20007810000 */
[----:B------:R-:W-:Y:S01]  /*79c0*/  MUFU.EX2 R34, R34 ;  /* 0x0000002200227308 */ /* 0x000fe20000000800 */
[----:B------:R-:W-:Y:S02]  /*79d0*/  ISETP.GT.AND P2, PT, R45, 0x60, P1 ;  /* 0x000000602d00780c */ /* 0x000fe40000f44270 */
[----:B------:R-:W-:Y:S02]  /*79e0*/  FSEL R38, R38, -INF , !P5 ;  /* 0xff80000026267808 */ /* 0x000fe40006800000 */
[----:B------:R-:W-:Y:S02]  /*79f0*/  ISETP.LT.OR P4, PT, R37, 0x5a, P4 ;  /* 0x0000005a2500780c */ /* 0x000fe40002781670 */
[----:B------:R-:W-:Y:S01]  /*7a00*/  FMNMX.FTZ R31, R36, R29, !PT ;  /* 0x0000001d241f7209 */ /* 0x000fe20007810000 */
[----:B------:R-:W-:Y:S01]  /*7a10*/  MUFU.EX2 R64, R64 ;  /* 0x0000004000407308 */ /* 0x000fe20000000800 */
[----:B------:R-:W-:-:S02]  /*7a20*/  ISETP.GT.AND P3, PT, R45, 0x61, P1 ;  /* 0x000000612d00780c */ /* 0x000fc40000f64270 */
[----:B------:R-:W-:Y:S02]  /*7a30*/  ISETP.LT.OR P2, PT, R37, 0x61, P2 ;  /* 0x000000612500780c */ /* 0x000fe40001741670 */
[----:B------:R-:W-:Y:S01]  /*7a40*/  FSEL R84, R39, -INF , !P4 ;  /* 0xff80000027547808 */ /* 0x000fe20006000000 */
[--C-:B------:R-:W-:Y:S01]  /*7a50*/  FFMA.FTZ R39, R62, R9, -R51.reuse ;  /* 0x000000093e277223 */ /* 0x100fe20000010833 */
[----:B------:R-:W-:Y:S01]  /*7a60*/  FMNMX.FTZ R31, R38, R31, !PT ;  /* 0x0000001f261f7209 */ /* 0x000fe20007810000 */
[----:B------:R0:W-:Y:S01]  /*7a70*/  MUFU.EX2 R29, R14 ;  /* 0x0000000e001d7308 */ /* 0x0001e20000000800 */
[----:B------:R-:W-:Y:S02]  /*7a80*/  ISETP.GT.AND P5, PT, R45, 0x68, P1 ;  /* 0x000000682d00780c */ /* 0x000fe40000fa4270 */
[----:B------:R-:W-:Y:S01]  /*7a90*/  FSEL R86, R40, -INF , !P2 ;  /* 0xff80000028567808 */ /* 0x000fe20005000000 */
[----:B------:R-:W-:Y:S01]  /*7aa0*/  FFMA.FTZ R40, R80, R9, -R51 ;  /* 0x0000000950287223 */ /* 0x000fe20000010833 */
[----:B------:R-:W-:-:S02]  /*7ab0*/  ISETP.LT.OR P3, PT, R37, 0x62, P3 ;  /* 0x000000622500780c */ /* 0x000fc40001f61670 */
[----:B------:R-:W-:Y:S01]  /*7ac0*/  FMNMX.FTZ R31, R84, R31, !PT ;  /* 0x0000001f541f7209 */ /* 0x000fe20007810000 */
[----:B------:R-:W-:Y:S01]  /*7ad0*/  MUFU.EX2 R39, R39 ;  /* 0x0000002700277308 */ /* 0x000fe20000000800 */
[----:B------:R-:W-:Y:S01]  /*7ae0*/  ISETP.GT.AND P4, PT, R45, 0x69, P1 ;  /* 0x000000692d00780c */ /* 0x000fe20000f84270 */
[----:B0-----:R-:W-:Y:S01]  /*7af0*/  FFMA.FTZ R14, R78, R9, -R51 ;  /* 0x000000094e0e7223 */ /* 0x001fe20000010833 */
[----:B------:R-:W-:Y:S02]  /*7b00*/  ISETP.LT.OR P5, PT, R37, 0x69, P5 ;  /* 0x000000692500780c */ /* 0x000fe40002fa1670 */
[----:B------:R-:W-:Y:S02]  /*7b10*/  FSEL R82, R41, -INF , !P3 ;  /* 0xff80000029527808 */ /* 0x000fe40005800000 */
[----:B------:R-:W-:Y:S01]  /*7b20*/  FMNMX.FTZ R31, R86, R31, !PT ;  /* 0x0000001f561f7209 */ /* 0x000fe20007810000 */
[----:B------:R-:W-:Y:S01]  /*7b30*/  MUFU.EX2 R40, R40 ;  /* 0x0000002800287308 */ /* 0x000fe20000000800 */
[----:B------:R-:W-:-:S02]  /*7b40*/  ISETP.GT.AND P2, PT, R45, 0x70, P1 ;  /* 0x000000702d00780c */ /* 0x000fc40000f44270 */
[----:B------:R-:W-:Y:S01]  /*7b50*/  FSEL R80, R42, -INF , !P5 ;  /* 0xff8000002a507808 */ /* 0x000fe20006800000 */
[--C-:B------:R-:W-:Y:S01]  /*7b60*/  FFMA.FTZ R42, R76, R9, -R51.reuse ;  /* 0x000000094c2a7223 */ /* 0x100fe20000010833 */
        /* <DEDUP_REMOVED lines=10> */
[----:B------:R-:W-:Y:S02]  /*7c10*/  ISETP.LT.OR P3, PT, R37, 0x72, P3 ;  /* 0x000000722500780c */ /* 0x000fe40001f61670 */
[----:B------:R-:W-:Y:S01]  /*7c20*/  FSEL R152, R46, -INF , !P2 ;  /* 0xff8000002e987808 */ /* 0x000fe20005000000 */
[----:B------:R-:W-:Y:S01]  /*7c30*/  FFMA.FTZ R46, R72, R9, -R51 ;  /* 0x00000009482e7223 */ /* 0x000fe20000010833 */
[----:B------:R-:W-:Y:S01]  /*7c40*/  FMNMX.FTZ R33, R78, R33, !PT ;  /* 0x000000214e217209 */ /* 0x000fe20007810000 */
[----:B------:R-:W-:Y:S01]  /*7c50*/  MUFU.EX2 R42, R42 ;  /* 0x0000002a002a7308 */ /* 0x000fe20000000800 */
[----:B------:R-:W-:Y:S02]  /*7c60*/  ISETP.GT.AND P1, PT, R45, 0x79, P1 ;  /* 0x000000792d00780c */ /* 0x000fe40000f24270 */
[----:B------:R-:W-:Y:S02]  /*7c70*/  ISETP.LT.OR P5, PT, R37, 0x79, P5 ;  /* 0x000000792500780c */ /* 0x000fe40002fa1670 */
[----:B------:R-:W-:-:S02]  /*7c80*/  FSEL R76, R47, -INF , !P3 ;  /* 0xff8000002f4c7808 */ /* 0x000fc40005800000 */
[----:B------:R-:W-:Y:S01]  /*7c90*/  FMNMX.FTZ R33, R152, R33, !PT ;  /* 0x0000002198217209 */ /* 0x000fe20007810000 */
[----:B------:R-:W-:Y:S01]  /*7ca0*/  MUFU.EX2 R46, R46 ;  /* 0x0000002e002e7308 */ /* 0x000fe20000000800 */
[----:B------:R-:W-:Y:S01]  /*7cb0*/  ISETP.LT.OR P1, PT, R37, 0x7a, P1 ;  /* 0x0000007a2500780c */ /* 0x000fe20000f21670 */
[--C-:B------:R-:W-:Y:S01]  /*7cc0*/  FFMA.FTZ R37, R74, R9, -R51.reuse ;  /* 0x000000094a257223 */ /* 0x100fe20000010833 */
[----:B------:R-:W-:Y:S02]  /*7cd0*/  FSEL R190, R49, -INF , !P5 ;  /* 0xff80000031be7808 */ /* 0x000fe40006800000 */
[----:B------:R-:W-:Y:S02]  /*7ce0*/  FMNMX.FTZ R35, R76, R33, !PT ;  /* 0x000000214c237209 */ /* 0x000fe40007810000 */
[----:B------:R-:W-:Y:S01]  /*7cf0*/  FSEL R74, R50, -INF , !P1 ;  /* 0xff800000324a7808 */ /* 0x000fe20004800000 */
[----:B------:R-:W-:Y:S01]  /*7d00*/  MUFU.EX2 R33, R37 ;  /* 0x0000002500217308 */ /* 0x000fe20000000800 */
[----:B------:R-:W-:Y:S01]  /*7d10*/  FMNMX.FTZ R35, R190, R35, !PT ;  /* 0x00000023be237209 */ /* 0x000fe20007810000 */
[----:B------:R-:W-:Y:S01]  /*7d20*/  FFMA.FTZ R50, R70, R9, -R51 ;  /* 0x0000000946327223 */ /* 0x000fe20000010833 */
[----:B------:R-:W-:-:S02]  /*7d30*/  FSEL R56, R10, RZ, P6 ;  /* 0x000000ff0a387208 */ /* 0x000fc40003000000 */
[----:B0-----:R-:W-:Y:S01]  /*7d40*/  FMNMX.FTZ R14, R74, R35, !PT ;  /* 0x000000234a0e7209 */ /* 0x001fe20007810000 */
[-C--:B------:R-:W-:Y:S02]  /*7d50*/  FFMA.FTZ R35, R68, R9.reuse, -R51 ;  /* 0x0000000944237223 */ /* 0x080fe40000010833 */
[----:B------:R-:W-:Y:S01]  /*7d60*/  FADD.FTZ R56, -R56, R11 ;  /* 0x0000000b38387221 */ /* 0x000fe20000010100 */
[----:B------:R-:W-:Y:S01]  /*7d70*/  MUFU.EX2 R50, R50 ;  /* 0x0000003200327308 */ /* 0x000fe20000000800 */
[----:B------:R-:W0:Y:S02]  /*7d80*/  SHFL.BFLY PT, R41, R14, 0x2, 0x1f ;  /* 0x0c401f000e297f89 */ /* 0x000e2400000e0000 */
[----:B------:R-:W-:-:S05]  /*7d90*/  FMUL.FTZ R11, R56, R9 ;  /* 0x00000009380b7220 */ /* 0x000fca0000410000 */
[----:B------:R-:W-:Y:S08]  /*7da0*/  MUFU.EX2 R35, R35 ;  /* 0x0000002300237308 */ /* 0x000ff00000000800 */
[----:B------:R-:W1:Y:S08]  /*7db0*/  MUFU.EX2 R11, R11 ;  /* 0x0000000b000b7308 */ /* 0x000e700000000800 */
[----:B------:R-:W-:Y:S01]  /*7dc0*/  MUFU.EX2 R37, R66 ;  /* 0x0000004200257308 */ /* 0x000fe20000000800 */
[----:B0-----:R-:W-:Y:S01]  /*7dd0*/  FMNMX.FTZ R45, R14, R41, !PT ;  /* 0x000000290e2d7209 */ /* 0x001fe20007810000 */
[-CC-:B------:R-:W-:Y:S01]  /*7de0*/  FFMA.FTZ R41, R54, R9.reuse, -R51.reuse ;  /* 0x0000000936297223 */ /* 0x180fe20000010833 */
[----:B------:R-:W-:-:S03]  /*7df0*/  FFMA.FTZ R54, R58, R9, -R51 ;  /* 0x000000093a367223 */ /* 0x000fc60000010833 */
[----:B------:R-:W0:Y:S02]  /*7e00*/  SHFL.BFLY PT, R14, R45, 0x1, 0x1f ;  /* 0x0c201f002d0e7f89 */ /* 0x000e2400000e0000 */
[----:B------:R-:W-:Y:S01]  /*7e10*/  MUFU.EX2 R41, R41 ;  /* 0x0000002900297308 */ /* 0x000fe20000000800 */
[----:B-1----:R-:W-:-:S07]  /*7e20*/  FFMA.FTZ R56, R11, R5, R180 ;  /* 0x000000050b387223 */ /* 0x002fce00000100b4 */
[----:B------:R-:W-:Y:S08]  /*7e30*/  MUFU.EX2 R54, R54 ;  /* 0x0000003600367308 */ /* 0x000ff00000000800 */
[----:B------:R-:W-:Y:S01]  /*7e40*/  MUFU.EX2 R43, R43 ;  /* 0x0000002b002b7308 */ /* 0x000fe20000000800 */
[----:B0-----:R-:W-:-:S07]  /*7e50*/  FMNMX.FTZ R14, R45, R14, !PT ;  /* 0x0000000e2d0e7209 */ /* 0x001fce0007810000 */
[----:B------:R0:W-:Y:S01]  /*7e60*/  MUFU.EX2 R45, R48 ;  /* 0x00000030002d7308 */ /* 0x0001e20000000800 */
[C---:B------:R-:W-:Y:S01]  /*7e70*/  FSETP.NEU.FTZ.AND P1, PT, R14.reuse, -INF , PT ;  /* 0xff8000000e00780b */ /* 0x040fe20003f3d000 */
[----:B------:R-:W-:-:S03]  /*7e80*/  FMUL.FTZ R47, R14, R9 ;  /* 0x000000090e2f7220 */ /* 0x000fc60000410000 */
[----:B------:R-:W-:Y:S02]  /*7e90*/  FSEL R49, R14, RZ, P1 ;  /* 0x000000ff0e317208 */ /* 0x000fe40000800000 */
[----:B------:R-:W-:Y:S01]  /*7ea0*/  FSEL R47, R47, RZ, P1 ;  /* 0x000000ff2f2f7208 */ /* 0x000fe20000800000 */
[----:B------:R-:W-:Y:S02]  /*7eb0*/  MUFU.EX2 R52, R52 ;  /* 0x0000003400347308 */ /* 0x000fe40000000800 */
[----:B------:R-:W-:Y:S01]  /*7ec0*/  FADD.FTZ R12, -R49, R12 ;  /* 0x0000000c310c7221 */ /* 0x000fe20000010100 */
[----:B------:R-:W-:Y:S01]  /*7ed0*/  FADD.FTZ R49, R15, R56 ;  /* 0x000000380f317221 */ /* 0x000fe20000010000 */
[-CC-:B------:R-:W-:Y:S01]  /*7ee0*/  FFMA.FTZ R181, R53, R9.reuse, -R47.reuse ;  /* 0x0000000935b57223 */ /* 0x180fe2000001082f */
[-CC-:B0-----:R-:W-:Y:S01]  /*7ef0*/  FFMA.FTZ R48, R154, R9.reuse, -R47.reuse ;  /* 0x000000099a307223 */ /* 0x181fe2000001082f */
[-C--:B------:R-:W-:Y:S01]  /*7f00*/  FMUL.FTZ R12, R12, R9.reuse ;  /* 0x000000090c0c7220 */ /* 0x080fe20000410000 */
[-CC-:B------:R-:W-:Y:S01]  /*7f10*/  FFMA.FTZ R183, R18, R9.reuse, -R47.reuse ;  /* 0x0000000912b77223 */ /* 0x180fe2000001082f */
[-CC-:B------:R-:W-:Y:S01]  /*7f20*/  FFMA.FTZ R18, R156, R9.reuse, -R47.reuse ;  /* 0x000000099c127223 */ /* 0x180fe2000001082f */
[-CC-:B------:R-:W-:Y:S01]  /*7f30*/  FFMA.FTZ R177, R158, R9.reuse, -R47.reuse ;  /* 0x000000099eb17223 */ /* 0x180fe2000001082f */
[----:B------:R-:W-:Y:S01]  /*7f40*/  MUFU.EX2 R181, R181 ;  /* 0x000000b500b57308 */ /* 0x000fe20000000800 */
[-CC-:B------:R-:W-:Y:S01]  /*7f50*/  FFMA.FTZ R20, R20, R9.reuse, -R47.reuse ;  /* 0x0000000914147223 */ /* 0x180fe2000001082f */
[-CC-:B------:R-:W-:Y:S01]  /*7f60*/  FFMA.FTZ R179, R160, R9.reuse, -R47.reuse ;  /* 0x00000009a0b37223 */ /* 0x180fe2000001082f */
[-C--:B------:R-:W-:Y:S01]  /*7f70*/  FFMA.FTZ R22, R22, R9.reuse, -R47 ;  /* 0x0000000916167223 */ /* 0x080fe2000001082f */
[----:B------:R-:W-:Y:S01]  /*7f80*/  FADD.FTZ R58, R182, R49 ;  /* 0x00000031b63a7221 */ /* 0x000fe20000010000 */
[-CC-:B------:R-:W-:Y:S01]  /*7f90*/  FFMA.FTZ R173, R162, R9.reuse, -R47.reuse ;  /* 0x00000009a2ad7223 */ /* 0x180fe2000001082f */
[-CC-:B------:R-:W-:Y:S01]  /*7fa0*/  FFMA.FTZ R24, R24, R9.reuse, -R47.reuse ;  /* 0x0000000918187223 */ /* 0x180fe2000001082f */
[-CC-:B------:R-:W-:Y:S01]  /*7fb0*/  FFMA.FTZ R175, R26, R9.reuse, -R47.reuse ;  /* 0x000000091aaf7223 */ /* 0x180fe2000001082f */
[----:B------:R-:W0:Y:S01]  /*7fc0*/  MUFU.EX2 R12, R12 ;  /* 0x0000000c000c7308 */ /* 0x000e220000000800 */
[----:B------:R-:W-:Y:S01]  /*7fd0*/  FADD.FTZ R49, R17, R58 ;  /* 0x0000003a11317221 */ /* 0x000fe20000010000 */
[-CC-:B------:R-:W-:Y:S01]  /*7fe0*/  FFMA.FTZ R26, R168, R9.reuse, -R47.reuse ;  /* 0x00000009a81a7223 */ /* 0x180fe2000001082f */
[-CC-:B------:R-:W-:Y:S01]  /*7ff0*/  FFMA.FTZ R169, R170, R9.reuse, -R47.reuse ;  /* 0x00000009aaa97223 */ /* 0x180fe2000001082f */
[-C--:B------:R-:W-:Y:S01]  /*8000*/  FFMA.FTZ R28, R28, R9.reuse, -R47 ;  /* 0x000000091c1c7223 */ /* 0x080fe2000001082f */
[----:B------:R-:W-:Y:S01]  /*8010*/  FADD.FTZ R58, R176, R49 ;  /* 0x00000031b03a7221 */ /* 0x000fe20000010000 */
[-CC-:B------:R-:W-:Y:S01]  /*8020*/  FFMA.FTZ R163, R38, R9.reuse, -R47.reuse ;  /* 0x0000000926a37223 */ /* 0x180fe2000001082f */
[-CC-:B------:R-:W-:Y:S01]  /*8030*/  FFMA.FTZ R171, R184, R9.reuse, -R47.reuse ;  /* 0x00000009b8ab7223 */ /* 0x180fe2000001082f */
[----:B------:R-:W1:Y:S01]  /*8040*/  MUFU.EX2 R48, R48 ;  /* 0x0000003000307308 */ /* 0x000e620000000800 */
[----:B------:R-:W-:Y:S01]  /*8050*/  FADD.FTZ R49, R19, R58 ;  /* 0x0000003a13317221 */ /* 0x000fe20000010000 */
[-CC-:B------:R-:W-:Y:S01]  /*8060*/  FFMA.FTZ R30, R30, R9.reuse, -R47.reuse ;  /* 0x000000091e1e7223 */ /* 0x180fe2000001082f */
[-CC-:B------:R-:W-:Y:S01]  /*8070*/  FFMA.FTZ R165, R186, R9.reuse, -R47.reuse ;  /* 0x00000009baa57223 */ /* 0x180fe2000001082f */
[-C--:B------:R-:W-:Y:S01]  /*8080*/  FFMA.FTZ R32, R32, R9.reuse, -R47 ;  /* 0x0000000920207223 */ /* 0x080fe2000001082f */
[----:B------:R-:W-:Y:S01]  /*8090*/  FADD.FTZ R58, R178, R49 ;  /* 0x00000031b23a7221 */ /* 0x000fe20000010000 */
[-CC-:B------:R-:W-:Y:S01]  /*80a0*/  FFMA.FTZ R167, R166, R9.reuse, -R47.reuse ;  /* 0x00000009a6a77223 */ /* 0x180fe2000001082f */
[-C--:B------:R-:W-:Y:S01]  /*80b0*/  FFMA.FTZ R56, R164, R9.reuse, -R47 ;  /* 0x00000009a4387223 */ /* 0x080fe2000001082f */
[----:B------:R-:W2:Y:S01]  /*80c0*/  MUFU.EX2 R183, R183 ;  /* 0x000000b700b77308 */ /* 0x000ea20000000800 */
[----:B0-----:R-:W-:Y:S01]  /*80d0*/  FFMA.FTZ R5, R12, R4, R181 ;  /* 0x000000040c057223 */ /* 0x001fe200000100b5 */
[----:B------:R-:W-:Y:S01]  /*80e0*/  FADD.FTZ R49, R21, R58 ;  /* 0x0000003a15317221 */ /* 0x000fe20000010000 */
[-CC-:B------:R-:W-:Y:S01]  /*80f0*/  FFMA.FTZ R161, R188, R9.reuse, -R47.reuse ;  /* 0x00000009bca17223 */ /* 0x180fe2000001082f */
[-CC-:B------:R-:W-:Y:S01]  /*8100*/  FFMA.FTZ R36, R36, R9.reuse, -R47.reuse ;  /* 0x0000000924247223 */ /* 0x180fe2000001082f */
[-C--:B------:R-:W-:Y:S01]  /*8110*/  FFMA.FTZ R84, R84, R9.reuse, -R47 ;  /* 0x0000000954547223 */ /* 0x080fe2000001082f */
[----:B------:R-:W-:Y:S01]  /*8120*/  FADD.FTZ R38, R172, R49 ;  /* 0x00000031ac267221 */ /* 0x000fe20000010000 */
[-C--:B------:R-:W-:Y:S01]  /*8130*/  FFMA.FTZ R86, R86, R9.reuse, -R47 ;  /* 0x0000000956567223 */ /* 0x080fe2000001082f */
[----:B------:R-:W0:Y:S01]  /*8140*/  MUFU.EX2 R18, R18 ;  /* 0x0000001200127308 */ /* 0x000e220000000800 */
[----:B-1----:R-:W-:Y:S01]  /*8150*/  FADD.FTZ R4, R48, R5 ;  /* 0x0000000530047221 */ /* 0x002fe20000010000 */
[----:B------:R-:W-:Y:S01]  /*8160*/  FADD.FTZ R49, R23, R38 ;  /* 0x0000002617317221 */ /* 0x000fe20000010000 */
[-CC-:B------:R-:W-:Y:S01]  /*8170*/  FFMA.FTZ R82, R82, R9.reuse, -R47.reuse ;  /* 0x0000000952527223 */ /* 0x180fe2000001082f */
[-CC-:B------:R-:W-:Y:S01]  /*8180*/  FFMA.FTZ R80, R80, R9.reuse, -R47.reuse ;  /* 0x0000000950507223 */ /* 0x180fe2000001082f */
[-C--:B------:R-:W-:Y:S01]  /*8190*/  FFMA.FTZ R78, R78, R9.reuse, -R47 ;  /* 0x000000094e4e7223 */ /* 0x080fe2000001082f */
[----:B------:R-:W-:Y:S01]  /*81a0*/  FADD.FTZ R38, R174, R49 ;  /* 0x00000031ae267221 */ /* 0x000fe20000010000 */
[-CC-:B------:R-:W-:Y:S01]  /*81b0*/  FFMA.FTZ R152, R152, R9.reuse, -R47.reuse ;  /* 0x0000000998987223 */ /* 0x180fe2000001082f */
[----:B------:R-:W1:Y:S01]  /*81c0*/  MUFU.EX2 R177, R177 ;  /* 0x000000b100b17308 */ /* 0x000e620000000800 */
[----:B--2---:R-:W-:Y:S01]  /*81d0*/  FADD.FTZ R5, R183, R4 ;  /* 0x00000004b7057221 */ /* 0x004fe20000010000 */
[----:B------:R-:W-:Y:S01]  /*81e0*/  FADD.FTZ R38, R25, R38 ;  /* 0x0000002619267221 */ /* 0x000fe20000010000 */
[-CC-:B------:R-:W-:Y:S01]  /*81f0*/  FFMA.FTZ R76, R76, R9.reuse, -R47.reuse ;  /* 0x000000094c4c7223 */ /* 0x180fe2000001082f */
[-CC-:B------:R-:W-:Y:S01]  /*8200*/  FFMA.FTZ R190, R190, R9.reuse, -R47.reuse ;  /* 0x00000009bebe7223 */ /* 0x180fe2000001082f */
[----:B------:R-:W-:-:S03]  /*8210*/  FFMA.FTZ R47, R74, R9, -R47 ;  /* 0x000000094a2f7223 */ /* 0x000fc6000001082f */
        /* <DEDUP_REMOVED lines=18> */
[----:B------:R-:W-:-:S06]  /*8340*/  FADD.FTZ R5, R27, R38 ;  /* 0x000000261b057221 */ /* 0x000fcc0000010000 */
[----:B------:R-:W2:Y:S01]  /*8350*/  MUFU.EX2 R171, R171 ;  /* 0x000000ab00ab7308 */ /* 0x000ea20000000800 */
[----:B0-----:R-:W-:Y:S01]  /*8360*/  FADD.FTZ R49, R169, R4 ;  /* 0x00000004a9317221 */ /* 0x001fe20000010000 */
[----:B------:R-:W-:-:S04]  /*8370*/  FADD.FTZ R4, R34, R5 ;  /* 0x0000000522047221 */ /* 0x000fc80000010000 */
[----:B------:R-:W-:Y:S02]  /*8380*/  FADD.FTZ R5, R29, R4 ;  /* 0x000000041d057221 */ /* 0x000fe40000010000 */
[----:B------:R-:W0:Y:S01]  /*8390*/  MUFU.EX2 R30, R30 ;  /* 0x0000001e001e7308 */ /* 0x000e220000000800 */
[----:B-1----:R-:W-:Y:S01]  /*83a0*/  FADD.FTZ R38, R28, R49 ;  /* 0x000000311c267221 */ /* 0x002fe20000010000 */
[----:B------:R-:W-:-:S04]  /*83b0*/  FADD.FTZ R4, R40, R5 ;  /* 0x0000000528047221 */ /* 0x000fc80000010000 */
[----:B------:R-:W-:Y:S02]  /*83c0*/  FADD.FTZ R5, R31, R4 ;  /* 0x000000041f057221 */ /* 0x000fe40000010000 */
[----:B------:R-:W1:Y:S01]  /*83d0*/  MUFU.EX2 R165, R165 ;  /* 0x000000a500a57308 */ /* 0x000e620000000800 */
[----:B--2---:R-:W-:Y:S01]  /*83e0*/  FADD.FTZ R49, R171, R38 ;  /* 0x00000026ab317221 */ /* 0x004fe20000010000 */
[----:B------:R-:W-:-:S04]  /*83f0*/  FADD.FTZ R4, R42, R5 ;  /* 0x000000052a047221 */ /* 0x000fc80000010000 */
[----:B------:R-:W-:Y:S02]  /*8400*/  FADD.FTZ R5, R33, R4 ;  /* 0x0000000421057221 */ /* 0x000fe40000010000 */
        /* <DEDUP_REMOVED lines=48> */
.L_x_1110:
[----:B------:R-:W-:Y:S01]  /*8710*/  ULEA UR6, UR55, UR40, 0x3 ;  /* 0x0000002837067291 */ /* 0x000fe2000f8e183f */
[----:B------:R-:W-:Y:S01]  /*8720*/  ISETP.GT.AND P1, PT, R13, UR54, PT ;  /* 0x000000360d007c0c */ /* 0x000fe2000bf24270 */
[----:B------:R-:W-:Y:S01]  /*8730*/  UMOV UR56, UR45 ;  /* 0x0000002d00387c82 */ /* 0x000fe20008000000 */
[----:B------:R-:W-:Y:S01]  /*8740*/  UMOV UR55, UR46 ;  /* 0x0000002e00377c82 */ /* 0x000fe20008000000 */
        /* <DEDUP_REMOVED lines=101> */
[----:B------:R-:W-:Y:S01]  /*8da0*/  IADD3 R13, R13, -0x1, RZ ;  /* 0xffffffff0d0d7810 */ /* 0x000fe20007ffe0ff */
[----:B------:R-:W-:Y:S06]  /*8db0*/  @P1 BRA `(.L_x_1111) ;  /* 0xffffffc400b81947 */ /* 0x000fec000383ffff */
[----:B------:R-:W-:-:S07]  /*8dc0*/  IMAD.MOV.U32 R15, RZ, RZ, R13 ;  /* 0x000000ffff0f7224 */ /* 0x000fce00078e000d */
.L_x_1092:
[----:B------:R-:W0:Y:S01]  /*8dd0*/  S2UR UR6, SR_CTAID.X ;  /* 0x00000000000679c3 */ /* 0x000e220000002500 */
[----:B------:R-:W-:Y:S01]  /*8de0*/  IADD3 R11, -R8, 0x1, RZ ;  /* 0x00000001080b7810 */ /* 0x000fe20007ffe1ff */
[----:B------:R-:W-:Y:S02]  /*8df0*/  UISETP.NE.AND UP1, UPT, UR42, URZ, UPT ;  /* 0x0000003f2a00728c */ /* 0x000fe4000bf25270 */
[----:B------:R-:W-:Y:S02]  /*8e00*/  UISETP.NE.AND UP0, UPT, UR41, URZ, UPT ;  /* 0x0000003f2900728c */ /* 0x000fe4000bf05270 */
[----:B------:R-:W-:-:S04]  /*8e10*/  IMAD R11, R2, UR51, R11 ;  /* 0x00000033020b7c24 */ /* 0x000fc8000f8e020b */
[----:B------:R-:W-:Y:S02]  /*8e20*/  PLOP3.LUT P1, PT, PT, PT, UP0, 0x40, 0x0 ;  /* 0x000000000000781c */ /* 0x000fe40003f2e808 */
[----:B------:R-:W-:Y:S01]  /*8e30*/  R2UR UR11, R11 ;  /* 0x000000000b0b72ca */ /* 0x000fe200000e0000 */
[----:B------:R-:W-:Y:S01]  /*8e40*/  @UP1 ULDC UR14, c[0x0][0x450] ;  /* 0x00011400000e1ab9 */ /* 0x000fe20000000800 */
[----:B0-----:R-:W-:-:S03]  /*8e50*/  ULEA UR10, UR6, 0x7f, 0x7 ;  /* 0x0000007f060a7891 */ /* 0x001fc6000f8e383f */
[----:B------:R-:W-:Y:S02]  /*8e60*/  @UP1 ULDC UR6, c[0x0][0x44c] ;  /* 0x0001130000061ab9 */ /* 0x000fe40000000800 */
[----:B------:R-:W-:-:S04]  /*8e70*/  UIMAD.WIDE.U32 UR6, UR10, UR6, URZ ;  /* 0x000000060a0672a5 */ /* 0x000fc8000f8e003f */
[----:B------:R-:W-:-:S04]  /*8e80*/  @UP1 USHF.R.U32.HI UR10, URZ, UR14, UR7 ;  /* 0x0000000e3f0a1299 */ /* 0x000fc80008011607 */
[----:B------:R-:W-:-:S03]  /*8e90*/  UIADD3 UR10, UR11, UR10, URZ ;  /* 0x0000000a0b0a7290 */ /* 0x000fc6000fffe03f */
[----:B------:R-:W-:Y:S02]  /*8ea0*/  ULDC UR11, c[0x0][0x9dc] ;  /* 0x00027700000b7ab9 */ /* 0x000fe40000000800 */
[----:B------:R-:W-:Y:S01]  /*8eb0*/  UIADD3 UR11, UR10, -UR11, URZ ;  /* 0x8000000b0a0b7290 */ /* 0x000fe2000fffe03f */
[----:B------:R-:W-:Y:S11]  /*8ec0*/  @P1 BRA `(.L_x_1112) ;  /* 0x00000000004c1947 */ /* 0x000ff60003800000 */
[----:B------:R-:W-:-:S06]  /*8ed0*/  UISETP.GT.AND UP0, UPT, UR10, -0x1, UPT ;  /* 0xffffffff0a00788c */ /* 0x000fcc000bf04270 */
[----:B------:R-:W-:-:S13]  /*8ee0*/  PLOP3.LUT P1, PT, PT, PT, UP0, 0x80, 0x0 ;  /* 0x000000000000781c */ /* 0x000fda0003f2f008 */
[----:B------:R-:W-:Y:S05]  /*8ef0*/  @P1 BRA `(.L_x_1113) ;  /* 0x0000000000201947 */ /* 0x000fea0003800000 */
[----:B------:R-:W-:Y:S01]  /*8f00*/  ULDC UR14, c[0x0][0x9e4] ;  /* 0x00027900000e7ab9 */ /* 0x000fe20000000800 */
[----:B------:R-:W-:Y:S02]  /*8f10*/  ULOP3.LUT UR10, URZ, UR10, URZ, 0x33, !UPT ;  /* 0x0000000a3f0a7292 */ /* 0x000fe4000f8e333f */
[----:B------:R-:W-:-:S11]  /*8f20*/  UISETP.NE.AND UP0, UPT, UR14, 0x1, UPT ;  /* 0x000000010e00788c */ /* 0x000fd6000bf05270 */
[----:B------:R-:W-:Y:S02]  /*8f30*/  @UP0 ULDC.64 UR18, c[0x0][0x9e8] ;  /* 0x00027a0000120ab9 */ /* 0x000fe40000000a00 */
[----:B------:R-:W-:-:S04]  /*8f40*/  UIMAD.WIDE.U32 UR6, UR10, UR18, URZ ;  /* 0x000000120a0672a5 */ /* 0x000fc8000f8e003f */
[----:B------:R-:W-:-:S04]  /*8f50*/  @UP0 USHF.R.U32.HI UR10, URZ, UR19, UR7 ;  /* 0x000000133f0a0299 */ /* 0x000fc80008011607 */
[----:B------:R-:W-:Y:S01]  /*8f60*/  ULOP3.LUT UR10, URZ, UR10, URZ, 0x33, !UPT ;  /* 0x0000000a3f0a7292 */ /* 0x000fe2000f8e333f */
[----:B------:R-:W-:Y:S11]  /*8f70*/  BRA `(.L_x_1114) ;  /* 0x0000000000147947 */ /* 0x000ff60003800000 */
.L_x_1113:
[----:B------:R-:W-:Y:S02]  /*8f80*/  ULDC UR14, c[0x0][0x9e4] ;  /* 0x00027900000e7ab9 */ /* 0x000fe40000000800 */
[----:B------:R-:W-:-:S11]  /*8f90*/  UISETP.NE.AND UP0, UPT, UR14, 0x1, UPT ;  /* 0x000000010e00788c */ /* 0x000fd6000bf05270 */
[----:B------:R-:W-:Y:S02]  /*8fa0*/  @UP0 ULDC.64 UR18, c[0x0][0x9e8] ;  /* 0x00027a0000120ab9 */ /* 0x000fe40000000a00 */
[----:B------:R-:W-:-:S04]  /*8fb0*/  UIMAD.WIDE.U32 UR6, UR10, UR18, URZ ;  /* 0x000000120a0672a5 */ /* 0x000fc8000f8e003f */
[----:B------:R-:W-:-:S12]  /*8fc0*/  @UP0 USHF.R.U32.HI UR10, URZ, UR19, UR7 ;  /* 0x000000133f0a0299 */ /* 0x000fd80008011607 */
.L_x_1114:
[----:B------:R-:W-:-:S04]  /*8fd0*/  UIMAD UR10, UR10, UR14, URZ ;  /* 0x0000000e0a0a72a4 */ /* 0x000fc8000f8e023f */
[----:B------:R-:W-:-:S04]  /*8fe0*/  UISETP.LT.AND UP0, UPT, UR11, UR10, UPT ;  /* 0x0000000a0b00728c */ /* 0x000fc8000bf01270 */
[----:B------:R-:W-:-:S12]  /*8ff0*/  USEL UR11, UR11, UR10, !UP0 ;  /* 0x0000000a0b0b7287 */ /* 0x000fd8000c000000 */
.L_x_1112:
[----:B------:R-:W-:-:S04]  /*9000*/  UIADD3 UR11, UR11, 0x7f, URZ ;  /* 0x0000007f0b0b7890 */ /* 0x000fc8000fffe03f */
[----:B------:R-:W-:-:S04]  /*9010*/  USHF.R.S32.HI UR6, URZ, 0x1f, UR11 ;  /* 0x0000001f3f067899 */ /* 0x000fc8000801140b */
[----:B------:R-:W-:-:S04]  /*9020*/  ULEA.HI UR6, UR6, UR11, URZ, 0x7 ;  /* 0x0000000b06067291 */ /* 0x000fc8000f8f383f */
[----:B------:R-:W-:-:S04]  /*9030*/  USHF.R.S32.HI UR6, URZ, 0x7, UR6 ;  /* 0x000000073f067899 */ /* 0x000fc80008011406 */
[----:B------:R-:W-:-:S04]  /*9040*/  UISETP.LT.AND UP0, UPT, UR38, UR6, UPT ;  /* 0x000000062600728c */ /* 0x000fc8000bf01270 */
[----:B------:R-:W-:-:S06]  /*9050*/  USEL UR51, UR38, UR6, !UP0 ;  /* 0x0000000626337287 */ /* 0x000fcc000c000000 */
[----:B------:R-:W-:-:S13]  /*9060*/  ISETP.GE.AND P1, PT, R15, UR51, PT ;  /* 0x000000330f007c0c */ /* 0x000fda000bf26270 */
[----:B------:R-:W-:Y:S05]  /*9070*/  @!P1 BRA `(.L_x_1115) ;  /* 0x0000002800209947 */ /* 0x000fea0003800000 */
[----:B------:R-:W-:Y:S01]  /*9080*/  IMAD.MOV.U32 R13, RZ, RZ, R14 ;  /* 0x000000ffff0d7224 */ /* 0x000fe200078e000e */
[----:B------:R-:W-:Y:S01]  /*9090*/  UMOV UR53, UR45 ;  /* 0x0000002d00357c82 */ /* 0x000fe20008000000 */
[----:B------:R-:W-:Y:S01]  /*90a0*/  IMAD.MOV.U32 R11, RZ, RZ, R10 ;  /* 0x000000ffff0b7224 */ /* 0x000fe200078e000a */
[----:B------:R-:W-:Y:S01]  /*90b0*/  UMOV UR52, UR46 ;  /* 0x0000002e00347c82 */ /* 0x000fe20008000000 */
[----:B------:R-:W-:Y:S01]  /*90c0*/  IMAD.MOV.U32 R8, RZ, RZ, R15 ;  /* 0x000000ffff087224 */ /* 0x000fe200078e000f */
[----:B------:R-:W-:-:S06]  /*90d0*/  ULDC UR50, c[0x0][0x9d8] ;  /* 0x0002760000327ab9 */ /* 0x000fcc0000000800 */
.L_x_1126:
[----:B------:R-:W-:Y:S01]  /*90e0*/  ISETP.NE.AND P2, PT, RZ, UR39, PT ;  /* 0x00000027ff007c0c */ /* 0x000fe2000bf45270 */
[----:B------:R-:W-:-:S04]  /*90f0*/  UISETP.NE.AND UP0, UPT, UR52, 0x1, UPT ;  /* 0x000000013400788c */ /* 0x000fc8000bf05270 */
[----:B------:R-:W-:-:S04]  /*9100*/  USEL UR45, URZ, 0x1, UP0 ;  /* 0x000000013f2d7887 */ /* 0x000fc80008000000 */
[----:B------:R-:W-:-:S04]  /*9110*/  ULOP3.LUT UR45, UR53, UR45, URZ, 0x3c, !UPT ;  /* 0x0000002d352d7292 */ /* 0x000fc8000f8e3c3f */
[----:B------:R-:W-:Y:S08]  /*9120*/  @P2 BRA `(.L_x_1116) ;  /* 0x0000000000382947 */ /* 0x000ff00003800000 */
[----:B------:R-:W-:Y:S05]  /*9130*/  @!P0 BRA `(.L_x_1117) ;  /* 0x0000000000048947 */ /* 0x000fea0003800000 */
[----:B------:R-:W-:Y:S01]  /*9140*/  BPT.TRAP 0x1 ;  /* 0x000000040000795c */ /* 0x000fe20000300000 */
.L_x_1117:
        /* <DEDUP_REMOVED lines=9> */
.L_x_1118:
[----:B-1----:R-:W-:Y:S05]  /*91e0*/  @P1 BRA `(.L_x_1116) ;  /* 0x0000000000081947 */ /* 0x002fea0003800000 */
[----:B------:R-:W1:Y:S02]  /*91f0*/  SYNCS.PHASECHK.TRANS64.TRYWAIT P1, [UR6+0x28830], R9 ;  /* 0x02883009ff0075a7 */ /* 0x000e640008020146 */
[----:B-1----:R-:W-:Y:S05]  /*9200*/  @!P1 BRA `(.L_x_1119) ;  /* 0x000000c400109947 */ /* 0x002fea0003800000 */
.L_x_1116:
        /* <DEDUP_REMOVED lines=50> */
.L_x_1121:
[----:B------:R-:W-:Y:S01]  /*9530*/  ULEA UR6, UR52, UR40, 0x3 ;  /* 0x0000002834067291 */ /* 0x000fe2000f8e183f */
[----:B------:R-:W-:-:S05]  /*9540*/  IMAD.U32 R9, RZ, RZ, UR53 ;  /* 0x00000035ff097e24 */ /* 0x000fca000f8e00ff */
[----:B------:R-:W-:-:S04]  /*9550*/  SHF.L.U32 R9, R9, 0x1f, RZ ;  /* 0x0000001f09097819 */ /* 0x000fc800000006ff */
[----:B------:R0:W1:Y:S01]  /*9560*/  SYNCS.PHASECHK.TRANS64.TRYWAIT P1, [UR6+0x28850], R9 ;  /* 0x02885009ff0075a7 */ /* 0x0000620008020146 */
[----:B------:R-:W-:Y:S05]  /*9570*/  @!P0 BRA `(.L_x_1122) ;  /* 0x0000000000048947 */ /* 0x000fea0003800000 */
[----:B------:R-:W-:Y:S01]  /*9580*/  BPT.TRAP 0x1 ;  /* 0x000000040000795c */ /* 0x000fe20000300000 */
.L_x_1122:
[----:B-1----:R-:W-:Y:S05]  /*9590*/  @P1 BRA `(.L_x_1120) ;  /* 0x0000000000081947 */ /* 0x002fea0003800000 */
[----:B------:R-:W1:Y:S02]  /*95a0*/  SYNCS.PHASECHK.TRANS64.TRYWAIT P1, [UR6+0x28850], R9 ;  /* 0x02885009ff0075a7 */ /* 0x000e640008020146 */
[----:B-1----:R-:W-:Y:S05]  /*95b0*/  @!P1 BRA `(.L_x_1123) ;  /* 0x000000c0003c9947 */ /* 0x002fea0003800000 */
.L_x_1120:
        /* <DEDUP_REMOVED lines=49> */
.L_x_1124:
        /* <DEDUP_REMOVED lines=194> */
[----:B--2---:R-:W-:Y:S02]  /*a4f0*/  FMNMX.FTZ R17, R210, R9, !PT ;  /* 0x00000009d2117209 */ /* 0x004fe40007810000 */
[----:B------:R-:W1:Y:S03]  /*a500*/  LDC R9, c[0x0][0x988] ;  /* 0x00026200ff097b82 */ /* 0x000e660000000800 */
[----:B------:R-:W2:Y:S01]  /*a510*/  SHFL.BFLY PT, R10, R17, 0x2, 0x1f ;  /* 0x0c401f00110a7f89 */ /* 0x000ea200000e0000 */
[----:B0-----:R-:W-:-:S05]  /*a520*/  FMNMX.FTZ R15, R84, R15, !PT ;  /* 0x0000000f540f7209 */ /* 0x001fca0007810000 */
[----:B------:R-:W0:Y:S01]  /*a530*/  SHFL.BFLY PT, R14, R15, 0x2, 0x1f ;  /* 0x0c401f000f0e7f89 */ /* 0x000e2200000e0000 */
[----:B--2---:R-:W-:-:S05]  /*a540*/  FMNMX.FTZ R19, R17, R10, !PT ;  /* 0x0000000a11137209 */ /* 0x004fca0007810000 */
[----:B------:R-:W2:Y:S01]  /*a550*/  SHFL.BFLY PT, R10, R19, 0x1, 0x1f ;  /* 0x0c201f00130a7f89 */ /* 0x000ea200000e0000 */
[----:B0-----:R-:W-:-:S05]  /*a560*/  FMNMX.FTZ R21, R15, R14, !PT ;  /* 0x0000000e0f157209 */ /* 0x001fca0007810000 */
[----:B------:R-:W0:Y:S01]  /*a570*/  SHFL.BFLY PT, R14, R21, 0x1, 0x1f ;  /* 0x0c201f00150e7f89 */ /* 0x000e2200000e0000 */
[----:B--2---:R-:W-:-:S05]  /*a580*/  FMNMX.FTZ R10, R19, R10, !PT ;  /* 0x0000000a130a7209 */ /* 0x004fca0007810000 */
[CC--:B-1----:R-:W-:Y:S01]  /*a590*/  FMUL.FTZ R45, R10.reuse, R9.reuse ;  /* 0x000000090a2d7220 */ /* 0x0c2fe20000410000 */
[----:B------:R-:W-:Y:S01]  /*a5a0*/  FADD.FTZ R36, -R10, R11 ;  /* 0x0000000b0a247221 */ /* 0x000fe20000010100 */
[----:B0-----:R-:W-:Y:S02]  /*a5b0*/  FMNMX.FTZ R14, R21, R14, !PT ;  /* 0x0000000e150e7209 */ /* 0x001fe40007810000 */
[-CC-:B------:R-:W-:Y:S01]  /*a5c0*/  FFMA.FTZ R15, R156, R9.reuse, -R45.reuse ;  /* 0x000000099c0f7223 */ /* 0x180fe2000001082d */
[-CC-:B------:R-:W-:Y:S01]  /*a5d0*/  FFMA.FTZ R19, R164, R9.reuse, -R45.reuse ;  /* 0x00000009a4137223 */ /* 0x180fe2000001082d */
[-CC-:B------:R-:W-:Y:S01]  /*a5e0*/  FFMA.FTZ R17, R160, R9.reuse, -R45.reuse ;  /* 0x00000009a0117223 */ /* 0x180fe2000001082d */
[-C--:B------:R-:W-:Y:S01]  /*a5f0*/  FFMA.FTZ R156, R166, R9.reuse, -R45 ;  /* 0x00000009a69c7223 */ /* 0x080fe2000001082d */
[----:B------:R-:W-:Y:S01]  /*a600*/  FADD.FTZ R86, -R14, R13 ;  /* 0x0000000d0e567221 */ /* 0x000fe20000010100 */
[-CC-:B------:R-:W-:Y:S01]  /*a610*/  FFMA.FTZ R13, R152, R9.reuse, -R45.reuse ;  /* 0x00000009980d7223 */ /* 0x180fe2000001082d */
[-CC-:B------:R-:W-:Y:S01]  /*a620*/  FFMA.FTZ R152, R158, R9.reuse, -R45.reuse ;  /* 0x000000099e987223 */ /* 0x180fe2000001082d */
[-CC-:B------:R-:W-:Y:S01]  /*a630*/  FFMA.FTZ R21, R168, R9.reuse, -R45.reuse ;  /* 0x00000009a8157223 */ /* 0x180fe2000001082d */
[-C--:B------:R-:W-:Y:S01]  /*a640*/  FMUL.FTZ R11, R86, R9.reuse ;  /* 0x00000009560b7220 */ /* 0x080fe20000410000 */
[-CC-:B------:R-:W-:Y:S01]  /*a650*/  FFMA.FTZ R86, R154, R9.reuse, -R45.reuse ;  /* 0x000000099a567223 */ /* 0x180fe2000001082d */
        /* <DEDUP_REMOVED lines=23> */
[-C--:B------:R-:W-:Y:S01]  /*a7d0*/  FFMA.FTZ R186, R210, R9.reuse, -R45 ;  /* 0x00000009d2ba7223 */ /* 0x080fe2000001082d */
[-C--:B------:R-:W-:Y:S01]  /*a7e0*/  FMUL.FTZ R45, R14, R9.reuse ;  /* 0x000000090e2d7220 */ /* 0x080fe20000410000 */
[-C--:B------:R-:W-:Y:S01]  /*a7f0*/  FMUL.FTZ R36, R36, R9.reuse ;  /* 0x0000000924247220 */ /* 0x080fe20000410000 */
[----:B------:R-:W-:Y:S02]  /*a800*/  MUFU.EX2 R13, R13 ;  /* 0x0000000d000d7308 */ /* 0x000fe40000000800 */
        /* <DEDUP_REMOVED lines=21> */
[----:B------:R-:W-:Y:S01]  /*a960*/  FFMA.FTZ R34, R56, R9, -R45 ;  /* 0x0000000938227223 */ /* 0x000fe2000001082d */
[----:B------:R-:W1:Y:S01]  /*a970*/  MUFU.EX2 R12, R12 ;  /* 0x0000000c000c7308 */ /* 0x000e620000000800 */
[----:B0-----:R-:W-:Y:S01]  /*a980*/  FFMA.FTZ R5, R36, R5, R13 ;  /* 0x0000000524057223 */ /* 0x001fe2000001000d */
        /* <DEDUP_REMOVED lines=10> */
[----:B------:R-:W-:-:S04]  /*aa30*/  FFMA.FTZ R82, R82, R9, -R45 ;  /* 0x0000000952527223 */ /* 0x000fc8000001082d */
[----:B------:R-:W2:Y:S01]  /*aa40*/  MUFU.EX2 R181, R181 ;  /* 0x000000b500b57308 */ /* 0x000ea20000000800 */
[----:B-1----:R-:W-:-:S07]  /*aa50*/  FFMA.FTZ R4, R11, R4, R12 ;  /* 0x000000040b047223 */ /* 0x002fce000001000c */
        /* <DEDUP_REMOVED lines=16> */
[-CC-:B------:R-:W-:Y:S01]  /*ab60*/  FFMA.FTZ R38, R60, R9.reuse, -R45.reuse ;  /* 0x000000093c267223 */ /* 0x180fe2000001082d */
[----:B------:R-:W-:-:S05]  /*ab70*/  FFMA.FTZ R45, R84, R9, -R45 ;  /* 0x00000009542d7223 */ /* 0x000fca000001082d */
        /* <DEDUP_REMOVED lines=108> */
.L_x_1125:
[----:B------:R-:W-:Y:S01]  /*b240*/  ULEA UR6, UR52, UR40, 0x3 ;  /* 0x0000002834067291 */ /* 0x000fe2000f8e183f */
[----:B------:R-:W-:Y:S01]  /*b250*/  ISETP.GT.AND P1, PT, R8, UR51, PT ;  /* 0x0000003308007c0c */ /* 0x000fe2000bf24270 */
[----:B------:R-:W-:Y:S01]  /*b260*/  UMOV UR53, UR45 ;  /* 0x0000002d00357c82 */ /* 0x000fe20008000000 */
[----:B------:R-:W-:Y:S01]  /*b270*/  UMOV UR52, UR46 ;  /* 0x0000002e00347c82 */ /* 0x000fe20008000000 */
[----:B------:R-:W-:Y:S01]  /*b280*/  UIADD3 UR6, UR6, 0x28860, URZ ;  /* 0x0002886006067890 */ /* 0x000fe2000fffe03f */
[----:B------:R-:W-:Y:S01]  /*b290*/  F2FP.F16.F32.PACK_AB R180, R86, R13 ;  /* 0x0000000d56b4723e */ /* 0x000fe200000000ff */
[----:B------:R-:W-:Y:S01]  /*b2a0*/  FMUL.FTZ R90, R90, R11 ;  /* 0x0000000b5a5a7220 */ /* 0x000fe20000410000 */
[----:B------:R-:W-:Y:S01]  /*b2b0*/  F2FP.F16.F32.PACK_AB R182, R152, R15 ;  /* 0x0000000f98b6723e */ /* 0x000fe200000000ff */
[----:B------:R-:W-:Y:S01]  /*b2c0*/  UPRMT UR6, UR43, 0x654, UR6 ;  /* 0x000006542b067896 */ /* 0x000fe20008000006 */
[----:B------:R-:W-:Y:S01]  /*b2d0*/  F2FP.F16.F32.PACK_AB R176, R154, R17 ;  /* 0x000000119ab0723e */ /* 0x000fe200000000ff */
[----:B------:R-:W-:Y:S01]  /*b2e0*/  FMUL.FTZ R91, R91, R11 ;  /* 0x0000000b5b5b7220 */ /* 0x000fe20000410000 */
[----:B------:R-:W-:Y:S01]  /*b2f0*/  F2FP.F16.F32.PACK_AB R178, R156, R19 ;  /* 0x000000139cb2723e */ /* 0x000fe200000000ff */
[----:B------:R-:W-:Y:S01]  /*b300*/  FMUL.FTZ R94, R94, R11 ;  /* 0x0000000b5e5e7220 */ /* 0x000fe20000410000 */
[----:B------:R-:W-:Y:S01]  /*b310*/  F2FP.F16.F32.PACK_AB R172, R158, R21 ;  /* 0x000000159eac723e */ /* 0x000fe200000000ff */
        /* <DEDUP_REMOVED lines=31> */
[-C--:B------:R-:W-:Y:S01]  /*b510*/  FMUL.FTZ R88, R88, R36.reuse ;  /* 0x0000002458587220 */ /* 0x080fe20000410000 */
        /* <DEDUP_REMOVED lines=11> */
[----:B------:R-:W-:Y:S01]  /*b5d0*/  FMUL.FTZ R100, R100, R36 ;  /* 0x0000002464647220 */ /* 0x000fe20000410000 */
        /* <DEDUP_REMOVED lines=40> */
[-C--:B------:R-:W-:Y:S01]  /*b860*/  FMUL.FTZ R141, R141, R36.reuse ;  /* 0x000000248d8d7220 */ /* 0x080fe20000410000 */
[-C--:B------:R-:W-:Y:S01]  /*b870*/  FMUL.FTZ R144, R144, R36.reuse ;  /* 0x0000002490907220 */ /* 0x080fe20000410000 */
[-C--:B------:R-:W-:Y:S01]  /*b880*/  FMUL.FTZ R145, R145, R36.reuse ;  /* 0x0000002491917220 */ /* 0x080fe20000410000 */
[-C--:B------:R-:W-:Y:S01]  /*b890*/  FMUL.FTZ R148, R148, R36.reuse ;  /* 0x0000002494947220 */ /* 0x080fe20000410000 */
[----:B------:R-:W-:Y:S01]  /*b8a0*/  FMUL.FTZ R149, R149, R36 ;  /* 0x0000002495957220 */ /* 0x000fe20000410000 */
[----:B------:R-:W-:Y:S01]  /*b8b0*/  IADD3 R8, R8, -0x1, RZ ;  /* 0xffffffff08087810 */ /* 0x000fe20007ffe0ff */
[----:B------:R-:W-:-:S02]  /*b8c0*/  IMAD.MOV.U32 R13, RZ, RZ, R14 ;  /* 0x000000ffff0d7224 */ /* 0x000fc400078e000e */
[----:B------:R-:W-:Y:S01]  /*b8d0*/  IMAD.MOV.U32 R11, RZ, RZ, R10 ;  /* 0x000000ffff0b7224 */ /* 0x000fe200078e000a */
[----:B------:R-:W-:Y:S06]  /*b8e0*/  @P1 BRA `(.L_x_1126) ;  /* 0xffffffd400fc1947 */ /* 0x000fec000383ffff */
[----:B------:R-:W-:-:S07]  /*b8f0*/  IMAD.MOV.U32 R15, RZ, RZ, R8 ;  /* 0x000000ffff0f7224 */ /* 0x000fce00078e0008 */
.L_x_1115:
[----:B------:R-:W-:-:S13]  /*b900*/  ISETP.GE.AND P1, PT, R15, UR38, PT ;  /* 0x000000260f007c0c */ /* 0x000fda000bf26270 */
[----:B------:R-:W-:Y:S05]  /*b910*/  @!P1 BRA `(.L_x_1127) ;  /* 0x0000003800589947 */ /* 0x000fea0003800000 */
[C---:B------:R-:W-:Y:S01]  /*b920*/  VIADD R8, R16.reuse, 0x8 ;  /* 0x0000000810087836 */ /* 0x040fe20000000000 */
[----:B------:R-:W-:Y:S01]  /*b930*/  IADD3 R16, -R16, 0xb, RZ ;  /* 0x0000000b10107810 */ /* 0x000fe20007ffe1ff */
[----:B------:R-:W-:Y:S01]  /*b940*/  IMAD.MOV.U32 R12, RZ, RZ, R14 ;  /* 0x000000ffff0c7224 */ /* 0x000fe200078e000e */
[----:B------:R-:W-:Y:S01]  /*b950*/  UMOV UR56, UR45 ;  /* 0x0000002d00387c82 */ /* 0x000fe20008000000 */
[----:B------:R-:W-:Y:S01]  /*b960*/  IMAD.MOV.U32 R11, RZ, RZ, R10 ;  /* 0x000000ffff0b7224 */ /* 0x000fe200078e000a */
[----:B------:R-:W-:Y:S01]  /*b970*/  UMOV UR55, UR46 ;  /* 0x0000002e00377c82 */ /* 0x000fe20008000000 */
[----:B------:R-:W-:Y:S01]  /*b980*/  ULDC UR50, c[0x0][0x9e4] ;  /* 0x0002790000327ab9 */ /* 0x000fe20000000800 */
[----:B------:R-:W-:Y:S01]  /*b990*/  ULDC UR52, c[0x0][0x288] ;  /* 0x0000a20000347ab9 */ /* 0x000fe20000000800 */
[----:B------:R-:W-:Y:S01]  /*b9a0*/  ULDC UR53, c[0x0][0x2f0] ;  /* 0x0000bc0000357ab9 */ /* 0x000fe20000000800 */
[----:B------:R-:W-:Y:S01]  /*b9b0*/  ULDC UR54, c[0x0][0x9d8] ;  /* 0x0002760000367ab9 */ /* 0x000fe20000000800 */
[----:B------:R-:W-:-:S05]  /*b9c0*/  ULDC UR51, c[0x0][0x9e0] ;  /* 0x0002780000337ab9 */ /* 0x000fca0000000800 */
.L_x_1146:
[----:B------:R-:W-:Y:S01]  /*b9d0*/  UIADD3 UR46, UR55, 0x1, URZ ;  /* 0x00000001372e7890 */ /* 0x000fe2000fffe03f */
[----:B------:R-:W-:-:S03]  /*b9e0*/  ISETP.NE.AND P2, PT, RZ, UR39, PT ;  /* 0x00000027ff007c0c */ /* 0x000fc6000bf45270 */
[----:B------:R-:W-:-:S04]  /*b9f0*/  UISETP.NE.AND UP0, UPT, UR46, 0x2, UPT ;  /* 0x000000022e00788c */ /* 0x000fc8000bf05270 */
[----:B------:R-:W-:Y:S02]  /*ba00*/  USEL UR45, URZ, 0x1, UP0 ;  /* 0x000000013f2d7887 */ /* 0x000fe40008000000 */
[----:B------:R-:W-:Y:S02]  /*ba10*/  USEL UR46, UR46, URZ, UP0 ;  /* 0x0000003f2e2e7287 */ /* 0x000fe40008000000 */
[----:B------:R-:W-:Y:S02]  /*ba20*/  ULOP3.LUT UR45, UR56, UR45, URZ, 0x3c, !UPT ;  /* 0x0000002d382d7292 */ /* 0x000fe4000f8e3c3f */
[----:B--2---:R-:W-:Y:S10]  /*ba30*/  @P2 BRA `(.L_x_1128) ;  /* 0x00000000002c2947 */ /* 0x004ff40003800000 */
[----:B------:R-:W-:Y:S05]  /*ba40*/  @!P0 BRA `(.L_x_1129) ;  /* 0x0000000000048947 */ /* 0x000fea0003800000 */
[----:B------:R-:W-:Y:S01]  /*ba50*/  BPT.TRAP 0x1 ;  /* 0x000000040000795c */ /* 0x000fe20000300000 */
.L_x_1129:
[----:B------:R-:W-:Y:S01]  /*ba60*/  ULEA UR6, UR46, UR40, 0x3 ;  /* 0x000000282e067291 */ /* 0x000fe2000f8e183f */
[----:B------:R-:W-:-:S05]  /*ba70*/  IMAD.U32 R9, RZ, RZ, UR45 ;  /* 0x0000002dff097e24 */ /* 0x000fca000f8e00ff */
[----:B------:R-:W-:-:S04]  /*ba80*/  SHF.L.U32 R9, R9, 0x1f, RZ ;  /* 0x0000001f09097819 */ /* 0x000fc800000006ff */
[----:B------:R0:W1:Y:S01]  /*ba90*/  SYNCS.PHASECHK.TRANS64.TRYWAIT P1, [UR6+0x28830], R9 ;  /* 0x02883009ff0075a7 */ /* 0x0000620008020146 */
[----:B------:R-:W-:Y:S05]  /*baa0*/  @!P0 BRA `(.L_x_1130) ;  /* 0x0000000000048947 */ /* 0x000fea0003800000 */
[----:B------:R-:W-:Y:S01]  /*bab0*/  BPT.TRAP 0x1 ;  /* 0x000000040000795c */ /* 0x000fe20000300000 */
.L_x_1130:
[----:B-1----:R-:W-:Y:S05]  /*bac0*/  @P1 BRA `(.L_x_1128) ;  /* 0x0000000000081947 */ /* 0x002fea0003800000 */
[----:B------:R-:W1:Y:S02]  /*bad0*/  SYNCS.PHASECHK.TRANS64.TRYWAIT P1, [UR6+0x28830], R9 ;  /* 0x02883009ff0075a7 */ /* 0x000e640008020146 */
[----:B-1----:R-:W-:Y:S05]  /*bae0*/  @!P1 BRA `(.L_x_1131) ;  /* 0x0000009c00089947 */ /* 0x002fea0003800000 */
.L_x_1128:
[----:B------:R2:W-:Y:S01]  /*baf0*/  BAR.SYNC.DEFER_BLOCKING R8, 0x100 ;  /* 0x000400080000751d */ /* 0x0005e20000010000 */
[----:B------:R-:W-:Y:S01]  /*bb00*/  R2UR UR32, R6 ;  /* 0x00000000062072ca */ /* 0x000fe200000e0000 */
[----:B------:R-:W-:Y:S01]  /*bb10*/  ULEA UR34, UR46, UR44, 0xb ;  /* 0x0000002c2e227291 */ /* 0x000fe2000f8e583f */
[----:B------:R-:W-:-:S03]  /*bb20*/  R2UR UR33, R7 ;  /* 0x00000000072172ca */ /* 0x000fc600000e0000 */
[----:B------:R-:W-:Y:S01]  /*bb30*/  UMOV UR35, 0x40000040 ;  /* 0x4000004000237882 */ /* 0x000fe20000000000 */
[----:B------:R-:W-:Y:S01]  /*bb40*/  UIADD3 UR6, UR34, 0x2, URZ ;  /* 0x0000000222067890 */ /* 0x000fe2000fffe03f */
        /* <DEDUP_REMOVED lines=10> */
[----:B------:R-:W-:Y:S01]  /*bbf0*/  WARPGROUP.ARRIVE ;  /* 0x00000000000079c5 */ /* 0x000fe20000000000 */
[----:B------:R-:W-:Y:S01]  /*bc00*/  UMOV UR27, 0x40000040 ;  /* 0x40000040001b7882 */ /* 0x000fe20000000000 */
[----:B------:R-:W-:Y:S01]  /*bc10*/  UIADD3 UR30, UR34, 0x406, URZ ;  /* 0x00000406221e7890 */ /* 0x000fe2000fffe03f */
[----:B------:R-:W-:-:S03]  /*bc20*/  UMOV UR31, 0x40000040 ;  /* 0x40000040001f7882 */ /* 0x000fc60000000000 */
        /* <DEDUP_REMOVED lines=23> */
[----:B--2---:R-:W-:Y:S05]  /*bda0*/  @P2 BRA `(.L_x_1132) ;  /* 0x00000000002c2947 */ /* 0x004fea0003800000 */
[----:B------:R-:W-:Y:S05]  /*bdb0*/  @!P0 BRA `(.L_x_1133) ;  /* 0x0000000000048947 */ /* 0x000fea0003800000 */
[----:B------:R-:W-:Y:S01]  /*bdc0*/  BPT.TRAP 0x1 ;  /* 0x000000040000795c */ /* 0x000fe20000300000 */
.L_x_1133:
[----:B------:R-:W-:Y:S01]  /*bdd0*/  ULEA UR6, UR55, UR40, 0x3 ;  /* 0x0000002837067291 */ /* 0x000fe2000f8e183f */
[----:B01----:R-:W-:-:S05]  /*bde0*/  IMAD.U32 R9, RZ, RZ, UR56 ;  /* 0x00000038ff097e24 */ /* 0x003fca000f8e00ff */
[----:B------:R-:W-:-:S04]  /*bdf0*/  SHF.L.U32 R9, R9, 0x1f, RZ ;  /* 0x0000001f09097819 */ /* 0x000fc800000006ff */
[----:B------:R0:W1:Y:S01]  /*be00*/  SYNCS.PHASECHK.TRANS64.TRYWAIT P1, [UR6+0x28850], R9 ;  /* 0x02885009ff0075a7 */ /* 0x0000620008020146 */
[----:B------:R-:W-:Y:S05]  /*be10*/  @!P0 BRA `(.L_x_1134) ;  /* 0x0000000000048947 */ /* 0x000fea0003800000 */
[----:B------:R-:W-:Y:S01]  /*be20*/  BPT.TRAP 0x1 ;  /* 0x000000040000795c */ /* 0x000fe20000300000 */
.L_x_1134:
[----:B-1----:R-:W-:Y:S05]  /*be30*/  @P1 BRA `(.L_x_1132) ;  /* 0x0000000000081947 */ /* 0x002fea0003800000 */
[----:B------:R-:W1:Y:S02]  /*be40*/  SYNCS.PHASECHK.TRANS64.TRYWAIT P1, [UR6+0x28850], R9 ;  /* 0x02885009ff0075a7 */ /* 0x000e640008020146 */
[----:B-1----:R-:W-:Y:S05]  /*be50*/  @!P1 BRA `(.L_x_1135) ;  /* 0x0000009800449947 */ /* 0x002fea0003800000 */
.L_x_1132:
[----:B------:R-:W-:Y:S01]  /*be60*/  UIADD3 UR6, UR40, 0x400, URZ ;  /* 0x0000040028067890 */ /* 0x000fe2000fffe03f */
[----:B------:R-:W-:Y:S01]  /*be70*/  WARPGROUP.ARRIVE ;  /* 0x00000000000079c5 */ /* 0x000fe20000000000 */
[----:B------:R-:W-:Y:S02]  /*be80*/  UMOV UR7, 0x40000040 ;  /* 0x4000004000077882 */ /* 0x000fe40000000000 */
        /* <DEDUP_REMOVED lines=45> */
.L_x_1136:
[----:B------:R-:W-:Y:S01]  /*c160*/  UISETP.NE.AND UP1, UPT, UR42, URZ, UPT ;  /* 0x0000003f2a00728c */ /* 0x000fe2000bf25270 */
[----:B------:R-:W-:Y:S01]  /*c170*/  FMUL.FTZ R152, R28, UR54 ;  /* 0x000000361c987c20 */ /* 0x000fe20008410000 */
[----:B------:R-:W-:Y:S01]  /*c180*/  FMUL.FTZ R159, R49, UR54 ;  /* 0x00000036319f7c20 */ /* 0x000fe20008410000 */
[----:B------:R-:W-:Y:S01]  /*c190*/  FMUL.FTZ R28, R51, UR54 ;  /* 0x00000036331c7c20 */ /* 0x000fe20008410000 */
[----:B------:R-:W-:Y:S01]  /*c1a0*/  FMUL.FTZ R51, R52, UR54 ;  /* 0x0000003634337c20 */ /* 0x000fe20008410000 */
[----:B------:R-:W-:Y:S01]  /*c1b0*/  FMUL.FTZ R52, R53, UR54 ;  /* 0x0000003635347c20 */ /* 0x000fe20008410000 */
[----:B------:R-:W-:Y:S01]  /*c1c0*/  PLOP3.LUT P1, PT, PT, PT, UP1, 0x80, 0x0 ;  /* 0x000000000000781c */ /* 0x000fe20003f2f018 */
[----:B------:R-:W-:Y:S01]  /*c1d0*/  FMUL.FTZ R53, R56, UR54 ;  /* 0x0000003638357c20 */ /* 0x000fe20008410000 */
[----:B------:R-:W-:Y:S01]  /*c1e0*/  PLOP3.LUT P2, PT, PT, PT, UP1, 0x80, 0x0 ;  /* 0x000000000000781c */ /* 0x000fe20003f4f018 */
[----:B------:R-:W-:Y:S01]  /*c1f0*/  FMUL.FTZ R56, R61, UR54 ;  /* 0x000000363d387c20 */ /* 0x000fe20008410000 */
[----:B------:R-:W-:Y:S01]  /*c200*/  IMAD.MOV.U32 R61, RZ, RZ, R0 ;  /* 0x000000ffff3d7224 */ /* 0x000fe200078e0000 */
[----:B------:R-:W-:Y:S01]  /*c210*/  @UP1 ULDC UR7, c[0x0][0x44c] ;  /* 0x0001130000071ab9 */ /* 0x000fe20000000800 */
[----:B------:R-:W-:Y:S01]  /*c220*/  SHF.L.U32 R180, R15, 0x7, RZ ;  /* 0x000000070fb47819 */ /* 0x000fe200000006ff */
[----:B------:R-:W-:Y:S01]  /*c230*/  FMUL.FTZ R14, R27, UR54 ;  /* 0x000000361b0e7c20 */ /* 0x000fe20008410000 */
[----:B------:R-:W-:Y:S01]  /*c240*/  FMUL.FTZ R17, R31, UR54 ;  /* 0x000000361f117c20 */ /* 0x000fe20008410000 */
[----:B------:R-:W-:Y:S01]  /*c250*/  FMUL.FTZ R27, R50, UR54 ;  /* 0x00000036321b7c20 */ /* 0x000fe20008410000 */
[----:B------:R-:W-:Y:S01]  /*c260*/  FMUL.FTZ R31, R58, UR54 ;  /* 0x000000363a1f7c20 */ /* 0x000fe20008410000 */
[----:B------:R-:W-:Y:S01]  /*c270*/  IADD3 R50, -R180, 0x1, RZ ;  /* 0x00000001b4327810 */ /* 0x000fe20007ffe1ff */
[----:B------:R-:W-:Y:S01]  /*c280*/  UISETP.NE.AND UP0, UPT, UR41, URZ, UPT ;  /* 0x0000003f2900728c */ /* 0x000fe2000bf05270 */
[----:B------:R-:W-:Y:S01]  /*c290*/  @P1 IMAD.HI.U32 R49, R0, UR7, RZ ;  /* 0x0000000700311c27 */ /* 0x000fe2000f8e00ff */
[----:B------:R-:W-:-:S03]  /*c2a0*/  @UP1 ULDC UR7, c[0x0][0x450] ;  /* 0x0001140000071ab9 */ /* 0x000fc60000000800 */
[----:B------:R-:W-:Y:S01]  /*c2b0*/  FMUL.FTZ R153, R29, UR54 ;  /* 0x000000361d997c20 */ /* 0x000fe20008410000 */
[----:B------:R-:W-:Y:S01]  /*c2c0*/  FMUL.FTZ R18, R30, UR54 ;  /* 0x000000361e127c20 */ /* 0x000fe20008410000 */
[----:B------:R-:W-:Y:S01]  /*c2d0*/  FMUL.FTZ R154, R32, UR54 ;  /* 0x00000036209a7c20 */ /* 0x000fe20008410000 */
[----:B------:R-:W-:Y:S01]  /*c2e0*/  @P2 SHF.R.U32.HI R61, RZ, UR7, R49 ;  /* 0x00000007ff3d2c19 */ /* 0x000fe20008011631 */
[----:B01----:R-:W-:Y:S01]  /*c2f0*/  FMUL.FTZ R9, R24, UR54 ;  /* 0x0000003618097c20 */ /* 0x003fe20008410000 */
[----:B------:R-:W-:Y:S01]  /*c300*/  FMUL.FTZ R10, R25, UR54 ;  /* 0x00000036190a7c20 */ /* 0x000fe20008410000 */
[----:B------:R-:W-:Y:S01]  /*c310*/  FMUL.FTZ R13, R26, UR54 ;  /* 0x000000361a0d7c20 */ /* 0x000fe20008410000 */
[----:B------:R-:W-:Y:S01]  /*c320*/  FMUL.FTZ R29, R54, UR54 ;  /* 0x00000036361d7c20 */ /* 0x000fe20008410000 */
[----:B------:R-:W0:Y:S01]  /*c330*/  SHFL.IDX PT, R58, R61, RZ, 0x1c1f ;  /* 0x001c1fff3d3a7589 */ /* 0x000e2200000e0000 */
        /* <DEDUP_REMOVED lines=53> */
[----:B------:R-:W-:-:S03]  /*c690*/  VIADD R59, R59, -UR52 ;  /* 0x800000343b3b7c36 */ /* 0x000fc60008000000 */
[----:B------:R-:W4:Y:S01]  /*c6a0*/  MUFU.TANH R9, R9 ;  /* 0x0000000900097308 */ /* 0x000f220000002400 */
[C---:B------:R-:W-:Y:S02]  /*c6b0*/  VIADD R79, R59.reuse, UR51 ;  /* 0x000000333b4f7c36 */ /* 0x040fe40008000000 */
[----:B------:R-:W-:Y:S01]  /*c6c0*/  VIADD R83, R59, UR47 ;  /* 0x0000002f3b537c36 */ /* 0x000fe20008000000 */
[----:B------:R-:W-:Y:S01]  /*c6d0*/  SYNCS.ARRIVE.TRANS64.RED.A1T0 RZ, [UR6], RZ ;  /* 0x000000ffffff79a7 */ /* 0x000fe20008100406 */
[--C-:B0-----:R-:W-:Y:S02]  /*c6e0*/  IMAD.IADD R63, R79, 0x1, R58.reuse ;  /* 0x000000014f3f7824 */ /* 0x101fe400078e023a */
        /* <DEDUP_REMOVED lines=63> */
[----:B-1-34-:R-:W-:Y:S05]  /*cae0*/  @P1 BRA `(.L_x_1137) ;  /* 0x00000000005c1947 */ /* 0x01afea0003800000 */
[----:B------:R-:W-:Y:S01]  /*caf0*/  IMAD R58, R2, UR53, R58 ;  /* 0x00000035023a7c24 */ /* 0x000fe2000f8e023a */
[----:B------:R-:W-:Y:S03]  /*cb00*/  BSSY B0, `(.L_x_1138) ;  /* 0x0000011000007945 */ /* 0x000fe60003800000 */
[----:B------:R-:W-:-:S05]  /*cb10*/  VIADD R67, R58, -UR52 ;  /* 0x800000343a437c36 */ /* 0x000fca0008000000 */
        /* <DEDUP_REMOVED lines=10> */
.L_x_1139:
[----:B------:R-:W-:-:S05]  /*cbc0*/  IMAD.U32 R68, RZ, RZ, UR50 ;  /* 0x00000032ff447e24 */ /* 0x000fca000f8e00ff */
[----:B------:R-:W-:-:S13]  /*cbd0*/  ISETP.NE.AND P1, PT, R68, 0x1, PT ;  /* 0x000000014400780c */ /* 0x000fda0003f25270 */
[----:B------:R-:W1:Y:S02]  /*cbe0*/  @P1 LDC.64 R58, c[0x0][0x9e8] ;  /* 0x00027a00ff3a1b82 */ /* 0x000e640000000a00 */
[----:B-1----:R-:W-:-:S05]  /*cbf0*/  @P1 IMAD.HI.U32 R58, R67, R58, RZ ;  /* 0x0000003a433a1227 */ /* 0x002fca00078e00ff */
[----:B------:R-:W-:-:S07]  /*cc00*/  @P1 SHF.R.U32.HI R67, RZ, R59, R58 ;  /* 0x0000003bff431219 */ /* 0x000fce000001163a */
.L_x_1140:
[----:B------:R-:W-:Y:S05]  /*cc10*/  BSYNC B0 ;  /* 0x0000000000007941 */ /* 0x000fea0003800000 */
.L_x_1138:
[----:B------:R-:W-:-:S04]  /*cc20*/  IMAD R58, R67, R68, -R180 ;  /* 0x00000044433a7224 */ /* 0x000fc800078e0ab4 */
[----:B------:R-:W-:-:S05]  /*cc30*/  IMAD R58, R3, -0x2, R58 ;  /* 0xfffffffe033a7824 */ /* 0x000fca00078e023a */
[----:B------:R-:W-:Y:S02]  /*cc40*/  VIADDMNMX R63, R58, R68, R63, PT ;  /* 0x000000443a3f7246 */ /* 0x000fe4000380013f */
[----:B------:R-:W-:-:S07]  /*cc50*/  VIMNMX R65, R65, R58, !PT ;  /* 0x0000003a41417248 */ /* 0x000fce0007fe0100 */
.L_x_1137:
        /* <DEDUP_REMOVED lines=44> */
[----:B------:R-:W-:-:S02]  /*cf20*/  FSEL R152, R45, -INF , !P2 ;  /* 0xff8000002d987808 */ /* 0x000fc40005000000 */
[C---:B------:R-:W-:Y:S02]  /*cf30*/  ISETP.GT.AND P5, PT, R65.reuse, 0x31, P1 ;  /* 0x000000314100780c */ /* 0x040fe40000fa4270 */
[C---:B------:R-:W-:Y:S02]  /*cf40*/  ISETP.GT.AND P4, PT, R65.reuse, 0x38, P1 ;  /* 0x000000384100780c */ /* 0x040fe40000f84270 */
[C---:B------:R-:W-:Y:S02]  /*cf50*/  ISETP.GT.AND P6, PT, R65.reuse, 0x39, P1 ;  /* 0x000000394100780c */ /* 0x040fe40000fc4270 */
[C---:B------:R-:W-:Y:S02]  /*cf60*/  ISETP.GT.AND P2, PT, R65.reuse, 0x40, P1 ;  /* 0x000000404100780c */ /* 0x040fe40000f44270 */
[----:B------:R-:W-:Y:S02]  /*cf70*/  FSEL R76, R54, -INF , !P3 ;  /* 0xff800000364c7808 */ /* 0x000fe40005800000 */
        /* <DEDUP_REMOVED lines=28> */
[----:B------:R-:W-:Y:S02]  /*d140*/  ISETP.GT.AND P2, PT, R65, 0x68, P1 ;  /* 0x000000684100780c */ /* 0x000fe40000f44270 */
[----:B------:R-:W-:Y:S02]  /*d150*/  FSEL R58, R77, -INF , !P3 ;  /* 0xff8000004d3a7808 */ /* 0x000fe40005800000 */
[----:B------:R-:W-:-:S02]  /*d160*/  PLOP3.LUT P3, PT, PT, PT, UP0, 0x40, 0x0 ;  /* 0x000000000000781c */ /* 0x000fc40003f6e808 */
        /* <DEDUP_REMOVED lines=12> */
[C---:B------:R-:W-:Y:S02]  /*d230*/  ISETP.LT.OR P5, PT, R63.reuse, 0x71, P5 ;  /* 0x000000713f00780c */ /* 0x040fe40002fa1670 */
[C---:B------:R-:W-:Y:S02]  /*d240*/  ISETP.LT.OR P4, PT, R63.reuse, 0x72, P4 ;  /* 0x000000723f00780c */ /* 0x040fe40002781670 */
[C---:B------:R-:W-:Y:S02]  /*d250*/  ISETP.LT.OR P6, PT, R63.reuse, 0x79, P6 ;  /* 0x000000793f00780c */ /* 0x040fe400037c1670 */
[----:B------:R-:W-:Y:S02]  /*d260*/  ISETP.LT.OR P2, PT, R63, 0x7a, P2 ;  /* 0x0000007a3f00780c */ /* 0x000fe40001741670 */
[----:B------:R-:W-:Y:S02]  /*d270*/  IADD3 R45, R83, R182, RZ ;  /* 0x000000b6532d7210 */ /* 0x000fe40007ffe0ff */
[----:B------:R-:W-:-:S02]  /*d280*/  FSEL R56, R71, -INF , !P5 ;  /* 0xff80000047387808 */ /* 0x000fc40006800000 */
[----:B------:R-:W-:Y:S02]  /*d290*/  FSEL R52, R81, -INF , !P4 ;  /* 0xff80000051347808 */ /* 0x000fe40006000000 */
[----:B------:R-:W-:Y:S02]  /*d2a0*/  FSEL R48, R75, -INF , !P6 ;  /* 0xff8000004b307808 */ /* 0x000fe40007000000 */
[----:B------:R-:W-:Y:S01]  /*d2b0*/  FSEL R44, R85, -INF , !P2 ;  /* 0xff800000552c7808 */ /* 0x000fe20005000000 */
[----:B------:R-:W-:Y:S06]  /*d2c0*/  @P3 BRA `(.L_x_1141) ;  /* 0x00000000005c3947 */ /* 0x000fec0003800000 */
        /* <DEDUP_REMOVED lines=13> */
.L_x_1143:
[----:B------:R-:W-:-:S05]  /*d3a0*/  IMAD.U32 R51, RZ, RZ, UR50 ;  /* 0x00000032ff337e24 */ /* 0x000fca000f8e00ff */
[----:B------:R-:W-:-:S13]  /*d3b0*/  ISETP.NE.AND P2, PT, R51, 0x1, PT ;  /* 0x000000013300780c */ /* 0x000fda0003f45270 */
[----:B------:R-:W0:Y:S02]  /*d3c0*/  @P2 LDC.64 R154, c[0x0][0x9e8] ;  /* 0x00027a00ff9a2b82 */ /* 0x000e240000000a00 */
[----:B0-----:R-:W-:-:S05]  /*d3d0*/  @P2 IMAD.HI.U32 R10, R9, R154, RZ ;  /* 0x0000009a090a2227 */ /* 0x001fca00078e00ff */
[----:B------:R-:W-:-:S07]  /*d3e0*/  @P2 SHF.R.U32.HI R9, RZ, R155, R10 ;  /* 0x0000009bff092219 */ /* 0x000fce000001160a */
.L_x_1144:
[----:B------:R-:W-:Y:S05]  /*d3f0*/  BSYNC B0 ;  /* 0x0000000000007941 */ /* 0x000fea0003800000 */
.L_x_1142:
[----:B------:R-:W-:-:S04]  /*d400*/  IMAD R10, R9, R51, -R180 ;  /* 0x00000033090a7224 */ /* 0x000fc800078e0ab4 */
[----:B------:R-:W-:-:S05]  /*d410*/  IMAD R10, R3, -0x2, R10 ;  /* 0xfffffffe030a7824 */ /* 0x000fca00078e020a */
[----:B------:R-:W-:Y:S02]  /*d420*/  VIADDMNMX R37, R10, R51, R37, PT ;  /* 0x000000330a257246 */ /* 0x000fe40003800125 */
[----:B------:R-:W-:-:S07]  /*d430*/  VIMNMX R45, R45, R10, !PT ;  /* 0x0000000a2d2d7248 */ /* 0x000fce0007fe0100 */
.L_x_1141:
        /* <DEDUP_REMOVED lines=11> */
[----:B------:R-:W-:-:S02]  /*d4f0*/  ISETP.GT.AND P4, PT, R45, 0x9, P1 ;  /* 0x000000092d00780c */ /* 0x000fc40000f84270 */
[----:B------:R-:W-:Y:S02]  /*d500*/  FMNMX.FTZ R9, R178, R9, !PT ;  /* 0x00000009b2097209 */ /* 0x000fe40007810000 */
[----:B------:R-:W-:Y:S02]  /*d510*/  FSEL R158, R19, -INF , !P5 ;  /* 0xff800000139e7808 */ /* 0x000fe40006800000 */
        /* <DEDUP_REMOVED lines=19> */
[----:B------:R-:W-:Y:S02]  /*d650*/  ISETP.GT.AND P2, PT, R45, 0x11, P1 ;  /* 0x000000112d00780c */ /* 0x000fe40000f44270 */
        /* <DEDUP_REMOVED lines=56> */
[----:B------:R-:W-:Y:S01]  /*d9e0*/  ISETP.GT.AND P3, PT, R45, 0x31, P1 ;  /* 0x000000312d00780c */ /* 0x000fe20000f64270 */
[----:B------:R-:W-:Y:S01]  /*d9f0*/  MUFU.EX2 R180, R180 ;  /* 0x000000b400b47308 */ /* 0x000fe20000000800 */
[----:B------:R-:W-:Y:S01]  /*da00*/  FMNMX.FTZ R19, R18, R19, !PT ;  /* 0x0000001312137209 */ /* 0x000fe20007810000 */
[-CC-:B0-----:R-:W-:Y:S01]  /*da10*/  FFMA.FTZ R14, R184, R9.reuse, -R51.reuse ;  /* 0x00000009b80e7223 */ /* 0x181fe20000010833 */
[----:B------:R-:W-:Y:S01]  /*da20*/  FSEL R168, R25, -INF , !P4 ;  /* 0xff80000019a87808 */ /* 0x000fe20006000000 */
[--C-:B------:R-:W-:Y:S01]  /*da30*/  FFMA.FTZ R66, R66, R9, -R51.reuse ;  /* 0x0000000942427223 */ /* 0x100fe20000010833 */
[----:B------:R-:W-:Y:S01]  /*da40*/  FMNMX.FTZ R21, R156, R19, !PT ;  /* 0x000000139c157209 */ /* 0x000fe20007810000 */
[--C-:B------:R-:W-:Y:S01]  /*da50*/  FFMA.FTZ R64, R64, R9, -R51.reuse ;  /* 0x0000000940407223 */ /* 0x100fe20000010833 */
[----:B------:R-:W-:Y:S01]  /*da60*/  ISETP.GT.AND P5, PT, R45, 0x38, P1 ;  /* 0x000000382d00780c */ /* 0x000fe20000fa4270 */
[----:B------:R0:W-:Y:S01]  /*da70*/  MUFU.EX2 R19, R14 ;  /* 0x0000000e00137308 */ /* 0x0001e20000000800 */
[----:B------:R-:W-:Y:S01]  /*da80*/  FMNMX.FTZ R21, R158, R21, !PT ;  /* 0x000000159e157209 */ /* 0x000fe20007810000 */
[-CC-:B------:R-:W-:Y:S01]  /*da90*/  FFMA.FTZ R60, R60, R9.reuse, -R51.reuse ;  /* 0x000000093c3c7223 */ /* 0x180fe20000010833 */
[----:B------:R-:W-:Y:S01]  /*daa0*/  FSEL R170, R27, -INF , !P2 ;  /* 0xff8000001baa7808 */ /* 0x000fe20005000000 */
[--C-:B------:R-:W-:Y:S01]  /*dab0*/  FFMA.FTZ R52, R52, R9, -R51.reuse ;  /* 0x0000000934347223 */ /* 0x100fe20000010833 */
[----:B------:R-:W-:Y:S01]  /*dac0*/  FMNMX.FTZ R21, R20, R21, !PT ;  /* 0x0000001514157209 */ /* 0x000fe20007810000 */
[--C-:B------:R-:W-:Y:S01]  /*dad0*/  FFMA.FTZ R44, R44, R9, -R51.reuse ;  /* 0x000000092c2c7223 */ /* 0x100fe20000010833 */
[----:B------:R-:W-:Y:S01]  /*dae0*/  ISETP.LT.OR P3, PT, R37, 0x32, P3 ;  /* 0x000000322500780c */ /* 0x000fe20001f61670 */
[----:B------:R-:W-:Y:S01]  /*daf0*/  MUFU.EX2 R17, R17 ;  /* 0x0000001100117308 */ /* 0x000fe20000000800 */
[----:B------:R-:W-:Y:S01]  /*db00*/  FMNMX.FTZ R21, R160, R21, !PT ;  /* 0x00000015a0157209 */ /* 0x000fe20007810000 */
[----:B0-----:R-:W-:Y:S01]  /*db10*/  FFMA.FTZ R14, R166, R9, -R51 ;  /* 0x00000009a60e7223 */ /* 0x001fe20000010833 */
[----:B------:R-:W-:-:S02]  /*db20*/  ISETP.GT.AND P4, PT, R45, 0x39, P1 ;  /* 0x000000392d00780c */ /* 0x000fc40000f84270 */
[----:B------:R-:W-:Y:S02]  /*db30*/  FMNMX.FTZ R23, R22, R21, !PT ;  /* 0x0000001516177209 */ /* 0x000fe40007810000 */
[----:B------:R-:W-:Y:S01]  /*db40*/  ISETP.LT.OR P5, PT, R37, 0x39, P5 ;  /* 0x000000392500780c */ /* 0x000fe20002fa1670 */
[----:B------:R0:W-:Y:S01]  /*db50*/  MUFU.EX2 R21, R174 ;  /* 0x000000ae00157308 */ /* 0x0001e20000000800 */
[----:B------:R-:W-:Y:S02]  /*db60*/  FMNMX.FTZ R23, R162, R23, !PT ;  /* 0x00000017a2177209 */ /* 0x000fe40007810000 */
[----:B------:R-:W-:Y:S02]  /*db70*/  FSEL R28, R28, -INF , !P3 ;  /* 0xff8000001c1c7808 */ /* 0x000fe40005800000 */
[----:B------:R-:W-:Y:S02]  /*db80*/  FMNMX.FTZ R23, R24, R23, !PT ;  /* 0x0000001718177209 */ /* 0x000fe40007810000 */
[----:B------:R-:W-:Y:S01]  /*db90*/  ISETP.GT.AND P2, PT, R45, 0x40, P1 ;  /* 0x000000402d00780c */ /* 0x000fe20000f44270 */
[----:B------:R-:W-:Y:S01]  /*dba0*/  MUFU.EX2 R182, R182 ;  /* 0x000000b600b67308 */ /* 0x000fe20000000800 */
[----:B------:R-:W-:Y:S01]  /*dbb0*/  FMNMX.FTZ R23, R26, R23, !PT ;  /* 0x000000171a177209 */ /* 0x000fe20007810000 */
[----:B0-----:R-:W-:Y:S01]  /*dbc0*/  FFMA.FTZ R174, R164, R9, -R51 ;  /* 0x00000009a4ae7223 */ /* 0x001fe20000010833 */
[----:B------:R-:W-:-:S02]  /*dbd0*/  FSEL R184, R29, -INF , !P5 ;  /* 0xff8000001db87808 */ /* 0x000fc40006800000 */
[----:B------:R-:W-:Y:S02]  /*dbe0*/  FMNMX.FTZ R25, R168, R23, !PT ;  /* 0x00000017a8197209 */ /* 0x000fe40007810000 */
[----:B------:R-:W-:Y:S01]  /*dbf0*/  ISETP.LT.OR P4, PT, R37, 0x3a, P4 ;  /* 0x0000003a2500780c */ /* 0x000fe20002781670 */
[----:B------:R0:W-:Y:S01]  /*dc00*/  MUFU.EX2 R23, R14 ;  /* 0x0000000e00177308 */ /* 0x0001e20000000800 */
[----:B------:R-:W-:Y:S02]  /*dc10*/  FMNMX.FTZ R25, R170, R25, !PT ;  /* 0x00000019aa197209 */ /* 0x000fe40007810000 */
[----:B------:R-:W-:Y:S02]  /*dc20*/  ISETP.GT.AND P3, PT, R45, 0x41, P1 ;  /* 0x000000412d00780c */ /* 0x000fe40000f64270 */
[----:B------:R-:W-:Y:S02]  /*dc30*/  FMNMX.FTZ R25, R28, R25, !PT ;  /* 0x000000191c197209 */ /* 0x000fe40007810000 */
[----:B------:R-:W-:Y:S01]  /*dc40*/  ISETP.LT.OR P2, PT, R37, 0x41, P2 ;  /* 0x000000412500780c */ /* 0x000fe20001741670 */
[----:B------:R-:W-:Y:S01]  /*dc50*/  MUFU.EX2 R176, R176 ;  /* 0x000000b000b07308 */ /* 0x000fe20000000800 */
[----:B------:R-:W-:Y:S01]  /*dc60*/  FSEL R30, R30, -INF , !P4 ;  /* 0xff8000001e1e7808 */ /* 0x000fe20006000000 */
[----:B0-----:R-:W-:Y:S01]  /*dc70*/  FFMA.FTZ R14, R86, R9, -R51 ;  /* 0x00000009560e7223 */ /* 0x001fe20000010833 */
[----:B------:R-:W-:-:S02]  /*dc80*/  FMNMX.FTZ R25, R184, R25, !PT ;  /* 0x00000019b8197209 */ /* 0x000fc40007810000 */
[----:B------:R-:W-:Y:S02]  /*dc90*/  ISETP.GT.AND P5, PT, R45, 0x48, P1 ;  /* 0x000000482d00780c */ /* 0x000fe40000fa4270 */
[----:B------:R-:W-:Y:S01]  /*dca0*/  FSEL R186, R31, -INF , !P2 ;  /* 0xff8000001fba7808 */ /* 0x000fe20005000000 */
[----:B------:R-:W-:Y:S01]  /*dcb0*/  MUFU.EX2 R178, R178 ;  /* 0x000000b200b27308 */ /* 0x000fe20000000800 */
[----:B------:R-:W-:Y:S02]  /*dcc0*/  ISETP.LT.OR P3, PT, R37, 0x42, P3 ;  /* 0x000000422500780c */ /* 0x000fe40001f61670 */
[----:B------:R-:W-:Y:S02]  /*dcd0*/  FMNMX.FTZ R27, R30, R25, !PT ;  /* 0x000000191e1b7209 */ /* 0x000fe40007810000 */
[----:B------:R-:W-:Y:S02]  /*dce0*/  ISETP.GT.AND P4, PT, R45, 0x49, P1 ;  /* 0x000000492d00780c */ /* 0x000fe40000f84270 */
[----:B------:R-:W-:Y:S01]  /*dcf0*/  ISETP.LT.OR P5, PT, R37, 0x49, P5 ;  /* 0x000000492500780c */ /* 0x000fe20002fa1670 */
[----:B------:R-:W-:Y:S01]  /*dd00*/  MUFU.EX2 R25, R152 ;  /* 0x0000009800197308 */ /* 0x000fe20000000800 */
[----:B------:R-:W-:-:S02]  /*dd10*/  FSEL R32, R32, -INF , !P3 ;  /* 0xff80000020207808 */ /* 0x000fc40005800000 */
[----:B------:R-:W-:Y:S02]  /*dd20*/  FMNMX.FTZ R27, R186, R27, !PT ;  /* 0x0000001bba1b7209 */ /* 0x000fe40007810000 */
[----:B------:R-:W-:Y:S02]  /*dd30*/  ISETP.GT.AND P2, PT, R45, 0x50, P1 ;  /* 0x000000502d00780c */ /* 0x000fe40000f44270 */
[----:B------:R-:W-:Y:S01]  /*dd40*/  FSEL R166, R33, -INF , !P5 ;  /* 0xff80000021a67808 */ /* 0x000fe20006800000 */
[----:B------:R-:W-:Y:S01]  /*dd50*/  MUFU.EX2 R172, R172 ;  /* 0x000000ac00ac7308 */ /* 0x000fe20000000800 */
[----:B------:R-:W-:Y:S02]  /*dd60*/  ISETP.LT.OR P4, PT, R37, 0x4a, P4 ;  /* 0x0000004a2500780c */ /* 0x000fe40002781670 */
[----:B------:R-:W-:Y:S02]  /*dd70*/  FMNMX.FTZ R29, R32, R27, !PT ;  /* 0x0000001b201d7209 */ /* 0x000fe40007810000 */
[----:B------:R-:W-:-:S02]  /*dd80*/  ISETP.GT.AND P3, PT, R45, 0x51, P1 ;  /* 0x000000512d00780c */ /* 0x000fc40000f64270 */
[----:B------:R-:W-:Y:S01]  /*dd90*/  ISETP.LT.OR P2, PT, R37, 0x51, P2 ;  /* 0x000000512500780c */ /* 0x000fe20001741670 */
[----:B------:R0:W-:Y:S01]  /*dda0*/  MUFU.EX2 R27, R14 ;  /* 0x0000000e001b7308 */ /* 0x0001e20000000800 */
[----:B------:R-:W-:Y:S01]  /*ddb0*/  FSEL R164, R34, -INF , !P4 ;  /* 0xff80000022a47808 */ /* 0x000fe20006000000 */
[--C-:B------:R-:W-:Y:S01]  /*ddc0*/  FFMA.FTZ R34, R84, R9, -R51.reuse ;  /* 0x0000000954227223 */ /* 0x100fe20000010833 */
[----:B------:R-:W-:Y:S02]  /*ddd0*/  FMNMX.FTZ R29, R166, R29, !PT ;  /* 0x0000001da61d7209 */ /* 0x000fe40007810000 */
[----:B------:R-:W-:Y:S02]  /*dde0*/  ISETP.GT.AND P5, PT, R45, 0x58, P1 ;  /* 0x000000582d00780c */ /* 0x000fe40000fa4270 */
[----:B------:R-:W-:Y:S01]  /*ddf0*/  FSEL R188, R35, -INF , !P2 ;  /* 0xff80000023bc7808 */ /* 0x000fe20005000000 */
[----:B------:R-:W-:Y:S01]  /*de00*/  MUFU.EX2 R174, R174 ;  /* 0x000000ae00ae7308 */ /* 0x000fe20000000800 */
[----:B------:R-:W-:Y:S01]  /*de10*/  ISETP.LT.OR P3, PT, R37, 0x52, P3 ;  /* 0x000000522500780c */ /* 0x000fe20001f61670 */
[----:B0-----:R-:W-:Y:S01]  /*de20*/  FFMA.FTZ R14, R82, R9, -R51 ;  /* 0x00000009520e7223 */ /* 0x001fe20000010833 */
[----:B------:R-:W-:-:S02]  /*de30*/  FMNMX.FTZ R29, R164, R29, !PT ;  /* 0x0000001da41d7209 */ /* 0x000fc40007810000 */
[----:B------:R-:W-:Y:S02]  /*de40*/  ISETP.GT.AND P4, PT, R45, 0x59, P1 ;  /* 0x000000592d00780c */ /* 0x000fe40000f84270 */
[----:B------:R-:W-:Y:S01]  /*de50*/  ISETP.LT.OR P5, PT, R37, 0x59, P5 ;  /* 0x000000592500780c */ /* 0x000fe20002fa1670 */
[----:B------:R-:W-:Y:S01]  /*de60*/  MUFU.EX2 R34, R34 ;  /* 0x0000002200227308 */ /* 0x000fe20000000800 */
[----:B------:R-:W-:Y:S02]  /*de70*/  FSEL R36, R36, -INF , !P3 ;  /* 0xff80000024247808 */ /* 0x000fe40005800000 */
[----:B------:R-:W-:Y:S02]  /*de80*/  FMNMX.FTZ R29, R188, R29, !PT ;  /* 0x0000001dbc1d7209 */ /* 0x000fe40007810000 */
[----:B------:R-:W-:Y:S02]  /*de90*/  ISETP.GT.AND P2, PT, R45, 0x60, P1 ;  /* 0x000000602d00780c */ /* 0x000fe40000f44270 */
[----:B------:R-:W-:Y:S01]  /*dea0*/  FSEL R38, R38, -INF , !P5 ;  /* 0xff80000026267808 */ /* 0x000fe20006800000 */
[----:B------:R-:W-:Y:S01]  /*deb0*/  MUFU.EX2 R64, R64 ;  /* 0x0000004000407308 */ /* 0x000fe20000000800 */
[----:B------:R-:W-:-:S02]  /*dec0*/  ISETP.LT.OR P4, PT, R37, 0x5a, P4 ;  /* 0x0000005a2500780c */ /* 0x000fc40002781670 */
[----:B------:R-:W-:Y:S02]  /*ded0*/  FMNMX.FTZ R31, R36, R29, !PT ;  /* 0x0000001d241f7209 */ /* 0x000fe40007810000 */
[----:B------:R-:W-:Y:S02]  /*dee0*/  ISETP.GT.AND P3, PT, R45, 0x61, P1 ;  /* 0x000000612d00780c */ /* 0x000fe40000f64270 */
[----:B------:R-:W-:Y:S01]  /*def0*/  ISETP.LT.OR P2, PT, R37, 0x61, P2 ;  /* 0x000000612500780c */ /* 0x000fe20001741670 */
[----:B------:R0:W-:Y:S01]  /*df00*/  MUFU.EX2 R29, R14 ;  /* 0x0000000e001d7308 */ /* 0x0001e20000000800 */
[----:B------:R-:W-:Y:S01]  /*df10*/  FSEL R84, R39, -INF , !P4 ;  /* 0xff80000027547808 */ /* 0x000fe20006000000 */
[----:B------:R-:W-:Y:S01]  /*df20*/  FFMA.FTZ R39, R62, R9, -R51 ;  /* 0x000000093e277223 */ /* 0x000fe20000010833 */
[----:B------:R-:W-:Y:S02]  /*df30*/  FMNMX.FTZ R31, R38, R31, !PT ;  /* 0x0000001f261f7209 */ /* 0x000fe40007810000 */
[----:B------:R-:W-:-:S02]  /*df40*/  ISETP.GT.AND P5, PT, R45, 0x68, P1 ;  /* 0x000000682d00780c */ /* 0x000fc40000fa4270 */
[----:B------:R-:W-:Y:S01]  /*df50*/  FSEL R86, R40, -INF , !P2 ;  /* 0xff80000028567808 */ /* 0x000fe20005000000 */
[-CC-:B------:R-:W-:Y:S01]  /*df60*/  FFMA.FTZ R40, R80, R9.reuse, -R51.reuse ;  /* 0x0000000950287223 */ /* 0x180fe20000010833 */
[----:B------:R-:W-:Y:S01]  /*df70*/  ISETP.LT.OR P3, PT, R37, 0x62, P3 ;  /* 0x000000622500780c */ /* 0x000fe20001f61670 */
[----:B0-----:R-:W-:Y:S01]  /*df80*/  FFMA.FTZ R14, R78, R9, -R51 ;  /* 0x000000094e0e7223 */ /* 0x001fe20000010833 */
[----:B------:R-:W-:Y:S01]  /*df90*/  FMNMX.FTZ R31, R84, R31, !PT ;  /* 0x0000001f541f7209 */ /* 0x000fe20007810000 */
[----:B------:R-:W-:Y:S01]  /*dfa0*/  MUFU.EX2 R39, R39 ;  /* 0x0000002700277308 */ /* 0x000fe20000000800 */
[----:B------:R-:W-:Y:S02]  /*dfb0*/  ISETP.GT.AND P4, PT, R45, 0x69, P1 ;  /* 0x000000692d00780c */ /* 0x000fe40000f84270 */
[----:B------:R-:W-:Y:S02]  /*dfc0*/  ISETP.LT.OR P5, PT, R37, 0x69, P5 ;  /* 0x000000692500780c */ /* 0x000fe40002fa1670 */
[----:B------:R-:W-:-:S02]  /*dfd0*/  FSEL R82, R41, -INF , !P3 ;  /* 0xff80000029527808 */ /* 0x000fc40005800000 */
[----:B------:R-:W-:Y:S01]  /*dfe0*/  FMNMX.FTZ R31, R86, R31, !PT ;  /* 0x0000001f561f7209 */ /* 0x000fe20007810000 */
[----:B------:R-:W-:Y:S01]  /*dff0*/  MUFU.EX2 R40, R40 ;  /* 0x0000002800287308 */ /* 0x000fe20000000800 */
[----:B------:R-:W-:Y:S02]  /*e000*/  ISETP.GT.AND P2, PT, R45, 0x70, P1 ;  /* 0x000000702d00780c */ /* 0x000fe40000f44270 */
[----:B------:R-:W-:Y:S01]  /*e010*/  FSEL R80, R42, -INF , !P5 ;  /* 0xff8000002a507808 */ /* 0x000fe20006800000 */
[----:B------:R-:W-:Y:S01]  /*e020*/  FFMA.FTZ R42, R76, R9, -R51 ;  /* 0x000000094c2a7223 */ /* 0x000fe20000010833 */
        /* <DEDUP_REMOVED lines=10> */
[----:B------:R-:W-:Y:S02]  /*e0d0*/  ISETP.LT.OR P3, PT, R37, 0x72, P3 ;  /* 0x000000722500780c */ /* 0x000fe40001f61670 */
[----:B------:R-:W-:Y:S01]  /*e0e0*/  FSEL R152, R46, -INF , !P2 ;  /* 0xff8000002e987808 */ /* 0x000fe20005000000 */
[----:B------:R-:W-:Y:S01]  /*e0f0*/  FFMA.FTZ R46, R72, R9, -R51 ;  /* 0x00000009482e7223 */ /* 0x000fe20000010833 */
[----:B------:R-:W-:Y:S01]  /*e100*/  FMNMX.FTZ R33, R78, R33, !PT ;  /* 0x000000214e217209 */ /* 0x000fe20007810000 */
[----:B------:R-:W-:Y:S01]  /*e110*/  MUFU.EX2 R42, R42 ;  /* 0x0000002a002a7308 */ /* 0x000fe20000000800 */
[----:B------:R-:W-:-:S02]  /*e120*/  ISETP.GT.AND P1, PT, R45, 0x79, P1 ;  /* 0x000000792d00780c */ /* 0x000fc40000f24270 */
[----:B------:R-:W-:Y:S02]  /*e130*/  ISETP.LT.OR P5, PT, R37, 0x79, P5 ;  /* 0x000000792500780c */ /* 0x000fe40002fa1670 */
[----:B------:R-:W-:Y:S02]  /*e140*/  FSEL R76, R47, -INF , !P3 ;  /* 0xff8000002f4c7808 */ /* 0x000fe40005800000 */
[----:B------:R-:W-:Y:S01]  /*e150*/  FMNMX.FTZ R33, R152, R33, !PT ;  /* 0x0000002198217209 */ /* 0x000fe20007810000 */
[----:B------:R-:W-:Y:S01]  /*e160*/  MUFU.EX2 R46, R46 ;  /* 0x0000002e002e7308 */ /* 0x000fe20000000800 */
[----:B------:R-:W-:Y:S01]  /*e170*/  ISETP.LT.OR P1, PT, R37, 0x7a, P1 ;  /* 0x0000007a2500780c */ /* 0x000fe20000f21670 */
[----:B------:R-:W-:Y:S01]  /*e180*/  FFMA.FTZ R37, R74, R9, -R51 ;  /* 0x000000094a257223 */ /* 0x000fe20000010833 */
[----:B------:R-:W-:Y:S02]  /*e190*/  FSEL R190, R49, -INF , !P5 ;  /* 0xff80000031be7808 */ /* 0x000fe40006800000 */
[----:B------:R-:W-:-:S02]  /*e1a0*/  FMNMX.FTZ R35, R76, R33, !PT ;  /* 0x000000214c237209 */ /* 0x000fc40007810000 */
[----:B------:R-:W-:Y:S01]  /*e1b0*/  FSEL R74, R50, -INF , !P1 ;  /* 0xff800000324a7808 */ /* 0x000fe20004800000 */
[----:B------:R-:W-:Y:S01]  /*e1c0*/  MUFU.EX2 R33, R37 ;  /* 0x0000002500217308 */ /* 0x000fe20000000800 */
[----:B------:R-:W-:Y:S01]  /*e1d0*/  FMNMX.FTZ R35, R190, R35, !PT ;  /* 0x00000023be237209 */ /* 0x000fe20007810000 */
[--C-:B------:R-:W-:Y:S01]  /*e1e0*/  FFMA.FTZ R50, R70, R9, -R51.reuse ;  /* 0x0000000946327223 */ /* 0x100fe20000010833 */
[----:B------:R-:W-:Y:S02]  /*e1f0*/  FSEL R56, R10, RZ, P6 ;  /* 0x000000ff0a387208 */ /* 0x000fe40003000000 */
        /* <DEDUP_REMOVED lines=56> */
[----:B------:R-:W3:Y:S01]  /*e580*/  MUFU.EX2 R183, R183 ;  /* 0x000000b700b77308 */ /* 0x000ee20000000800 */
        /* <DEDUP_REMOVED lines=16> */
[----:B---3--:R-:W-:Y:S01]  /*e690*/  FADD.FTZ R5, R183, R4 ;  /* 0x00000004b7057221 */ /* 0x008fe20000010000 */
[----:B------:R-:W-:Y:S01]  /*e6a0*/  FADD.FTZ R38, R25, R38 ;  /* 0x0000002619267221 */ /* 0x000fe20000010000 */
[-CC-:B------:R-:W-:Y:S01]  /*e6b0*/  FFMA.FTZ R76, R76, R9.reuse, -R47.reuse ;  /* 0x000000094c4c7223 */ /* 0x180fe2000001082f */
[-CC-:B------:R-:W-:Y:S01]  /*e6c0*/  FFMA.FTZ R190, R190, R9.reuse, -R47.reuse ;  /* 0x00000009bebe7223 */ /* 0x180fe2000001082f */
[----:B------:R-:W-:-:S03]  /*e6d0*/  FFMA.FTZ R47, R74, R9, -R47 ;  /* 0x000000094a2f7223 */ /* 0x000fc6000001082f */
[----:B------:R-:W3:Y:S01]  /*e6e0*/  MUFU.EX2 R20, R20 ;  /* 0x0000001400147308 */ /* 0x000ee20000000800 */
[----:B0-----:R-:W-:-:S07]  /*e6f0*/  FADD.FTZ R4, R18, R5 ;  /* 0x0000000512047221 */ /* 0x001fce0000010000 */
[----:B------:R-:W0:Y:S01]  /*e700*/  MUFU.EX2 R179, R179 ;  /* 0x000000b300b37308 */ /* 0x000e220000000800 */
[----:B-1----:R-:W-:-:S07]  /*e710*/  FADD.FTZ R5, R177, R4 ;  /* 0x00000004b1057221 */ /* 0x002fce0000010000 */
[----:B------:R-:W1:Y:S01]  /*e720*/  MUFU.EX2 R22, R22 ;  /* 0x0000001600167308 */ /* 0x000e620000000800 */
[----:B---3--:R-:W-:-:S07]  /*e730*/  FADD.FTZ R4, R20, R5 ;  /* 0x0000000514047221 */ /* 0x008fce0000010000 */
        /* <DEDUP_REMOVED lines=11> */
[----:B---3--:R-:W-:Y:S01]  /*e7f0*/  FADD.FTZ R4, R26, R5 ;  /* 0x000000051a047221 */ /* 0x008fe20000010000 */
[----:B------:R-:W-:-:S06]  /*e800*/  FADD.FTZ R5, R27, R38 ;  /* 0x000000261b057221 */ /* 0x000fcc0000010000 */
[----:B------:R-:W3:Y:S01]  /*e810*/  MUFU.EX2 R171, R171 ;  /* 0x000000ab00ab7308 */ /* 0x000ee20000000800 */
        /* <DEDUP_REMOVED lines=8> */
[----:B---3--:R-:W-:Y:S01]  /*e8a0*/  FADD.FTZ R49, R171, R38 ;  /* 0x00000026ab317221 */ /* 0x008fe20000010000 */
[----:B------:R-:W-:-:S04]  /*e8b0*/  FADD.FTZ R4, R42, R5 ;  /* 0x000000052a047221 */ /* 0x000fc80000010000 */
[----:B------:R-:W-:Y:S02]  /*e8c0*/  FADD.FTZ R5, R33, R4 ;  /* 0x0000000421057221 */ /* 0x000fe40000010000 */
        /* <DEDUP_REMOVED lines=43> */
[----:B0-----:R-:W-:Y:S01]  /*eb80*/  FADD.FTZ R38, R155, R38 ;  /* 0x000000269b267221 */ /* 0x001fe20000010000 */
[----:B-1----:R-:W-:-:S03]  /*eb90*/  FADD.FTZ R5, R44, R5 ;  /* 0x000000052c057221 */ /* 0x002fc60000010000 */
[----:B---3--:R-:W-:Y:S01]  /*eba0*/  FADD.FTZ R4, R47, R38 ;  /* 0x000000262f047221 */ /* 0x008fe20000010000 */
[----:B------:R-:W-:Y:S06]  /*ebb0*/  @!P0 BRA `(.L_x_1145) ;  /* 0x0000000000048947 */ /* 0x000fec0003800000 */
[----:B------:R-:W-:Y:S01]  /*ebc0*/  BPT.TRAP 0x1 ;  /* 0x000000040000795c */ /* 0x000fe20000300000 */
.L_x_1145:
        /* <DEDUP_REMOVED lines=105> */
[----:B------:R-:W-:Y:S01]  /*f260*/  F2FP.F16.F32.PACK_AB R155, R47, R155 ;  /* 0x0000009b2f9b723e */ /* 0x000fe200000000ff */
[----:B------:R-:W-:Y:S06]  /*f270*/  @P1 BRA `(.L_x_1146) ;  /* 0xffffffc400d41947 */ /* 0x000fec000383ffff */
.L_x_1127:
[----:B------:R-:W-:Y:S06]  /*f280*/  BAR.ARV 0x8, 0x180 ;  /* 0x0206000000007b1d */ /* 0x000fec0000002000 */
[----:B------:R-:W-:Y:S05]  /*f290*/  @!P0 BRA `(.L_x_1147) ;  /* 0x0000000000048947 */ /* 0x000fea0003800000 */
[----:B------:R-:W-:Y:S01]  /*f2a0*/  BPT.TRAP 0x1 ;  /* 0x000000040000795c */ /* 0x000fe20000300000 */
.L_x_1147:
[----:B------:R-:W-:Y:S01]  /*f2b0*/  ULEA UR5, UR46, UR40, 0x3 ;  /* 0x000000282e057291 */ /* 0x000fe2000f8e183f */
[----:B------:R-:W-:-:S05]  /*f2c0*/  IMAD.U32 R0, RZ, RZ, UR45 ;  /* 0x0000002dff007e24 */ /* 0x000fca000f8e00ff */
[----:B------:R-:W-:-:S04]  /*f2d0*/  SHF.L.U32 R0, R0, 0x1f, RZ ;  /* 0x0000001f00007819 */ /* 0x000fc800000006ff */
[----:B------:R0:W1:Y:S01]  /*f2e0*/  SYNCS.PHASECHK.TRANS64.TRYWAIT P1, [UR5+0x28850], R0 ;  /* 0x02885000ff0075a7 */ /* 0x0000620008020145 */
[----:B------:R-:W-:Y:S05]  /*f2f0*/  @!P0 BRA `(.L_x_1148) ;  /* 0x0000000000048947 */ /* 0x000fea0003800000 */
[----:B------:R-:W-:Y:S01]  /*f300*/  BPT.TRAP 0x1 ;  /* 0x000000040000795c */ /* 0x000fe20000300000 */
.L_x_1148:
[----:B-1----:R-:W-:Y:S05]  /*f310*/  @P1 BRA `(.L_x_1149) ;  /* 0x0000000000081947 */ /* 0x002fea0003800000 */
[----:B------:R-:W1:Y:S02]  /*f320*/  SYNCS.PHASECHK.TRANS64.TRYWAIT P1, [UR5+0x28850], R0 ;  /* 0x02885000ff0075a7 */ /* 0x000e640008020145 */
[----:B-1----:R-:W-:Y:S05]  /*f330*/  @!P1 BRA `(.L_x_1150) ;  /* 0x0000006400249947 */ /* 0x002fea0003800000 */
.L_x_1149:
[----:B------:R-:W-:Y:S01]  /*f340*/  UIADD3 UR40, UR40, 0x400, URZ ;  /* 0x0000040028287890 */ /* 0x000fe2000fffe03f */
[----:B------:R-:W-:Y:S01]  /*f350*/  WARPGROUP.ARRIVE ;  /* 0x00000000000079c5 */ /* 0x000fe20000000000 */
[----:B------:R-:W-:Y:S01]  /*f360*/  UMOV UR47, 0x40000040 ;  /* 0x40000040002f7882 */ /* 0x000fe20000000000 */
[----:B------:R-:W-:Y:S01]  /*f370*/  UMOV UR7, 0x40000040 ;  /* 0x4000004000077882 */ /* 0x000fe20000000000 */
[----:B------:R-:W-:Y:S01]  /*f380*/  USHF.R.U32.HI UR40, URZ, 0x4, UR40 ;  /* 0x000000043f287899 */ /* 0x000fe20008011628 */
[----:B01----:R-:W0:Y:S03]  /*f390*/  SHFL.BFLY PT, R0, R5, 0x2, 0x1f ;  /* 0x0c401f0005007f89 */ /* 0x003e2600000e0000 */
[----:B------:R-:W-:Y:S01]  /*f3a0*/  ULOP3.LUT UR40, UR40, 0x3fff, URZ, 0xc0, !UPT ;  /* 0x00003fff28287892 */ /* 0x000fe2000f8ec03f */
[----:B------:R-:W1:Y:S03]  /*f3b0*/  SHFL.BFLY PT, R3, R4, 0x2, 0x1f ;  /* 0x0c401f0004037f89 */ /* 0x000e6600000e0000 */
[----:B------:R-:W-:-:S04]  /*f3c0*/  ULOP3.LUT UR40, UR40, 0x4000000, URZ, 0xfc, !UPT ;  /* 0x0400000028287892 */ /* 0x000fc8000f8efc3f */
[----:B------:R-:W-:-:S04]  /*f3d0*/  ULEA UR46, UR46, UR40, 0xb ;  /* 0x000000282e2e7291 */ /* 0x000fc8000f8e583f */
[----:B------:R-:W-:-:S05]  /*f3e0*/  UIADD3 UR4, UR46, 0x80, URZ ;  /* 0x000000802e047890 */ /* 0x000fca000fffe03f */
[----:B------:R-:W-:Y:S01]  /*f3f0*/  HGMMA.64x128x16.F32 R88, R180, gdesc[UR44].tnspB, R88, gsb0 ;  /* 0x41e0002cb4587df0 */ /* 0x000fe20008000858 */
[----:B------:R-:W-:Y:S01]  /*f400*/  UMOV UR47, 0x40000040 ;  /* 0x40000040002f7882 */ /* 0x000fe20000000000 */
[----:B------:R-:W-:Y:S01]  /*f410*/  UMOV UR6, UR4 ;  /* 0x0000000400067c82 */ /* 0x000fe20008000000 */
[----:B------:R-:W-:Y:S01]  /*f420*/  UIADD3 UR4, UR46, 0x100, URZ ;  /* 0x000001002e047890 */ /* 0x000fe2000fffe03f */
[----:B0-----:R-:W-:Y:S01]  /*f430*/  FADD.FTZ R0, R0, R5 ;  /* 0x0000000500007221 */ /* 0x001fe20000010000 */
[----:B-1----:R-:W-:Y:S01]  /*f440*/  FADD.FTZ R2, R3, R4 ;  /* 0x0000000403027221 */ /* 0x002fe20000010000 */
[----:B------:R-:W-:-:S03]  /*f450*/  IMAD.MOV.U32 R4, RZ, RZ, RZ ;  /* 0x000000ffff047224 */ /* 0x000fc600078e00ff */
[----:B------:R-:W0:Y:S04]  /*f460*/  SHFL.BFLY PT, R3, R0, 0x1, 0x1f ;  /* 0x0c201f0000037f89 */ /* 0x000e2800000e0000 */
[----:B------:R-:W1:Y:S01]  /*f470*/  SHFL.BFLY PT, R7, R2, 0x1, 0x1f ;  /* 0x0c201f0002077f89 */ /* 0x000e6200000e0000 */
[----:B0-----:R-:W-:Y:S01]  /*f480*/  FADD.FTZ R11, R0, R3 ;  /* 0x00000003000b7221 */ /* 0x001fe20000010000 */
[----:B------:R-:W-:Y:S01]  /*f490*/  MOV R3, 0xff800000 ;  /* 0xff80000000037802 */ /* 0x000fe20000000f00 */
[----:B------:R-:W-:Y:S02]  /*f4a0*/  IMAD.MOV.U32 R0, RZ, RZ, -0x800000 ;  /* 0xff800000ff007424 */ /* 0x000fe400078e00ff */
[----:B-1----:R-:W-:Y:S01]  /*f4b0*/  FADD.FTZ R12, R2, R7 ;  /* 0x00000007020c7221 */ /* 0x002fe20000010000 */
[----:B------:R-:W-:Y:S01]  /*f4c0*/  FSETP.NE.FTZ.AND P1, PT, R11, RZ, PT ;  /* 0x000000ff0b00720b */ /* 0x000fe20003f35000 */
[----:B------:R-:W-:-:S03]  /*f4d0*/  IMAD.MOV.U32 R7, RZ, RZ, RZ ;  /* 0x000000ffff077224 */ /* 0x000fc600078e00ff */
[----:B------:R-:W-:-:S09]  /*f4e0*/  FSETP.NE.FTZ.AND P2, PT, R12, RZ, PT ;  /* 0x000000ff0c00720b */ /* 0x000fd20003f55000 */
[----:B------:R-:W0:Y:S01]  /*f4f0*/  @P1 MUFU.LG2 R6, R11 ;  /* 0x0000000b00061308 */ /* 0x000e220000000c00 */
[----:B------:R-:W-:-:S03]  /*f500*/  @P1 FMUL.FTZ R5, R9, 0.69314718246459960938 ;  /* 0x3f31721809051820 */ /* 0x000fc60000410000 */
[----:B------:R-:W-:-:S04]  /*f510*/  @P2 FMUL.FTZ R2, R9, 0.69314718246459960938 ;  /* 0x3f31721809022820 */ /* 0x000fc80000410000 */
[----:B------:R-:W1:Y:S08]  /*f520*/  @P2 MUFU.LG2 R8, R12 ;  /* 0x0000000c00082308 */ /* 0x000e700000000c00 */
[----:B------:R3:W4:Y:S01]  /*f530*/  @P1 MUFU.RCP R4, R11 ;  /* 0x0000000b00041308 */ /* 0x0007220000001000 */
        /* <DEDUP_REMOVED lines=39> */
[----:B------:R-:W-:-:S07]  /*f7b0*/  WARPGROUP.ARRIVE ;  /* 0x00000000000079c5 */ /* 0x000fce0000000000 */
[----:B------:R-:W-:Y:S03]  /*f7c0*/  HGMMA.64x128x16.F32 R88, R152, gdesc[UR44].tnspB, R88, gsb0 ;  /* 0x41e0002c98587df0 */ /* 0x000fe60008000858 */
[----:B------:R-:W-:Y:S02]  /*f7d0*/  WARPGROUP.DEPBAR.LE gsb0, 0x0 ;  /* 0x00008000000079c5 */ /* 0x000fe40000010000 */
[----:B0--34-:R-:W-:Y:S05]  /*f7e0*/  @!P0 BRA `(.L_x_1151) ;  /* 0x0000000000048947 */ /* 0x019fea0003800000 */
[----:B------:R-:W-:Y:S01]  /*f7f0*/  BPT.TRAP 0x1 ;  /* 0x000000040000795c */ /* 0x000fe20000300000 */
.L_x_1151:
        /* <DEDUP_REMOVED lines=68> */
.L_x_1073:
[----:B------:R-:W-:Y:S05]  /*fc40*/  @P0 BRA `(.L_x_1152) ;  /* 0x00000014004c0947 */ /* 0x000fea0003800000 */
[----:B------:R-:W0:Y:S01]  /*fc50*/  S2R R2, SR_TID.X ;  /* 0x0000000000027919 */ /* 0x000e220000002100 */
[----:B------:R-:W1:Y:S01]  /*fc60*/  LDC R17, c[0x0][0xbe8] ;  /* 0x0002fa00ff117b82 */ /* 0x000e620000000800 */
[----:B------:R-:W-:Y:S02]  /*fc70*/  USHF.R.S32.HI UR7, URZ, 0x1f, UR37 ;  /* 0x0000001f3f077899 */ /* 0x000fe40008011425 */
[----:B--2---:R-:W-:Y:S01]  /*fc80*/  IMAD R16, RZ, RZ, -UR37 ;  /* 0x80000025ff107e24 */ /* 0x004fe2000f8e02ff */
        /* <DEDUP_REMOVED lines=9> */
[----:B------:R-:W4:Y:S01]  /*fd20*/  S2UR UR11, SR_CTAID.Y ;  /* 0x00000000000b79c3 */ /* 0x000f220000002600 */
[----:B------:R-:W-:-:S07]  /*fd30*/  UIMAD UR7, UR7, UR8, URZ ;  /* 0x00000008070772a4 */ /* 0x000fce000f8e023f */
[----:B------:R-:W-:Y:S01]  /*fd40*/  BAR.SYNC.DEFER_BLOCKING 0x1, 0x100 ;  /* 0x0044000000007b1d */ /* 0x000fe20000010000 */
[----:B-1----:R-:W-:-:S07]  /*fd50*/  ISETP.NE.AND P0, PT, R17, 0x1, PT ;  /* 0x000000011100780c */ /* 0x002fce0003f05270 */
[----:B------:R-:W4:Y:S01]  /*fd60*/  LDC R21, c[0x0][0xc50] ;  /* 0x00031400ff157b82 */ /* 0x000f220000000800 */
[----:B0-----:R-:W-:Y:S01]  /*fd70*/  VIADD R4, R2, 0xffffff80 ;  /* 0xffffff8002047836 */ /* 0x001fe20000000000 */
[----:B---3--:R-:W-:-:S06]  /*fd80*/  USHF.R.S32.HI UR10, URZ, 0x1f, UR12 ;  /* 0x0000001f3f0a7899 */ /* 0x008fcc000801140c */
[----:B------:R-:W0:Y:S01]  /*fd90*/  LDC.64 R14, c[0x0][0xb40] ;  /* 0x0002d000ff0e7b82 */ /* 0x000e220000000a00 */
[----:B------:R-:W-:-:S04]  /*fda0*/  SHF.R.S32.HI R5, RZ, 0x1f, R4 ;  /* 0x0000001fff057819 */ /* 0x000fc80000011404 */
[----:B------:R-:W-:-:S03]  /*fdb0*/  LEA.HI R2, R5, R4, RZ, 0x7 ;  /* 0x0000000405027211 */ /* 0x000fc600078f38ff */
[----:B------:R-:W1:Y:S01]  /*fdc0*/  @P0 LDC R13, c[0x0][0xbf0] ;  /* 0x0002fc00ff0d0b82 */ /* 0x000e620000000800 */
[----:B------:R-:W-:Y:S02]  /*fdd0*/  LEA.HI R5, R5, R4, RZ, 0x2 ;  /* 0x0000000405057211 */ /* 0x000fe400078f10ff */
[----:B------:R-:W-:Y:S02]  /*fde0*/  LOP3.LUT R7, R2, 0xffffff80, RZ, 0xc0, !PT ;  /* 0xffffff8002077812 */ /* 0x000fe400078ec0ff */
[----:B------:R-:W-:-:S03]  /*fdf0*/  LOP3.LUT R5, R5, 0xfffffffc, RZ, 0xc0, !PT ;  /* 0xfffffffc05057812 */ /* 0x000fc600078ec0ff */
[C---:B------:R-:W-:Y:S01]  /*fe00*/  IMAD.IADD R18, R4.reuse, 0x1, -R7 ;  /* 0x0000000104127824 */ /* 0x040fe200078e0a07 */
[----:B------:R-:W-:Y:S01]  /*fe10*/  SHF.R.S32.HI R7, RZ, 0x7, R2 ;  /* 0x00000007ff077819 */ /* 0x000fe20000011402 */
[----:B------:R-:W-:Y:S01]  /*fe20*/  IMAD.IADD R5, R4, 0x1, -R5 ;  /* 0x0000000104057824 */ /* 0x000fe200078e0a05 */
[----:B------:R-:W3:Y:S01]  /*fe30*/  @P0 LDC R27, c[0x0][0xbec] ;  /* 0x0002fb00ff1b0b82 */ /* 0x000ee20000000800 */
[----:B----4-:R-:W-:Y:S01]  /*fe40*/  IMAD R21, R21, R16, UR11 ;  /* 0x0000000b15157e24 */ /* 0x010fe2000f8e0210 */
[----:B------:R-:W-:Y:S02]  /*fe50*/  SHF.R.S32.HI R9, RZ, 0x1f, R18 ;  /* 0x0000001fff097819 */ /* 0x000fe40000011412 */
[----:B------:R-:W-:Y:S01]  /*fe60*/  LEA.HI R2, R2, R7, RZ, 0x1 ;  /* 0x0000000702027211 */ /* 0x000fe200078f08ff */
[----:B0-----:R-:W-:Y:S01]  /*fe70*/  IMAD R12, R14, UR10, RZ ;  /* 0x0000000a0e0c7c24 */ /* 0x001fe2000f8e02ff */
[----:B------:R-:W-:Y:S02]  /*fe80*/  LEA.HI R23, R9, R18, RZ, 0x2 ;  /* 0x0000001209177211 */ /* 0x000fe400078f10ff */
[----:B------:R-:W-:Y:S01]  /*fe90*/  LOP3.LUT R2, R2, 0x3fffffe, RZ, 0xc0, !PT ;  /* 0x03fffffe02027812 */ /* 0x000fe200078ec0ff */
[----:B------:R-:W0:Y:S01]  /*fea0*/  @P0 LDC R20, c[0x0][0xbf0] ;  /* 0x0002fc00ff140b82 */ /* 0x000e220000000800 */
[----:B------:R-:W-:-:S02]  /*feb0*/  SHF.R.S32.HI R6, RZ, 0x2, R23 ;  /* 0x00000002ff067819 */ /* 0x000fc40000011417 */
[----:B------:R-:W-:Y:S01]  /*fec0*/  SHF.R.S32.HI R11, RZ, 0x1f, R23 ;  /* 0x0000001fff0b7819 */ /* 0x000fe20000011417 */
[----:B------:R-:W-:Y:S01]  /*fed0*/  IMAD.IADD R2, R7, 0x1, -R2 ;  /* 0x0000000107027824 */ /* 0x000fe200078e0a02 */
[----:B------:R-:W-:Y:S02]  /*fee0*/  LEA.HI R9, R9, R18, RZ, 0x5 ;  /* 0x0000001209097211 */ /* 0x000fe400078f28ff */
[----:B------:R-:W-:Y:S02]  /*fef0*/  LEA.HI R11, R11, R6, RZ, 0x3 ;  /* 0x000000060b0b7211 */ /* 0x000fe400078f18ff */
[----:B------:R-:W-:Y:S02]  /*ff00*/  SHF.R.S32.HI R7, RZ, 0x5, R9 ;  /* 0x00000005ff077819 */ /* 0x000fe40000011409 */
[----:B------:R-:W-:Y:S01]  /*ff10*/  LOP3.LUT R11, R11, 0xfffffff8, RZ, 0xc0, !PT ;  /* 0xfffffff80b0b7812 */ /* 0x000fe200078ec0ff */
[----:B------:R-:W4:Y:S01]  /*ff20*/  @P0 LDC R9, c[0x0][0xbec] ;  /* 0x0002fb00ff090b82 */ /* 0x000f220000000800 */
[----:B------:R-:W-:-:S03]  /*ff30*/  LOP3.LUT R23, R23, 0x7ffffffc, RZ, 0xc0, !PT ;  /* 0x7ffffffc17177812 */ /* 0x000fc600078ec0ff */
[----:B------:R-:W-:Y:S01]  /*ff40*/  IMAD.IADD R4, R6, 0x1, -R11 ;  /* 0x0000000106047824 */ /* 0x000fe200078e0a0b */
[----:B------:R-:W-:-:S03]  /*ff50*/  LEA.HI R6, R5, R5, RZ, 0x1 ;  /* 0x0000000505067211 */ /* 0x000fc600078f08ff */
[----:B------:R-:W5:Y:S01]  /*ff60*/  LDC.64 R10, c[0x0][0xbd8] ;  /* 0x0002f600ff0a7b82 */ /* 0x000f620000000a00 */
[----:B------:R-:W-:Y:S01]  /*ff70*/  LOP3.LUT R6, R6, 0x1ffffffe, RZ, 0xc0, !PT ;  /* 0x1ffffffe06067812 */ /* 0x000fe200078ec0ff */
[----:B------:R-:W-:Y:S02]  /*ff80*/  IMAD R7, R7, 0x10, R4 ;  /* 0x0000001007077824 */ /* 0x000fe400078e0204 */
[----:B------:R-:W-:Y:S02]  /*ff90*/  IMAD.U32 R4, RZ, RZ, UR4 ;  /* 0x00000004ff047e24 */ /* 0x000fe4000f8e00ff */
[----:B------:R-:W-:Y:S01]  /*ffa0*/  IMAD.IADD R25, R5, 0x1, -R6 ;  /* 0x0000000105197824 */ /* 0x000fe200078e0a06 */
[----:B------:R-:W-:Y:S01]  /*ffb0*/  MOV R5, UR5 ;  /* 0x0000000500057c02 */ /* 0x000fe20008000f00 */
[----:B------:R-:W-:Y:S01]  /*ffc0*/  IMAD R2, R2, 0x40, R7 ;  /* 0x0000004002027824 */ /* 0x000fe200078e0207 */
[----:B------:R-:W-:Y:S01]  /*ffd0*/  UIMAD.WIDE.U32 UR4, UR37, UR8, URZ ;  /* 0x00000008250472a5 */ /* 0x000fe2000f8e003f */
[----:B------:R-:W-:Y:S01]  /*ffe0*/  IMAD.U32 R5, RZ, RZ, UR6 ;  /* 0x00000006ff057e24 */ /* 0x000fe2000f8e00ff */
[----:B------:R-:W-:Y:S01]  /*fff0*/  UIMAD UR6, UR37, UR9, UR7 ;  /* 0x00000009250672a4 */ /* 0x000fe2000f8e0207 */
[----:B------:R-:W-:-:S02]  /*10000*/  IMAD R6, R25, 0x8, R2 ;  /* 0x0000000819067824 */ /* 0x000fc400078e0202 */
[----:B------:R-:W-:Y:S01]  /*10010*/  ULDC.64 UR8, c[0x0][0xb28] ;  /* 0x0002ca0000087ab9 */ /* 0x000fe20000000a00 */
[----:B------:R-:W-:Y:S02]  /*10020*/  UIADD3 UR6, UR5, UR6, URZ ;  /* 0x0000000605067290 */ /* 0x000fe4000fffe03f */
[----:B------:R-:W-:Y:S02]  /*10030*/  IMAD.U32 R7, RZ, RZ, UR5 ;  /* 0x00000005ff077e24 */ /* 0x000fe4000f8e00ff */
[----:B--2---:R-:W-:Y:S02]  /*10040*/  IMAD R2, R19, 0x80, R2 ;  /* 0x0000008013027824 */ /* 0x004fe400078e0202 */
[----:B------:R-:W-:Y:S01]  /*10050*/  IMAD.U32 R7, RZ, RZ, UR6 ;  /* 0x00000006ff077e24 */ /* 0x000fe2000f8e00ff */
[----:B------:R-:W-:Y:S02]  /*10060*/  ULDC.64 UR6, c[0x0][0xb48] ;  /* 0x0002d20000067ab9 */ /* 0x000fe40000000a00 */
[----:B------:R-:W-:Y:S01]  /*10070*/  IADD3 R16, R2, 0x8, RZ ;  /* 0x0000000802107810 */ /* 0x000fe20007ffe0ff */
[----:B-----5:R-:W-:-:S02]  /*10080*/  IMAD R8, R10, UR10, RZ ;  /* 0x0000000a0a087c24 */ /* 0x020fc4000f8e02ff */
[----:B------:R-:W-:-:S04]  /*10090*/  IMAD.WIDE.U32 R4, R10, UR12, R4 ;  /* 0x0000000c0a047c25 */ /* 0x000fc8000f8e0004 */
[----:B------:R-:W-:Y:S02]  /*100a0*/  IMAD R11, R11, UR12, R8 ;  /* 0x0000000c0b0b7c24 */ /* 0x000fe4000f8e0208 */
[----:B------:R-:W-:Y:S02]  /*100b0*/  IMAD R8, R19, 0x80, R6 ;  /* 0x0000008013087824 */ /* 0x000fe400078e0206 */
[----:B------:R-:W-:Y:S01]  /*100c0*/  IMAD.U32 R6, RZ, RZ, UR4 ;  /* 0x00000004ff067e24 */ /* 0x000fe2000f8e00ff */
[----:B------:R-:W-:Y:S01]  /*100d0*/  IADD3 R5, R5, R11, RZ ;  /* 0x0000000b05057210 */ /* 0x000fe20007ffe0ff */
[----:B----4-:R-:W-:Y:S01]  /*100e0*/  @P0 IMAD.HI.U32 R10, R8, R9, RZ ;  /* 0x00000009080a0227 */ /* 0x010fe200078e00ff */
[----:B------:R-:W-:-:S03]  /*100f0*/  ULDC.64 UR4, c[0x0][0xbe0] ;  /* 0x0002f80000047ab9 */ /* 0x000fc60000000a00 */
[----:B------:R-:W-:Y:S01]  /*10100*/  IMAD.MOV.U32 R9, RZ, RZ, R8 ;  /* 0x000000ffff097224 */ /* 0x000fe200078e0008 */
[----:B-1----:R-:W-:Y:S01]  /*10110*/  @P0 SHF.R.U32.HI R9, RZ, R13, R10 ;  /* 0x0000000dff090219 */ /* 0x002fe2000001160a */
[----:B------:R-:W-:Y:S01]  /*10120*/  IMAD R13, R15, UR12, R12 ;  /* 0x0000000c0f0d7c24 */ /* 0x000fe2000f8e020c */
[----:B------:R-:W-:Y:S01]  /*10130*/  SHF.R.S32.HI R12, RZ, 0x1f, R21 ;  /* 0x0000001fff0c7819 */ /* 0x000fe20000011415 */
[----:B------:R-:W-:-:S04]  /*10140*/  IMAD.WIDE.U32 R6, R14, UR12, R6 ;  /* 0x0000000c0e067c25 */ /* 0x000fc8000f8e0006 */
[----:B---3--:R-:W-:-:S04]  /*10150*/  @P0 IMAD.HI.U32 R27, R8, R27, RZ ;  /* 0x0000001b081b0227 */ /* 0x008fc800078e00ff */
[----:B------:R-:W-:Y:S02]  /*10160*/  IMAD.IADD R7, R7, 0x1, R13 ;  /* 0x0000000107077824 */ /* 0x000fe400078e020d */
[----:B------:R-:W-:Y:S02]  /*10170*/  IMAD R13, R12, UR6, RZ ;  /* 0x000000060c0d7c24 */ /* 0x000fe4000f8e02ff */
[----:B------:R-:W-:-:S04]  /*10180*/  IMAD.WIDE.U32 R4, R21, UR4, R4 ;  /* 0x0000000415047c25 */ /* 0x000fc8000f8e0004 */
[----:B------:R-:W-:Y:S01]  /*10190*/  IMAD.MOV.U32 R11, RZ, RZ, R8 ;  /* 0x000000ffff0b7224 */ /* 0x000fe200078e0008 */
[----:B0-----:R-:W-:Y:S01]  /*101a0*/  @P0 SHF.R.U32.HI R11, RZ, R20, R27 ;  /* 0x00000014ff0b0219 */ /* 0x001fe2000001161b */
[----:B------:R-:W-:Y:S01]  /*101b0*/  IMAD R10, R12, UR4, RZ ;  /* 0x000000040c0a7c24 */ /* 0x000fe2000f8e02ff */
[----:B------:R-:W-:Y:S01]  /*101c0*/  IADD3 R4, P0, R9, R4, RZ ;  /* 0x0000000409047210 */ /* 0x000fe20007f1e0ff */
[C---:B------:R-:W-:Y:S01]  /*101d0*/  IMAD R15, R21.reuse, UR7, R13 ;  /* 0x00000007150f7c24 */ /* 0x040fe2000f8e020d */
[--C-:B------:R-:W-:Y:S01]  /*101e0*/  SHF.R.S32.HI R13, RZ, 0x1f, R9.reuse ;  /* 0x0000001fff0d7819 */ /* 0x100fe20000011409 */
[----:B------:R-:W-:Y:S02]  /*101f0*/  IMAD.MOV R9, RZ, RZ, -R9 ;  /* 0x000000ffff097224 */ /* 0x000fe400078e0a09 */
[----:B------:R-:W-:Y:S01]  /*10200*/  IMAD R12, R21, UR5, R10 ;  /* 0x00000005150c7c24 */ /* 0x000fe2000f8e020a */
[--C-:B------:R-:W-:Y:S01]  /*10210*/  SHF.R.S32.HI R10, RZ, 0x1f, R11.reuse ;  /* 0x0000001fff0a7819 */ /* 0x100fe2000001140b */
[----:B------:R-:W-:Y:S01]  /*10220*/  IMAD.MOV R14, RZ, RZ, -R11 ;  /* 0x000000ffff0e7224 */ /* 0x000fe200078e0a0b */
[----:B------:R-:W-:Y:S01]  /*10230*/  ULDC.64 UR4, c[0x0][0xb30] ;  /* 0x0002cc0000047ab9 */ /* 0x000fe20000000a00 */
[----:B------:R-:W-:Y:S01]  /*10240*/  IMAD R9, R17, R9, R8 ;  /* 0x0000000911097224 */ /* 0x000fe200078e0208 */
[----:B------:R-:W-:Y:S01]  /*10250*/  IADD3.X R5, R13, R5, R12, P0, !PT ;  /* 0x000000050d057210 */ /* 0x000fe200007fe40c */
[----:B------:R-:W-:Y:S01]  /*10260*/  IMAD.WIDE.U32 R6, R21, UR6, R6 ;  /* 0x0000000615067c25 */ /* 0x000fe2000f8e0006 */
[----:B------:R-:W-:-:S03]  /*10270*/  ULDC.64 UR6, c[0x0][0xbc8] ;  /* 0x0002f20000067ab9 */ /* 0x000fc60000000a00 */
[----:B------:R-:W-:Y:S02]  /*10280*/  IMAD R10, R10, UR4, RZ ;  /* 0x000000040a0a7c24 */ /* 0x000fe4000f8e02ff */
[----:B------:R-:W-:Y:S01]  /*10290*/  IMAD R13, R17, R14, R8 ;  /* 0x0000000e110d7224 */ /* 0x000fe200078e0208 */
[----:B------:R-:W-:Y:S01]  /*102a0*/  SHF.R.S32.HI R8, RZ, 0x1f, R9 ;  /* 0x0000001fff087819 */ /* 0x000fe20000011409 */
[----:B------:R-:W-:Y:S02]  /*102b0*/  IMAD.IADD R7, R7, 0x1, R15 ;  /* 0x0000000107077824 */ /* 0x000fe400078e020f */
[C---:B------:R-:W-:Y:S01]  /*102c0*/  IMAD R15, R11.reuse, UR5, R10 ;  /* 0x000000050b0f7c24 */ /* 0x040fe2000f8e020a */
[----:B------:R-:W-:Y:S01]  /*102d0*/  SHF.R.S32.HI R10, RZ, 0x1f, R13 ;  /* 0x0000001fff0a7819 */ /* 0x000fe2000001140d */
[----:B------:R-:W-:Y:S01]  /*102e0*/  IMAD.WIDE.U32 R6, R11, UR4, R6 ;  /* 0x000000040b067c25 */ /* 0x000fe2000f8e0006 */
[----:B------:R-:W0:Y:S01]  /*102f0*/  S2UR UR5, SR_CgaCtaId ;  /* 0x00000000000579c3 */ /* 0x000e220000008800 */
[----:B------:R-:W-:-:S02]  /*10300*/  UMOV UR4, 0x400 ;  /* 0x0000040000047882 */ /* 0x000fc40000000000 */
[----:B------:R-:W-:Y:S02]  /*10310*/  IMAD R8, R8, UR6, RZ ;  /* 0x0000000608087c24 */ /* 0x000fe4000f8e02ff */
[----:B------:R-:W-:Y:S02]  /*10320*/  IMAD.IADD R7, R7, 0x1, R15 ;  /* 0x0000000107077824 */ /* 0x000fe400078e020f */
[----:B------:R-:W-:Y:S02]  /*10330*/  IMAD R10, R10, UR8, RZ ;  /* 0x000000080a0a7c24 */ /* 0x000fe4000f8e02ff */
[C---:B------:R-:W-:Y:S02]  /*10340*/  IMAD R11, R9.reuse, UR7, R8 ;  /* 0x00000007090b7c24 */ /* 0x040fe4000f8e0208 */
[----:B------:R-:W-:Y:S01]  /*10350*/  IMAD.WIDE.U32 R4, R9, UR6, R4 ;  /* 0x0000000609047c25 */ /* 0x000fe2000f8e0004 */
[----:B------:R-:W-:-:S03]  /*10360*/  ULDC.64 UR6, c[0x0][0xba8] ;  /* 0x0002ea0000067ab9 */ /* 0x000fc60000000a00 */
[C---:B------:R-:W-:Y:S01]  /*10370*/  IMAD R15, R13.reuse, UR9, R10 ;  /* 0x000000090d0f7c24 */ /* 0x040fe2000f8e020a */
[----:B------:R-:W-:Y:S01]  /*10380*/  LEA R8, P0, R4, UR6, 0x2 ;  /* 0x0000000604087c11 */ /* 0x000fe2000f8010ff */
[----:B------:R-:W-:Y:S01]  /*10390*/  IMAD.WIDE.U32 R6, R13, UR8, R6 ;  /* 0x000000080d067c25 */ /* 0x000fe2000f8e0006 */
[----:B------:R-:W-:Y:S01]  /*103a0*/  ULDC.64 UR8, c[0x0][0xb00] ;  /* 0x0002c00000087ab9 */ /* 0x000fe20000000a00 */
[----:B------:R-:W-:Y:S02]  /*103b0*/  ULDC UR6, c[0x0][0xa88] ;  /* 0x0002a20000067ab9 */ /* 0x000fe40000000800 */
[----:B------:R-:W-:Y:S01]  /*103c0*/  IMAD.IADD R9, R5, 0x1, R11 ;  /* 0x0000000105097824 */ /* 0x000fe200078e020b */
[----:B------:R-:W-:Y:S01]  /*103d0*/  LEA R20, P1, R6, UR8, 0x2 ;  /* 0x0000000806147c11 */ /* 0x000fe2000f8210ff */
[----:B------:R-:W-:Y:S01]  /*103e0*/  IMAD.IADD R5, R7, 0x1, R15 ;  /* 0x0000000107057824 */ /* 0x000fe200078e020f */
[----:B0-----:R-:W-:Y:S01]  /*103f0*/  ULEA UR4, UR5, UR4, 0x18 ;  /* 0x0000000405047291 */ /* 0x001fe2000f8ec03f */
[----:B------:R-:W-:Y:S01]  /*10400*/  IMAD R17, R17, UR6, RZ ;  /* 0x0000000611117c24 */ /* 0x000fe2000f8e02ff */
[----:B------:R-:W-:Y:S01]  /*10410*/  LEA.HI.X R9, R4, UR7, R9, 0x2, P0 ;  /* 0x0000000704097c11 */ /* 0x000fe200080f1409 */
[----:B------:R-:W-:Y:S01]  /*10420*/  IMAD.IADD R19, R18, 0x1, -R23 ;  /* 0x0000000112137824 */ /* 0x000fe200078e0a17 */
[----:B------:R-:W-:Y:S01]  /*10430*/  LEA.HI.X R22, R6, UR9, R5, 0x2, P1 ;  /* 0x0000000906167c11 */ /* 0x000fe200088f1405 */
[----:B------:R-:W-:Y:S01]  /*10440*/  SHFL.IDX PT, R4, R8, RZ, 0x1c1f ;  /* 0x001c1fff08047589 */ /* 0x000fe200000e0000 */
[----:B------:R-:W-:Y:S01]  /*10450*/  LOP3.LUT P0, RZ, R18, 0x3, RZ, 0xc0, !PT ;  /* 0x0000000312ff7812 */ /* 0x000fe2000780c0ff */
[----:B------:R-:W-:Y:S01]  /*10460*/  UIADD3 UR4, UR4, 0x28820, URZ ;  /* 0x0002882004047890 */ /* 0x000fe2000fffe03f */
[CC--:B------:R-:W-:Y:S01]  /*10470*/  ISETP.GE.AND P2, PT, R2.reuse, R17.reuse, PT ;  /* 0x000000110200720c */ /* 0x0c0fe20003f46270 */
[----:B------:R-:W0:Y:S01]  /*10480*/  SHFL.IDX PT, R5, R9, RZ, 0x1c1f ;  /* 0x001c1fff09057589 */ /* 0x000e2200000e0000 */
[-C--:B------:R-:W-:Y:S01]  /*10490*/  ISETP.GE.OR P1, PT, R2, R17.reuse, P0 ;  /* 0x000000110200720c */ /* 0x080fe20000726670 */
[----:B------:R-:W-:Y:S01]  /*104a0*/  UPRMT UR4, URZ, 0x654, UR4 ;  /* 0x000006543f047896 */ /* 0x000fe20008000004 */
[----:B------:R-:W-:Y:S01]  /*104b0*/  ISETP.GE.OR P0, PT, R16, R17, P0 ;  /* 0x000000111000720c */ /* 0x000fe20000706670 */
[----:B------:R-:W-:Y:S01]  /*104c0*/  SHFL.IDX PT, R6, R8, 0x1, 0x1c1f ;  /* 0x003c1f0008067f89 */ /* 0x000fe200000e0000 */
[----:B------:R-:W-:-:S03]  /*104d0*/  IMAD.SHL.U32 R19, R19, 0x2, RZ ;  /* 0x0000000213137824 */ /* 0x000fc600078e00ff */
[----:B------:R-:W1:Y:S03]  /*104e0*/  SHFL.IDX PT, R7, R9, 0x1, 0x1c1f ;  /* 0x003c1f0009077f89 */ /* 0x000e6600000e0000 */
[----:B------:R-:W-:Y:S01]  /*104f0*/  SYNCS.ARRIVE.TRANS64.RED.A1T0 RZ, [UR4], RZ ;  /* 0x000000ffffff79a7 */ /* 0x000fe20008100404 */
[----:B------:R2:W3:Y:S04]  /*10500*/  SHFL.IDX PT, R14, R20, RZ, 0x1c1f ;  /* 0x001c1fff140e7589 */ /* 0x0004e800000e0000 */
[----:B------:R2:W4:Y:S04]  /*10510*/  SHFL.IDX PT, R15, R22, RZ, 0x1c1f ;  /* 0x001c1fff160f7589 */ /* 0x00052800000e0000 */
[----:B0-----:R2:W-:Y:S04]  /*10520*/  @!P1 ST.E desc[UR48][R4.64], R3 ;  /* 0x0000000304009985 */ /* 0x0015e8000c101930 */
[----:B-1----:R2:W-:Y:S01]  /*10530*/  @!P0 ST.E desc[UR48][R6.64], R0 ;  /* 0x0000000006008985 */ /* 0x0025e2000c101930 */
[----:B------:R-:W-:Y:S05]  /*10540*/  @P2 BRA `(.L_x_1154) ;  /* 0x0000000400782947 */ /* 0x000fea0003800000 */
[C---:B--2---:R-:W-:Y:S01]  /*10550*/  VIADD R0, R19.reuse, 0x8 ;  /* 0x0000000813007836 */ /* 0x044fe20000000000 */
        /* <DEDUP_REMOVED lines=10> */
[C---:B------:R-:W-:Y:S01]  /*10600*/  IADD3 R11, R19.reuse, 0x40, RZ ;  /* 0x00000040130b7810 */ /* 0x040fe20007ffe0ff */
[----:B------:R-:W-:Y:S01]  /*10610*/  VIADD R12, R19, 0x50 ;  /* 0x00000050130c7836 */ /* 0x000fe20000000000 */
[----:B------:R-:W-:Y:S01]  /*10620*/  ISETP.GE.AND P4, PT, R9, UR4, PT ;  /* 0x0000000409007c0c */ /* 0x000fe2000bf86270 */
[C---:B------:R-:W-:Y:S01]  /*10630*/  VIADD R18, R19.reuse, 0x60 ;  /* 0x0000006013127836 */ /* 0x040fe20000000000 */
[----:B------:R-:W-:Y:S01]  /*10640*/  ISETP.GE.AND P5, PT, R10, UR4, PT ;  /* 0x000000040a007c0c */ /* 0x000fe2000bfa6270 */
[----:B---34-:R-:W-:Y:S01]  /*10650*/  @!P2 IMAD.WIDE R2, R19, 0x4, R14 ;  /* 0x000000041302a825 */ /* 0x018fe200078e020e */
[----:B------:R-:W-:-:S02]  /*10660*/  ISETP.GE.AND P6, PT, R11, UR4, PT ;  /* 0x000000040b007c0c */ /* 0x000fc4000bfc6270 */
[----:B------:R-:W-:Y:S02]  /*10670*/  @!P3 LEA.HI R0, R0, R0, RZ, 0x1 ;  /* 0x000000000000b211 */ /* 0x000fe400078f08ff */
[----:B------:R0:W-:Y:S01]  /*10680*/  @!P2 ST.E.64 desc[UR48][R2.64], R88 ;  /* 0x000000580200a985 */ /* 0x0001e2000c101b30 */
[----:B------:R-:W-:Y:S02]  /*10690*/  @!P0 LEA.HI R6, R6, R6, RZ, 0x1 ;  /* 0x0000000606068211 */ /* 0x000fe400078f08ff */
[----:B------:R-:W-:Y:S01]  /*106a0*/  @!P3 LOP3.LUT R5, R0, 0xfffffffe, RZ, 0xc0, !PT ;  /* 0xfffffffe0005b812 */ /* 0x000fe200078ec0ff */
[----:B------:R-:W-:Y:S01]  /*106b0*/  VIADD R0, R19, 0x20 ;  /* 0x0000002013007836 */ /* 0x000fe20000000000 */
[----:B------:R-:W-:Y:S02]  /*106c0*/  @!P1 LEA.HI R7, R7, R7, RZ, 0x1 ;  /* 0x0000000707079211 */ /* 0x000fe400078f08ff */
[----:B------:R-:W-:Y:S01]  /*106d0*/  @!P5 LEA.HI R10, R10, R10, RZ, 0x1 ;  /* 0x0000000a0a0ad211 */ /* 0x000fe200078f08ff */
[----:B------:R-:W-:Y:S01]  /*106e0*/  @!P3 IMAD.WIDE R4, R5, 0x4, R14 ;  /* 0x000000040504b825 */ /* 0x000fe200078e020e */
[----:B------:R-:W-:-:S02]  /*106f0*/  ISETP.GE.AND P2, PT, R0, UR4, PT ;  /* 0x0000000400007c0c */ /* 0x000fc4000bf46270 */
[----:B------:R-:W-:Y:S02]  /*10700*/  @!P5 LOP3.LUT R13, R10, 0xfffffffe, RZ, 0xc0, !PT ;  /* 0xfffffffe0a0dd812 */ /* 0x000fe400078ec0ff */
[----:B------:R1:W-:Y:S01]  /*10710*/  @!P3 ST.E.64 desc[UR48][R4.64], R92 ;  /* 0x0000005c0400b985 */ /* 0x0003e2000c101b30 */
[----:B------:R-:W-:Y:S02]  /*10720*/  ISETP.GE.AND P3, PT, R8, UR4, PT ;  /* 0x0000000408007c0c */ /* 0x000fe4000bf66270 */
[----:B0-----:R-:W-:Y:S02]  /*10730*/  @!P0 LOP3.LUT R3, R6, 0xfffffffe, RZ, 0xc0, !PT ;  /* 0xfffffffe06038812 */ /* 0x001fe400078ec0ff */
[----:B------:R-:W-:-:S03]  /*10740*/  @!P4 LEA.HI R6, R9, R9, RZ, 0x1 ;  /* 0x000000090906c211 */ /* 0x000fc600078f08ff */
[----:B------:R-:W-:Y:S01]  /*10750*/  @!P0 IMAD.WIDE R2, R3, 0x4, R14 ;  /* 0x0000000403028825 */ /* 0x000fe200078e020e */
[----:B------:R-:W-:-:S04]  /*10760*/  @!P2 LEA.HI R0, R0, R0, RZ, 0x1 ;  /* 0x000000000000a211 */ /* 0x000fc800078f08ff */
[----:B------:R0:W-:Y:S01]  /*10770*/  @!P0 ST.E.64 desc[UR48][R2.64], R96 ;  /* 0x0000006002008985 */ /* 0x0001e2000c101b30 */
[----:B------:R-:W-:Y:S02]  /*10780*/  @!P3 LEA.HI R8, R8, R8, RZ, 0x1 ;  /* 0x000000080808b211 */ /* 0x000fe400078f08ff */
[----:B-1----:R-:W-:Y:S02]  /*10790*/  @!P1 LOP3.LUT R5, R7, 0xfffffffe, RZ, 0xc0, !PT ;  /* 0xfffffffe07059812 */ /* 0x002fe400078ec0ff */
[----:B------:R-:W-:Y:S02]  /*107a0*/  @!P2 LOP3.LUT R7, R0, 0xfffffffe, RZ, 0xc0, !PT ;  /* 0xfffffffe0007a812 */ /* 0x000fe400078ec0ff */
[----:B------:R-:W-:Y:S01]  /*107b0*/  @!P3 LOP3.LUT R9, R8, 0xfffffffe, RZ, 0xc0, !PT ;  /* 0xfffffffe0809b812 */ /* 0x000fe200078ec0ff */
[--C-:B------:R-:W-:Y:S01]  /*107c0*/  @!P1 IMAD.WIDE R4, R5, 0x4, R14.reuse ;  /* 0x0000000405049825 */ /* 0x100fe200078e020e */
[----:B------:R-:W-:Y:S02]  /*107d0*/  @!P6 LEA.HI R0, R11, R11, RZ, 0x1 ;  /* 0x0000000b0b00e211 */ /* 0x000fe400078f08ff */
[----:B------:R-:W-:Y:S01]  /*107e0*/  @!P4 LOP3.LUT R11, R6, 0xfffffffe, RZ, 0xc0, !PT ;  /* 0xfffffffe060bc812 */ /* 0x000fe200078ec0ff */
[--C-:B------:R-:W-:Y:S01]  /*107f0*/  @!P2 IMAD.WIDE R6, R7, 0x4, R14.reuse ;  /* 0x000000040706a825 */ /* 0x100fe200078e020e */
[----:B------:R-:W-:Y:S01]  /*10800*/  @!P6 LOP3.LUT R21, R0, 0xfffffffe, RZ, 0xc0, !PT ;  /* 0xfffffffe0015e812 */ /* 0x000fe200078ec0ff */
[----:B------:R1:W-:Y:S01]  /*10810*/  @!P1 ST.E.64 desc[UR48][R4.64], R100 ;  /* 0x0000006404009985 */ /* 0x0003e2000c101b30 */
[----:B------:R-:W-:Y:S01]  /*10820*/  ISETP.GE.AND P1, PT, R12, UR4, PT ;  /* 0x000000040c007c0c */ /* 0x000fe2000bf26270 */
[----:B0-----:R-:W-:-:S02]  /*10830*/  @!P3 IMAD.WIDE R2, R9, 0x4, R14 ;  /* 0x000000040902b825 */ /* 0x001fc400078e020e */
[----:B------:R0:W-:Y:S02]  /*10840*/  @!P2 ST.E.64 desc[UR48][R6.64], R104 ;  /* 0x000000680600a985 */ /* 0x0001e4000c101b30 */
[----:B------:R-:W-:Y:S02]  /*10850*/  VIADD R0, R19, 0x48 ;  /* 0x0000004813007836 */ /* 0x000fe40000000000 */
[--C-:B------:R-:W-:Y:S01]  /*10860*/  @!P5 IMAD.WIDE R8, R13, 0x4, R14.reuse ;  /* 0x000000040d08d825 */ /* 0x100fe200078e020e */
[----:B------:R2:W-:Y:S01]  /*10870*/  @!P3 ST.E.64 desc[UR48][R2.64], R108 ;  /* 0x0000006c0200b985 */ /* 0x0005e2000c101b30 */
[----:B------:R-:W-:Y:S02]  /*10880*/  ISETP.GE.AND P3, PT, R18, UR4, PT ;  /* 0x0000000412007c0c */ /* 0x000fe4000bf66270 */
[----:B------:R-:W-:Y:S01]  /*10890*/  VIADD R13, R19, 0x58 ;  /* 0x00000058130d7836 */ /* 0x000fe20000000000 */
[----:B------:R-:W-:Y:S01]  /*108a0*/  ISETP.GE.AND P0, PT, R0, UR4, PT ;  /* 0x0000000400007c0c */ /* 0x000fe2000bf06270 */
[----:B-1----:R-:W-:Y:S01]  /*108b0*/  @!P4 IMAD.WIDE R4, R11, 0x4, R14 ;  /* 0x000000040b04c825 */ /* 0x002fe200078e020e */
[----:B------:R-:W-:-:S02]  /*108c0*/  @!P1 LEA.HI R12, R12, R12, RZ, 0x1 ;  /* 0x0000000c0c0c9211 */ /* 0x000fc400078f08ff */
[----:B------:R-:W-:Y:S01]  /*108d0*/  ISETP.GE.AND P2, PT, R13, UR4, PT ;  /* 0x000000040d007c0c */ /* 0x000fe2000bf46270 */
[----:B------:R-:W-:Y:S01]  /*108e0*/  @!P6 IMAD.WIDE R10, R21, 0x4, R14 ;  /* 0x00000004150ae825 */ /* 0x000fe200078e020e */
[----:B------:R1:W-:Y:S03]  /*108f0*/  @!P4 ST.E.64 desc[UR48][R4.64], R112 ;  /* 0x000000700400c985 */ /* 0x0003e6000c101b30 */
[C---:B0-----:R-:W-:Y:S01]  /*10900*/  VIADD R6, R19.reuse, 0x68 ;  /* 0x0000006813067836 */ /* 0x041fe20000000000 */
[----:B------:R0:W-:Y:S01]  /*10910*/  @!P5 ST.E.64 desc[UR48][R8.64], R116 ;  /* 0x000000740800d985 */ /* 0x0001e2000c101b30 */
[C---:B--2---:R-:W-:Y:S01]  /*10920*/  VIADD R3, R19.reuse, 0x78 ;  /* 0x0000007813037836 */ /* 0x044fe20000000000 */
[----:B------:R-:W-:Y:S01]  /*10930*/  @!P3 LEA.HI R18, R18, R18, RZ, 0x1 ;  /* 0x000000121212b211 */ /* 0x000fe200078f08ff */
[----:B------:R-:W-:Y:S01]  /*10940*/  VIADD R7, R19, 0x70 ;  /* 0x0000007013077836 */ /* 0x000fe20000000000 */
[----:B------:R2:W-:Y:S01]  /*10950*/  @!P6 ST.E.64 desc[UR48][R10.64], R120 ;  /* 0x000000780a00e985 */ /* 0x0005e2000c101b30 */
[----:B------:R-:W-:-:S02]  /*10960*/  ISETP.GE.AND P4, PT, R6, UR4, PT ;  /* 0x0000000406007c0c */ /* 0x000fc4000bf86270 */
[----:B------:R-:W-:Y:S02]  /*10970*/  ISETP.GE.AND P6, PT, R3, UR4, PT ;  /* 0x0000000403007c0c */ /* 0x000fe4000bfc6270 */
[----:B------:R-:W-:Y:S02]  /*10980*/  ISETP.GE.AND P5, PT, R7, UR4, PT ;  /* 0x0000000407007c0c */ /* 0x000fe4000bfa6270 */
[----:B------:R-:W-:Y:S02]  /*10990*/  @!P0 LEA.HI R0, R0, R0, RZ, 0x1 ;  /* 0x0000000000008211 */ /* 0x000fe400078f08ff */
[----:B------:R-:W-:Y:S02]  /*109a0*/  @!P2 LEA.HI R13, R13, R13, RZ, 0x1 ;  /* 0x0000000d0d0da211 */ /* 0x000fe400078f08ff */
[----:B-1----:R-:W-:Y:S02]  /*109b0*/  @!P1 LOP3.LUT R5, R12, 0xfffffffe, RZ, 0xc0, !PT ;  /* 0xfffffffe0c059812 */ /* 0x002fe400078ec0ff */
[----:B0-----:R-:W-:-:S02]  /*109c0*/  @!P3 LOP3.LUT R9, R18, 0xfffffffe, RZ, 0xc0, !PT ;  /* 0xfffffffe1209b812 */ /* 0x001fc400078ec0ff */
[----:B------:R-:W-:Y:S02]  /*109d0*/  @!P4 LEA.HI R6, R6, R6, RZ, 0x1 ;  /* 0x000000060606c211 */ /* 0x000fe400078f08ff */
[----:B------:R-:W-:Y:S01]  /*109e0*/  @!P6 LEA.HI R4, R3, R3, RZ, 0x1 ;  /* 0x000000030304e211 */ /* 0x000fe200078f08ff */
[----:B------:R-:W-:Y:S01]  /*109f0*/  @!P3 IMAD.WIDE R8, R9, 0x4, R14 ;  /* 0x000000040908b825 */ /* 0x000fe200078e020e */
[----:B------:R-:W-:Y:S02]  /*10a00*/  @!P5 LEA.HI R2, R7, R7, RZ, 0x1 ;  /* 0x000000070702d211 */ /* 0x000fe400078f08ff */
[----:B------:R-:W-:Y:S02]  /*10a10*/  @!P0 LOP3.LUT R3, R0, 0xfffffffe, RZ, 0xc0, !PT ;  /* 0xfffffffe00038812 */ /* 0x000fe400078ec0ff */
[----:B------:R-:W-:Y:S02]  /*10a20*/  @!P2 LOP3.LUT R7, R13, 0xfffffffe, RZ, 0xc0, !PT ;  /* 0xfffffffe0d07a812 */ /* 0x000fe400078ec0ff */
[----:B--2---:R-:W-:-:S02]  /*10a30*/  @!P4 LOP3.LUT R11, R6, 0xfffffffe, RZ, 0xc0, !PT ;  /* 0xfffffffe060bc812 */ /* 0x004fc400078ec0ff */
[----:B------:R-:W-:Y:S01]  /*10a40*/  @!P5 LOP3.LUT R13, R2, 0xfffffffe, RZ, 0xc0, !PT ;  /* 0xfffffffe020dd812 */ /* 0x000fe200078ec0ff */
[----:B------:R-:W-:Y:S01]  /*10a50*/  @!P0 IMAD.WIDE R2, R3, 0x4, R14 ;  /* 0x0000000403028825 */ /* 0x000fe200078e020e */
[----:B------:R-:W-:-:S03]  /*10a60*/  @!P6 LOP3.LUT R21, R4, 0xfffffffe, RZ, 0xc0, !PT ;  /* 0xfffffffe0415e812 */ /* 0x000fc600078ec0ff */
        /* <DEDUP_REMOVED lines=12> */
.L_x_1154:
[----:B------:R-:W-:Y:S05]  /*10b30*/  BSYNC B0 ;  /* 0x0000000000007941 */ /* 0x000fea0003800000 */
.L_x_1153:
[----:B------:R-:W-:Y:S01]  /*10b40*/  ISETP.GE.AND P0, PT, R16, R17, PT ;  /* 0x000000111000720c */ /* 0x000fe20003f06270 */
[----:B0-----:R0:W1:Y:S04]  /*10b50*/  SHFL.IDX PT, R13, R22, 0x1, 0x1c1f ;  /* 0x003c1f00160d7f89 */ /* 0x00106800000e0000 */
[----:B------:R0:W0:Y:S08]  /*10b60*/  SHFL.IDX PT, R12, R20, 0x1, 0x1c1f ;  /* 0x003c1f00140c7f89 */ /* 0x00003000000e0000 */
[----:B------:R-:W-:Y:S05]  /*10b70*/  @P0 BRA `(.L_x_1065) ;  /* 0x00000048004c0947 */ /* 0x000fea0003800000 */
[----:B------:R-:W-:Y:S01]  /*10b80*/  ULDC UR4, c[0x0][0xac8] ;  /* 0x0002b20000047ab9 */ /* 0x000fe20000000800 */
[C---:B--2---:R-:W-:Y:S01]  /*10b90*/  VIADD R0, R19.reuse, 0x8 ;  /* 0x0000000813007836 */ /* 0x044fe20000000000 */
[C---:B------:R-:W-:Y:S01]  /*10ba0*/  ISETP.GE.AND P0, PT, R19.reuse, UR4, PT ;  /* 0x0000000413007c0c */ /* 0x040fe2000bf06270 */
[C---:B------:R-:W-:Y:S01]  /*10bb0*/  VIADD R4, R19.reuse, 0x10 ;  /* 0x0000001013047836 */ /* 0x040fe20000000000 */
[C---:B------:R-:W-:Y:S01]  /*10bc0*/  IADD3 R6, R19.reuse, 0x18, RZ ;  /* 0x0000001813067810 */ /* 0x040fe20007ffe0ff */
[C---:B------:R-:W-:Y:S01]  /*10bd0*/  VIADD R8, R19.reuse, 0x20 ;  /* 0x0000002013087836 */ /* 0x040fe20000000000 */
[----:B------:R-:W-:Y:S01]  /*10be0*/  ISETP.GE.AND P5, PT, R0, UR4, PT ;  /* 0x0000000400007c0c */ /* 0x000fe2000bfa6270 */
[C---:B------:R-:W-:Y:S01]  /*10bf0*/  VIADD R9, R19.reuse, 0x28 ;  /* 0x0000002813097836 */ /* 0x040fe20000000000 */
[----:B------:R-:W-:Y:S01]  /*10c00*/  ISETP.GE.AND P6, PT, R4, UR4, PT ;  /* 0x0000000404007c0c */ /* 0x000fe2000bfc6270 */
[C---:B------:R-:W-:Y:S01]  /*10c10*/  VIADD R10, R19.reuse, 0x30 ;  /* 0x00000030130a7836 */ /* 0x040fe20000000000 */
[----:B------:R-:W-:Y:S01]  /*10c20*/  ISETP.GE.AND P4, PT, R8, UR4, PT ;  /* 0x0000000408007c0c */ /* 0x000fe2000bf86270 */
[----:B------:R-:W-:Y:S01]  /*10c30*/  VIADD R11, R19, 0x38 ;  /* 0x00000038130b7836 */ /* 0x000fe20000000000 */
[----:B------:R-:W-:Y:S01]  /*10c40*/  ISETP.GE.AND P3, PT, R9, UR4, PT ;  /* 0x0000000409007c0c */ /* 0x000fe2000bf66270 */
[C---:B------:R-:W-:Y:S01]  /*10c50*/  VIADD R16, R19.reuse, 0x40 ;  /* 0x0000004013107836 */ /* 0x040fe20000000000 */
[----:B------:R-:W-:Y:S01]  /*10c60*/  ISETP.GE.AND P2, PT, R10, UR4, PT ;  /* 0x000000040a007c0c */ /* 0x000fe2000bf46270 */
[----:B01----:R-:W-:Y:S01]  /*10c70*/  @!P0 IMAD.WIDE R2, R19, 0x4, R12 ;  /* 0x0000000413028825 */ /* 0x003fe200078e020c */
[----:B------:R-:W-:-:S03]  /*10c80*/  ISETP.GE.AND P1, PT, R11, UR4, PT ;  /* 0x000000040b007c0c */ /* 0x000fc6000bf26270 */
[----:B------:R-:W-:Y:S01]  /*10c90*/  @!P5 LEA.HI R0, R0, R0, RZ, 0x1 ;  /* 0x000000000000d211 */ /* 0x000fe200078f08ff */
[----:B------:R0:W-:Y:S01]  /*10ca0*/  @!P0 ST.E.64 desc[UR48][R2.64], R90 ;  /* 0x0000005a02008985 */ /* 0x0001e2000c101b30 */
[----:B------:R-:W-:Y:S01]  /*10cb0*/  ISETP.GE.AND P0, PT, R6, UR4, PT ;  /* 0x0000000406007c0c */ /* 0x000fe2000bf06270 */
[C---:B------:R-:W-:Y:S01]  /*10cc0*/  VIADD R18, R19.reuse, 0x48 ;  /* 0x0000004813127836 */ /* 0x040fe20000000000 */
[----:B------:R-:W-:Y:S01]  /*10cd0*/  @!P6 LEA.HI R4, R4, R4, RZ, 0x1 ;  /* 0x000000040404e211 */ /* 0x000fe200078f08ff */
[----:B------:R-:W-:Y:S01]  /*10ce0*/  VIADD R20, R19, 0x70 ;  /* 0x0000007013147836 */ /* 0x000fe20000000000 */
[----:B------:R-:W-:Y:S02]  /*10cf0*/  @!P5 LOP3.LUT R5, R0, 0xfffffffe, RZ, 0xc0, !PT ;  /* 0xfffffffe0005d812 */ /* 0x000fe400078ec0ff */
[----:B------:R-:W-:Y:S02]  /*10d00*/  @!P6 LOP3.LUT R7, R4, 0xfffffffe, RZ, 0xc0, !PT ;  /* 0xfffffffe0407e812 */ /* 0x000fe400078ec0ff */
[----:B------:R-:W-:-:S02]  /*10d10*/  @!P4 LEA.HI R8, R8, R8, RZ, 0x1 ;  /* 0x000000080808c211 */ /* 0x000fc400078f08ff */
[----:B------:R-:W-:Y:S02]  /*10d20*/  @!P3 LEA.HI R0, R9, R9, RZ, 0x1 ;  /* 0x000000090900b211 */ /* 0x000fe400078f08ff */
[----:B------:R-:W-:Y:S01]  /*10d30*/  @!P2 LEA.HI R10, R10, R10, RZ, 0x1 ;  /* 0x0000000a0a0aa211 */ /* 0x000fe200078f08ff */
[--C-:B0-----:R-:W-:Y:S01]  /*10d40*/  @!P5 IMAD.WIDE R2, R5, 0x4, R12.reuse ;  /* 0x000000040502d825 */ /* 0x101fe200078e020c */
[----:B------:R-:W-:Y:S02]  /*10d50*/  @!P0 LEA.HI R6, R6, R6, RZ, 0x1 ;  /* 0x0000000606068211 */ /* 0x000fe400078f08ff */
[----:B---3--:R-:W-:Y:S01]  /*10d60*/  @!P1 LEA.HI R14, R11, R11, RZ, 0x1 ;  /* 0x0000000b0b0e9211 */ /* 0x008fe200078f08ff */
[----:B------:R-:W-:Y:S01]  /*10d70*/  @!P6 IMAD.WIDE R4, R7, 0x4, R12 ;  /* 0x000000040704e825 */ /* 0x000fe200078e020c */
[----:B------:R-:W-:Y:S01]  /*10d80*/  @!P0 LOP3.LUT R7, R6, 0xfffffffe, RZ, 0xc0, !PT ;  /* 0xfffffffe06078812 */ /* 0x000fe200078ec0ff */
[----:B------:R0:W-:Y:S01]  /*10d90*/  @!P5 ST.E.64 desc[UR48][R2.64], R94 ;  /* 0x0000005e0200d985 */ /* 0x0001e2000c101b30 */
[----:B------:R-:W-:-:S02]  /*10da0*/  @!P4 LOP3.LUT R9, R8, 0xfffffffe, RZ, 0xc0, !PT ;  /* 0xfffffffe0809c812 */ /* 0x000fc400078ec0ff */
[----:B------:R-:W-:Y:S01]  /*10db0*/  @!P3 LOP3.LUT R11, R0, 0xfffffffe, RZ, 0xc0, !PT ;  /* 0xfffffffe000bb812 */ /* 0x000fe200078ec0ff */
[----:B------:R1:W-:Y:S01]  /*10dc0*/  @!P6 ST.E.64 desc[UR48][R4.64], R98 ;  /* 0x000000620400e985 */ /* 0x0003e2000c101b30 */
[----:B----4-:R-:W-:Y:S01]  /*10dd0*/  @!P2 LOP3.LUT R15, R10, 0xfffffffe, RZ, 0xc0, !PT ;  /* 0xfffffffe0a0fa812 */ /* 0x010fe200078ec0ff */
[C---:B------:R-:W-:Y:S01]  /*10de0*/  VIADD R0, R19.reuse, 0x50 ;  /* 0x0000005013007836 */ /* 0x040fe20000000000 */
[----:B------:R-:W-:Y:S01]  /*10df0*/  @!P1 LOP3.LUT R17, R14, 0xfffffffe, RZ, 0xc0, !PT ;  /* 0xfffffffe0e119812 */ /* 0x000fe200078ec0ff */
[----:B------:R-:W-:Y:S01]  /*10e00*/  VIADD R14, R19, 0x58 ;  /* 0x00000058130e7836 */ /* 0x000fe20000000000 */
[----:B------:R-:W-:Y:S02]  /*10e10*/  ISETP.GE.AND P5, PT, R16, UR4, PT ;  /* 0x0000000410007c0c */ /* 0x000fe4000bfa6270 */
[----:B------:R-:W-:Y:S01]  /*10e20*/  ISETP.GE.AND P6, PT, R18, UR4, PT ;  /* 0x0000000412007c0c */ /* 0x000fe2000bfc6270 */
[----:B0-----:R-:W-:-:S04]  /*10e30*/  @!P0 IMAD.WIDE R2, R7, 0x4, R12 ;  /* 0x0000000407028825 */ /* 0x001fc800078e020c */
[--C-:B-1----:R-:W-:Y:S01]  /*10e40*/  @!P4 IMAD.WIDE R4, R9, 0x4, R12.reuse ;  /* 0x000000040904c825 */ /* 0x102fe200078e020c */
        /* <DEDUP_REMOVED lines=12> */
[----:B------:R4:W-:Y:S01]  /*10f10*/  @!P1 ST.E.64 desc[UR48][R10.64], R118 ;  /* 0x000000760a009985 */ /* 0x0009e2000c101b30 */
[----:B------:R-:W-:Y:S01]  /*10f20*/  ISETP.GE.AND P1, PT, R14, UR4, PT ;  /* 0x000000040e007c0c */ /* 0x000fe2000bf26270 */
[----:B------:R-:W-:Y:S01]  /*10f30*/  VIADD R19, R19, 0x78 ;  /* 0x0000007813137836 */ /* 0x000fe20000000000 */
[----:B------:R-:W-:Y:S02]  /*10f40*/  ISETP.GE.AND P3, PT, R17, UR4, PT ;  /* 0x0000000411007c0c */ /* 0x000fe4000bf66270 */
[----:B------:R-:W-:-:S02]  /*10f50*/  ISETP.GE.AND P2, PT, R15, UR4, PT ;  /* 0x000000040f007c0c */ /* 0x000fc4000bf46270 */
[----:B------:R-:W-:Y:S02]  /*10f60*/  @!P6 LEA.HI R18, R18, R18, RZ, 0x1 ;  /* 0x000000121212e211 */ /* 0x000fe400078f08ff */
[----:B0-----:R-:W-:Y:S02]  /*10f70*/  @!P5 LOP3.LUT R3, R16, 0xfffffffe, RZ, 0xc0, !PT ;  /* 0xfffffffe1003d812 */ /* 0x001fe400078ec0ff */
[----:B-1----:R-:W-:Y:S02]  /*10f80*/  @!P6 LOP3.LUT R5, R18, 0xfffffffe, RZ, 0xc0, !PT ;  /* 0xfffffffe1205e812 */ /* 0x002fe400078ec0ff */
        /* <DEDUP_REMOVED lines=8> */
[----:B--2---:R-:W-:Y:S01]  /*11010*/  @!P0 LOP3.LUT R7, R0, 0xfffffffe, RZ, 0xc0, !PT ;  /* 0xfffffffe00078812 */ /* 0x004fe200078ec0ff */
[----:B------:R1:W-:Y:S01]  /*11020*/  @!P6 ST.E.64 desc[UR48][R4.64], R126 ;  /* 0x0000007e0400e985 */ /* 0x0003e2000c101b30 */
[----:B---3--:R-:W-:Y:S02]  /*11030*/  @!P1 LOP3.LUT R9, R14, 0xfffffffe, RZ, 0xc0, !PT ;  /* 0xfffffffe0e099812 */ /* 0x008fe400078ec0ff */
[----:B------:R-:W-:Y:S02]  /*11040*/  @!P2 LOP3.LUT R15, R15, 0xfffffffe, RZ, 0xc0, !PT ;  /* 0xfffffffe0f0fa812 */ /* 0x000fe400078ec0ff */
[----:B------:R-:W-:Y:S02]  /*11050*/  @!P3 LOP3.LUT R17, R17, 0xfffffffe, RZ, 0xc0, !PT ;  /* 0xfffffffe1111b812 */ /* 0x000fe400078ec0ff */
[----:B----4-:R-:W-:Y:S01]  /*11060*/  @!P4 LOP3.LUT R11, R20, 0xfffffffe, RZ, 0xc0, !PT ;  /* 0xfffffffe140bc812 */ /* 0x010fe200078ec0ff */
[----:B0-----:R-:W-:-:S04]  /*11070*/  @!P0 IMAD.WIDE R2, R7, 0x4, R12 ;  /* 0x0000000407028825 */ /* 0x001fc800078e020c */
[--C-:B-1----:R-:W-:Y:S01]  /*11080*/  @!P1 IMAD.WIDE R4, R9, 0x4, R12.reuse ;  /* 0x0000000409049825 */ /* 0x102fe200078e020c */
        /* <DEDUP_REMOVED lines=11> */
[----:B0-----:R-:W-:-:S05]  /*11140*/  LOP3.LUT R3, R19, 0xfffffffe, RZ, 0xc0, !PT ;  /* 0xfffffffe13037812 */ /* 0x001fca00078ec0ff */
[----:B------:R-:W-:-:S05]  /*11150*/  IMAD.WIDE R2, R3, 0x4, R12 ;  /* 0x0000000403027825 */ /* 0x000fca00078e020c */
[----:B------:R0:W-:Y:S01]  /*11160*/  ST.E.64 desc[UR48][R2.64], R150 ;  /* 0x0000009602007985 */ /* 0x0001e2000c101b30 */
[----:B------:R-:W-:Y:S05]  /*11170*/  BRA `(.L_x_1065) ;  /* 0x0000004000cc7947 */ /* 0x000fea0003800000 */
.L_x_1152:
[----:B------:R-:W0:Y:S02]  /*11180*/  S2R R0, SR_TID.X ;  /* 0x0000000000007919 */ /* 0x000e240000002100 */
[----:B0-----:R-:W-:-:S05]  /*11190*/  VIADD R2, R0, 0xffffff80 ;  /* 0xffffff8000027836 */ /* 0x001fca0000000000 */
        /* <DEDUP_REMOVED lines=13> */
[----:B------:R-:W-:Y:S01]  /*11270*/  IMAD.MOV.U32 R5, RZ, RZ, R0 ;  /* 0x000000ffff057224 */ /* 0x000fe200078e0000 */
[----:B------:R-:W-:Y:S02]  /*11280*/  ULDC.64 UR8, c[0x0][0xbd0] ;  /* 0x0002f40000087ab9 */ /* 0x000fe40000000a00 */
[----:B------:R-:W-:Y:S02]  /*11290*/  UIMAD UR6, UR6, UR8, URZ ;  /* 0x00000008060672a4 */ /* 0x000fe4000f8e023f */
[----:B------:R-:W-:Y:S01]  /*112a0*/  UIMAD.WIDE.U32 UR4, UR37, UR8, URZ ;  /* 0x00000008250472a5 */ /* 0x000fe2000f8e003f */
[----:B------:R-:W1:Y:S01]  /*112b0*/  LDC.64 R10, c[0x0][0xbd8] ;  /* 0x0002f600ff0a7b82 */ /* 0x000e620000000a00 */
[----:B------:R-:W-:-:S04]  /*112c0*/  UIMAD UR6, UR37, UR9, UR6 ;  /* 0x00000009250672a4 */ /* 0x000fc8000f8e0206 */
[----:B------:R-:W-:Y:S02]  /*112d0*/  UIADD3 UR6, UR5, UR6, URZ ;  /* 0x0000000605067290 */ /* 0x000fe4000fffe03f */
[----:B------:R-:W-:Y:S01]  /*112e0*/  IMAD.U32 R3, RZ, RZ, UR5 ;  /* 0x00000005ff037e24 */ /* 0x000fe2000f8e00ff */
[----:B------:R-:W3:Y:S01]  /*112f0*/  @P0 LDC R7, c[0x0][0xbec] ;  /* 0x0002fb00ff070b82 */ /* 0x000ee20000000800 */
[----:B------:R-:W-:Y:S01]  /*11300*/  IMAD.U32 R2, RZ, RZ, UR4 ;  /* 0x00000004ff027e24 */ /* 0x000fe2000f8e00ff */
[----:B------:R-:W-:Y:S01]  /*11310*/  ULDC.64 UR4, c[0x0][0xbe0] ;  /* 0x0002f80000047ab9 */ /* 0x000fe20000000a00 */
[----:B------:R-:W-:-:S05]  /*11320*/  IMAD.U32 R3, RZ, RZ, UR6 ;  /* 0x00000006ff037e24 */ /* 0x000fca000f8e00ff */
[----:B------:R-:W4:Y:S01]  /*11330*/  @P0 LDC R9, c[0x0][0xbf0] ;  /* 0x0002fc00ff090b82 */ /* 0x000f220000000800 */
[----:B0-----:R-:W-:-:S07]  /*11340*/  USHF.R.S32.HI UR8, URZ, 0x1f, UR7 ;  /* 0x0000001f3f087899 */ /* 0x001fce0008011407 */
[----:B------:R-:W0:Y:S01]  /*11350*/  S2UR UR10, SR_CTAID.Y ;  /* 0x00000000000a79c3 */ /* 0x000e220000002600 */
[C---:B-1----:R-:W-:Y:S02]  /*11360*/  IMAD R12, R10.reuse, UR8, RZ ;  /* 0x000000080a0c7c24 */ /* 0x042fe4000f8e02ff */
[----:B------:R-:W-:-:S04]  /*11370*/  IMAD.WIDE.U32 R2, R10, UR7, R2 ;  /* 0x000000070a027c25 */ /* 0x000fc8000f8e0002 */
[----:B------:R-:W-:Y:S01]  /*11380*/  IMAD R11, R11, UR7, R12 ;  /* 0x000000070b0b7c24 */ /* 0x000fe2000f8e020c */
[----:B------:R-:W0:Y:S01]  /*11390*/  LDC R8, c[0x0][0xc50] ;  /* 0x00031400ff087b82 */ /* 0x000e220000000800 */
[----:B---3--:R-:W-:Y:S01]  /*113a0*/  @P0 IMAD.HI.U32 R4, R0, R7, RZ ;  /* 0x0000000700040227 */ /* 0x008fe200078e00ff */
[----:B------:R-:W-:-:S03]  /*113b0*/  IADD3 R7, RZ, -UR37, RZ ;  /* 0x80000025ff077c10 */ /* 0x000fc6000fffe0ff */
[----:B------:R-:W-:Y:S01]  /*113c0*/  IMAD.IADD R3, R11, 0x1, R3 ;  /* 0x000000010b037824 */ /* 0x000fe200078e0203 */
[----:B----4-:R-:W-:Y:S01]  /*113d0*/  @P0 SHF.R.U32.HI R5, RZ, R9, R4 ;  /* 0x00000009ff050219 */ /* 0x010fe20000011604 */
[----:B0-----:R-:W-:-:S04]  /*113e0*/  IMAD R9, R8, R7, UR10 ;  /* 0x0000000a08097e24 */ /* 0x001fc8000f8e0207 */
        /* <DEDUP_REMOVED lines=21> */
.L_x_1063:
        /* <DEDUP_REMOVED lines=18> */
.L_x_1155:
[----:B------:R-:W-:Y:S01]  /*11660*/  ULDC UR7, c[0x0][0xc50] ;  /* 0x0003140000077ab9 */ /* 0x000fe20000000800 */
[----:B------:R-:W-:Y:S01]  /*11670*/  UMOV UR40, UR6 ;  /* 0x0000000600287c82 */ /* 0x000fe20008000000 */
[----:B------:R-:W-:-:S11]  /*11680*/  UISETP.NE.AND UP0, UPT, UR7, 0x1, UPT ;  /* 0x000000010700788c */ /* 0x000fd6000bf05270 */
[----:B------:R-:W-:Y:S01]  /*11690*/  @UP0 ULDC UR4, c[0x0][0xc54] ;  /* 0x0003150000040ab9 */ /* 0x000fe20000000800 */
[----:B------:R-:W-:Y:S01]  /*116a0*/  @UP0 ULDC UR8, c[0x0][0xc58] ;  /* 0x0003160000080ab9 */ /* 0x000fe20000000800 */
[----:B------:R-:W-:-:S04]  /*116b0*/  UIMAD.WIDE.U32 UR4, UR6, UR4, URZ ;  /* 0x00000004060472a5 */ /* 0x000fc8000f8e003f */
[----:B------:R-:W-:-:S12]  /*116c0*/  @UP0 USHF.R.U32.HI UR40, URZ, UR8, UR5 ;  /* 0x000000083f280299 */ /* 0x000fd80008011605 */
.L_x_1156:
[----:B------:R-:W-:Y:S01]  /*116d0*/  ISETP.GE.AND P0, PT, R34, RZ, PT ;  /* 0x000000ff2200720c */ /* 0x000fe20003f06270 */
[----:B------:R-:W-:Y:S01]  /*116e0*/  UIADD3 UR45, -UR40, URZ, URZ ;  /* 0x0000003f282d7290 */ /* 0x000fe2000fffe13f */
[----:B------:R-:W-:Y:S02]  /*116f0*/  IMAD.MOV.U32 R8, RZ, RZ, 0x1 ;  /* 0x00000001ff087424 */ /* 0x000fe400078e00ff */
[----:B------:R-:W-:Y:S01]  /*11700*/  IMAD.MOV.U32 R0, RZ, RZ, RZ ;  /* 0x000000ffff007224 */ /* 0x000fe200078e00ff */
[----:B------:R-:W-:Y:S01]  /*11710*/  UIMAD UR45, UR7, UR45, UR6 ;  /* 0x0000002d072d72a4 */ /* 0x000fe2000f8e0206 */
[----:B------:R-:W-:-:S07]  /*11720*/  IMAD.MOV.U32 R9, RZ, RZ, 0x1 ;  /* 0x00000001ff097424 */ /* 0x000fce00078e00ff */
[----:B------:R-:W-:Y:S05]  /*11730*/  @!P0 BRA `(.L_x_1157) ;  /* 0x0000003800a88947 */ /* 0x000fea0003800000 */
[----:B------:R-:W0:Y:S01]  /*11740*/  LDC.64 R2, c[0x0][0xa28] ;  /* 0x00028a00ff027b82 */ /* 0x000e220000000a00 */
[----:B------:R-:W-:Y:S01]  /*11750*/  IMAD.MOV.U32 R31, RZ, RZ, RZ ;  /* 0x000000ffff1f7224 */ /* 0x000fe200078e00ff */
[----:B------:R-:W-:Y:S01]  /*11760*/  ULDC.64 UR4, c[0x0][0x418] ;  /* 0x0001060000047ab9 */ /* 0x000fe20000000a00 */
[----:B------:R-:W-:Y:S01]  /*11770*/  ULDC UR6, c[0x0][0x448] ;  /* 0x0001120000067ab9 */ /* 0x000fe20000000800 */
[----:B------:R-:W-:Y:S01]  /*11780*/  ULDC UR10, c[0x0][0x2f0] ;  /* 0x0000bc00000a7ab9 */ /* 0x000fe20000000800 */
[----:B------:R-:W-:Y:S01]  /*11790*/  ULDC UR11, c[0x0][0x288] ;  /* 0x0000a200000b7ab9 */ /* 0x000fe20000000800 */
[----:B0-----:R-:W-:-:S04]  /*117a0*/  ISETP.NE.U32.AND P0, PT, R2, RZ, PT ;  /* 0x000000ff0200720c */ /* 0x001fc80003f05070 */
[----:B------:R-:W-:-:S13]  /*117b0*/  ISETP.NE.AND.EX P0, PT, R3, RZ, PT, P0 ;  /* 0x000000ff0300720c */ /* 0x000fda0003f05300 */
[----:B------:R-:W0:Y:S02]  /*117c0*/  @P0 LDC.64 R2, c[0x0][0xa28] ;  /* 0x00028a00ff020b82 */ /* 0x000e240000000a00 */
[----:B0-----:R-:W-:-:S05]  /*117d0*/  @P0 IMAD.WIDE R2, R34, 0x4, R2 ;  /* 0x0000000422020825 */ /* 0x001fca00078e0202 */
[----:B------:R0:W5:Y:S01]  /*117e0*/  @P0 LDG.E R31, desc[UR48][R2.64] ;  /* 0x00000030021f0981 */ /* 0x000162000c1e1900 */
[----:B------:R-:W1:Y:S01]  /*117f0*/  S2UR UR41, SR_CTAID.X ;  /* 0x00000000002979c3 */ /* 0x000e620000002500 */
[----:B------:R-:W-:Y:S02]  /*11800*/  UISETP.NE.U32.AND UP0, UPT, UR4, URZ, UPT ;  /* 0x0000003f0400728c */ /* 0x000fe4000bf05070 */
[----:B------:R-:W-:Y:S02]  /*11810*/  UISETP.NE.AND UP1, UPT, UR6, 0x1, UPT ;  /* 0x000000010600788c */ /* 0x000fe4000bf25270 */
[----:B------:R-:W-:Y:S01]  /*11820*/  UISETP.NE.AND.EX UP0, UPT, UR5, URZ, UPT, UP0 ;  /* 0x0000003f0500728c */ /* 0x000fe2000bf05300 */
[----:B------:R-:W-:Y:S02]  /*11830*/  ULDC UR6, c[0x0][0x424] ;  /* 0x0001090000067ab9 */ /* 0x000fe40000000800 */
[----:B------:R-:W-:Y:S01]  /*11840*/  ULDC.64 UR4, c[0x0][0x9e0] ;  /* 0x0002780000047ab9 */ /* 0x000fe20000000a00 */
[----:B------:R-:W-:-:S02]  /*11850*/  USEL UR9, UR6, 0x1, UP0 ;  /* 0x0000000106097887 */ /* 0x000fc40008000000 */
[----:B------:R-:W-:Y:S02]  /*11860*/  UISETP.GE.AND UP0, UPT, UR5, 0x1, UPT ;  /* 0x000000010500788c */ /* 0x000fe4000bf06270 */
[----:B------:R-:W-:Y:S01]  /*11870*/  UIMAD UR50, UR9, UR10, URZ ;  /* 0x0000000a093272a4 */ /* 0x000fe2000f8e023f */
[----:B------:R-:W-:Y:S01]  /*11880*/  @UP1 ULDC UR7, c[0x0][0x44c] ;  /* 0x0001130000071ab9 */ /* 0x000fe20000000800 */
[----:B------:R-:W-:Y:S02]  /*11890*/  UIMAD UR9, UR9, UR10, 0x7f ;  /* 0x0000007f090974a4 */ /* 0x000fe4000f8e020a */
[----:B------:R-:W-:Y:S01]  /*118a0*/  PLOP3.LUT P1, PT, PT, PT, UP0, 0x80, 0x0 ;  /* 0x000000000000781c */ /* 0x000fe20003f2f008 */
[----:B------:R-:W-:Y:S01]  /*118b0*/  @UP1 ULDC UR12, c[0x0][0x450] ;  /* 0x00011400000c1ab9 */ /* 0x000fe20000000800 */
[----:B------:R-:W-:Y:S02]  /*118c0*/  UP2UR UR51, UPR, URZ, 0x2 ;  /* 0x000000023f337883 */ /* 0x000fe40008000000 */
[----:B-1----:R-:W-:-:S04]  /*118d0*/  USHF.L.U32 UR41, UR41, 0x7, URZ ;  /* 0x0000000729297899 */ /* 0x002fc8000800063f */
[----:B------:R-:W-:-:S04]  /*118e0*/  UIADD3 UR8, UR41, 0x7f, URZ ;  /* 0x0000007f29087890 */ /* 0x000fc8000fffe03f */
[----:B------:R-:W-:Y:S02]  /*118f0*/  UIMAD.WIDE.U32 UR6, UR8, UR7, URZ ;  /* 0x00000007080672a5 */ /* 0x000fe4000f8e003f */
[----:B------:R-:W-:Y:S02]  /*11900*/  UIADD3 UR6, UR50, 0x1, -UR11 ;  /* 0x0000000132067890 */ /* 0x000fe4000fffe80b */
[----:B------:R-:W-:Y:S02]  /*11910*/  @UP1 USHF.R.U32.HI UR8, URZ, UR12, UR7 ;  /* 0x0000000c3f081299 */ /* 0x000fe40008011607 */
[----:B------:R-:W-:Y:S02]  /*11920*/  USHF.R.S32.HI UR7, URZ, 0x1f, UR9 ;  /* 0x0000001f3f077899 */ /* 0x000fe40008011409 */
[----:B------:R-:W-:Y:S02]  /*11930*/  UIADD3 UR6, UR6, UR8, URZ ;  /* 0x0000000806067290 */ /* 0x000fe4000fffe03f */
[----:B------:R-:W-:-:S02]  /*11940*/  ULEA.HI UR7, UR7, UR9, URZ, 0x7 ;  /* 0x0000000907077291 */ /* 0x000fc4000f8f383f */
[----:B------:R-:W-:Y:S02]  /*11950*/  UIADD3 UR4, UR6, UR4, URZ ;  /* 0x0000000406047290 */ /* 0x000fe4000fffe03f */
[----:B------:R-:W-:Y:S01]  /*11960*/  USHF.R.S32.HI UR42, URZ, 0x7, UR7 ;  /* 0x000000073f2a7899 */ /* 0x000fe20008011407 */
[----:B0-----:R-:W-:Y:S11]  /*11970*/  @!P1 BRA `(.L_x_1158) ;  /* 0x0000000000449947 */ /* 0x001ff60003800000 */
        /* <DEDUP_REMOVED lines=10> */
.L_x_1159:
[----:B------:R-:W-:-:S11]  /*11a20*/  UISETP.NE.AND UP0, UPT, UR5, 0x1, UPT ;  /* 0x000000010500788c */ /* 0x000fd6000bf05270 */
[----:B------:R-:W-:Y:S02]  /*11a30*/  @UP0 ULDC.64 UR12, c[0x0][0x9e8] ;  /* 0x00027a00000c0ab9 */ /* 0x000fe40000000a00 */
[----:B------:R-:W-:-:S04]  /*11a40*/  UIMAD.WIDE.U32 UR6, UR8, UR12, URZ ;  /* 0x0000000c080672a5 */ /* 0x000fc8000f8e003f */
[----:B------:R-:W-:-:S12]  /*11a50*/  @UP0 USHF.R.U32.HI UR8, URZ, UR13, UR7 ;  /* 0x0000000d3f080299 */ /* 0x000fd80008011607 */
.L_x_1160:
[----:B------:R-:W-:-:S04]  /*11a60*/  UIMAD UR8, UR8, UR5, UR5 ;  /* 0x00000005080872a4 */ /* 0x000fc8000f8e0205 */
[----:B------:R-:W-:-:S04]  /*11a70*/  UISETP.LT.AND UP0, UPT, UR4, UR8, UPT ;  /* 0x000000080400728c */ /* 0x000fc8000bf01270 */
[----:B------:R-:W-:-:S12]  /*11a80*/  USEL UR4, UR4, UR8, UP0 ;  /* 0x0000000804047287 */ /* 0x000fd80008000000 */
.L_x_1158:
[----:B------:R-:W-:Y:S02]  /*11a90*/  UISETP.NE.AND UP0, UPT, UR51, URZ, UPT ;  /* 0x0000003f3300728c */ /* 0x000fe4000bf05270 */
[----:B------:R-:W-:-:S04]  /*11aa0*/  UIADD3 UR4, UR4, 0x7f, URZ ;  /* 0x0000007f04047890 */ /* 0x000fc8000fffe03f */
[----:B------:R-:W-:-:S04]  /*11ab0*/  USHF.R.S32.HI UR8, URZ, 0x1f, UR4 ;  /* 0x0000001f3f087899 */ /* 0x000fc80008011404 */
[----:B------:R-:W-:Y:S01]  /*11ac0*/  ULEA.HI UR8, UR8, UR4, URZ, 0x7 ;  /* 0x0000000408087291 */ /* 0x000fe2000f8f383f */
[----:B------:R-:W-:Y:S01]  /*11ad0*/  @UP0 ULDC UR6, c[0x0][0x44c] ;  /* 0x0001130000060ab9 */ /* 0x000fe20000000800 */
[----:B------:R-:W-:Y:S01]  /*11ae0*/  @UP0 ULDC UR9, c[0x0][0x450] ;  /* 0x0001140000090ab9 */ /* 0x000fe20000000800 */
[----:B------:R-:W-:Y:S02]  /*11af0*/  UIMAD.WIDE.U32 UR6, UR41, UR6, URZ ;  /* 0x00000006290672a5 */ /* 0x000fe4000f8e003f */
[----:B------:R-:W-:Y:S01]  /*11b00*/  UMOV UR4, UR41 ;  /* 0x0000002900047c82 */ /* 0x000fe20008000000 */
[----:B------:R-:W-:Y:S02]  /*11b10*/  USHF.R.S32.HI UR43, URZ, 0x7, UR8 ;  /* 0x000000073f2b7899 */ /* 0x000fe40008011408 */
[----:B------:R-:W-:Y:S02]  /*11b20*/  @UP0 USHF.R.U32.HI UR4, URZ, UR9, UR7 ;  /* 0x000000093f040299 */ /* 0x000fe40008011607 */
[----:B------:R-:W-:-:S02]  /*11b30*/  UISETP.LT.AND UP0, UPT, UR42, UR43, UPT ;  /* 0x0000002b2a00728c */ /* 0x000fc4000bf01270 */
[----:B------:R-:W-:Y:S01]  /*11b40*/  UIADD3 UR4, UR4, -UR11, UR50 ;  /* 0x8000000b04047290 */ /* 0x000fe2000fffe032 */
[----:B------:R-:W-:Y:S01]  /*11b50*/  ULDC UR8, c[0x0][0x9dc] ;  /* 0x0002770000087ab9 */ /* 0x000fe20000000800 */
[----:B------:R-:W-:Y:S02]  /*11b60*/  USEL UR12, UR42, UR43, UP0 ;  /* 0x0000002b2a0c7287 */ /* 0x000fe40008000000 */
[----:B------:R-:W-:Y:S01]  /*11b70*/  UIADD3 UR8, UR4, -UR8, URZ ;  /* 0x8000000804087290 */ /* 0x000fe2000fffe03f */
[----:B------:R-:W-:Y:S11]  /*11b80*/  @!P1 BRA `(.L_x_1161) ;  /* 0x0000000000449947 */ /* 0x000ff60003800000 */
        /* <DEDUP_REMOVED lines=10> */
.L_x_1162:
[----:B------:R-:W-:-:S11]  /*11c30*/  UISETP.NE.AND UP0, UPT, UR5, 0x1, UPT ;  /* 0x000000010500788c */ /* 0x000fd6000bf05270 */
[----:B------:R-:W-:Y:S02]  /*11c40*/  @UP0 ULDC.64 UR10, c[0x0][0x9e8] ;  /* 0x00027a00000a0ab9 */ /* 0x000fe40000000a00 */
[----:B------:R-:W-:-:S04]  /*11c50*/  UIMAD.WIDE.U32 UR6, UR4, UR10, URZ ;  /* 0x0000000a040672a5 */ /* 0x000fc8000f8e003f */
[----:B------:R-:W-:-:S12]  /*11c60*/  @UP0 USHF.R.U32.HI UR4, URZ, UR11, UR7 ;  /* 0x0000000b3f040299 */ /* 0x000fd80008011607 */
.L_x_1163:
[----:B------:R-:W-:-:S04]  /*11c70*/  UIMAD UR4, UR4, UR5, URZ ;  /* 0x00000005040472a4 */ /* 0x000fc8000f8e023f */
[----:B------:R-:W-:-:S04]  /*11c80*/  UISETP.LT.AND UP0, UPT, UR8, UR4, UPT ;  /* 0x000000040800728c */ /* 0x000fc8000bf01270 */
[----:B------:R-:W-:-:S12]  /*11c90*/  USEL UR8, UR8, UR4, !UP0 ;  /* 0x0000000408087287 */ /* 0x000fd8000c000000 */
.L_x_1161:
[----:B------:R-:W-:Y:S02]  /*11ca0*/  USHF.R.S32.HI UR4, URZ, 0x1f, UR8 ;  /* 0x0000001f3f047899 */ /* 0x000fe40008011408 */
[----:B------:R-:W-:Y:S02]  /*11cb0*/  USHF.R.U32.HI UR9, URZ, 0x10, UR45 ;  /* 0x000000103f097899 */ /* 0x000fe4000801162d */
[----:B------:R-:W-:Y:S02]  /*11cc0*/  ULEA.HI UR4, UR4, UR8, URZ, 0x7 ;  /* 0x0000000804047291 */ /* 0x000fe4000f8f383f */
[----:B------:R-:W-:Y:S02]  /*11cd0*/  ULOP3.LUT UR45, UR45, 0xffff, URZ, 0xc0, !UPT ;  /* 0x0000ffff2d2d7892 */ /* 0x000fe4000f8ec03f */
[----:B------:R-:W-:Y:S01]  /*11ce0*/  USHF.R.S32.HI UR4, URZ, 0x7, UR4 ;  /* 0x000000073f047899 */ /* 0x000fe20008011404 */
[----:B------:R-:W-:-:S03]  /*11cf0*/  UMOV UR37, URZ ;  /* 0x0000003f00257c82 */ /* 0x000fc60008000000 */
[----:B------:R-:W-:-:S04]  /*11d00*/  UISETP.LT.AND UP0, UPT, URZ, UR4, UPT ;  /* 0x000000043f00728c */ /* 0x000fc8000bf01270 */
[----:B------:R-:W-:Y:S02]  /*11d10*/  USEL UR44, URZ, UR4, !UP0 ;  /* 0x000000043f2c7287 */ /* 0x000fe4000c000000 */
[----:B------:R-:W-:Y:S02]  /*11d20*/  UISETP.NE.AND UP0, UPT, UR9, URZ, UPT ;  /* 0x0000003f0900728c */ /* 0x000fe4000bf05270 */
[----:B------:R-:W-:-:S06]  /*11d30*/  UISETP.GT.AND UP1, UPT, UR12, UR44, UPT ;  /* 0x0000002c0c00728c */ /* 0x000fcc000bf24270 */
[----:B------:R-:W-:-:S03]  /*11d40*/  PLOP3.LUT P0, PT, PT, PT, UP1, 0x80, 0x0 ;  /* 0x000000000000781c */ /* 0x000fc60003f0f018 */
[----:B------:R-:W-:-:S10]  /*11d50*/  @!UP0 ULDC UR9, c[0x0][0x9f0] ;  /* 0x00027c0000098ab9 */ /* 0x000fd40000000800 */
[----:B------:R-:W-:Y:S05]  /*11d60*/  @!P0 BRA `(.L_x_1164) ;  /* 0x00000000007c8947 */ /* 0x000fea0003800000 */
[----:B------:R-:W-:Y:S01]  /*11d70*/  IABS R0, UR9 ;  /* 0x0000000900007c13 */ /* 0x000fe20008000000 */
[----:B------:R-:W-:Y:S02]  /*11d80*/  UIADD3 UR4, UR9, -0x1, UR12 ;  /* 0xffffffff09047890 */ /* 0x000fe4000fffe00c */
[----:B------:R-:W-:Y:S02]  /*11d90*/  IABS R4, UR9 ;  /* 0x0000000900047c13 */ /* 0x000fe40008000000 */
[----:B------:R-:W-:Y:S01]  /*11da0*/  R2UR UR10, R0 ;  /* 0x00000000000a72ca */ /* 0x000fe200000e0000 */
[----:B------:R-:W-:-:S03]  /*11db0*/  UIADD3 UR6, -UR44, UR4, URZ ;  /* 0x000000042c067290 */ /* 0x000fc6000fffe13f */
[----:B------:R-:W-:-:S03]  /*11dc0*/  UMOV UR4, URZ ;  /* 0x0000003f00047c82 */ /* 0x000fc60008000000 */
[----:B------:R-:W-:Y:S01]  /*11dd0*/  IABS R3, UR6 ;  /* 0x0000000600037c13 */ /* 0x000fe20008000000 */
[----:B------:R-:W-:-:S03]  /*11de0*/  ULOP3.LUT UR6, UR6, UR9, URZ, 0x3c, !UPT ;  /* 0x0000000906067292 */ /* 0x000fc6000f8e3c3f */
[----:B------:R-:W-:Y:S02]  /*11df0*/  R2UR UR8, R3 ;  /* 0x00000000030872ca */ /* 0x000fe400000e0000 */
[----:B------:R-:W0:Y:S08]  /*11e00*/  I2F.RP R0, UR10 ;  /* 0x0000000a00007d06 */ /* 0x000e300008209400 */
[----:B0-----:R-:W0:Y:S02]  /*11e10*/  MUFU.RCP R0, R0 ;  /* 0x0000000000007308 */ /* 0x001e240000001000 */
[----:B0-----:R-:W-:Y:S01]  /*11e20*/  VIADD R2, R0, 0xffffffe ;  /* 0x0ffffffe00027836 */ /* 0x001fe20000000000 */
[----:B------:R-:W-:-:S05]  /*11e30*/  IADD3 R0, RZ, -R4, RZ ;  /* 0x80000004ff007210 */ /* 0x000fca0007ffe0ff */
        /* <DEDUP_REMOVED lines=18> */
.L_x_1164:
[----:B------:R-:W-:Y:S02]  /*11f60*/  UIMAD UR52, UR45, UR37, UR44 ;  /* 0x000000252d3472a4 */ /* 0x000fe4000f8e022c */
[----:B------:R-:W-:Y:S02]  /*11f70*/  IMAD.U32 R3, RZ, RZ, UR37 ;  /* 0x00000025ff037e24 */ /* 0x000fe4000f8e00ff */
[----:B------:R-:W-:Y:S02]  /*11f80*/  IMAD.MOV.U32 R0, RZ, RZ, RZ ;  /* 0x000000ffff007224 */ /* 0x000fe400078e00ff */
[----:B------:R-:W-:Y:S02]  /*11f90*/  IMAD.MOV.U32 R8, RZ, RZ, 0x1 ;  /* 0x00000001ff087424 */ /* 0x000fe400078e00ff */
[----:B------:R-:W-:Y:S02]  /*11fa0*/  IMAD.U32 R32, RZ, RZ, UR52 ;  /* 0x00000034ff207e24 */ /* 0x000fe4000f8e00ff */
[----:B------:R-:W-:-:S03]  /*11fb0*/  IMAD.MOV.U32 R9, RZ, RZ, 0x1 ;  /* 0x00000001ff097424 */ /* 0x000fc600078e00ff */
        /* <DEDUP_REMOVED lines=13> */
[----:B------:R-:W-:Y:S02]  /*12090*/  IMAD.U32 R4, RZ, RZ, UR4 ;  /* 0x00000004ff047e24 */ /* 0x000fe4000f8e00ff */
[----:B------:R-:W-:Y:S01]  /*120a0*/  IMAD.U32 R5, RZ, RZ, UR5 ;  /* 0x00000005ff057e24 */ /* 0x000fe2000f8e00ff */
[----:B------:R-:W0:Y:S01]  /*120b0*/  LDC.64 R2, c[0x4][R2] ;  /* 0x0100000002027b82 */ /* 0x000e220000000a00 */
[----:B------:R-:W-:Y:S01]  /*120c0*/  ULDC.64 UR4, c[0x4][0x8] ;  /* 0x0100020000047ab9 */ /* 0x000fe20000000a00 */
[----:B------:R-:W-:Y:S01]  /*120d0*/  IMAD.U32 R6, RZ, RZ, UR6 ;  /* 0x00000006ff067e24 */ /* 0x000fe2000f8e00ff */
[----:B------:R-:W-:Y:S01]  /*120e0*/  MOV R10, UR4 ;  /* 0x00000004000a7c02 */ /* 0x000fe20008000f00 */
[----:B------:R-:W-:-:S02]  /*120f0*/  IMAD.U32 R7, RZ, RZ, UR7 ;  /* 0x00000007ff077e24 */ /* 0x000fc4000f8e00ff */
[----:B------:R-:W-:Y:S02]  /*12100*/  IMAD.U32 R11, RZ, RZ, UR5 ;  /* 0x00000005ff0b7e24 */ /* 0x000fe4000f8e00ff */
[----:B------:R-:W-:Y:S02]  /*12110*/  IMAD.MOV.U32 R8, RZ, RZ, 0x70 ;  /* 0x00000070ff087424 */ /* 0x000fe400078e00ff */
[----:B------:R-:W-:Y:S02]  /*12120*/  IMAD.MOV.U32 R12, RZ, RZ, 0x1 ;  /* 0x00000001ff0c7424 */ /* 0x000fe400078e00ff */
[----:B------:R-:W-:-:S07]  /*12130*/  IMAD.MOV.U32 R13, RZ, RZ, RZ ;  /* 0x000000ffff0d7224 */ /* 0x000fce00078e00ff */
[----:B------:R-:W-:-:S07]  /*12140*/  LEPC R20, `(.L_x_1165) ;  /* 0x000000001014794e */ /* 0x000fce0000000000 */
[----:B0----5:R-:W-:Y:S05]  /*12150*/  CALL.ABS.NOINC R2 ;  /* 0x0000000002007343 */ /* 0x021fea0003c00000 */
.L_x_1165:
        /* <DEDUP_REMOVED lines=13> */
[----:B------:R-:W-:Y:S02]  /*12230*/  IMAD.U32 R7, RZ, RZ, UR7 ;  /* 0x00000007ff077e24 */ /* 0x000fe4000f8e00ff */
[----:B------:R-:W-:-:S02]  /*12240*/  IMAD.U32 R10, RZ, RZ, UR4 ;  /* 0x00000004ff0a7e24 */ /* 0x000fc4000f8e00ff */
[----:B------:R-:W-:Y:S02]  /*12250*/  IMAD.MOV.U32 R8, RZ, RZ, 0x70 ;  /* 0x00000070ff087424 */ /* 0x000fe400078e00ff */
[----:B------:R-:W-:Y:S02]  /*12260*/  IMAD.MOV.U32 R12, RZ, RZ, 0x1 ;  /* 0x00000001ff0c7424 */ /* 0x000fe400078e00ff */
[----:B0-----:R-:W-:-:S07]  /*12270*/  IMAD.MOV.U32 R13, RZ, RZ, RZ ;  /* 0x000000ffff0d7224 */ /* 0x001fce00078e00ff */
[----:B------:R-:W-:-:S07]  /*12280*/  LEPC R20, `(.L_x_1167) ;  /* 0x000000001014794e */ /* 0x000fce0000000000 */
[----:B-1---5:R-:W-:Y:S05]  /*12290*/  CALL.ABS.NOINC R2 ;  /* 0x0000000002007343 */ /* 0x022fea0003c00000 */
.L_x_1167:
[----:B------:R0:W1:Y:S01]  /*122a0*/  LDC.64 R2, c[0x4][R16] ;  /* 0x0100000010027b82 */ /* 0x0000620000000a00 */
[----:B------:R-:W-:Y:S01]  /*122b0*/  ULDC.64 UR4, c[0x4][0x80] ;  /* 0x0100200000047ab9 */ /* 0x000fe20000000a00 */
[----:B------:R-:W-:Y:S01]  /*122c0*/  ULDC.64 UR6, c[0x4][0x88] ;  /* 0x0100220000067ab9 */ /* 0x000fe20000000a00 */
[----:B------:R-:W-:Y:S01]  /*122d0*/  IMAD.U32 R4, RZ, RZ, UR4 ;  /* 0x00000004ff047e24 */ /* 0x000fe2000f8e00ff */
[----:B------:R-:W-:Y:S01]  /*122e0*/  MOV R8, 0x70 ;  /* 0x0000007000087802 */ /* 0x000fe20000000f00 */
[----:B------:R-:W-:Y:S01]  /*122f0*/  IMAD.U32 R5, RZ, RZ, UR5 ;  /* 0x00000005ff057e24 */ /* 0x000fe2000f8e00ff */
[----:B------:R-:W-:Y:S01]  /*12300*/  ULDC.64 UR4, c[0x4][0x18] ;  /* 0x0100060000047ab9 */ /* 0x000fe20000000a00 */
[----:B------:R-:W-:Y:S02]  /*12310*/  IMAD.U32 R6, RZ, RZ, UR6 ;  /* 0x00000006ff067e24 */ /* 0x000fe4000f8e00ff */
[----:B------:R-:W-:Y:S02]  /*12320*/  IMAD.U32 R7, RZ, RZ, UR7 ;  /* 0x00000007ff077e24 */ /* 0x000fe4000f8e00ff */
[----:B------:R-:W-:-:S02]  /*12330*/  IMAD.U32 R10, RZ, RZ, UR4 ;  /* 0x00000004ff0a7e24 */ /* 0x000fc4000f8e00ff */
[----:B------:R-:W-:Y:S02]  /*12340*/  IMAD.U32 R11, RZ, RZ, UR5 ;  /* 0x00000005ff0b7e24 */ /* 0x000fe4000f8e00ff */
[----:B------:R-:W-:Y:S02]  /*12350*/  IMAD.MOV.U32 R12, RZ, RZ, 0x1 ;  /* 0x00000001ff0c7424 */ /* 0x000fe400078e00ff */
[----:B0-----:R-:W-:-:S07]  /*12360*/  IMAD.MOV.U32 R13, RZ, RZ, RZ ;  /* 0x000000ffff0d7224 */ /* 0x001fce00078e00ff */
[----:B------:R-:W-:-:S07]  /*12370*/  LEPC R20, `(.L_x_1166) ;  /* 0x000000001014794e */ /* 0x000fce0000000000 */
[----:B-1----:R-:W-:Y:S05]  /*12380*/  CALL.ABS.NOINC R2 ;  /* 0x0000000002007343 */ /* 0x002fea0003c00000 */
.L_x_1166:
[----:B------:R-:W0:Y:S01]  /*12390*/  LDC.64 R2, c[0x0][0x9f8] ;  /* 0x00027e00ff027b82 */ /* 0x000e220000000a00 */
[----:B------:R-:W-:-:S07]  /*123a0*/  IMAD.MOV.U32 R30, RZ, RZ, R34 ;  /* 0x000000ffff1e7224 */ /* 0x000fce00078e0022 */
[----:B------:R-:W1:Y:S01]  /*123b0*/  LDC R29, c[0x0][0x430] ;  /* 0x00010c00ff1d7b82 */ /* 0x000e620000000800 */
[C---:B------:R-:W-:Y:S01]  /*123c0*/  LOP3.LUT R0, R19.reuse, 0x7f, RZ, 0xc0, !PT ;  /* 0x0000007f13007812 */ /* 0x040fe200078ec0ff */
[----:B------:R-:W-:Y:S02]  /*123d0*/  IMAD.SHL.U32 R33, R19, 0x10, RZ ;  /* 0x0000001013217824 */ /* 0x000fe400078e00ff */
[----:B------:R-:W-:Y:S01]  /*123e0*/  VIADD R22, R32, 0xffffffff ;  /* 0xffffffff20167836 */ /* 0x000fe20000000000 */
[----:B------:R-:W-:Y:S01]  /*123f0*/  LOP3.LUT R23, R23, 0xfffffff7, RZ, 0xc0, !PT ;  /* 0xfffffff717177812 */ /* 0x000fe200078ec0ff */
        /* <DEDUP_REMOVED lines=9> */
[----:B------:R-:W-:-:S04]  /*12490*/  IMAD R4, R22, 0x80, R28 ;  /* 0x0000008016047824 */ /* 0x000fc800078e021c */
[----:B------:R-:W-:-:S05]  /*124a0*/  IMAD.IADD R8, R33, 0x1, R4 ;  /* 0x0000000121087824 */ /* 0x000fca00078e0204 */
[C---:B------:R-:W-:Y:S01]  /*124b0*/  ISETP.GE.AND P0, PT, R8.reuse, UR50, PT ;  /* 0x0000003208007c0c */ /* 0x040fe2000bf06270 */
[----:B-----5:R-:W-:Y:S02]  /*124c0*/  IMAD.IADD R8, R8, 0x1, R31 ;  /* 0x0000000108087824 */ /* 0x020fe400078e021f */
[----:B0-----:R-:W0:Y:S01]  /*124d0*/  @P1 LDC R3, c[0x0][0x434] ;  /* 0x00010d00ff031b82 */ /* 0x001e220000000800 */
[----:B------:R-:W-:Y:S01]  /*124e0*/  @P1 LOP3.LUT R23, R23, 0x8, RZ, 0xfc, !PT ;  /* 0x0000000817171812 */ /* 0x000fe200078efcff */
[----:B------:R-:W-:-:S06]  /*124f0*/  IMAD.MOV.U32 R9, RZ, RZ, R8 ;  /* 0x000000ffff097224 */ /* 0x000fcc00078e0008 */
[----:B------:R-:W1:Y:S08]  /*12500*/  @P1 LDC R11, c[0x0][0x438] ;  /* 0x00010e00ff0b1b82 */ /* 0x000e700000000800 */
[----:B------:R-:W3:Y:S08]  /*12510*/  @!P0 LDC.64 R4, c[0x0][0x428] ;  /* 0x00010a00ff048b82 */ /* 0x000ef00000000a00 */
[----:B------:R-:W4:Y:S01]  /*12520*/  @!P0 LDC.64 R6, c[0x0][0x418] ;  /* 0x00010600ff068b82 */ /* 0x000f220000000a00 */
[----:B0-----:R-:W-:-:S05]  /*12530*/  @P1 IMAD.HI.U32 R2, R8, R3, RZ ;  /* 0x0000000308021227 */ /* 0x001fca00078e00ff */
[----:B-1----:R-:W-:-:S04]  /*12540*/  @P1 SHF.R.U32.HI R9, RZ, R11, R2 ;  /* 0x0000000bff091219 */ /* 0x002fc80000011602 */
[----:B------:R-:W-:Y:S02]  /*12550*/  @!P0 SHF.R.S32.HI R3, RZ, 0x1f, R9 ;  /* 0x0000001fff038819 */ /* 0x000fe40000011409 */
[----:B------:R-:W-:Y:S01]  /*12560*/  LOP3.LUT R23, R23, 0xfffffffe, RZ, 0xc0, !PT ;  /* 0xfffffffe17177812 */ /* 0x000fe200078ec0ff */
[----:B------:R-:W-:-:S03]  /*12570*/  UMOV UR5, 0xffffffff ;  /* 0xffffffff00057882 */ /* 0x000fc60000000000 */
[----:B------:R-:W-:Y:S02]  /*12580*/  LOP3.LUT R23, R23, 0xfffffffd, RZ, 0xc0, !PT ;  /* 0xfffffffd17177812 */ /* 0x000fe400078ec0ff */
[----:B--2---:R-:W-:-:S05]  /*12590*/  SHF.R.S32.HI R27, RZ, 0x1f, R30 ;  /* 0x0000001fff1b7819 */ /* 0x004fca000001141e */
[----:B---3--:R-:W-:-:S04]  /*125a0*/  @!P0 IMAD R2, R27, R4, RZ ;  /* 0x000000041b028224 */ /* 0x008fc800078e02ff */
[----:B------:R-:W-:Y:S01]  /*125b0*/  @!P0 IMAD R11, R30, R5, R2 ;  /* 0x000000051e0b8224 */ /* 0x000fe200078e0202 */
[----:B------:R-:W-:-:S05]  /*125c0*/  @!P0 MOV R2, R9 ;  /* 0x0000000900028202 */ /* 0x000fca0000000f00 */
[----:B------:R-:W-:-:S04]  /*125d0*/  @!P0 IMAD.WIDE.U32 R4, R30, R4, R2 ;  /* 0x000000041e048225 */ /* 0x000fc800078e0002 */
[----:B------:R-:W-:Y:S01]  /*125e0*/  @!P0 IMAD.IADD R3, R5, 0x1, R11 ;  /* 0x0000000105038824 */ /* 0x000fe200078e020b */
[----:B----4-:R-:W-:Y:S01]  /*125f0*/  @!P0 LEA R2, P1, R4, R6, 0x2 ;  /* 0x0000000604028211 */ /* 0x010fe200078210ff */
[----:B------:R-:W-:-:S03]  /*12600*/  IMAD.SHL.U32 R6, R19, 0x8, RZ ;  /* 0x0000000813067824 */ /* 0x000fc600078e00ff */
[----:B------:R-:W-:Y:S01]  /*12610*/  @!P0 LEA.HI.X R3, R4, R7, R3, 0x2, P1 ;  /* 0x0000000704038211 */ /* 0x000fe200008f1403 */
[----:B------:R-:W-:Y:S01]  /*12620*/  IMAD.MOV.U32 R7, RZ, RZ, RZ ;  /* 0x000000ffff077224 */ /* 0x000fe200078e00ff */
[----:B------:R-:W-:-:S04]  /*12630*/  LOP3.LUT R26, R6, 0x38, RZ, 0xc0, !PT ;  /* 0x00000038061a7812 */ /* 0x000fc800078ec0ff */
[C---:B------:R-:W-:Y:S01]  /*12640*/  LOP3.LUT R25, R26.reuse, 0x40, RZ, 0xfc, !PT ;  /* 0x000000401a197812 */ /* 0x040fe200078efcff */
[----:B------:R0:W5:Y:S01]  /*12650*/  @!P0 LDG.E R7, desc[UR48][R2.64] ;  /* 0x0000003002078981 */ /* 0x000162000c1e1900 */
[----:B------:R-:W-:Y:S02]  /*12660*/  ISETP.GE.AND P1, PT, R26, UR4, PT ;  /* 0x000000041a007c0c */ /* 0x000fe4000bf26270 */
[----:B------:R-:W-:-:S11]  /*12670*/  ISETP.GE.AND P0, PT, R25, UR4, PT ;  /* 0x0000000419007c0c */ /* 0x000fd6000bf06270 */
[----:B------:R-:W-:-:S04]  /*12680*/  @P1 LOP3.LUT R23, R23, 0x2, RZ, 0xfc, !PT ;  /* 0x0000000217171812 */ /* 0x000fc800078efcff */
[----:B------:R-:W-:Y:S01]  /*12690*/  @P0 LOP3.LUT R23, R23, 0x1, RZ, 0xfc, !PT ;  /* 0x0000000117170812 */ /* 0x000fe200078efcff */
[----:B0-----:R-:W-:Y:S06]  /*126a0*/  BRA.DIV UR5, `(.L_x_1168) ;  /* 0x0000003205607947 */ /* 0x001fec000b800000 */
.L_x_1210:
[----:B------:R-:W-:Y:S01]  /*126b0*/  ULOP3.LUT UR4, UR36, 0x2, URZ, 0xfc, !UPT ;  /* 0x0000000224047892 */ /* 0x000fe2000f8efc3f */
[----:B------:R-:W-:Y:S01]  /*126c0*/  IMAD.U32 R24, RZ, RZ, UR40 ;  /* 0x00000028ff187e24 */ /* 0x000fe2000f8e00ff */
[----:B------:R-:W-:Y:S01]  /*126d0*/  LOP3.LUT R23, R23, 0xfffffffb, RZ, 0xc0, !PT ;  /* 0xfffffffb17177812 */ /* 0x000fe200078ec0ff */
[----:B------:R-:W-:-:S03]  /*126e0*/  IMAD.MOV R4, RZ, RZ, -R9 ;  /* 0x000000ffff047224 */ /* 0x000fc600078e0a09 */
[----:B------:R-:W-:Y:S01]  /*126f0*/  IMAD.U32 R18, RZ, RZ, UR4 ;  /* 0x00000004ff127e24 */ /* 0x000fe2000f8e00ff */
[----:B------:R-:W-:Y:S01]  /*12700*/  SHF.R.S32.HI R24, RZ, 0x1f, R24 ;  /* 0x0000001fff187819 */ /* 0x000fe20000011418 */
[----:B------:R-:W-:-:S03]  /*12710*/  IMAD R4, R29, R4, R8 ;  /* 0x000000041d047224 */ /* 0x000fc600078e0208 */
[----:B------:R-:W-:-:S13]  /*12720*/  ISETP.NE.AND P0, PT, R18, 0x3, PT ;  /* 0x000000031200780c */ /* 0x000fda0003f05270 */
[----:B------:R-:W-:Y:S01]  /*12730*/  @P0 LOP3.LUT R23, R23, 0x4, RZ, 0xfc, !PT ;  /* 0x0000000417170812 */ /* 0x000fe200078efcff */
[----:B------:R-:W-:Y:S06]  /*12740*/  @!P0 BRA `(.L_x_1169) ;  /* 0x0000000000048947 */ /* 0x000fec0003800000 */
[----:B------:R-:W-:Y:S01]  /*12750*/  BPT.TRAP 0x1 ;  /* 0x000000040000795c */ /* 0x000fe20000300000 */
.L_x_1169:
[----:B------:R-:W-:Y:S01]  /*12760*/  SHF.R.S32.HI R5, RZ, 0x1f, R4 ;  /* 0x0000001fff057819 */ /* 0x000fe20000011404 */
[----:B------:R-:W-:Y:S01]  /*12770*/  ULDC.64 UR4, c[0x0][0x328] ;  /* 0x0000ca0000047ab9 */ /* 0x000fe20000000a00 */
[----:B-----5:R-:W-:Y:S02]  /*12780*/  SHF.R.S32.HI R8, RZ, 0x1f, R7 ;  /* 0x0000001fff087819 */ /* 0x020fe40000011407 */
[----:B------:R-:W-:Y:S01]  /*12790*/  R2UR UR6, R24 ;  /* 0x00000000180672ca */ /* 0x000fe200000e0000 */
[----:B------:R-:W-:-:S04]  /*127a0*/  IMAD R3, R5, UR4, RZ ;  /* 0x0000000405037c24 */ /* 0x000fc8000f8e02ff */
[C---:B------:R-:W-:Y:S02]  /*127b0*/  IMAD R9, R4.reuse, UR5, R3 ;  /* 0x0000000504097c24 */ /* 0x040fe4000f8e0203 */
[----:B------:R-:W-:Y:S01]  /*127c0*/  IMAD.WIDE.U32 R2, R4, UR4, RZ ;  /* 0x0000000404027c25 */ /* 0x000fe2000f8e00ff */
[----:B------:R-:W-:-:S03]  /*127d0*/  ULDC.64 UR4, c[0x0][0x338] ;  /* 0x0000ce0000047ab9 */ /* 0x000fc60000000a00 */
[----:B------:R-:W-:Y:S02]  /*127e0*/  IMAD.IADD R3, R3, 0x1, R9 ;  /* 0x0000000103037824 */ /* 0x000fe400078e0209 */
[----:B------:R-:W-:Y:S02]  /*127f0*/  IMAD.MOV.U32 R9, RZ, RZ, 0x1 ;  /* 0x00000001ff097424 */ /* 0x000fe400078e00ff */
[----:B------:R-:W-:Y:S02]  /*12800*/  IMAD R10, R8, UR4, RZ ;  /* 0x00000004080a7c24 */ /* 0x000fe4000f8e02ff */
[----:B------:R-:W-:Y:S01]  /*12810*/  IMAD.WIDE.U32 R2, R7, UR4, R2 ;  /* 0x0000000407027c25 */ /* 0x000fe2000f8e0002 */
[----:B------:R-:W-:-:S03]  /*12820*/  SHF.L.U32 R9, R9, 0x1f, RZ ;  /* 0x0000001f09097819 */ /* 0x000fc600000006ff */
[----:B------:R-:W-:Y:S01]  /*12830*/  IMAD R11, R7, UR5, R10 ;  /* 0x00000005070b7c24 */ /* 0x000fe2000f8e020a */
[----:B------:R-:W0:Y:S01]  /*12840*/  SYNCS.PHASECHK.TRANS64.TRYWAIT P0, [UR46+0x28840], R9 ;  /* 0x02884009ff0075a7 */ /* 0x000e22000800016e */
[----:B------:R-:W-:Y:S02]  /*12850*/  ULDC.64 UR4, c[0x0][0x330] ;  /* 0x0000cc0000047ab9 */ /* 0x000fe40000000a00 */
        /* <DEDUP_REMOVED lines=10> */
.L_x_1211:
[----:B------:R-:W-:Y:S01]  /*12900*/  ULDC.64 UR4, c[0x0][0x300] ;  /* 0x0000c00000047ab9 */ /* 0x000fe20000000a00 */
[----:B------:R-:W-:Y:S01]  /*12910*/  R2UR UR6, R24 ;  /* 0x00000000180672ca */ /* 0x000fe200000e0000 */
[----:B------:R-:W-:Y:S01]  /*12920*/  IMAD R5, R5, UR4, RZ ;  /* 0x0000000405057c24 */ /* 0x000fe2000f8e02ff */
[C---:B------:R-:W-:Y:S02]  /*12930*/  LOP3.LUT P3, RZ, R23.reuse, 0x2, RZ, 0xc0, !PT ;  /* 0x0000000217ff7812 */ /* 0x040fe4000786c0ff */
[----:B------:R-:W-:Y:S01]  /*12940*/  LOP3.LUT P2, RZ, R23, 0x1, RZ, 0xc0, !PT ;  /* 0x0000000117ff7812 */ /* 0x000fe2000784c0ff */
[C---:B------:R-:W-:Y:S02]  /*12950*/  IMAD R3, R4.reuse, UR5, R5 ;  /* 0x0000000504037c24 */ /* 0x040fe4000f8e0205 */
[----:B------:R-:W-:Y:S01]  /*12960*/  IMAD.WIDE.U32 R4, R4, UR4, RZ ;  /* 0x0000000404047c25 */ /* 0x000fe2000f8e00ff */
[----:B------:R-:W-:-:S03]  /*12970*/  ULDC.64 UR4, c[0x0][0x310] ;  /* 0x0000c40000047ab9 */ /* 0x000fc60000000a00 */
[----:B------:R-:W-:Y:S01]  /*12980*/  IMAD.IADD R5, R5, 0x1, R3 ;  /* 0x0000000105057824 */ /* 0x000fe200078e0203 */
[----:B------:R-:W-:Y:S01]  /*12990*/  LOP3.LUT R3, R6, 0x1c0, RZ, 0xc0, !PT ;  /* 0x000001c006037812 */ /* 0x000fe200078ec0ff */
[----:B------:R-:W-:Y:S02]  /*129a0*/  IMAD R8, R8, UR4, RZ ;  /* 0x0000000408087c24 */ /* 0x000fe4000f8e02ff */
[----:B------:R-:W-:Y:S01]  /*129b0*/  IMAD.WIDE.U32 R4, R7, UR4, R4 ;  /* 0x0000000407047c25 */ /* 0x000fe2000f8e0004 */
[----:B------:R-:W-:-:S03]  /*129c0*/  LOP3.LUT R6, R3, 0x38, R6, 0xf8, !PT ;  /* 0x0000003803067812 */ /* 0x000fc600078ef806 */
[----:B0-----:R-:W-:Y:S01]  /*129d0*/  IMAD R9, R7, UR5, R8 ;  /* 0x0000000507097c24 */ /* 0x001fe2000f8e0208 */
[----:B------:R-:W-:Y:S01]  /*129e0*/  ULDC.64 UR4, c[0x0][0x308] ;  /* 0x0000c20000047ab9 */ /* 0x000fe20000000a00 */
[----:B------:R-:W-:Y:S01]  /*129f0*/  IMAD.MOV.U32 R3, RZ, RZ, -0x80 ;  /* 0xffffff80ff037424 */ /* 0x000fe200078e00ff */
[----:B------:R-:W-:Y:S01]  /*12a00*/  LOP3.LUT R8, R6, 0x38, R19, 0x78, !PT ;  /* 0x0000003806087812 */ /* 0x000fe200078e7813 */
[----:B------:R-:W-:Y:S01]  /*12a10*/  IMAD.U32 R7, RZ, RZ, UR4 ;  /* 0x00000004ff077e24 */ /* 0x000fe2000f8e00ff */
[----:B------:R-:W-:Y:S01]  /*12a20*/  UIMAD UR4, UR6, UR4, URZ ;  /* 0x00000004060472a4 */ /* 0x000fe2000f8e023f */
[----:B------:R-:W-:Y:S02]  /*12a30*/  IMAD.IADD R5, R5, 0x1, R9 ;  /* 0x0000000105057824 */ /* 0x000fe400078e0209 */
[----:B------:R-:W-:Y:S01]  /*12a40*/  IMAD R3, R22, R3, UR50 ;  /* 0x0000003216037e24 */ /* 0x000fe2000f8e0203 */
[----:B------:R-:W-:Y:S02]  /*12a50*/  UIMAD UR4, UR40, UR5, UR4 ;  /* 0x00000005280472a4 */ /* 0x000fe4000f8e0204 */
[----:B------:R-:W-:Y:S01]  /*12a60*/  IMAD.WIDE.U32 R4, R7, UR40, R4 ;  /* 0x0000002807047c25 */ /* 0x000fe2000f8e0004 */
[----:B------:R-:W-:-:S03]  /*12a70*/  ULDC.64 UR6, c[0x0][0x2e8] ;  /* 0x0000ba0000067ab9 */ /* 0x000fc60000000a00 */
[----:B------:R-:W-:Y:S02]  /*12a80*/  IMAD.IADD R6, R3, 0x1, -R28 ;  /* 0x0000000103067824 */ /* 0x000fe400078e0a1c */
[----:B------:R-:W-:Y:S01]  /*12a90*/  IMAD.SHL.U32 R19, R0, 0x8, RZ ;  /* 0x0000000800137824 */ /* 0x000fe200078e00ff */
[----:B------:R-:W-:Y:S01]  /*12aa0*/  LEA R0, P1, R4, UR6, 0x1 ;  /* 0x0000000604007c11 */ /* 0x000fe2000f8208ff */
[----:B------:R-:W-:Y:S01]  /*12ab0*/  VIADD R3, R5, UR4 ;  /* 0x0000000405037c36 */ /* 0x000fe20008000000 */
[----:B------:R-:W-:Y:S01]  /*12ac0*/  UMOV UR4, 0xffffffff ;  /* 0xffffffff00047882 */ /* 0x000fe20000000000 */
[----:B------:R-:W-:Y:S02]  /*12ad0*/  ISETP.GE.AND P0, PT, R6, 0x1, PT ;  /* 0x000000010600780c */ /* 0x000fe40003f06270 */
[----:B------:R-:W-:Y:S02]  /*12ae0*/  LOP3.LUT R19, R8, 0x200, R19, 0xf8, !PT ;  /* 0x0000020008137812 */ /* 0x000fe400078ef813 */
[----:B------:R-:W-:Y:S01]  /*12af0*/  LEA.HI.X R3, R4, UR7, R3, 0x1, P1 ;  /* 0x0000000704037c11 */ /* 0x000fe200088f0c03 */
[----:B------:R-:W-:Y:S08]  /*12b00*/  BRA.DIV UR4, `(.L_x_1171) ;  /* 0x0000002e04807947 */ /* 0x000ff0000b800000 */
[----:B------:R-:W-:Y:S01]  /*12b10*/  SHFL.IDX PT, R5, R3, RZ, 0x181f ;  /* 0x00181fff03057589 */ /* 0x000fe200000e0000 */
[----:B------:R-:W-:Y:S02]  /*12b20*/  @P0 LEA R9, R19, UR46, 0x1 ;  /* 0x0000002e13090c11 */ /* 0x000fe4000f8e08ff */
[----:B------:R-:W-:Y:S01]  /*12b30*/  ISETP.GE.AND P1, PT, R6, 0x21, PT ;  /* 0x000000210600780c */ /* 0x000fe20003f26270 */
[----:B------:R-:W0:Y:S04]  /*12b40*/  SHFL.IDX PT, R4, R0, RZ, 0x181f ;  /* 0x00181fff00047589 */ /* 0x000e2800000e0000 */
[----:B------:R-:W1:Y:S04]  /*12b50*/  SHFL.IDX PT, R8, R3, 0x1, 0x181f ;  /* 0x00381f0003087f89 */ /* 0x000e6800000e0000 */
[----:B------:R-:W2:Y:S04]  /*12b60*/  SHFL.IDX PT, R14, R0, 0x1, 0x181f ;  /* 0x00381f00000e7f89 */ /* 0x000ea800000e0000 */
[----:B------:R-:W-:Y:S04]  /*12b70*/  SHFL.IDX PT, R10, R3, 0x2, 0x181f ;  /* 0x00581f00030a7f89 */ /* 0x000fe800000e0000 */
[----:B------:R-:W3:Y:S04]  /*12b80*/  SHFL.IDX PT, R35, R0, 0x2, 0x181f ;  /* 0x00581f0000237f89 */ /* 0x000ee800000e0000 */
        /* <DEDUP_REMOVED lines=9> */
[----:B------:R-:W1:Y:S01]  /*12c20*/  SHFL.IDX PT, R14, R0, 0x4, 0x181f ;  /* 0x00981f00000e7f89 */ /* 0x000e6200000e0000 */
[----:B------:R-:W-:-:S04]  /*12c30*/  @P0 IMAD.WIDE.U32 R20, R26, 0x2, R4 ;  /* 0x000000021a140825 */ /* 0x000fc800078e0004 */
[----:B---3--:R-:W-:Y:S01]  /*12c40*/  IMAD.MOV.U32 R4, RZ, RZ, R35 ;  /* 0x000000ffff047224 */ /* 0x008fe200078e0023 */
[----:B------:R-:W-:Y:S01]  /*12c50*/  @P0 LDGSTS.E.BYPASS.LTC128B.128 [R37+0x18c00], desc[UR48][R20.64], !P3 ;  /* 0x18c0000014250fae */ /* 0x000fe2000d901d70 */
[----:B------:R-:W-:-:S03]  /*12c60*/  IMAD.MOV.U32 R5, RZ, RZ, R10 ;  /* 0x000000ffff057224 */ /* 0x000fc600078e000a */
[----:B------:R-:W-:Y:S01]  /*12c70*/  @P0 LDGSTS.E.BYPASS.LTC128B.128 [R37+0x1cc00], desc[UR48][R20.64+0x80], !P2 ;  /* 0x1cc0008014250fae */ /* 0x000fe2000d101d70 */
[----:B------:R-:W-:Y:S01]  /*12c80*/  ISETP.GE.AND P0, PT, R6, 0x31, PT ;  /* 0x000000310600780c */ /* 0x000fe20003f06270 */
[----:B------:R-:W-:Y:S01]  /*12c90*/  @P1 IMAD.WIDE.U32 R8, R26, 0x2, R4 ;  /* 0x000000021a081825 */ /* 0x000fe200078e0004 */
[----:B------:R-:W-:Y:S01]  /*12ca0*/  @P1 LEA R5, R19, UR46, 0x1 ;  /* 0x0000002e13051c11 */ /* 0x000fe2000f8e08ff */
[----:B------:R-:W2:Y:S02]  /*12cb0*/  SHFL.IDX PT, R10, R3, 0x4, 0x181f ;  /* 0x00981f00030a7f89 */ /* 0x000ea400000e0000 */
[----:B0-----:R-:W-:Y:S02]  /*12cc0*/  IMAD.MOV.U32 R4, RZ, RZ, R36 ;  /* 0x000000ffff047224 */ /* 0x001fe400078e0024 */
[----:B------:R-:W-:Y:S04]  /*12cd0*/  @P1 LDGSTS.E.BYPASS.LTC128B.128 [R5+0x19400], desc[UR48][R8.64], !P3 ;  /* 0x1940000008051fae */ /* 0x000fe8000d901d70 */
[----:B------:R0:W-:Y:S01]  /*12ce0*/  @P1 LDGSTS.E.BYPASS.LTC128B.128 [R5+0x1d400], desc[UR48][R8.64+0x80], !P2 ;  /* 0x1d40008008051fae */ /* 0x0001e2000d101d70 */
[----:B------:R-:W-:-:S03]  /*12cf0*/  ISETP.GE.AND P1, PT, R6, 0x51, PT ;  /* 0x000000510600780c */ /* 0x000fc60003f26270 */
[----:B------:R-:W-:Y:S04]  /*12d00*/  SHFL.IDX PT, R35, R3, 0x5, 0x181f ;  /* 0x00b81f0003237f89 */ /* 0x000fe800000e0000 */
[----:B------:R-:W3:Y:S01]  /*12d10*/  SHFL.IDX PT, R36, R0, 0x5, 0x181f ;  /* 0x00b81f0000247f89 */ /* 0x000ee200000e0000 */
[----:B0-----:R-:W-:Y:S01]  /*12d20*/  IMAD.MOV.U32 R5, RZ, RZ, R7 ;  /* 0x000000ffff057224 */ /* 0x001fe200078e0007 */
[----:B------:R-:W-:Y:S02]  /*12d30*/  @P0 LEA R7, R19, UR46, 0x1 ;  /* 0x0000002e13070c11 */ /* 0x000fe4000f8e08ff */
[----:B------:R-:W0:Y:S01]  /*12d40*/  SHFL.IDX PT, R37, R0, 0x6, 0x181f ;  /* 0x00d81f0000257f89 */ /* 0x000e2200000e0000 */
[----:B------:R-:W-:-:S05]  /*12d50*/  @P0 IMAD.WIDE.U32 R4, R26, 0x2, R4 ;  /* 0x000000021a040825 */ /* 0x000fca00078e0004 */
[----:B------:R-:W-:Y:S04]  /*12d60*/  @P0 LDGSTS.E.BYPASS.LTC128B.128 [R7+0x19c00], desc[UR48][R4.64], !P3 ;  /* 0x19c0000004070fae */ /* 0x000fe8000d901d70 */
[----:B------:R4:W-:Y:S01]  /*12d70*/  @P0 LDGSTS.E.BYPASS.LTC128B.128 [R7+0x1dc00], desc[UR48][R4.64+0x80], !P2 ;  /* 0x1dc0008004070fae */ /* 0x0009e2000d101d70 */
[----:B------:R-:W-:-:S03]  /*12d80*/  ISETP.GE.AND P0, PT, R6, 0x41, PT ;  /* 0x000000410600780c */ /* 0x000fc60003f06270 */
[----:B----4-:R-:W4:Y:S01]  /*12d90*/  SHFL.IDX PT, R7, R3, 0x6, 0x181f ;  /* 0x00d81f0003077f89 */ /* 0x010f2200000e0000 */
[----:B-1----:R-:W-:Y:S02]  /*12da0*/  IMAD.MOV.U32 R4, RZ, RZ, R14 ;  /* 0x000000ffff047224 */ /* 0x002fe400078e000e */
[----:B--2---:R-:W-:-:S07]  /*12db0*/  IMAD.MOV.U32 R5, RZ, RZ, R10 ;  /* 0x000000ffff057224 */ /* 0x004fce00078e000a */
[----:B------:R-:W-:Y:S01]  /*12dc0*/  @P0 LEA R10, R19, UR46, 0x1 ;  /* 0x0000002e130a0c11 */ /* 0x000fe2000f8e08ff */
[----:B------:R-:W1:Y:S01]  /*12dd0*/  SHFL.IDX PT, R3, R3, 0x7, 0x181f ;  /* 0x00f81f0003037f89 */ /* 0x000e6200000e0000 */
[----:B------:R-:W-:-:S03]  /*12de0*/  @P0 IMAD.WIDE.U32 R20, R26, 0x2, R4 ;  /* 0x000000021a140825 */ /* 0x000fc600078e0004 */
[----:B------:R2:W1:Y:S01]  /*12df0*/  SHFL.IDX PT, R14, R0, 0x7, 0x181f ;  /* 0x00f81f00000e7f89 */ /* 0x00046200000e0000 */
[----:B---3--:R-:W-:-:S03]  /*12e00*/  IMAD.MOV.U32 R4, RZ, RZ, R36 ;  /* 0x000000ffff047224 */ /* 0x008fc600078e0024 */
[----:B------:R2:W-:Y:S01]  /*12e10*/  @P0 LDGSTS.E.BYPASS.LTC128B.128 [R10+0x1a400], desc[UR48][R20.64], !P3 ;  /* 0x1a400000140a0fae */ /* 0x0005e2000d901d70 */
[----:B------:R-:W-:Y:S01]  /*12e20*/  IMAD.MOV.U32 R5, RZ, RZ, R35 ;  /* 0x000000ffff057224 */ /* 0x000fe200078e0023 */
[----:B------:R-:W-:Y:S02]  /*12e30*/  @P1 LEA R35, R19, UR46, 0x1 ;  /* 0x0000002e13231c11 */ /* 0x000fe4000f8e08ff */
[----:B------:R2:W-:Y:S01]  /*12e40*/  @P0 LDGSTS.E.BYPASS.LTC128B.128 [R10+0x1e400], desc[UR48][R20.64+0x80], !P2 ;  /* 0x1e400080140a0fae */ /* 0x0005e2000d101d70 */
[----:B------:R-:W-:Y:S01]  /*12e50*/  ISETP.GE.AND P0, PT, R6, 0x61, PT ;  /* 0x000000610600780c */ /* 0x000fe20003f06270 */
[----:B------:R-:W-:-:S04]  /*12e60*/  @P1 IMAD.WIDE.U32 R8, R26, 0x2, R4 ;  /* 0x000000021a081825 */ /* 0x000fc800078e0004 */
[----:B0-----:R-:W-:Y:S01]  /*12e70*/  IMAD.MOV.U32 R4, RZ, RZ, R37 ;  /* 0x000000ffff047224 */ /* 0x001fe200078e0025 */
[----:B----4-:R-:W-:Y:S01]  /*12e80*/  MOV R5, R7 ;  /* 0x0000000700057202 */ /* 0x010fe20000000f00 */
[----:B------:R2:W-:Y:S04]  /*12e90*/  @P1 LDGSTS.E.BYPASS.LTC128B.128 [R35+0x1ac00], desc[UR48][R8.64], !P3 ;  /* 0x1ac0000008231fae */ /* 0x0005e8000d901d70 */
[----:B------:R2:W-:Y:S02]  /*12ea0*/  @P1 LDGSTS.E.BYPASS.LTC128B.128 [R35+0x1ec00], desc[UR48][R8.64+0x80], !P2 ;  /* 0x1ec0008008231fae */ /* 0x0005e4000d101d70 */
[----:B------:R-:W-:Y:S01]  /*12eb0*/  @P0 IMAD.WIDE.U32 R4, R26, 0x2, R4 ;  /* 0x000000021a040825 */ /* 0x000fe200078e0004 */
[----:B------:R-:W-:-:S05]  /*12ec0*/  @P0 LEA R7, R19, UR46, 0x1 ;  /* 0x0000002e13070c11 */ /* 0x000fca000f8e08ff */
[----:B------:R2:W-:Y:S04]  /*12ed0*/  @P0 LDGSTS.E.BYPASS.LTC128B.128 [R7+0x1b400], desc[UR48][R4.64], !P3 ;  /* 0x1b40000004070fae */ /* 0x0005e8000d901d70 */
[----:B-1----:R2:W-:Y:S02]  /*12ee0*/  @P0 LDGSTS.E.BYPASS.LTC128B.128 [R7+0x1f400], desc[UR48][R4.64+0x80], !P2 ;  /* 0x1f40008004070fae */ /* 0x0025e4000d101d70 */
.L_x_1229:
[----:B------:R-:W-:Y:S01]  /*12ef0*/  ISETP.GE.AND P0, PT, R6, 0x71, PT ;  /* 0x000000710600780c */ /* 0x000fe20003f06270 */
[----:B--2---:R-:W-:Y:S02]  /*12f00*/  IMAD.MOV.U32 R4, RZ, RZ, R14 ;  /* 0x000000ffff047224 */ /* 0x004fe400078e000e */
[----:B------:R-:W-:-:S10]  /*12f10*/  IMAD.MOV.U32 R5, RZ, RZ, R3 ;  /* 0x000000ffff057224 */ /* 0x000fd400078e0003 */
        /* <DEDUP_REMOVED lines=14> */
.L_x_1172:
        /* <DEDUP_REMOVED lines=19> */
[----:B------:R-:W-:Y:S01]  /*13130*/  MOV R12, 0x1 ;  /* 0x00000001000c7802 */ /* 0x000fe20000000f00 */
[----:B------:R-:W0:Y:S01]  /*13140*/  LDC.64 R14, c[0x4][R14] ;  /* 0x010000000e0e7b82 */ /* 0x000e220000000a00 */
[----:B------:R-:W-:Y:S02]  /*13150*/  IMAD.U32 R5, RZ, RZ, UR5 ;  /* 0x00000005ff057e24 */ /* 0x000fe4000f8e00ff */
[----:B------:R-:W-:Y:S02]  /*13160*/  IMAD.U32 R6, RZ, RZ, UR6 ;  /* 0x00000006ff067e24 */ /* 0x000fe4000f8e00ff */
[----:B------:R-:W-:-:S02]  /*13170*/  IMAD.U32 R7, RZ, RZ, UR7 ;  /* 0x00000007ff077e24 */ /* 0x000fc4000f8e00ff */
[----:B------:R-:W-:Y:S02]  /*13180*/  IMAD.U32 R10, RZ, RZ, UR8 ;  /* 0x00000008ff0a7e24 */ /* 0x000fe4000f8e00ff */
[----:B------:R-:W-:Y:S02]  /*13190*/  IMAD.U32 R11, RZ, RZ, UR9 ;  /* 0x00000009ff0b7e24 */ /* 0x000fe4000f8e00ff */
[----:B------:R-:W-:Y:S02]  /*131a0*/  IMAD.MOV.U32 R8, RZ, RZ, 0x70 ;  /* 0x00000070ff087424 */ /* 0x000fe400078e00ff */
[----:B------:R-:W-:-:S07]  /*131b0*/  IMAD.MOV.U32 R13, RZ, RZ, RZ ;  /* 0x000000ffff0d7224 */ /* 0x000fce00078e00ff */
[----:B------:R-:W-:-:S07]  /*131c0*/  LEPC R20, `(.L_x_1173) ;  /* 0x000000001014794e */ /* 0x000fce0000000000 */
[----:B0-----:R-:W-:Y:S05]  /*131d0*/  CALL.ABS.NOINC R14 ;  /* 0x000000000e007343 */ /* 0x001fea0003c00000 */
.L_x_1173:
[----:B------:R-:W-:Y:S01]  /*131e0*/  UISETP.NE.AND UP0, UPT, UR51, URZ, UPT ;  /* 0x0000003f3300728c */ /* 0x000fe2000bf05270 */
[----:B------:R-:W-:Y:S01]  /*131f0*/  IMAD.U32 R4, RZ, RZ, UR38 ;  /* 0x00000026ff047e24 */ /* 0x000fe2000f8e00ff */
[----:B------:R-:W0:Y:S01]  /*13200*/  LDC R0, c[0x0][0x448] ;  /* 0x00011200ff007b82 */ /* 0x000e220000000800 */
[----:B------:R-:W-:Y:S01]  /*13210*/  IMAD.U32 R7, RZ, RZ, UR47 ;  /* 0x0000002fff077e24 */ /* 0x000fe2000f8e00ff */
[----:B------:R-:W-:Y:S01]  /*13220*/  ULDC.64 UR4, c[0x0][0x2e0] ;  /* 0x0000b80000047ab9 */ /* 0x000fe20000000a00 */
[----:B------:R-:W-:Y:S01]  /*13230*/  IMAD.MOV.U32 R6, RZ, RZ, R4 ;  /* 0x000000ffff067224 */ /* 0x000fe200078e0004 */
[----:B------:R-:W-:Y:S01]  /*13240*/  PLOP3.LUT P0, PT, PT, PT, UP0, 0x80, 0x0 ;  /* 0x000000000000781c */ /* 0x000fe20003f0f008 */
[----:B------:R-:W-:Y:S01]  /*13250*/  IMAD R35, R35, UR4, RZ ;  /* 0x0000000423237c24 */ /* 0x000fe2000f8e02ff */
[----:B------:R-:W-:Y:S01]  /*13260*/  PLOP3.LUT P1, PT, PT, PT, UP0, 0x80, 0x0 ;  /* 0x000000000000781c */ /* 0x000fe20003f2f008 */
[----:B------:R-:W-:Y:S01]  /*13270*/  IMAD.WIDE.U32 R6, R34, UR4, R6 ;  /* 0x0000000422067c25 */ /* 0x000fe2000f8e0006 */
[----:B------:R-:W-:Y:S01]  /*13280*/  IADD3 R3, R28, UR41, R33 ;  /* 0x000000291c037c10 */ /* 0x000fe2000fffe021 */
[----:B------:R-:W-:Y:S01]  /*13290*/  @UP0 ULDC UR4, c[0x0][0x44c] ;  /* 0x0001130000040ab9 */ /* 0x000fe20000000800 */
[----:B------:R-:W-:Y:S01]  /*132a0*/  ULDC.64 UR6, c[0x0][0x280] ;  /* 0x0000a00000067ab9 */ /* 0x000fe20000000a00 */
[----:B------:R-:W-:-:S02]  /*132b0*/  IMAD R35, R34, UR5, R35 ;  /* 0x0000000522237c24 */ /* 0x000fc4000f8e0223 */
[----:B------:R-:W-:Y:S02]  /*132c0*/  IMAD.MOV.U32 R9, RZ, RZ, R3 ;  /* 0x000000ffff097224 */ /* 0x000fe400078e0003 */
[----:B------:R-:W-:Y:S02]  /*132d0*/  IMAD.IADD R7, R7, 0x1, R35 ;  /* 0x0000000107077824 */ /* 0x000fe400078e0223 */
[----:B------:R-:W-:Y:S01]  /*132e0*/  @P0 IMAD.HI.U32 R4, R3, UR4, RZ ;  /* 0x0000000403040c27 */ /* 0x000fe2000f8e00ff */
[----:B------:R-:W-:-:S03]  /*132f0*/  @UP0 ULDC UR4, c[0x0][0x450] ;  /* 0x0001140000040ab9 */ /* 0x000fc60000000800 */
[----:B------:R-:W-:Y:S01]  /*13300*/  IMAD.U32 R5, RZ, RZ, UR39 ;  /* 0x00000027ff057e24 */ /* 0x000fe2000f8e00ff */
[----:B------:R-:W-:Y:S01]  /*13310*/  @P1 SHF.R.U32.HI R9, RZ, UR4, R4 ;  /* 0x00000004ff091c19 */ /* 0x000fe20008011604 */
[----:B------:R-:W-:-:S04]  /*13320*/  ULDC.64 UR4, c[0x0][0x2d0] ;  /* 0x0000b40000047ab9 */ /* 0x000fc80000000a00 */
[----:B------:R-:W-:-:S04]  /*13330*/  IMAD.MOV R4, RZ, RZ, -R9 ;  /* 0x000000ffff047224 */ /* 0x000fc800078e0a09 */
[----:B0-----:R-:W-:Y:S01]  /*13340*/  IMAD R3, R0, R4, R3 ;  /* 0x0000000400037224 */ /* 0x001fe200078e0203 */
        /* <DEDUP_REMOVED lines=12> */
[----:B------:R-:W-:Y:S02]  /*13410*/  IADD3 R7, R5, R7, RZ ;  /* 0x0000000705077210 */ /* 0x000fe40007ffe0ff */
[C---:B------:R-:W-:Y:S02]  /*13420*/  LEA R6, P2, R4.reuse, UR6, 0x1 ;  /* 0x0000000604067c11 */ /* 0x040fe4000f8408ff */
[----:B------:R-:W-:Y:S01]  /*13430*/  ISETP.GE.AND P1, PT, R25, UR4, PT ;  /* 0x0000000419007c0c */ /* 0x000fe2000bf26270 */
[----:B------:R-:W-:Y:S01]  /*13440*/  UMOV UR4, 0xffffffff ;  /* 0xffffffff00047882 */ /* 0x000fe20000000000 */
[----:B------:R-:W-:Y:S02]  /*13450*/  LEA.HI.X R7, R4, UR7, R7, 0x1, P2 ;  /* 0x0000000704077c11 */ /* 0x000fe400090f0c07 */
[----:B------:R-:W-:Y:S09]  /*13460*/  BRA.DIV UR4, `(.L_x_1174) ;  /* 0x0000002e04a87947 */ /* 0x000ff2000b800000 */
[----:B------:R-:W-:Y:S01]  /*13470*/  SHFL.IDX PT, R5, R7, RZ, 0x181f ;  /* 0x00181fff07057589 */ /* 0x000fe200000e0000 */
[----:B------:R-:W-:Y:S01]  /*13480*/  ULDC UR4, c[0x0][0x288] ;  /* 0x0000a20000047ab9 */ /* 0x000fe20000000800 */
[----:B------:R-:W-:Y:S02]  /*13490*/  VIADD R3, R28, UR41 ;  /* 0x000000291c037c36 */ /* 0x000fe40008000000 */
        /* <DEDUP_REMOVED lines=12> */
[----:B------:R-:W-:Y:S01]  /*13560*/  ISETP.GE.AND P2, PT, R9, R0, PT ;  /* 0x000000000900720c */ /* 0x000fe20003f46270 */
[----:B-1----:R-:W-:Y:S02]  /*13570*/  IMAD.MOV.U32 R4, RZ, RZ, R14 ;  /* 0x000000ffff047224 */ /* 0x002fe400078e000e */
        /* <DEDUP_REMOVED lines=10> */
[----:B-1----:R-:W-:-:S10]  /*13620*/  VIADD R9, R3, 0x30 ;  /* 0x0000003003097836 */ /* 0x002fd40000000000 */
        /* <DEDUP_REMOVED lines=17> */
[----:B-1----:R-:W-:-:S09]  /*13740*/  IADD3 R9, R3, 0x50, RZ ;  /* 0x0000005003097810 */ /* 0x002fd20007ffe0ff */
[----:B------:R-:W-:Y:S01]  /*13750*/  @!P2 LEA R21, R19, UR46, 0x1 ;  /* 0x0000002e1315ac11 */ /* 0x000fe2000f8e08ff */
[----:B0-----:R-:W-:-:S05]  /*13760*/  @!P2 IMAD.WIDE.U32 R4, R26, 0x2, R4 ;  /* 0x000000021a04a825 */ /* 0x001fca00078e0004 */
[----:B------:R-:W-:Y:S04]  /*13770*/  @!P2 LDGSTS.E.BYPASS.LTC128B.128 [R21+0x12400], desc[UR48][R4.64], !P0 ;  /* 0x124000000415afae */ /* 0x000fe8000c101d70 */
[----:B------:R2:W-:Y:S01]  /*13780*/  @!P2 LDGSTS.E.BYPASS.LTC128B.128 [R21+0x16400], desc[UR48][R4.64+0x80], !P1 ;  /* 0x164000800415afae */ /* 0x0005e2000c901d70 */
[----:B------:R-:W-:Y:S01]  /*13790*/  ISETP.GE.AND P2, PT, R9, R0, PT ;  /* 0x000000000900720c */ /* 0x000fe20003f46270 */
[----:B--2---:R-:W-:Y:S02]  /*137a0*/  IMAD.MOV.U32 R4, RZ, RZ, R14 ;  /* 0x000000ffff047224 */ /* 0x004fe400078e000e */
[----:B------:R-:W-:-:S10]  /*137b0*/  IMAD.MOV.U32 R5, RZ, RZ, R10 ;  /* 0x000000ffff057224 */ /* 0x000fd400078e000a */
[----:B------:R-:W-:Y:S01]  /*137c0*/  @!P2 LEA R35, R19, UR46, 0x1 ;  /* 0x0000002e1323ac11 */ /* 0x000fe2000f8e08ff */
[----:B------:R-:W-:Y:S01]  /*137d0*/  SHFL.IDX PT, R10, R7, 0x7, 0x181f ;  /* 0x00f81f00070a7f89 */ /* 0x000fe200000e0000 */
[----:B------:R-:W-:-:S03]  /*137e0*/  @!P2 IMAD.WIDE.U32 R8, R26, 0x2, R4 ;  /* 0x000000021a08a825 */ /* 0x000fc600078e0004 */
[----:B------:R-:W-:Y:S04]  /*137f0*/  SHFL.IDX PT, R5, R7, 0x6, 0x181f ;  /* 0x00d81f0007057f89 */ /* 0x000fe800000e0000 */
[----:B------:R-:W0:Y:S04]  /*13800*/  SHFL.IDX PT, R4, R6, 0x6, 0x181f ;  /* 0x00d81f0006047f89 */ /* 0x000e2800000e0000 */
[----:B------:R1:W-:Y:S04]  /*13810*/  @!P2 LDGSTS.E.BYPASS.LTC128B.128 [R35+0x12c00], desc[UR48][R8.64], !P0 ;  /* 0x12c000000823afae */ /* 0x0003e8000c101d70 */
[----:B------:R1:W-:Y:S01]  /*13820*/  @!P2 LDGSTS.E.BYPASS.LTC128B.128 [R35+0x16c00], desc[UR48][R8.64+0x80], !P1 ;  /* 0x16c000800823afae */ /* 0x0003e2000c901d70 */
[----:B------:R-:W-:-:S03]  /*13830*/  ISETP.GE.AND P2, PT, R11, R0, PT ;  /* 0x000000000b00720c */ /* 0x000fc60003f46270 */
[----:B------:R1:W2:Y:S10]  /*13840*/  SHFL.IDX PT, R14, R6, 0x7, 0x181f ;  /* 0x00f81f00060e7f89 */ /* 0x0002b400000e0000 */
[----:B------:R-:W-:Y:S01]  /*13850*/  @!P2 LEA R21, R19, UR46, 0x1 ;  /* 0x0000002e1315ac11 */ /* 0x000fe2000f8e08ff */
[----:B0-----:R-:W-:-:S05]  /*13860*/  @!P2 IMAD.WIDE.U32 R4, R26, 0x2, R4 ;  /* 0x000000021a04a825 */ /* 0x001fca00078e0004 */
[----:B------:R1:W-:Y:S04]  /*13870*/  @!P2 LDGSTS.E.BYPASS.LTC128B.128 [R21+0x13400], desc[UR48][R4.64], !P0 ;  /* 0x134000000415afae */ /* 0x0003e8000c101d70 */
[----:B------:R1:W-:Y:S02]  /*13880*/  @!P2 LDGSTS.E.BYPASS.LTC128B.128 [R21+0x17400], desc[UR48][R4.64+0x80], !P1 ;  /* 0x174000800415afae */ /* 0x0003e4000c901d70 */
.L_x_1246:
[----:B------:R-:W-:Y:S01]  /*13890*/  VIADD R3, R3, 0x70 ;  /* 0x0000007003037836 */ /* 0x000fe20000000000 */
[----:B------:R-:W-:Y:S01]  /*138a0*/  BSSY B0, `(.L_x_1175) ;  /* 0x000000e000007945 */ /* 0x000fe20003800000 */
[----:B-12---:R-:W-:Y:S02]  /*138b0*/  IMAD.MOV.U32 R4, RZ, RZ, R14 ;  /* 0x000000ffff047224 */ /* 0x006fe400078e000e */
[----:B------:R-:W-:Y:S01]  /*138c0*/  IMAD.MOV.U32 R5, RZ, RZ, R10 ;  /* 0x000000ffff057224 */ /* 0x000fe200078e000a */
[----:B------:R-:W-:Y:S01]  /*138d0*/  ISETP.GE.AND P2, PT, R3, R0, PT ;  /* 0x000000000300720c */ /* 0x000fe20003f46270 */
[----:B------:R-:W-:-:S05]  /*138e0*/  IMAD.MOV.U32 R0, RZ, RZ, 0x1 ;  /* 0x00000001ff007424 */ /* 0x000fca00078e00ff */
        /* <DEDUP_REMOVED lines=9> */
.L_x_1176:
[----:B------:R-:W-:Y:S05]  /*13980*/  BSYNC B0 ;  /* 0x0000000000007941 */ /* 0x000fea0003800000 */
.L_x_1175:
[----:B------:R-:W-:Y:S01]  /*13990*/  NOP ;  /* 0x0000000000007918 */ /* 0x000fe20000000000 */
[----:B------:R-:W-:Y:S01]  /*139a0*/  SYNCS.ARRIVE.TRANS64.RED.A0T1 RZ, [UR46+0x28800], RZ ;  /* 0x028800ffffff79a7 */ /* 0x000fe2000820042e */
[----:B------:R-:W-:Y:S01]  /*139b0*/  ARRIVES.LDGSTSBAR.64.TRANSCNT [UR46+0x28800] ;  /* 0x02880000ff0079b0 */ /* 0x000fe20008000aae */
[----:B------:R-:W-:Y:S01]  /*139c0*/  NOP ;  /* 0x0000000000007918 */ /* 0x000fe20000000000 */
[----:B------:R-:W-:Y:S01]  /*139d0*/  SYNCS.ARRIVE.TRANS64.A1T0 RZ, [UR46+0x28800], RZ ;  /* 0x028800ffffff79a7 */ /* 0x000fe2000810002e */
[----:B------:R-:W-:-:S05]  /*139e0*/  VIADD R32, R32, 0xfffffffe ;  /* 0xfffffffe20207836 */ /* 0x000fca0000000000 */
[----:B------:R-:W-:Y:S01]  /*139f0*/  ISETP.GE.AND P1, PT, R32, UR52, PT ;  /* 0x0000003420007c0c */ /* 0x000fe2000bf26270 */
[----:B------:R-:W1:Y:S02]  /*13a00*/  SYNCS.PHASECHK.TRANS64.TRYWAIT P0, [UR46+0x28820], R0 ;  /* 0x02882000ff0075a7 */ /* 0x000e64000800016e */
[----:B-1----:R-:W-:Y:S10]  /*13a10*/  @!P0 BRA `(.L_x_1177) ;  /* 0x0000003000b48947 */ /* 0x002ff40003800000 */
.L_x_1247:
[----:B------:R-:W-:Y:S01]  /*13a20*/  IMAD.MOV.U32 R8, RZ, RZ, 0x1 ;  /* 0x00000001ff087424 */ /* 0x000fe200078e00ff */
[----:B------:R-:W-:Y:S01]  /*13a30*/  MOV R10, RZ ;  /* 0x000000ff000a7202 */ /* 0x000fe20000000f00 */
[----:B------:R-:W-:Y:S06]  /*13a40*/  @!P1 BRA `(.L_x_1178) ;  /* 0x0000001000309947 */ /* 0x000fec0003800000 */
[----:B------:R-:W-:Y:S01]  /*13a50*/  UIADD3 UR4, UR45, 0x1, URZ ;  /* 0x000000012d047890 */ /* 0x000fe2000fffe03f */
[----:B0-----:R-:W-:Y:S01]  /*13a60*/  LOP3.LUT R3, RZ, UR43, RZ, 0x33, !PT ;  /* 0x0000002bff037c12 */ /* 0x001fe2000f8e33ff */
[----:B------:R-:W-:Y:S01]  /*13a70*/  BSSY B0, `(.L_x_1178) ;  /* 0x0000109000007945 */ /* 0x000fe20003800000 */
[----:B------:R-:W-:Y:S01]  /*13a80*/  LOP3.LUT R5, RZ, UR42, RZ, 0x33, !PT ;  /* 0x0000002aff057c12 */ /* 0x000fe2000f8e33ff */
[----:B------:R-:W-:Y:S01]  /*13a90*/  UIMAD UR4, UR4, UR37, URZ ;  /* 0x00000025040472a4 */ /* 0x000fe2000f8e023f */
[----:B------:R-:W-:Y:S01]  /*13aa0*/  IADD3 R31, R33, R31, R28 ;  /* 0x0000001f211f7210 */ /* 0x000fe20007ffe01c */
[----:B------:R-:W-:Y:S02]  /*13ab0*/  IMAD.MOV.U32 R9, RZ, RZ, 0x1 ;  /* 0x00000001ff097424 */ /* 0x000fe400078e00ff */
[----:B------:R-:W-:Y:S02]  /*13ac0*/  IMAD.MOV.U32 R20, RZ, RZ, RZ ;  /* 0x000000ffff147224 */ /* 0x000fe400078e00ff */
[----:B------:R-:W-:Y:S01]  /*13ad0*/  LOP3.LUT R0, RZ, UR4, RZ, 0x33, !PT ;  /* 0x00000004ff007c12 */ /* 0x000fe2000f8e33ff */
[----:B------:R-:W-:Y:S01]  /*13ae0*/  VIADD R31, R31, 0xfffffe80 ;  /* 0xfffffe801f1f7836 */ /* 0x000fe20000000000 */
[----:B------:R-:W-:-:S02]  /*13af0*/  ULDC UR4, c[0x0][0x2f4] ;  /* 0x0000bd0000047ab9 */ /* 0x000fc40000000800 */
[----:B------:R-:W-:Y:S02]  /*13b00*/  VIADDMNMX R0, R0, -UR44, R3, !PT ;  /* 0x8000002c00007c46 */ /* 0x000fe4000f800103 */
[----:B------:R-:W-:Y:S02]  /*13b10*/  IADD3 R3, -R28, UR50, RZ ;  /* 0x000000321c037c10 */ /* 0x000fe4000fffe1ff */
[----:B------:R-:W-:Y:S02]  /*13b20*/  VIMNMX R0, R0, R5, !PT ;  /* 0x0000000500007248 */ /* 0x000fe40007fe0100 */
[----:B------:R-:W-:Y:S02]  /*13b30*/  ISETP.GE.AND P2, PT, R26, UR4, PT ;  /* 0x000000041a007c0c */ /* 0x000fe4000bf46270 */
[----:B------:R-:W-:Y:S01]  /*13b40*/  ISETP.GE.AND P1, PT, R25, UR4, PT ;  /* 0x0000000419007c0c */ /* 0x000fe2000bf26270 */
[C---:B------:R-:W-:Y:S01]  /*13b50*/  IMAD R3, R0.reuse, 0x80, R3 ;  /* 0x0000008000037824 */ /* 0x040fe200078e0203 */
[C---:B------:R-:W-:Y:S01]  /*13b60*/  IADD3 R22, -R0.reuse, -0x2, RZ ;  /* 0xfffffffe00167810 */ /* 0x040fe20007ffe1ff */
[----:B------:R-:W-:-:S02]  /*13b70*/  IMAD R21, R0, -0x80, R31 ;  /* 0xffffff8000157824 */ /* 0x000fc400078e021f */
[----:B------:R-:W-:-:S08]  /*13b80*/  VIADD R31, R3, 0x100 ;  /* 0x00000100031f7836 */ /* 0x000fd00000000000 */
.L_x_1191:
        /* <DEDUP_REMOVED lines=8> */
[--C-:B------:R-:W-:Y:S01]  /*13c10*/  SHF.R.S32.HI R5, RZ, 0x1f, R0.reuse ;  /* 0x0000001fff057819 */ /* 0x100fe20000011400 */
[----:B------:R-:W-:Y:S02]  /*13c20*/  IMAD.MOV.U32 R4, RZ, RZ, R0 ;  /* 0x000000ffff047224 */ /* 0x000fe400078e0000 */
[C---:B------:R-:W-:Y:S02]  /*13c30*/  IMAD R3, R30.reuse, UR5, R3 ;  /* 0x000000051e037c24 */ /* 0x040fe4000f8e0203 */
        /* <DEDUP_REMOVED lines=15> */
.L_x_1179:
[----:B------:R-:W-:Y:S01]  /*13d30*/  LEA R34, R10, UR46, 0x3 ;  /* 0x0000002e0a227c11 */ /* 0x000fe2000f8e18ff */
[----:B------:R-:W-:Y:S01]  /*13d40*/  BSSY B1, `(.L_x_1180) ;  /* 0x0000004000017945 */ /* 0x000fe20003800000 */
[----:B------:R-:W-:-:S04]  /*13d50*/  SHF.L.U32 R3, R8, 0x1f, RZ ;  /* 0x0000001f08037819 */ /* 0x000fc800000006ff */
[----:B------:R-:W0:Y:S02]  /*13d60*/  SYNCS.PHASECHK.TRANS64.TRYWAIT P0, [R34+URZ+0x28840], R3 ;  /* 0x02884003220075a7 */ /* 0x000e24000800017f */
[----:B0-----:R-:W-:Y:S05]  /*13d70*/  @!P0 BRA `(.L_x_1181) ;  /* 0x0000002c00f48947 */ /* 0x001fea0003800000 */
.L_x_1248:
[----:B------:R-:W-:Y:S05]  /*13d80*/  BSYNC B1 ;  /* 0x0000000000017941 */ /* 0x000fea0003800000 */
.L_x_1180:
        /* <DEDUP_REMOVED lines=10> */
[----:B0-----:R-:W-:Y:S01]  /*13e30*/  IMAD R3, R35, UR5, R0 ;  /* 0x0000000523037c24 */ /* 0x001fe2000f8e0200 */
        /* <DEDUP_REMOVED lines=13> */
[----:B------:R-:W-:Y:S01]  /*13f10*/  VIADD R5, R5, UR4 ;  /* 0x0000000405057c36 */ /* 0x000fe20008000000 */
[----:B------:R-:W-:-:S04]  /*13f20*/  UMOV UR4, 0xffffffff ;  /* 0xffffffff00047882 */ /* 0x000fc80000000000 */
[----:B------:R-:W-:Y:S01]  /*13f30*/  LEA.HI.X R5, R4, UR7, R5, 0x1, P0 ;  /* 0x0000000704057c11 */ /* 0x000fe200080f0c05 */
[----:B------:R-:W-:Y:S01]  /*13f40*/  IMAD R4, R10, 0x4000, R19 ;  /* 0x000040000a047824 */ /* 0x000fe200078e0213 */
[----:B------:R-:W-:Y:S06]  /*13f50*/  BRA.DIV UR4, `(.L_x_1182) ;  /* 0x0000002e04907947 */ /* 0x000fec000b800000 */
[----:B------:R-:W0:Y:S01]  /*13f60*/  SHFL.IDX PT, R14, R6, RZ, 0x181f ;  /* 0x00181fff060e7589 */ /* 0x000e2200000e0000 */
[----:B------:R-:W-:Y:S01]  /*13f70*/  IMAD.SHL.U32 R3, R26, 0x2, RZ ;  /* 0x000000021a037824 */ /* 0x000fe200078e00ff */
[----:B------:R-:W-:Y:S02]  /*13f80*/  LEA R4, R4, UR46, 0x1 ;  /* 0x0000002e04047c11 */ /* 0x000fe4000f8e08ff */
[----:B------:R-:W1:Y:S04]  /*13f90*/  SHFL.IDX PT, R0, R5, RZ, 0x181f ;  /* 0x00181fff05007589 */ /* 0x000e6800000e0000 */
[----:B------:R-:W2:Y:S04]  /*13fa0*/  SHFL.IDX PT, R37, R6, 0x1, 0x181f ;  /* 0x00381f0006257f89 */ /* 0x000ea800000e0000 */
[----:B------:R-:W-:Y:S01]  /*13fb0*/  SHFL.IDX PT, R7, R5, 0x2, 0x181f ;  /* 0x00581f0005077f89 */ /* 0x000fe200000e0000 */
[----:B0-----:R-:W-:-:S05]  /*13fc0*/  IADD3 R14, P0, R14, R3, RZ ;  /* 0x000000030e0e7210 */ /* 0x001fca0007f1e0ff */
[----:B-1----:R-:W-:Y:S02]  /*13fd0*/  IMAD.X R15, RZ, RZ, R0, P0 ;  /* 0x000000ffff0f7224 */ /* 0x002fe400000e0600 */
        /* <DEDUP_REMOVED lines=12> */
[----:B------:R-:W-:Y:S01]  /*140a0*/  IADD3 R14, P0, R37, R3, RZ ;  /* 0x00000003250e7210 */ /* 0x000fe20007f1e0ff */
[----:B------:R-:W-:Y:S04]  /*140b0*/  SHFL.IDX PT, R7, R5, 0x5, 0x181f ;  /* 0x00b81f0005077f89 */ /* 0x000fe800000e0000 */
[----:B------:R-:W1:Y:S01]  /*140c0*/  SHFL.IDX PT, R37, R6, 0x4, 0x181f ;  /* 0x00981f0006257f89 */ /* 0x000e6200000e0000 */
[----:B0-----:R-:W-:-:S03]  /*140d0*/  IMAD.X R15, RZ, RZ, R0, P0 ;  /* 0x000000ffff0f7224 */ /* 0x001fc600000e0600 */
[----:B------:R-:W0:Y:S04]  /*140e0*/  SHFL.IDX PT, R0, R5, 0x4, 0x181f ;  /* 0x00981f0005007f89 */ /* 0x000e2800000e0000 */
[----:B------:R-:W-:Y:S04]  /*140f0*/  LDGSTS.E.BYPASS.LTC128B.128 [R4+0x19400], desc[UR48][R12.64], !P4 ;  /* 0x194000000c047fae */ /* 0x000fe8000e101d70 */
[----:B------:R1:W-:Y:S04]  /*14100*/  LDGSTS.E.BYPASS.LTC128B.128 [R4+0x1d400], desc[UR48][R12.64+0x80], !P3 ;  /* 0x1d4000800c047fae */ /* 0x0003e8000d901d70 */
[----:B------:R-:W-:Y:S04]  /*14110*/  LDGSTS.E.BYPASS.LTC128B.128 [R4+0x19c00], desc[UR48][R14.64], !P4 ;  /* 0x19c000000e047fae */ /* 0x000fe8000e101d70 */
[----:B------:R2:W-:Y:S01]  /*14120*/  LDGSTS.E.BYPASS.LTC128B.128 [R4+0x1dc00], desc[UR48][R14.64+0x80], !P3 ;  /* 0x1dc000800e047fae */ /* 0x0005e2000d901d70 */
[----:B-1----:R-:W-:-:S03]  /*14130*/  IADD3 R12, P0, R37, R3, RZ ;  /* 0x00000003250c7210 */ /* 0x002fc60007f1e0ff */
[----:B------:R-:W-:Y:S01]  /*14140*/  SHFL.IDX PT, R37, R6, 0x6, 0x181f ;  /* 0x00d81f0006257f89 */ /* 0x000fe200000e0000 */
[----:B0-----:R-:W-:-:S03]  /*14150*/  IADD3.X R13, RZ, R0, RZ, P0, !PT ;  /* 0x00000000ff0d7210 */ /* 0x001fc600007fe4ff */
        /* <DEDUP_REMOVED lines=9> */
[----:B------:R0:W-:Y:S01]  /*141f0*/  LDGSTS.E.BYPASS.LTC128B.128 [R4+0x1ac00], desc[UR48][R14.64], !P4 ;  /* 0x1ac000000e047fae */ /* 0x0001e2000e101d70 */
[----:B------:R-:W-:-:S03]  /*14200*/  IMAD.X R13, RZ, RZ, R0, P0 ;  /* 0x000000ffff0d7224 */ /* 0x000fc600000e0600 */
[----:B------:R0:W-:Y:S04]  /*14210*/  LDGSTS.E.BYPASS.LTC128B.128 [R4+0x1ec00], desc[UR48][R14.64+0x80], !P3 ;  /* 0x1ec000800e047fae */ /* 0x0001e8000d901d70 */
[----:B------:R0:W-:Y:S04]  /*14220*/  LDGSTS.E.BYPASS.LTC128B.128 [R4+0x1b400], desc[UR48][R12.64], !P4 ;  /* 0x1b4000000c047fae */ /* 0x0001e8000e101d70 */
[----:B--23--:R0:W-:Y:S02]  /*14230*/  LDGSTS.E.BYPASS.LTC128B.128 [R4+0x1f400], desc[UR48][R12.64+0x80], !P3 ;  /* 0x1f4000800c047fae */ /* 0x00c1e4000d901d70 */
.L_x_1266:
        /* <DEDUP_REMOVED lines=9> */
.L_x_1183:
        /* <DEDUP_REMOVED lines=10> */
.L_x_1184:
[----:B------:R2:W-:Y:S01]  /*14370*/  SYNCS.ARRIVE.TRANS64.A1T0 RZ, [R34+URZ+0x28830], RZ ;  /* 0x028830ff22ff79a7 */ /* 0x0005e2000810003f */
[----:B------:R-:W-:Y:S05]  /*14380*/  @!P4 BRA `(.L_x_1185) ;  /* 0x000000000004c947 */ /* 0x000fea0003800000 */
[----:B------:R-:W-:Y:S01]  /*14390*/  BPT.TRAP 0x1 ;  /* 0x000000040000795c */ /* 0x000fe20000300000 */
.L_x_1185:
[----:B------:R-:W-:Y:S01]  /*143a0*/  SHF.L.U32 R5, R9, 0x1f, RZ ;  /* 0x0000001f09057819 */ /* 0x000fe200000006ff */
[----:B------:R-:W-:Y:S01]  /*143b0*/  BSSY B1, `(.L_x_1186) ;  /* 0x0000004000017945 */ /* 0x000fe20003800000 */
[----:B------:R-:W-:-:S04]  /*143c0*/  LEA R0, R20, UR46, 0x3 ;  /* 0x0000002e14007c11 */ /* 0x000fc8000f8e18ff */
[----:B------:R-:W3:Y:S02]  /*143d0*/  SYNCS.PHASECHK.TRANS64.TRYWAIT P0, [R0+URZ+0x28860], R5 ;  /* 0x02886005000075a7 */ /* 0x000ee4000800017f */
[----:B---3--:R-:W-:Y:S05]  /*143e0*/  @!P0 BRA `(.L_x_1187) ;  /* 0x0000003000c88947 */ /* 0x008fea0003800000 */
.L_x_1267:
[----:B------:R-:W-:Y:S05]  /*143f0*/  BSYNC B1 ;  /* 0x0000000000017941 */ /* 0x000fea0003800000 */
.L_x_1186:
        /* <DEDUP_REMOVED lines=8> */
[----:B------:R-:W0:Y:S02]  /*14480*/  SHFL.IDX PT, R14, R16, 0x1, 0x181f ;  /* 0x00381f00100e7f89 */ /* 0x000e2400000e0000 */
[----:B-1----:R-:W-:Y:S01]  /*14490*/  IMAD.X R5, RZ, RZ, R5, P0 ;  /* 0x000000ffff057224 */ /* 0x002fe200000e0605 */
[----:B------:R-:W-:-:S13]  /*144a0*/  ISETP.LT.OR P0, PT, R31, 0x1, P2 ;  /* 0x000000011f00780c */ /* 0x000fda0001701670 */
[----:B------:R-:W-:Y:S01]  /*144b0*/  LDGSTS.E.BYPASS.LTC128B.128 [R7+0x400], desc[UR48][R4.64], !P0 ;  /* 0x0040000004077fae */ /* 0x000fe2000c101d70 */
[----:B------:R-:W-:-:S13]  /*144c0*/  ISETP.LT.OR P0, PT, R31, 0x1, P1 ;  /* 0x000000011f00780c */ /* 0x000fda0000f01670 */
[----:B------:R1:W-:Y:S01]  /*144d0*/  LDGSTS.E.BYPASS.LTC128B.128 [R7+0x4400], desc[UR48][R4.64+0x80], !P0 ;  /* 0x0440008004077fae */ /* 0x0003e2000c101d70 */
[----:B0-----:R-:W-:-:S03]  /*144e0*/  IADD3 R12, P0, R14, R3, RZ ;  /* 0x000000030e0c7210 */ /* 0x001fc60007f1e0ff */
[----:B------:R-:W1:Y:S02]  /*144f0*/  SHFL.IDX PT, R14, R16, 0x2, 0x181f ;  /* 0x00581f00100e7f89 */ /* 0x000e6400000e0000 */
[----:B------:R-:W-:Y:S01]  /*14500*/  IMAD.X R13, RZ, RZ, R6, P0 ;  /* 0x000000ffff0d7224 */ /* 0x000fe200000e0606 */
[----:B------:R-:W-:Y:S01]  /*14510*/  ISETP.LT.OR P0, PT, R31, 0x11, P2 ;  /* 0x000000111f00780c */ /* 0x000fe20001701670 */
[----:B------:R-:W0:-:S12]  /*14520*/  SHFL.IDX PT, R6, R2, 0x2, 0x181f ;  /* 0x00581f0002067f89 */ /* 0x000e1800000e0000 */
[----:B------:R-:W-:Y:S01]  /*14530*/  LDGSTS.E.BYPASS.LTC128B.128 [R7+0xc00], desc[UR48][R12.64], !P0 ;  /* 0x00c000000c077fae */ /* 0x000fe2000c101d70 */
[----:B------:R-:W-:-:S13]  /*14540*/  ISETP.LT.OR P0, PT, R31, 0x11, P1 ;  /* 0x000000111f00780c */ /* 0x000fda0000f01670 */
[----:B------:R3:W-:Y:S01]  /*14550*/  LDGSTS.E.BYPASS.LTC128B.128 [R7+0x4c00], desc[UR48][R12.64+0x80], !P0 ;  /* 0x04c000800c077fae */ /* 0x0007e2000c101d70 */
[----:B-1----:R-:W-:-:S03]  /*14560*/  IADD3 R4, P0, R14, R3, RZ ;  /* 0x000000030e047210 */ /* 0x002fc60007f1e0ff */
[----:B------:R-:W3:Y:S02]  /*14570*/  SHFL.IDX PT, R14, R16, 0x3, 0x181f ;  /* 0x00781f00100e7f89 */ /* 0x000ee400000e0000 */
[----:B0-----:R-:W-:Y:S01]  /*14580*/  IMAD.X R5, RZ, RZ, R6, P0 ;  /* 0x000000ffff057224 */ /* 0x001fe200000e0606 */
[----:B------:R-:W-:Y:S01]  /*14590*/  ISETP.LT.OR P0, PT, R31, 0x21, P2 ;  /* 0x000000211f00780c */ /* 0x000fe20001701670 */
[----:B------:R-:W0:-:S12]  /*145a0*/  SHFL.IDX PT, R6, R2, 0x3, 0x181f ;  /* 0x00781f0002067f89 */ /* 0x000e1800000e0000 */
[----:B------:R-:W-:Y:S01]  /*145b0*/  LDGSTS.E.BYPASS.LTC128B.128 [R7+0x1400], desc[UR48][R4.64], !P0 ;  /* 0x0140000004077fae */ /* 0x000fe2000c101d70 */
[----:B------:R-:W-:-:S13]  /*145c0*/  ISETP.LT.OR P0, PT, R31, 0x21, P1 ;  /* 0x000000211f00780c */ /* 0x000fda0000f01670 */
[----:B------:R1:W-:Y:S01]  /*145d0*/  LDGSTS.E.BYPASS.LTC128B.128 [R7+0x5400], desc[UR48][R4.64+0x80], !P0 ;  /* 0x0540008004077fae */ /* 0x0003e2000c101d70 */
[----:B---3--:R-:W-:-:S03]  /*145e0*/  IADD3 R12, P0, R14, R3, RZ ;  /* 0x000000030e0c7210 */ /* 0x008fc60007f1e0ff */
[----:B------:R-:W1:Y:S02]  /*145f0*/  SHFL.IDX PT, R14, R16, 0x4, 0x181f ;  /* 0x00981f00100e7f89 */ /* 0x000e6400000e0000 */
[----:B0-----:R-:W-:Y:S01]  /*14600*/  IMAD.X R13, RZ, RZ, R6, P0 ;  /* 0x000000ffff0d7224 */ /* 0x001fe200000e0606 */
        /* <DEDUP_REMOVED lines=14> */
[----:B------:R-:W1:Y:S01]  /*146f0*/  SHFL.IDX PT, R14, R16, 0x6, 0x181f ;  /* 0x00d81f00100e7f89 */ /* 0x000e6200000e0000 */
[----:B0-----:R-:W-:Y:S02]  /*14700*/  IADD3.X R13, RZ, R6, RZ, P0, !PT ;  /* 0x00000006ff0d7210 */ /* 0x001fe400007fe4ff */
[----:B------:R-:W-:Y:S01]  /*14710*/  ISETP.LT.OR P0, PT, R31, 0x51, P2 ;  /* 0x000000511f00780c */ /* 0x000fe20001701670 */
[----:B------:R-:W0:-:S12]  /*14720*/  SHFL.IDX PT, R6, R2, 0x6, 0x181f ;  /* 0x00d81f0002067f89 */ /* 0x000e1800000e0000 */
[----:B------:R3:W-:Y:S01]  /*14730*/  LDGSTS.E.BYPASS.LTC128B.128 [R7+0x2c00], desc[UR48][R12.64], !P0 ;  /* 0x02c000000c077fae */ /* 0x0007e2000c101d70 */
[----:B------:R-:W-:-:S13]  /*14740*/  ISETP.LT.OR P0, PT, R31, 0x51, P1 ;  /* 0x000000511f00780c */ /* 0x000fda0000f01670 */
[----:B------:R3:W-:Y:S01]  /*14750*/  LDGSTS.E.BYPASS.LTC128B.128 [R7+0x6c00], desc[UR48][R12.64+0x80], !P0 ;  /* 0x06c000800c077fae */ /* 0x0007e2000c101d70 */
[----:B-1----:R-:W-:-:S03]  /*14760*/  IADD3 R4, P0, R14, R3, RZ ;  /* 0x000000030e047210 */ /* 0x002fc60007f1e0ff */
[----:B------:R3:W1:Y:S02]  /*14770*/  SHFL.IDX PT, R14, R16, 0x7, 0x181f ;  /* 0x00f81f00100e7f89 */ /* 0x00066400000e0000 */
[----:B0-----:R-:W-:Y:S01]  /*14780*/  IMAD.X R5, RZ, RZ, R6, P0 ;  /* 0x000000ffff057224 */ /* 0x001fe200000e0606 */
[----:B------:R-:W-:Y:S01]  /*14790*/  ISETP.LT.OR P0, PT, R31, 0x61, P2 ;  /* 0x000000611f00780c */ /* 0x000fe20001701670 */
[----:B------:R3:W4:-:S12]  /*147a0*/  SHFL.IDX PT, R6, R2, 0x7, 0x181f ;  /* 0x00f81f0002067f89 */ /* 0x00071800000e0000 */
[----:B------:R3:W-:Y:S01]  /*147b0*/  LDGSTS.E.BYPASS.LTC128B.128 [R7+0x3400], desc[UR48][R4.64], !P0 ;  /* 0x0340000004077fae */ /* 0x0007e2000c101d70 */
[----:B------:R-:W-:-:S13]  /*147c0*/  ISETP.LT.OR P0, PT, R31, 0x61, P1 ;  /* 0x000000611f00780c */ /* 0x000fda0000f01670 */
[----:B-1--4-:R3:W-:Y:S02]  /*147d0*/  LDGSTS.E.BYPASS.LTC128B.128 [R7+0x7400], desc[UR48][R4.64+0x80], !P0 ;  /* 0x0740008004077fae */ /* 0x0127e4000c101d70 */
.L_x_1285:
[----:B---3--:R-:W-:Y:S01]  /*147e0*/  IADD3 R2, P0, R14, R3, RZ ;  /* 0x000000030e027210 */ /* 0x008fe20007f1e0ff */
        /* <DEDUP_REMOVED lines=9> */
[C---:B------:R-:W-:Y:S02]  /*14880*/  IMAD.WIDE.U32 R4, R32.reuse, UR4, R4 ;  /* 0x0000000420047c25 */ /* 0x040fe4000f8e0004 */
[----:B------:R-:W-:Y:S01]  /*14890*/  @!PT LDS RZ, [RZ] ;  /* 0x00000000fffff984 */ /* 0x000fe20000000800 */
[----:B------:R-:W-:Y:S01]  /*148a0*/  @!PT LDS RZ, [RZ] ;  /* 0x00000000fffff984 */ /* 0x000fe20000000800 */
[----:B------:R-:W-:Y:S01]  /*148b0*/  @!PT LDS RZ, [RZ] ;  /* 0x00000000fffff984 */ /* 0x000fe20000000800 */
[----:B------:R0:W-:Y:S01]  /*148c0*/  LDGSTS.E.BYPASS.LTC128B.128 [R7+0x3c00], desc[UR48][R2.64], !P0 ;  /* 0x03c0000002077fae */ /* 0x0001e2000c101d70 */
[----:B------:R-:W-:Y:S01]  /*148d0*/  ISETP.LT.OR P0, PT, R31, 0x71, P1 ;  /* 0x000000711f00780c */ /* 0x000fe20000f01670 */
[----:B------:R-:W-:-:S04]  /*148e0*/  IMAD R33, R32, UR5, R33 ;  /* 0x0000000520217c24 */ /* 0x000fc8000f8e0221 */
[----:B------:R-:W-:-:S08]  /*148f0*/  IMAD.IADD R33, R5, 0x1, R33 ;  /* 0x0000000105217824 */ /* 0x000fd000078e0221 */
[----:B------:R0:W-:Y:S01]  /*14900*/  LDGSTS.E.BYPASS.LTC128B.128 [R7+0x7c00], desc[UR48][R2.64+0x80], !P0 ;  /* 0x07c0008002077fae */ /* 0x0001e2000c101d70 */
[----:B------:R-:W-:Y:S01]  /*14910*/  PLOP3.LUT P0, PT, PT, PT, PT, 0x80, 0x0 ;  /* 0x000000000000781c */ /* 0x000fe20003f0f070 */
[----:B------:R-:W-:-:S12]  /*14920*/  NOP ;  /* 0x0000000000007918 */ /* 0x000fd80000000000 */
.L_x_1189:
        /* <DEDUP_REMOVED lines=10> */
.L_x_1190:
        /* <DEDUP_REMOVED lines=14> */
[----:B------:R-:W-:Y:S01]  /*14ab0*/  LEA R16, P0, R4, UR6, 0x1 ;  /* 0x0000000604107c11 */ /* 0x000fe2000f8008ff */
[----:B------:R-:W-:-:S05]  /*14ac0*/  VIADD R3, R5, UR4 ;  /* 0x0000000405037c36 */ /* 0x000fca0008000000 */
[----:B------:R-:W-:Y:S02]  /*14ad0*/  LEA.HI.X R2, R4, UR7, R3, 0x1, P0 ;  /* 0x0000000704027c11 */ /* 0x000fe400080f0c03 */
[----:B------:R-:W-:-:S13]  /*14ae0*/  ISETP.GT.AND P0, PT, R22, UR52, PT ;  /* 0x0000003416007c0c */ /* 0x000fda000bf04270 */
[----:B-1----:R-:W-:Y:S05]  /*14af0*/  @P0 BRA `(.L_x_1191) ;  /* 0xfffffff000240947 */ /* 0x002fea000383ffff */
[----:B------:R-:W-:Y:S05]  /*14b00*/  BSYNC B0 ;  /* 0x0000000000007941 */ /* 0x000fea0003800000 */
.L_x_1178:
[----:B------:R-:W-:-:S13]  /*14b10*/  ISETP.NE.AND P0, PT, R18, 0x3, PT ;  /* 0x000000031200780c */ /* 0x000fda0003f05270 */
[----:B------:R-:W-:Y:S05]  /*14b20*/  @!P0 BRA `(.L_x_1192) ;  /* 0x0000000000048947 */ /* 0x000fea0003800000 */
[----:B------:R-:W-:Y:S01]  /*14b30*/  BPT.TRAP 0x1 ;  /* 0x000000040000795c */ /* 0x000fe20000300000 */
.L_x_1192:
[----:B0-----:R-:W-:Y:S01]  /*14b40*/  LEA R0, R10, UR46, 0x3 ;  /* 0x0000002e0a007c11 */ /* 0x001fe2000f8e18ff */
[----:B------:R-:W-:Y:S01]  /*14b50*/  IMAD.MOV.U32 R3, RZ, RZ, -0x80 ;  /* 0xffffff80ff037424 */ /* 0x000fe200078e00ff */
[----:B------:R-:W-:Y:S01]  /*14b60*/  SHF.L.U32 R5, R8, 0x1f, RZ ;  /* 0x0000001f08057819 */ /* 0x000fe200000006ff */
[----:B------:R-:W-:Y:S01]  /*14b70*/  BSSY B0, `(.L_x_1193) ;  /* 0x0000006000007945 */ /* 0x000fe20003800000 */
[----:B------:R-:W-:Y:S02]  /*14b80*/  IMAD R6, R10, 0x4000, R19 ;  /* 0x000040000a067824 */ /* 0x000fe400078e0213 */
[----:B------:R-:W0:Y:S01]  /*14b90*/  SYNCS.PHASECHK.TRANS64.TRYWAIT P0, [R0+URZ+0x28860], R5 ;  /* 0x02886005000075a7 */ /* 0x000e22000800017f */
[----:B------:R-:W-:-:S04]  /*14ba0*/  IMAD R3, R22, R3, UR50 ;  /* 0x0000003216037e24 */ /* 0x000fc8000f8e0203 */
[----:B------:R-:W-:Y:S01]  /*14bb0*/  IMAD.IADD R28, R3, 0x1, -R28 ;  /* 0x00000001031c7824 */ /* 0x000fe200078e0a1c */
[----:B0-----:R-:W-:Y:S06]  /*14bc0*/  @!P0 BRA `(.L_x_1194) ;  /* 0x0000003400988947 */ /* 0x001fec0003800000 */
.L_x_1286:
[----:B------:R-:W-:Y:S05]  /*14bd0*/  BSYNC B0 ;  /* 0x0000000000007941 */ /* 0x000fea0003800000 */
.L_x_1193:
[----:B------:R-:W-:-:S03]  /*14be0*/  UMOV UR4, 0xffffffff ;  /* 0xffffffff00047882 */ /* 0x000fc60000000000 */
[----:B------:R-:W-:Y:S05]  /*14bf0*/  BRA.DIV UR4, `(.L_x_1195) ;  /* 0x0000003604a07947 */ /* 0x000fea000b800000 */
[----:B0-----:R-:W0:Y:S01]  /*14c00*/  SHFL.IDX PT, R5, R2, RZ, 0x181f ;  /* 0x00181fff02057589 */ /* 0x001e2200000e0000 */
[----:B------:R-:W-:Y:S01]  /*14c10*/  ULDC UR4, c[0x0][0x2f4] ;  /* 0x0000bd0000047ab9 */ /* 0x000fe20000000800 */
[----:B------:R-:W-:Y:S02]  /*14c20*/  LEA R3, R6, UR46, 0x1 ;  /* 0x0000002e06037c11 */ /* 0x000fe4000f8e08ff */
[----:B------:R-:W1:Y:S01]  /*14c30*/  SHFL.IDX PT, R4, R16, RZ, 0x181f ;  /* 0x00181fff10047589 */ /* 0x000e6200000e0000 */
[----:B------:R-:W-:Y:S02]  /*14c40*/  ISETP.GE.AND P1, PT, R26, UR4, PT ;  /* 0x000000041a007c0c */ /* 0x000fe4000bf26270 */
[----:B------:R-:W-:Y:S01]  /*14c50*/  ISETP.GE.AND P0, PT, R25, UR4, PT ;  /* 0x0000000419007c0c */ /* 0x000fe2000bf06270 */
[----:B------:R-:W-:Y:S01]  /*14c60*/  SHFL.IDX PT, R19, R2, 0x1, 0x181f ;  /* 0x00381f0002137f89 */ /* 0x000fe200000e0000 */
[C---:B------:R-:W-:Y:S02]  /*14c70*/  ISETP.LT.OR P4, PT, R28.reuse, 0x1, P1 ;  /* 0x000000011c00780c */ /* 0x040fe40000f81670 */
[C---:B------:R-:W-:Y:S01]  /*14c80*/  ISETP.LT.OR P5, PT, R28.reuse, 0x1, P0 ;  /* 0x000000011c00780c */ /* 0x040fe200007a1670 */
[----:B------:R-:W3:Y:S01]  /*14c90*/  SHFL.IDX PT, R14, R16, 0x1, 0x181f ;  /* 0x00381f00100e7f89 */ /* 0x000ee200000e0000 */
[----:B------:R-:W-:-:S02]  /*14ca0*/  ISETP.LT.OR P2, PT, R28, 0x11, P1 ;  /* 0x000000111c00780c */ /* 0x000fc40000f41670 */
[----:B------:R-:W-:Y:S01]  /*14cb0*/  ISETP.LT.OR P3, PT, R28, 0x11, P0 ;  /* 0x000000111c00780c */ /* 0x000fe20000761670 */
[----:B------:R-:W-:Y:S04]  /*14cc0*/  SHFL.IDX PT, R23, R2, 0x2, 0x181f ;  /* 0x00581f0002177f89 */ /* 0x000fe800000e0000 */
[----:B------:R-:W4:Y:S01]  /*14cd0*/  SHFL.IDX PT, R22, R16, 0x2, 0x181f ;  /* 0x00581f0010167f89 */ /* 0x000f2200000e0000 */
[----:B0-----:R-:W-:-:S03]  /*14ce0*/  IMAD.MOV.U32 R7, RZ, RZ, R5 ;  /* 0x000000ffff077224 */ /* 0x001fc600078e0005 */
[----:B------:R-:W0:Y:S01]  /*14cf0*/  SHFL.IDX PT, R24, R16, 0x4, 0x181f ;  /* 0x00981f0010187f89 */ /* 0x000e2200000e0000 */
[----:B-1----:R-:W-:-:S03]  /*14d00*/  IMAD.MOV.U32 R6, RZ, RZ, R4 ;  /* 0x000000ffff067224 */ /* 0x002fc600078e0004 */
[----:B------:R-:W1:Y:S01]  /*14d10*/  SHFL.IDX PT, R9, R2, 0x4, 0x181f ;  /* 0x00981f0002097f89 */ /* 0x000e6200000e0000 */
[----:B------:R-:W-:-:S03]  /*14d20*/  IMAD.WIDE.U32 R6, R26, 0x2, R6 ;  /* 0x000000021a067825 */ /* 0x000fc600078e0006 */
[----:B------:R-:W-:Y:S01]  /*14d30*/  SHFL.IDX PT, R21, R2, 0x3, 0x181f ;  /* 0x00781f0002157f89 */ /* 0x000fe200000e0000 */
[----:B---3--:R-:W-:-:S03]  /*14d40*/  IMAD.MOV.U32 R4, RZ, RZ, R14 ;  /* 0x000000ffff047224 */ /* 0x008fc600078e000e */
[----:B------:R-:W3:Y:S01]  /*14d50*/  SHFL.IDX PT, R20, R16, 0x3, 0x181f ;  /* 0x00781f0010147f89 */ /* 0x000ee200000e0000 */
[----:B------:R-:W-:-:S03]  /*14d60*/  IMAD.MOV.U32 R5, RZ, RZ, R19 ;  /* 0x000000ffff057224 */ /* 0x000fc600078e0013 */
[----:B------:R-:W-:Y:S01]  /*14d70*/  LDGSTS.E.BYPASS.LTC128B.128 [R3+0x400], desc[UR48][R6.64], !P4 ;  /* 0x0040000006037fae */ /* 0x000fe2000e101d70 */
[----:B------:R-:W-:Y:S01]  /*14d80*/  ISETP.LT.OR P4, PT, R28, 0x21, P1 ;  /* 0x000000211c00780c */ /* 0x000fe20000f81670 */
[----:B------:R-:W-:Y:S02]  /*14d90*/  IMAD.WIDE.U32 R4, R26, 0x2, R4 ;  /* 0x000000021a047825 */ /* 0x000fe400078e0004 */
[----:B------:R5:W-:Y:S01]  /*14da0*/  LDGSTS.E.BYPASS.LTC128B.128 [R3+0x4400], desc[UR48][R6.64+0x80], !P5 ;  /* 0x0440008006037fae */ /* 0x000be2000e901d70 */
[----:B------:R-:W-:Y:S01]  /*14db0*/  ISETP.LT.OR P5, PT, R28, 0x21, P0 ;  /* 0x000000211c00780c */ /* 0x000fe200007a1670 */
[----:B----4-:R-:W-:Y:S02]  /*14dc0*/  IMAD.WIDE.U32 R22, R26, 0x2, R22 ;  /* 0x000000021a167825 */ /* 0x010fe400078e0016 */
[----:B------:R-:W5:Y:S01]  /*14dd0*/  SHFL.IDX PT, R19, R2, 0x5, 0x181f ;  /* 0x00b81f0002137f89 */ /* 0x000f6200000e0000 */
[----:B0-----:R-:W-:-:S03]  /*14de0*/  MOV R12, R24 ;  /* 0x00000018000c7202 */ /* 0x001fc60000000f00 */
[----:B------:R-:W0:Y:S01]  /*14df0*/  SHFL.IDX PT, R14, R16, 0x5, 0x181f ;  /* 0x00b81f00100e7f89 */ /* 0x000e2200000e0000 */
[----:B-1----:R-:W-:Y:S02]  /*14e00*/  IMAD.MOV.U32 R13, RZ, RZ, R9 ;  /* 0x000000ffff0d7224 */ /* 0x002fe400078e0009 */
[----:B------:R-:W-:Y:S01]  /*14e10*/  IMAD.MOV.U32 R9, RZ, RZ, RZ ;  /* 0x000000ffff097224 */ /* 0x000fe200078e00ff */
[----:B------:R-:W1:Y:S01]  /*14e20*/  SHFL.IDX PT, R25, R2, 0x6, 0x181f ;  /* 0x00d81f0002197f89 */ /* 0x000e6200000e0000 */
[----:B------:R-:W-:-:S03]  /*14e30*/  IMAD.WIDE.U32 R12, R26, 0x2, R12 ;  /* 0x000000021a0c7825 */ /* 0x000fc600078e000c */
[----:B------:R-:W4:Y:S01]  /*14e40*/  SHFL.IDX PT, R30, R16, 0x6, 0x181f ;  /* 0x00d81f00101e7f89 */ /* 0x000f2200000e0000 */
[----:B---3--:R-:W-:-:S03]  /*14e50*/  IMAD.WIDE.U32 R20, R26, 0x2, R20 ;  /* 0x000000021a147825 */ /* 0x008fc600078e0014 */
[----:B------:R-:W-:Y:S01]  /*14e60*/  LDGSTS.E.BYPASS.LTC128B.128 [R3+0xc00], desc[UR48][R4.64], !P2 ;  /* 0x00c0000004037fae */ /* 0x000fe2000d101d70 */
[----:B------:R-:W-:-:S03]  /*14e70*/  ISETP.LT.OR P2, PT, R28, 0x31, P1 ;  /* 0x000000311c00780c */ /* 0x000fc60000f41670 */
[----:B------:R1:W-:Y:S01]  /*14e80*/  LDGSTS.E.BYPASS.LTC128B.128 [R3+0x4c00], desc[UR48][R4.64+0x80], !P3 ;  /* 0x04c0008004037fae */ /* 0x0003e2000d901d70 */
[----:B------:R-:W-:-:S03]  /*14e90*/  ISETP.LT.OR P3, PT, R28, 0x31, P0 ;  /* 0x000000311c00780c */ /* 0x000fc60000761670 */
[----:B------:R3:W-:Y:S01]  /*14ea0*/  LDGSTS.E.BYPASS.LTC128B.128 [R3+0x1400], desc[UR48][R22.64], !P4 ;  /* 0x0140000016037fae */ /* 0x0007e2000e101d70 */
[C---:B------:R-:W-:Y:S01]  /*14eb0*/  ISETP.LT.OR P4, PT, R28.reuse, 0x41, P1 ;  /* 0x000000411c00780c */ /* 0x040fe20000f81670 */
[----:B-----5:R-:W-:Y:S02]  /*14ec0*/  IMAD.MOV.U32 R7, RZ, RZ, R19 ;  /* 0x000000ffff077224 */ /* 0x020fe400078e0013 */
[----:B------:R3:W-:Y:S01]  /*14ed0*/  LDGSTS.E.BYPASS.LTC128B.128 [R3+0x5400], desc[UR48][R22.64+0x80], !P5 ;  /* 0x0540008016037fae */ /* 0x0007e2000e901d70 */
[C---:B------:R-:W-:Y:S01]  /*14ee0*/  ISETP.LT.OR P5, PT, R28.reuse, 0x41, P0 ;  /* 0x000000411c00780c */ /* 0x040fe200007a1670 */
[----:B0-----:R-:W-:Y:S02]  /*14ef0*/  IMAD.MOV.U32 R6, RZ, RZ, R14 ;  /* 0x000000ffff067224 */ /* 0x001fe400078e000e */
[----:B------:R3:W-:Y:S01]  /*14f00*/  LDGSTS.E.BYPASS.LTC128B.128 [R3+0x1c00], desc[UR48][R20.64], !P2 ;  /* 0x01c0000014037fae */ /* 0x0007e2000d101d70 */
[----:B------:R-:W-:Y:S01]  /*14f10*/  ISETP.LT.OR P2, PT, R28, 0x51, P1 ;  /* 0x000000511c00780c */ /* 0x000fe20000f41670 */
[----:B-1----:R-:W-:-:S02]  /*14f20*/  IMAD.MOV.U32 R5, RZ, RZ, R25 ;  /* 0x000000ffff057224 */ /* 0x002fc400078e0019 */
[----:B------:R3:W-:Y:S01]  /*14f30*/  LDGSTS.E.BYPASS.LTC128B.128 [R3+0x5c00], desc[UR48][R20.64+0x80], !P3 ;  /* 0x05c0008014037fae */ /* 0x0007e2000d901d70 */
[C---:B------:R-:W-:Y:S01]  /*14f40*/  ISETP.LT.OR P3, PT, R28.reuse, 0x51, P0 ;  /* 0x000000511c00780c */ /* 0x040fe20000761670 */
[----:B----4-:R-:W-:Y:S02]  /*14f50*/  IMAD.MOV.U32 R4, RZ, RZ, R30 ;  /* 0x000000ffff047224 */ /* 0x010fe400078e001e */
[----:B------:R3:W-:Y:S01]  /*14f60*/  LDGSTS.E.BYPASS.LTC128B.128 [R3+0x2400], desc[UR48][R12.64], !P4 ;  /* 0x024000000c037fae */ /* 0x0007e2000e101d70 */
[----:B------:R-:W-:Y:S01]  /*14f70*/  ISETP.LT.OR P4, PT, R28, 0x61, P1 ;  /* 0x000000611c00780c */ /* 0x000fe20000f81670 */
[----:B------:R-:W-:Y:S02]  /*14f80*/  IMAD.WIDE.U32 R6, R26, 0x2, R6 ;  /* 0x000000021a067825 */ /* 0x000fe400078e0006 */
[----:B------:R3:W-:Y:S01]  /*14f90*/  LDGSTS.E.BYPASS.LTC128B.128 [R3+0x6400], desc[UR48][R12.64+0x80], !P5 ;  /* 0x064000800c037fae */ /* 0x0007e2000e901d70 */
[----:B------:R-:W-:Y:S01]  /*14fa0*/  ISETP.LT.OR P5, PT, R28, 0x61, P0 ;  /* 0x000000611c00780c */ /* 0x000fe200007a1670 */
[----:B------:R-:W-:-:S02]  /*14fb0*/  IMAD.WIDE.U32 R4, R26, 0x2, R4 ;  /* 0x000000021a047825 */ /* 0x000fc400078e0004 */
[----:B------:R3:W-:Y:S04]  /*14fc0*/  LDGSTS.E.BYPASS.LTC128B.128 [R3+0x2c00], desc[UR48][R6.64], !P2 ;  /* 0x02c0000006037fae */ /* 0x0007e8000d101d70 */
[----:B------:R3:W-:Y:S04]  /*14fd0*/  LDGSTS.E.BYPASS.LTC128B.128 [R3+0x6c00], desc[UR48][R6.64+0x80], !P3 ;  /* 0x06c0008006037fae */ /* 0x0007e8000d901d70 */
[----:B------:R3:W-:Y:S04]  /*14fe0*/  LDGSTS.E.BYPASS.LTC128B.128 [R3+0x3400], desc[UR48][R4.64], !P4 ;  /* 0x0340000004037fae */ /* 0x0007e8000e101d70 */
[----:B------:R-:W0:Y:S04]  /*14ff0*/  SHFL.IDX PT, R2, R2, 0x7, 0x181f ;  /* 0x00f81f0002027f89 */ /* 0x000e2800000e0000 */
[----:B------:R3:W1:Y:S04]  /*15000*/  SHFL.IDX PT, R14, R16, 0x7, 0x181f ;  /* 0x00f81f00100e7f89 */ /* 0x00066800000e0000 */
[----:B------:R3:W-:Y:S02]  /*15010*/  LDGSTS.E.BYPASS.LTC128B.128 [R3+0x7400], desc[UR48][R4.64+0x80], !P5 ;  /* 0x0740008004037fae */ /* 0x0007e4000e901d70 */
.L_x_1304:
[C---:B------:R-:W-:Y:S01]  /*15020*/  ISETP.LT.OR P1, PT, R28.reuse, 0x71, P1 ;  /* 0x000000711c00780c */ /* 0x040fe20000f21670 */
[----:B-1-3--:R-:W-:Y:S01]  /*15030*/  IMAD.MOV.U32 R4, RZ, RZ, R14 ;  /* 0x000000ffff047224 */ /* 0x00afe200078e000e */
[----:B------:R-:W-:Y:S01]  /*15040*/  ISETP.LT.OR P0, PT, R28, 0x71, P0 ;  /* 0x000000711c00780c */ /* 0x000fe20000701670 */
[----:B0-----:R-:W-:Y:S02]  /*15050*/  IMAD.MOV.U32 R5, RZ, RZ, R2 ;  /* 0x000000ffff057224 */ /* 0x001fe400078e0002 */
[----:B------:R-:W-:-:S08]  /*15060*/  IMAD.WIDE.U32 R4, R26, 0x2, R4 ;  /* 0x000000021a047825 */ /* 0x000fd000078e0004 */
[----:B------:R-:W-:Y:S01]  /*15070*/  @!PT LDS RZ, [RZ] ;  /* 0x00000000fffff984 */ /* 0x000fe20000000800 */
[----:B------:R-:W-:Y:S01]  /*15080*/  @!PT LDS RZ, [RZ] ;  /* 0x00000000fffff984 */ /* 0x000fe20000000800 */
[----:B------:R-:W-:Y:S01]  /*15090*/  @!PT LDS RZ, [RZ] ;  /* 0x00000000fffff984 */ /* 0x000fe20000000800 */
[----:B------:R0:W-:Y:S04]  /*150a0*/  LDGSTS.E.BYPASS.LTC128B.128 [R3+0x3c00], desc[UR48][R4.64], !P1 ;  /* 0x03c0000004037fae */ /* 0x0001e8000c901d70 */
[----:B------:R0:W-:Y:S01]  /*150b0*/  LDGSTS.E.BYPASS.LTC128B.128 [R3+0x7c00], desc[UR48][R4.64+0x80], !P0 ;  /* 0x07c0008004037fae */ /* 0x0001e2000c101d70 */
[----:B------:R-:W-:Y:S01]  /*150c0*/  PLOP3.LUT P0, PT, PT, PT, PT, 0x80, 0x0 ;  /* 0x000000000000781c */ /* 0x000fe20003f0f070 */
[----:B------:R-:W-:-:S12]  /*150d0*/  NOP ;  /* 0x0000000000007918 */ /* 0x000fd80000000000 */
.L_x_1196:
        /* <DEDUP_REMOVED lines=10> */
.L_x_1197:
[----:B------:R1:W-:Y:S02]  /*15180*/  SYNCS.ARRIVE.TRANS64.A1T0 RZ, [R0+URZ+0x28850], RZ ;  /* 0x028850ff00ff79a7 */ /* 0x0003e4000810003f */
[----:B-1----:R-:W-:-:S05]  /*15190*/  VIADD R0, R10, 0x1 ;  /* 0x000000010a007836 */ /* 0x002fca0000000000 */
[----:B------:R-:W-:-:S04]  /*151a0*/  ISETP.NE.AND P0, PT, R0, 0x2, PT ;  /* 0x000000020000780c */ /* 0x000fc80003f05270 */
[----:B0-----:R-:W-:Y:S02]  /*151b0*/  SEL R3, RZ, 0x1, P0 ;  /* 0x00000001ff037807 */ /* 0x001fe40000000000 */
[----:B------:R-:W-:Y:S02]  /*151c0*/  SEL R0, R0, RZ, P0 ;  /* 0x000000ff00007207 */ /* 0x000fe40000000000 */
[----:B------:R-:W-:-:S07]  /*151d0*/  LOP3.LUT R8, R8, R3, RZ, 0x3c, !PT ;  /* 0x0000000308087212 */ /* 0x000fce00078e3cff */
.L_x_1157:
[----:B------:R-:W0:Y:S01]  /*151e0*/  S2R R3, SR_CgaCtaId ;  /* 0x0000000000037919 */ /* 0x000e220000008800 */
[----:B------:R-:W-:Y:S02]  /*151f0*/  MOV R2, 0x400 ;  /* 0x0000040000027802 */ /* 0x000fe40000000f00 */
[----:B------:R-:W-:Y:S02]  /*15200*/  SHF.L.U32 R9, R9, 0x1f, RZ ;  /* 0x0000001f09097819 */ /* 0x000fe400000006ff */
[----:B0-----:R-:W-:-:S04]  /*15210*/  LEA R7, R3, R2, 0x18 ;  /* 0x0000000203077211 */ /* 0x001fc800078ec0ff */
[----:B------:R-:W0:Y:S02]  /*15220*/  SYNCS.PHASECHK.TRANS64.TRYWAIT P0, [R7+URZ+0x28820], R9 ;  /* 0x02882009070075a7 */ /* 0x000e24000800017f */
[----:B0-----:R-:W-:Y:S05]  /*15230*/  @!P0 BRA `(.L_x_1198) ;  /* 0x0000003800a88947 */ /* 0x001fea0003800000 */
.L_x_1305:
[----:B------:R-:W-:-:S03]  /*15240*/  UMOV UR4, 0xffffffff ;  /* 0xffffffff00047882 */ /* 0x000fc60000000000 */
[----:B------:R-:W-:Y:S05]  /*15250*/  BRA.DIV UR4, `(.L_x_1199) ;  /* 0x0000003a04b47947 */ /* 0x000fea000b800000 */
[----:B------:R1:W3:Y:S02]  /*15260*/  SHFL.IDX PT, R14, R17, RZ, 0x1f ;  /* 0x00001fff110e7589 */ /* 0x0002e400000e0000 */
.L_x_1308:
[----:B---3--:R-:W-:-:S13]  /*15270*/  ISETP.NE.AND P0, PT, R14, RZ, PT ;  /* 0x000000ff0e00720c */ /* 0x008fda0003f05270 */
[----:B------:R-:W-:Y:S05]  /*15280*/  @P0 BRA `(.L_x_1065) ;  /* 0x0000000000880947 */ /* 0x000fea0003800000 */
[----:B------:R-:W-:-:S03]  /*15290*/  UMOV UR4, 0xffffffff ;  /* 0xffffffff00047882 */ /* 0x000fc60000000000 */
[----:B------:R-:W-:Y:S05]  /*152a0*/  BRA.DIV UR4, `(.L_x_1200) ;  /* 0x0000003a04c87947 */ /* 0x000fea000b800000 */
[----:B------:R-:W-:-:S13]  /*152b0*/  ELECT P6, URZ, PT ;  /* 0x00000000003f782f */ /* 0x000fda00038c0000 */
.L_x_1311:
[----:B------:R-:W-:Y:S05]  /*152c0*/  @!P6 BRA `(.L_x_1065) ;  /* 0x000000000078e947 */ /* 0x000fea0003800000 */
[----:B------:R-:W-:-:S06]  /*152d0*/  ULOP3.LUT UR4, UR36, 0x2, URZ, 0xfc, !UPT ;  /* 0x0000000224047892 */ /* 0x000fcc000f8efc3f */
[----:B------:R-:W-:-:S04]  /*152e0*/  MOV R2, UR4 ;  /* 0x0000000400027c02 */ /* 0x000fc80008000f00 */
[----:B------:R-:W-:-:S13]  /*152f0*/  ISETP.NE.AND P0, PT, R2, 0x3, PT ;  /* 0x000000030200780c */ /* 0x000fda0003f05270 */
[----:B------:R-:W-:Y:S05]  /*15300*/  @!P0 BRA `(.L_x_1201) ;  /* 0x0000000000048947 */ /* 0x000fea0003800000 */
[----:B------:R-:W-:Y:S01]  /*15310*/  BPT.TRAP 0x1 ;  /* 0x000000040000795c */ /* 0x000fe20000300000 */
.L_x_1201:
[----:B------:R-:W-:Y:S01]  /*15320*/  IMAD R5, R0, 0x8, R7 ;  /* 0x0000000800057824 */ /* 0x000fe200078e0207 */
[----:B------:R-:W-:Y:S01]  /*15330*/  SHF.L.U32 R2, R8, 0x1f, RZ ;  /* 0x0000001f08027819 */ /* 0x000fe200000006ff */
[----:B------:R-:W-:-:S03]  /*15340*/  VIADD R0, R0, 0x1 ;  /* 0x0000000100007836 */ /* 0x000fc60000000000 */
[----:B------:R-:W3:Y:S02]  /*15350*/  SYNCS.PHASECHK.TRANS64.TRYWAIT P1, [R5+URZ+0x28840], R2 ;  /* 0x02884002050075a7 */ /* 0x000ee4000802017f */
[----:B------:R-:W-:-:S04]  /*15360*/  ISETP.NE.AND P2, PT, R0, 0x2, PT ;  /* 0x000000020000780c */ /* 0x000fc80003f45270 */
[----:B------:R-:W-:Y:S01]  /*15370*/  SEL R3, RZ, 0x1, P2 ;  /* 0x00000001ff037807 */ /* 0x000fe20001000000 */
[----:B---3--:R-:W-:Y:S08]  /*15380*/  @!P1 BRA `(.L_x_1202) ;  /* 0x0000003800b09947 */ /* 0x008ff00003800000 */
.L_x_1312:
[----:B------:R-:W-:Y:S02]  /*15390*/  SEL R0, R0, RZ, P2 ;  /* 0x000000ff00007207 */ /* 0x000fe40001000000 */
[----:B------:R-:W-:Y:S01]  /*153a0*/  LOP3.LUT R3, R8, R3, RZ, 0x3c, !PT ;  /* 0x0000000308037212 */ /* 0x000fe200078e3cff */
[----:B------:R-:W-:Y:S06]  /*153b0*/  @!P0 BRA `(.L_x_1203) ;  /* 0x0000000000048947 */ /* 0x000fec0003800000 */
[----:B------:R-:W-:Y:S01]  /*153c0*/  BPT.TRAP 0x1 ;  /* 0x000000040000795c */ /* 0x000fe20000300000 */
.L_x_1203:
[----:B0-----:R-:W-:Y:S01]  /*153d0*/  IMAD R7, R0, 0x8, R7 ;  /* 0x0000000800077824 */ /* 0x001fe200078e0207 */
[----:B------:R-:W-:-:S04]  /*153e0*/  SHF.L.U32 R0, R3, 0x1f, RZ ;  /* 0x0000001f03007819 */ /* 0x000fc800000006ff */
[----:B------:R-:W0:Y:S02]  /*153f0*/  SYNCS.PHASECHK.TRANS64.TRYWAIT P1, [R7+URZ+0x28840], R0 ;  /* 0x02884000070075a7 */ /* 0x000e24000802017f */
[----:B0-----:R-:W-:Y:S05]  /*15400*/  @!P1 BRA `(.L_x_1204) ;  /* 0x0000003800a49947 */ /* 0x001fea0003800000 */
.L_x_1313:
[----:B------:R-:W-:Y:S05]  /*15410*/  @!P0 BRA `(.L_x_1205) ;  /* 0x0000000000048947 */ /* 0x000fea0003800000 */
[----:B------:R-:W-:Y:S01]  /*15420*/  BPT.TRAP 0x1 ;  /* 0x000000040000795c */ /* 0x000fe20000300000 */
.L_x_1205:
[----:B------:R-:W4:Y:S02]  /*15430*/  SYNCS.PHASECHK.TRANS64.TRYWAIT P1, [R5+URZ+0x28860], R2 ;  /* 0x02886002050075a7 */ /* 0x000f24000802017f */
[----:B----4-:R-:W-:Y:S05]  /*15440*/  @!P1 BRA `(.L_x_1206) ;  /* 0x0000003800a89947 */ /* 0x010fea0003800000 */
.L_x_1314:
[----:B------:R-:W-:Y:S05]  /*15450*/  @!P0 BRA `(.L_x_1207) ;  /* 0x0000000000048947 */ /* 0x000fea0003800000 */
[----:B------:R-:W-:Y:S01]  /*15460*/  BPT.TRAP 0x1 ;  /* 0x000000040000795c */ /* 0x000fe20000300000 */
.L_x_1207:
[----:B------:R0:W0:Y:S02]  /*15470*/  SYNCS.PHASECHK.TRANS64.TRYWAIT P0, [R7+URZ+0x28860], R0 ;  /* 0x02886000070075a7 */ /* 0x000024000800017f */
[----:B0-----:R-:W-:Y:S05]  /*15480*/  @!P0 NANOSLEEP.SYNCS 0x989680 ;  /* 0x009896800000895d */ /* 0x001fea0003900000 */
[----:B------:R-:W0:Y:S02]  /*15490*/  @!P0 SYNCS.PHASECHK.TRANS64 P0, [R7+URZ+0x28860], R0 ;  /* 0x02886000070085a7 */ /* 0x000e24000800007f */
[----:B0-----:R-:W-:Y:S05]  /*154a0*/  @!P0 BRA `(.L_x_1207) ;  /* 0xfffffffc00f08947 */ /* 0x001fea000383ffff */
.L_x_1065:
[----:B------:R-:W-:Y:S05]  /*154b0*/  BSYNC B6 ;  /* 0x0000000000067941 */ /* 0x000fea0003800000 */
.L_x_1062:
[----:B------:R-:W-:Y:S05]  /*154c0*/  EXIT ;  /* 0x000000000000794d */ /* 0x000fea0003800000 */
.L_x_1075:
[----:B0-----:R-:W-:-:S04]  /*154d0*/  IMAD.U32 R3, RZ, RZ, UR40 ;  /* 0x00000028ff037e24 */ /* 0x001fc8000f8e00ff */
[----:B------:R0:W1:Y:S03]  /*154e0*/  SYNCS.PHASECHK.TRANS64.TRYWAIT P0, [R3+URZ+0x28800], R0 ;  /* 0x02880000030075a7 */ /* 0x000066000800017f */
[----:B-1----:R-:W-:Y:S05]  /*154f0*/  @!P0 NANOSLEEP.SYNCS 0x989680 ;  /* 0x009896800000895d */ /* 0x002fea0003900000 */
[----:B------:R-:W1:Y:S02]  /*15500*/  @!P0 SYNCS.PHASECHK.TRANS64 P0, [R3+URZ+0x28800], R0 ;  /* 0x02880000030085a7 */ /* 0x000e64000800007f */
[----:B-1----:R-:W-:Y:S05]  /*15510*/  @!P0 BRA `(.L_x_1075) ;  /* 0xfffffffc00ec8947 */ /* 0x002fea000383ffff */
[----:B------:R-:W-:Y:S05]  /*15520*/  BRA `(.L_x_1208) ;  /* 0xfffffec000787947 */ /* 0x000fea000383ffff */
.L_x_1079:
[----:B-1----:R-:W-:-:S04]  /*15530*/  IMAD.U32 R3, RZ, RZ, UR40 ;  /* 0x00000028ff037e24 */ /* 0x002fc8000f8e00ff */
[----:B------:R1:W2:Y:S03]  /*15540*/  SYNCS.PHASECHK.TRANS64.TRYWAIT P1, [R3+URZ+0x28830], R0 ;  /* 0x02883000030075a7 */ /* 0x0002a6000802017f */
[----:B--2---:R-:W-:Y:S05]  /*15550*/  @!P1 NANOSLEEP.SYNCS 0x989680 ;  /* 0x009896800000995d */ /* 0x004fea0003900000 */
[----:B------:R-:W2:Y:S02]  /*15560*/  @!P1 SYNCS.PHASECHK.TRANS64 P1, [R3+URZ+0x28830], R0 ;  /* 0x02883000030095a7 */ /* 0x000ea4000802007f */
[----:B--2---:R-:W-:Y:S05]  /*15570*/  @!P1 BRA `(.L_x_1079) ;  /* 0xfffffffc00ec9947 */ /* 0x004fea000383ffff */
[----:B------:R-:W-:Y:S05]  /*15580*/  BRA `(.L_x_1078) ;  /* 0xfffffec000947947 */ /* 0x000fea000383ffff */
.L_x_1096:
[----:B-1----:R-:W-:-:S04]  /*15590*/  IMAD.U32 R9, RZ, RZ, UR6 ;  /* 0x00000006ff097e24 */ /* 0x002fc8000f8e00ff */
[----:B------:R1:W2:Y:S03]  /*155a0*/  SYNCS.PHASECHK.TRANS64.TRYWAIT P1, [R9+URZ+0x28830], R8 ;  /* 0x02883008090075a7 */ /* 0x0002a6000802017f */
[----:B--2---:R-:W-:Y:S05]  /*155b0*/  @!P1 NANOSLEEP.SYNCS 0x989680 ;  /* 0x009896800000995d */ /* 0x004fea0003900000 */
[----:B------:R-:W2:Y:S02]  /*155c0*/  @!P1 SYNCS.PHASECHK.TRANS64 P1, [R9+URZ+0x28830], R8 ;  /* 0x02883008090095a7 */ /* 0x000ea4000802007f */
[----:B--2---:R-:W-:Y:S05]  /*155d0*/  @!P1 BRA `(.L_x_1096) ;  /* 0xfffffffc00ec9947 */ /* 0x004fea000383ffff */
[----:B------:R-:W-:Y:S05]  /*155e0*/  BRA `(.L_x_1093) ;  /* 0xfffffefc00f87947 */ /* 0x000fea000383ffff */
.L_x_1100:
[----:B-1----:R-:W-:-:S04]  /*155f0*/  IMAD.U32 R9, RZ, RZ, UR6 ;  /* 0x00000006ff097e24 */ /* 0x002fc8000f8e00ff */
[----:B------:R1:W2:Y:S03]  /*15600*/  SYNCS.PHASECHK.TRANS64.TRYWAIT P1, [R9+URZ+0x28850], R8 ;  /* 0x02885008090075a7 */ /* 0x0002a6000802017f */
[----:B--2---:R-:W-:Y:S05]  /*15610*/  @!P1 NANOSLEEP.SYNCS 0x989680 ;  /* 0x009896800000995d */ /* 0x004fea0003900000 */
[----:B------:R-:W2:Y:S02]  /*15620*/  @!P1 SYNCS.PHASECHK.TRANS64 P1, [R9+URZ+0x28850], R8 ;  /* 0x02885008090095a7 */ /* 0x000ea4000802007f */
[----:B--2---:R-:W-:Y:S05]  /*15630*/  @!P1 BRA `(.L_x_1100) ;  /* 0xfffffffc00ec9947 */ /* 0x004fea000383ffff */
[----:B------:R-:W-:Y:S05]  /*15640*/  BRA `(.L_x_1097) ;  /* 0xffffff0000cc7947 */ /* 0x000fea000383ffff */
.L_x_1119:
[----:B-1----:R-:W-:-:S04]  /*15650*/  IMAD.U32 R10, RZ, RZ, UR6 ;  /* 0x00000006ff0a7e24 */ /* 0x002fc8000f8e00ff */
[----:B------:R1:W2:Y:S03]  /*15660*/  SYNCS.PHASECHK.TRANS64.TRYWAIT P1, [R10+URZ+0x28830], R9 ;  /* 0x028830090a0075a7 */ /* 0x0002a6000802017f */
[----:B--2---:R-:W-:Y:S05]  /*15670*/  @!P1 NANOSLEEP.SYNCS 0x989680 ;  /* 0x009896800000995d */ /* 0x004fea0003900000 */
[----:B------:R-:W2:Y:S02]  /*15680*/  @!P1 SYNCS.PHASECHK.TRANS64 P1, [R10+URZ+0x28830], R9 ;  /* 0x028830090a0095a7 */ /* 0x000ea4000802007f */
[----:B--2---:R-:W-:Y:S05]  /*15690*/  @!P1 BRA `(.L_x_1119) ;  /* 0xfffffffc00ec9947 */ /* 0x004fea000383ffff */
[----:B------:R-:W-:Y:S05]  /*156a0*/  BRA `(.L_x_1116) ;  /* 0xffffff3800d87947 */ /* 0x000fea000383ffff */
.L_x_1123:
[----:B-1----:R-:W-:-:S04]  /*156b0*/  IMAD.U32 R10, RZ, RZ, UR6 ;  /* 0x00000006ff0a7e24 */ /* 0x002fc8000f8e00ff */
[----:B------:R1:W2:Y:S03]  /*156c0*/  SYNCS.PHASECHK.TRANS64.TRYWAIT P1, [R10+URZ+0x28850], R9 ;  /* 0x028850090a0075a7 */ /* 0x0002a6000802017f */
[----:B--2---:R-:W-:Y:S05]  /*156d0*/  @!P1 NANOSLEEP.SYNCS 0x989680 ;  /* 0x009896800000995d */ /* 0x004fea0003900000 */
[----:B------:R-:W2:Y:S02]  /*156e0*/  @!P1 SYNCS.PHASECHK.TRANS64 P1, [R10+URZ+0x28850], R9 ;  /* 0x028850090a0095a7 */ /* 0x000ea4000802007f */
[----:B--2---:R-:W-:Y:S05]  /*156f0*/  @!P1 BRA `(.L_x_1123) ;  /* 0xfffffffc00ec9947 */ /* 0x004fea000383ffff */
[----:B------:R-:W-:Y:S05]  /*15700*/  BRA `(.L_x_1120) ;  /* 0xffffff3c00ac7947 */ /* 0x000fea000383ffff */
.L_x_1131:
[----:B-1----:R-:W-:-:S04]  /*15710*/  MOV R10, UR6 ;  /* 0x00000006000a7c02 */ /* 0x002fc80008000f00 */
[----:B------:R1:W2:Y:S03]  /*15720*/  SYNCS.PHASECHK.TRANS64.TRYWAIT P1, [R10+URZ+0x28830], R9 ;  /* 0x028830090a0075a7 */ /* 0x0002a6000802017f */
[----:B--2---:R-:W-:Y:S05]  /*15730*/  @!P1 NANOSLEEP.SYNCS 0x989680 ;  /* 0x009896800000995d */ /* 0x004fea0003900000 */
[----:B------:R-:W2:Y:S02]  /*15740*/  @!P1 SYNCS.PHASECHK.TRANS64 P1, [R10+URZ+0x28830], R9 ;  /* 0x028830090a0095a7 */ /* 0x000ea4000802007f */
[----:B--2---:R-:W-:Y:S05]  /*15750*/  @!P1 BRA `(.L_x_1131) ;  /* 0xfffffffc00ec9947 */ /* 0x004fea000383ffff */
[----:B------:R-:W-:Y:S05]  /*15760*/  BRA `(.L_x_1128) ;  /* 0xffffff6000e07947 */ /* 0x000fea000383ffff */
.L_x_1135:
[----:B-1----:R-:W-:-:S04]  /*15770*/  IMAD.U32 R10, RZ, RZ, UR6 ;  /* 0x00000006ff0a7e24 */ /* 0x002fc8000f8e00ff */
[----:B------:R1:W2:Y:S03]  /*15780*/  SYNCS.PHASECHK.TRANS64.TRYWAIT P1, [R10+URZ+0x28850], R9 ;  /* 0x028850090a0075a7 */ /* 0x0002a6000802017f */
[----:B--2---:R-:W-:Y:S05]  /*15790*/  @!P1 NANOSLEEP.SYNCS 0x989680 ;  /* 0x009896800000995d */ /* 0x004fea0003900000 */
[----:B------:R-:W2:Y:S02]  /*157a0*/  @!P1 SYNCS.PHASECHK.TRANS64 P1, [R10+URZ+0x28850], R9 ;  /* 0x028850090a0095a7 */ /* 0x000ea4000802007f */
[----:B--2---:R-:W-:Y:S05]  /*157b0*/  @!P1 BRA `(.L_x_1135) ;  /* 0xfffffffc00ec9947 */ /* 0x004fea000383ffff */
[----:B------:R-:W-:Y:S05]  /*157c0*/  BRA `(.L_x_1132) ;  /* 0xffffff6400a47947 */ /* 0x000fea000383ffff */
.L_x_1150:
[----:B-1----:R-:W-:-:S04]  /*157d0*/  IMAD.U32 R3, RZ, RZ, UR5 ;  /* 0x00000005ff037e24 */ /* 0x002fc8000f8e00ff */
[----:B------:R1:W3:Y:S03]  /*157e0*/  SYNCS.PHASECHK.TRANS64.TRYWAIT P1, [R3+URZ+0x28850], R0 ;  /* 0x02885000030075a7 */ /* 0x0002e6000802017f */
[----:B---3--:R-:W-:Y:S05]  /*157f0*/  @!P1 NANOSLEEP.SYNCS 0x989680 ;  /* 0x009896800000995d */ /* 0x008fea0003900000 */
[----:B------:R-:W3:Y:S02]  /*15800*/  @!P1 SYNCS.PHASECHK.TRANS64 P1, [R3+URZ+0x28850], R0 ;  /* 0x02885000030095a7 */ /* 0x000ee4000802007f */
[----:B---3--:R-:W-:Y:S05]  /*15810*/  @!P1 BRA `(.L_x_1150) ;  /* 0xfffffffc00ec9947 */ /* 0x008fea000383ffff */
[----:B------:R-:W-:Y:S05]  /*15820*/  BRA `(.L_x_1149) ;  /* 0xffffff9800c47947 */ /* 0x000fea000383ffff */
.L_x_1168:
[----:B------:R-:W-:Y:S02]  /*15830*/  IMAD.MOV.U32 R13, RZ, RZ, R17 ;  /* 0x000000ffff0d7224 */ /* 0x000fe400078e0011 */
[----:B------:R-:W-:Y:S02]  /*15840*/  IMAD.MOV.U32 R12, RZ, RZ, RZ ;  /* 0x000000ffff0c7224 */ /* 0x000fe400078e00ff */
[----:B------:R-:W-:Y:S02]  /*15850*/  IMAD.MOV.U32 R11, RZ, RZ, 0x1f ;  /* 0x0000001fff0b7424 */ /* 0x000fe400078e00ff */
[----:B------:R-:W-:-:S07]  /*15860*/  IMAD.MOV.U32 R15, RZ, RZ, -0x1 ;  /* 0xffffffffff0f7424 */ /* 0x000fce00078e00ff */
[----:B-----5:R-:W-:Y:S05]  /*15870*/  WARPSYNC.COLLECTIVE R15, `(.L_x_1209) ;  /* 0x000000000f087348 */ /* 0x020fea0003c00000 */
[----:B------:R0:W1:Y:S02]  /*15880*/  SHFL.IDX P6, R14, R13, R12, R11 ;  /* 0x0000000c0d0e7389 */ /* 0x00006400000c000b */
[----:B01---5:R-:W-:Y:S01]  /*15890*/  ENDCOLLECTIVE ;  /* 0x000000000000791b */ /* 0x023fe20003800000 */
.L_x_1209:
[----:B------:R-:W-:Y:S05]  /*158a0*/  BRA `(.L_x_1210) ;  /* 0xffffffcc00807947 */ /* 0x000fea000383ffff */
.L_x_1170:
[----:B0-----:R-:W-:-:S04]  /*158b0*/  IMAD.U32 R10, RZ, RZ, UR46 ;  /* 0x0000002eff0a7e24 */ /* 0x001fc8000f8e00ff */
[----:B------:R0:W1:Y:S03]  /*158c0*/  SYNCS.PHASECHK.TRANS64.TRYWAIT P0, [R10+URZ+0x28840], R9 ;  /* 0x028840090a0075a7 */ /* 0x000066000800017f */
[----:B-1----:R-:W-:Y:S05]  /*158d0*/  @!P0 NANOSLEEP.SYNCS 0x989680 ;  /* 0x009896800000895d */ /* 0x002fea0003900000 */
[----:B------:R-:W1:Y:S02]  /*158e0*/  @!P0 SYNCS.PHASECHK.TRANS64 P0, [R10+URZ+0x28840], R9 ;  /* 0x028840090a0085a7 */ /* 0x000e64000800007f */
[----:B-1----:R-:W-:Y:S05]  /*158f0*/  @!P0 BRA `(.L_x_1170) ;  /* 0xfffffffc00ec8947 */ /* 0x002fea000383ffff */
[----:B------:R-:W-:Y:S05]  /*15900*/  BRA `(.L_x_1211) ;  /* 0xffffffcc00fc7947 */ /* 0x000fea000383ffff */
.L_x_1171:
        /* <DEDUP_REMOVED lines=8> */
.L_x_1213:
[----:B------:R-:W-:Y:S05]  /*15990*/  BSYNC B0 ;  /* 0x0000000000007941 */ /* 0x000fea0003800000 */
.L_x_1212:
[----:B------:R-:W-:Y:S01]  /*159a0*/  IMAD.MOV.U32 R13, RZ, RZ, R0 ;  /* 0x000000ffff0d7224 */ /* 0x000fe200078e0000 */
[----:B------:R-:W-:Y:S01]  /*159b0*/  @P0 LEA R9, R19, UR46, 0x1 ;  /* 0x0000002e13090c11 */ /* 0x000fe2000f8e08ff */
[----:B------:R-:W-:Y:S02]  /*159c0*/  IMAD.MOV.U32 R12, RZ, RZ, RZ ;  /* 0x000000ffff0c7224 */ /* 0x000fe400078e00ff */
[----:B------:R-:W-:Y:S02]  /*159d0*/  IMAD.MOV.U32 R11, RZ, RZ, 0x181f ;  /* 0x0000181fff0b7424 */ /* 0x000fe400078e00ff */
[----:B------:R-:W-:Y:S02]  /*159e0*/  IMAD.MOV.U32 R15, RZ, RZ, -0x1 ;  /* 0xffffffffff0f7424 */ /* 0x000fe400078e00ff */
[----:B------:R-:W-:-:S07]  /*159f0*/  IMAD.MOV.U32 R5, RZ, RZ, R14 ;  /* 0x000000ffff057224 */ /* 0x000fce00078e000e */
[----:B------:R-:W-:Y:S05]  /*15a00*/  WARPSYNC.COLLECTIVE R15, `(.L_x_1214) ;  /* 0x000000000f087348 */ /* 0x000fea0003c00000 */
[----:B------:R0:W1:Y:S02]  /*15a10*/  SHFL.IDX P6, R14, R13, R12, R11 ;  /* 0x0000000c0d0e7389 */ /* 0x00006400000c000b */
[----:B01----:R-:W-:Y:S01]  /*15a20*/  ENDCOLLECTIVE ;  /* 0x000000000000791b */ /* 0x003fe20003800000 */
.L_x_1214:
[----:B------:R-:W-:Y:S02]  /*15a30*/  IMAD.MOV.U32 R13, RZ, RZ, R3 ;  /* 0x000000ffff0d7224 */ /* 0x000fe400078e0003 */
[----:B------:R-:W-:Y:S02]  /*15a40*/  IMAD.MOV.U32 R12, RZ, RZ, 0x1 ;  /* 0x00000001ff0c7424 */ /* 0x000fe400078e00ff */
[----:B------:R-:W-:-:S07]  /*15a50*/  IMAD.MOV.U32 R4, RZ, RZ, R14 ;  /* 0x000000ffff047224 */ /* 0x000fce00078e000e */
[----:B------:R-:W-:Y:S05]  /*15a60*/  WARPSYNC.COLLECTIVE R15, `(.L_x_1215) ;  /* 0x000000000f087348 */ /* 0x000fea0003c00000 */
[----:B------:R0:W1:Y:S02]  /*15a70*/  SHFL.IDX P6, R14, R13, R12, R11 ;  /* 0x0000000c0d0e7389 */ /* 0x00006400000c000b */
[----:B01----:R-:W-:Y:S01]  /*15a80*/  ENDCOLLECTIVE ;  /* 0x000000000000791b */ /* 0x003fe20003800000 */
.L_x_1215:
        /* <DEDUP_REMOVED lines=12> */
.L_x_1216:
[----:B------:R-:W-:Y:S01]  /*15b50*/  @P0 LEA R37, R19, UR46, 0x1 ;  /* 0x0000002e13250c11 */ /* 0x000fe2000f8e08ff */
[----:B------:R-:W-:Y:S02]  /*15b60*/  IMAD.MOV.U32 R5, RZ, RZ, R8 ;  /* 0x000000ffff057224 */ /* 0x000fe400078e0008 */
[----:B------:R-:W-:Y:S02]  /*15b70*/  IMAD.MOV.U32 R13, RZ, RZ, R3 ;  /* 0x000000ffff0d7224 */ /* 0x000fe400078e0003 */
[----:B------:R-:W-:Y:S02]  /*15b80*/  IMAD.MOV.U32 R12, RZ, RZ, 0x2 ;  /* 0x00000002ff0c7424 */ /* 0x000fe400078e00ff */
[----:B------:R-:W-:-:S07]  /*15b90*/  IMAD.MOV.U32 R4, RZ, RZ, R14 ;  /* 0x000000ffff047224 */ /* 0x000fce00078e000e */
[----:B------:R-:W-:Y:S05]  /*15ba0*/  WARPSYNC.COLLECTIVE R15, `(.L_x_1217) ;  /* 0x000000000f087348 */ /* 0x000fea0003c00000 */
[----:B------:R0:W1:Y:S02]  /*15bb0*/  SHFL.IDX P6, R14, R13, R12, R11 ;  /* 0x0000000c0d0e7389 */ /* 0x00006400000c000b */
[----:B01----:R-:W-:Y:S01]  /*15bc0*/  ENDCOLLECTIVE ;  /* 0x000000000000791b */ /* 0x003fe20003800000 */
.L_x_1217:
        /* <DEDUP_REMOVED lines=9> */
[----:B0-----:R-:W-:Y:S05]  /*15c60*/  WARPSYNC.COLLECTIVE R15, `(.L_x_1218) ;  /* 0x000000000f087348 */ /* 0x001fea0003c00000 */
[----:B------:R1:W2:Y:S02]  /*15c70*/  SHFL.IDX P6, R14, R13, R12, R11 ;  /* 0x0000000c0d0e7389 */ /* 0x0002a400000c000b */
[----:B012---:R-:W-:Y:S01]  /*15c80*/  ENDCOLLECTIVE ;  /* 0x000000000000791b */ /* 0x007fe20003800000 */
.L_x_1218:
[----:B------:R-:W-:Y:S01]  /*15c90*/  MOV R5, R10 ;  /* 0x0000000a00057202 */ /* 0x000fe20000000f00 */
[----:B------:R-:W-:Y:S02]  /*15ca0*/  IMAD.MOV.U32 R13, RZ, RZ, R3 ;  /* 0x000000ffff0d7224 */ /* 0x000fe400078e0003 */
[----:B------:R-:W-:Y:S02]  /*15cb0*/  IMAD.MOV.U32 R12, RZ, RZ, 0x3 ;  /* 0x00000003ff0c7424 */ /* 0x000fe400078e00ff */
[----:B------:R-:W-:-:S07]  /*15cc0*/  IMAD.MOV.U32 R35, RZ, RZ, R14 ;  /* 0x000000ffff237224 */ /* 0x000fce00078e000e */
[----:B------:R-:W-:Y:S05]  /*15cd0*/  WARPSYNC.COLLECTIVE R15, `(.L_x_1219) ;  /* 0x000000000f087348 */ /* 0x000fea0003c00000 */
[----:B------:R0:W1:Y:S02]  /*15ce0*/  SHFL.IDX P6, R14, R13, R12, R11 ;  /* 0x0000000c0d0e7389 */ /* 0x00006400000c000b */
[----:B01----:R-:W-:Y:S01]  /*15cf0*/  ENDCOLLECTIVE ;  /* 0x000000000000791b */ /* 0x003fe20003800000 */
.L_x_1219:
        /* <DEDUP_REMOVED lines=14> */
.L_x_1220:
[----:B------:R-:W-:Y:S01]  /*15de0*/  IMAD.MOV.U32 R5, RZ, RZ, R7 ;  /* 0x000000ffff057224 */ /* 0x000fe200078e0007 */
[----:B------:R-:W-:Y:S01]  /*15df0*/  @P0 LEA R7, R19, UR46, 0x1 ;  /* 0x0000002e13070c11 */ /* 0x000fe2000f8e08ff */
[----:B------:R-:W-:Y:S02]  /*15e00*/  IMAD.MOV.U32 R13, RZ, RZ, R3 ;  /* 0x000000ffff0d7224 */ /* 0x000fe400078e0003 */
[----:B------:R-:W-:Y:S02]  /*15e10*/  IMAD.MOV.U32 R12, RZ, RZ, 0x4 ;  /* 0x00000004ff0c7424 */ /* 0x000fe400078e00ff */
[----:B------:R-:W-:-:S07]  /*15e20*/  IMAD.MOV.U32 R36, RZ, RZ, R14 ;  /* 0x000000ffff247224 */ /* 0x000fce00078e000e */
[----:B------:R-:W-:Y:S05]  /*15e30*/  WARPSYNC.COLLECTIVE R15, `(.L_x_1221) ;  /* 0x000000000f087348 */ /* 0x000fea0003c00000 */
[----:B------:R0:W1:Y:S02]  /*15e40*/  SHFL.IDX P6, R14, R13, R12, R11 ;  /* 0x0000000c0d0e7389 */ /* 0x00006400000c000b */
[----:B01----:R-:W-:Y:S01]  /*15e50*/  ENDCOLLECTIVE ;  /* 0x000000000000791b */ /* 0x003fe20003800000 */
.L_x_1221:
[----:B------:R-:W-:-:S04]  /*15e60*/  IMAD.MOV.U32 R4, RZ, RZ, R36 ;  /* 0x000000ffff047224 */ /* 0x000fc800078e0024 */
[----:B------:R-:W-:-:S05]  /*15e70*/  @P0 IMAD.WIDE.U32 R4, R26, 0x2, R4 ;  /* 0x000000021a040825 */ /* 0x000fca00078e0004 */
        /* <DEDUP_REMOVED lines=11> */
.L_x_1222:
        /* <DEDUP_REMOVED lines=8> */
.L_x_1223:
        /* <DEDUP_REMOVED lines=12> */
.L_x_1224:
        /* <DEDUP_REMOVED lines=8> */
.L_x_1225:
        /* <DEDUP_REMOVED lines=13> */
.L_x_1226:
        /* <DEDUP_REMOVED lines=8> */
.L_x_1227:
        /* <DEDUP_REMOVED lines=8> */
[----:B------:R-:W-:-:S07]  /*162c0*/  MOV R3, R14 ;  /* 0x0000000e00037202 */ /* 0x000fce0000000f00 */
[----:B0-----:R-:W-:Y:S05]  /*162d0*/  WARPSYNC.COLLECTIVE R15, `(.L_x_1228) ;  /* 0x000000000f087348 */ /* 0x001fea0003c00000 */
[----:B------:R1:W2:Y:S02]  /*162e0*/  SHFL.IDX P6, R14, R13, R12, R11 ;  /* 0x0000000c0d0e7389 */ /* 0x0002a400000c000b */
[----:B012---:R-:W-:Y:S01]  /*162f0*/  ENDCOLLECTIVE ;  /* 0x000000000000791b */ /* 0x007fe20003800000 */
.L_x_1228:
[----:B------:R-:W-:Y:S05]  /*16300*/  BRA `(.L_x_1229) ;  /* 0xffffffc800f87947 */ /* 0x000fea000383ffff */
.L_x_1174:
[----:B------:R-:W-:Y:S01]  /*16310*/  IMAD.MOV.U32 R13, RZ, RZ, R7 ;  /* 0x000000ffff0d7224 */ /* 0x000fe200078e0007 */
[----:B------:R-:W-:Y:S01]  /*16320*/  IADD3 R3, R28, UR41, RZ ;  /* 0x000000291c037c10 */ /* 0x000fe2000fffe0ff */
[----:B------:R-:W-:Y:S02]  /*16330*/  IMAD.MOV.U32 R12, RZ, RZ, RZ ;  /* 0x000000ffff0c7224 */ /* 0x000fe400078e00ff */
[----:B------:R-:W-:Y:S02]  /*16340*/  IMAD.MOV.U32 R11, RZ, RZ, 0x181f ;  /* 0x0000181fff0b7424 */ /* 0x000fe400078e00ff */
[----:B------:R-:W-:Y:S02]  /*16350*/  IMAD.MOV.U32 R15, RZ, RZ, -0x1 ;  /* 0xffffffffff0f7424 */ /* 0x000fe400078e00ff */
[----:B------:R-:W-:-:S07]  /*16360*/  VIADD R9, R3, 0x10 ;  /* 0x0000001003097836 */ /* 0x000fce0000000000 */
[----:B------:R-:W-:Y:S05]  /*16370*/  WARPSYNC.COLLECTIVE R15, `(.L_x_1230) ;  /* 0x000000000f087348 */ /* 0x000fea0003c00000 */
[----:B------:R0:W1:Y:S02]  /*16380*/  SHFL.IDX P6, R14, R13, R12, R11 ;  /* 0x0000000c0d0e7389 */ /* 0x00006400000c000b */
[----:B01----:R-:W-:Y:S01]  /*16390*/  ENDCOLLECTIVE ;  /* 0x000000000000791b */ /* 0x003fe20003800000 */
.L_x_1230:
[----:B------:R-:W-:Y:S02]  /*163a0*/  IMAD.MOV.U32 R13, RZ, RZ, R6 ;  /* 0x000000ffff0d7224 */ /* 0x000fe400078e0006 */
[----:B------:R-:W-:-:S07]  /*163b0*/  IMAD.MOV.U32 R5, RZ, RZ, R14 ;  /* 0x000000ffff057224 */ /* 0x000fce00078e000e */
[----:B------:R-:W-:Y:S05]  /*163c0*/  WARPSYNC.COLLECTIVE R15, `(.L_x_1231) ;  /* 0x000000000f087348 */ /* 0x000fea0003c00000 */
[----:B------:R0:W1:Y:S02]  /*163d0*/  SHFL.IDX P6, R14, R13, R12, R11 ;  /* 0x0000000c0d0e7389 */ /* 0x00006400000c000b */
[----:B01----:R-:W-:Y:S01]  /*163e0*/  ENDCOLLECTIVE ;  /* 0x000000000000791b */ /* 0x003fe20003800000 */
.L_x_1231:
        /* <DEDUP_REMOVED lines=10> */
.L_x_1232:
        /* <DEDUP_REMOVED lines=9> */
[----:B0-----:R-:W-:-:S07]  /*16520*/  @!P2 LEA R35, R19, UR46, 0x1 ;  /* 0x0000002e1323ac11 */ /* 0x001fce000f8e08ff */
[----:B------:R-:W-:Y:S05]  /*16530*/  WARPSYNC.COLLECTIVE R15, `(.L_x_1233) ;  /* 0x000000000f087348 */ /* 0x000fea0003c00000 */
[----:B------:R0:W1:Y:S02]  /*16540*/  SHFL.IDX P6, R14, R13, R12, R11 ;  /* 0x0000000c0d0e7389 */ /* 0x00006400000c000b */
[----:B01----:R-:W-:Y:S01]  /*16550*/  ENDCOLLECTIVE ;  /* 0x000000000000791b */ /* 0x003fe20003800000 */
.L_x_1233:
[----:B------:R-:W-:Y:S01]  /*16560*/  IMAD.MOV.U32 R5, RZ, RZ, R8 ;  /* 0x000000ffff057224 */ /* 0x000fe200078e0008 */
[----:B------:R-:W-:Y:S01]  /*16570*/  MOV R13, R7 ;  /* 0x00000007000d7202 */ /* 0x000fe20000000f00 */
[----:B------:R-:W-:Y:S02]  /*16580*/  IMAD.MOV.U32 R12, RZ, RZ, 0x2 ;  /* 0x00000002ff0c7424 */ /* 0x000fe400078e00ff */
[----:B------:R-:W-:-:S07]  /*16590*/  IMAD.MOV.U32 R4, RZ, RZ, R14 ;  /* 0x000000ffff047224 */ /* 0x000fce00078e000e */
[----:B------:R-:W-:Y:S05]  /*165a0*/  WARPSYNC.COLLECTIVE R15, `(.L_x_1234) ;  /* 0x000000000f087348 */ /* 0x000fea0003c00000 */
[----:B------:R0:W1:Y:S02]  /*165b0*/  SHFL.IDX P6, R14, R13, R12, R11 ;  /* 0x0000000c0d0e7389 */ /* 0x00006400000c000b */
[----:B01----:R-:W-:Y:S01]  /*165c0*/  ENDCOLLECTIVE ;  /* 0x000000000000791b */ /* 0x003fe20003800000 */
.L_x_1234:
        /* <DEDUP_REMOVED lines=15> */
.L_x_1235:
[----:B------:R-:W-:Y:S02]  /*166c0*/  IMAD.MOV.U32 R13, RZ, RZ, R7 ;  /* 0x000000ffff0d7224 */ /* 0x000fe400078e0007 */
[----:B------:R-:W-:Y:S02]  /*166d0*/  IMAD.MOV.U32 R12, RZ, RZ, 0x3 ;  /* 0x00000003ff0c7424 */ /* 0x000fe400078e00ff */
[----:B------:R-:W-:-:S07]  /*166e0*/  IMAD.MOV.U32 R4, RZ, RZ, R14 ;  /* 0x000000ffff047224 */ /* 0x000fce00078e000e */
[----:B------:R-:W-:Y:S05]  /*166f0*/  WARPSYNC.COLLECTIVE R15, `(.L_x_1236) ;  /* 0x000000000f087348 */ /* 0x000fea0003c00000 */
[----:B------:R0:W1:Y:S02]  /*16700*/  SHFL.IDX P6, R14, R13, R12, R11 ;  /* 0x0000000c0d0e7389 */ /* 0x00006400000c000b */
[----:B01----:R-:W-:Y:S01]  /*16710*/  ENDCOLLECTIVE ;  /* 0x000000000000791b */ /* 0x003fe20003800000 */
.L_x_1236:
        /* <DEDUP_REMOVED lines=13> */
.L_x_1237:
[----:B------:R-:W-:Y:S02]  /*167f0*/  IMAD.MOV.U32 R5, RZ, RZ, R10 ;  /* 0x000000ffff057224 */ /* 0x000fe400078e000a */
[----:B------:R-:W-:Y:S02]  /*16800*/  IMAD.MOV.U32 R13, RZ, RZ, R7 ;  /* 0x000000ffff0d7224 */ /* 0x000fe400078e0007 */
[----:B------:R-:W-:Y:S02]  /*16810*/  IMAD.MOV.U32 R12, RZ, RZ, 0x4 ;  /* 0x00000004ff0c7424 */ /* 0x000fe400078e00ff */
[----:B------:R-:W-:-:S07]  /*16820*/  IMAD.MOV.U32 R4, RZ, RZ, R14 ;  /* 0x000000ffff047224 */ /* 0x000fce00078e000e */
[----:B------:R-:W-:Y:S05]  /*16830*/  WARPSYNC.COLLECTIVE R15, `(.L_x_1238) ;  /* 0x000000000f087348 */ /* 0x000fea0003c00000 */
[----:B------:R0:W1:Y:S02]  /*16840*/  SHFL.IDX P6, R14, R13, R12, R11 ;  /* 0x0000000c0d0e7389 */ /* 0x00006400000c000b */
[----:B01----:R-:W-:Y:S01]  /*16850*/  ENDCOLLECTIVE ;  /* 0x000000000000791b */ /* 0x003fe20003800000 */
.L_x_1238:
        /* <DEDUP_REMOVED lines=8> */
[----:B------:R-:W-:Y:S01]  /*168e0*/  IMAD.MOV.U32 R13, RZ, RZ, R6 ;  /* 0x000000ffff0d7224 */ /* 0x000fe200078e0006 */
[----:B0-----:R-:W-:Y:S01]  /*168f0*/  IADD3 R9, R3, 0x50, RZ ;  /* 0x0000005003097810 */ /* 0x001fe20007ffe0ff */
[----:B------:R-:W-:-:S10]  /*16900*/  IMAD.MOV.U32 R5, RZ, RZ, R14 ;  /* 0x000000ffff057224 */ /* 0x000fd400078e000e */
[----:B------:R-:W-:-:S07]  /*16910*/  @!P2 LEA R21, R19, UR46, 0x1 ;  /* 0x0000002e1315ac11 */ /* 0x000fce000f8e08ff */
[----:B------:R-:W-:Y:S05]  /*16920*/  WARPSYNC.COLLECTIVE R15, `(.L_x_1239) ;  /* 0x000000000f087348 */ /* 0x000fea0003c00000 */
[----:B------:R0:W1:Y:S02]  /*16930*/  SHFL.IDX P6, R14, R13, R12, R11 ;  /* 0x0000000c0d0e7389 */ /* 0x00006400000c000b */
[----:B01----:R-:W-:Y:S01]  /*16940*/  ENDCOLLECTIVE ;  /* 0x000000000000791b */ /* 0x003fe20003800000 */
.L_x_1239:
[----:B------:R-:W-:Y:S02]  /*16950*/  IMAD.MOV.U32 R13, RZ, RZ, R7 ;  /* 0x000000ffff0d7224 */ /* 0x000fe400078e0007 */
[----:B------:R-:W-:Y:S02]  /*16960*/  IMAD.MOV.U32 R12, RZ, RZ, 0x5 ;  /* 0x00000005ff0c7424 */ /* 0x000fe400078e00ff */
[----:B------:R-:W-:-:S07]  /*16970*/  IMAD.MOV.U32 R4, RZ, RZ, R14 ;  /* 0x000000ffff047224 */ /* 0x000fce00078e000e */
[----:B------:R-:W-:Y:S05]  /*16980*/  WARPSYNC.COLLECTIVE R15, `(.L_x_1240) ;  /* 0x000000000f087348 */ /* 0x000fea0003c00000 */
[----:B------:R0:W1:Y:S02]  /*16990*/  SHFL.IDX P6, R14, R13, R12, R11 ;  /* 0x0000000c0d0e7389 */ /* 0x00006400000c000b */
[----:B01----:R-:W-:Y:S01]  /*169a0*/  ENDCOLLECTIVE ;  /* 0x000000000000791b */ /* 0x003fe20003800000 */
.L_x_1240:
        /* <DEDUP_REMOVED lines=13> */
.L_x_1241:
[----:B------:R-:W-:Y:S02]  /*16a80*/  IMAD.MOV.U32 R5, RZ, RZ, R10 ;  /* 0x000000ffff057224 */ /* 0x000fe400078e000a */
[----:B------:R-:W-:Y:S01]  /*16a90*/  IMAD.MOV.U32 R13, RZ, RZ, R7 ;  /* 0x000000ffff0d7224 */ /* 0x000fe200078e0007 */
[----:B------:R-:W-:Y:S01]  /*16aa0*/  MOV R12, 0x6 ;  /* 0x00000006000c7802 */ /* 0x000fe20000000f00 */
[----:B------:R-:W-:-:S07]  /*16ab0*/  IMAD.MOV.U32 R4, RZ, RZ, R14 ;  /* 0x000000ffff047224 */ /* 0x000fce00078e000e */
[----:B------:R-:W-:Y:S05]  /*16ac0*/  WARPSYNC.COLLECTIVE R15, `(.L_x_1242) ;  /* 0x000000000f087348 */ /* 0x000fea0003c00000 */
[----:B------:R0:W1:Y:S02]  /*16ad0*/  SHFL.IDX P6, R14, R13, R12, R11 ;  /* 0x0000000c0d0e7389 */ /* 0x00006400000c000b */
[----:B01----:R-:W-:Y:S01]  /*16ae0*/  ENDCOLLECTIVE ;  /* 0x000000000000791b */ /* 0x003fe20003800000 */
.L_x_1242:
[----:B------:R-:W-:-:S04]  /*16af0*/  @!P2 IMAD.WIDE.U32 R8, R26, 0x2, R4 ;  /* 0x000000021a08a825 */ /* 0x000fc800078e0004 */
[----:B------:R-:W-:Y:S01]  /*16b00*/  VIADD R5, R3, 0x60 ;  /* 0x0000006003057836 */ /* 0x000fe20000000000 */
        /* <DEDUP_REMOVED lines=12> */
.L_x_1243:
[----:B------:R-:W-:Y:S02]  /*16bd0*/  IMAD.MOV.U32 R13, RZ, RZ, R7 ;  /* 0x000000ffff0d7224 */ /* 0x000fe400078e0007 */
[----:B------:R-:W-:Y:S02]  /*16be0*/  IMAD.MOV.U32 R12, RZ, RZ, 0x7 ;  /* 0x00000007ff0c7424 */ /* 0x000fe400078e00ff */
[----:B------:R-:W-:-:S07]  /*16bf0*/  IMAD.MOV.U32 R4, RZ, RZ, R14 ;  /* 0x000000ffff047224 */ /* 0x000fce00078e000e */
[----:B------:R-:W-:Y:S05]  /*16c00*/  WARPSYNC.COLLECTIVE R15, `(.L_x_1244) ;  /* 0x000000000f087348 */ /* 0x000fea0003c00000 */
[----:B------:R0:W1:Y:S02]  /*16c10*/  SHFL.IDX P6, R14, R13, R12, R11 ;  /* 0x0000000c0d0e7389 */ /* 0x00006400000c000b */
[----:B01----:R-:W-:Y:S01]  /*16c20*/  ENDCOLLECTIVE ;  /* 0x000000000000791b */ /* 0x003fe20003800000 */
.L_x_1244:
[----:B------:R-:W-:-:S05]  /*16c30*/  @!P2 IMAD.WIDE.U32 R4, R26, 0x2, R4 ;  /* 0x000000021a04a825 */ /* 0x000fca00078e0004 */
        /* <DEDUP_REMOVED lines=10> */
.L_x_1245:
[----:B------:R-:W-:Y:S05]  /*16ce0*/  BRA `(.L_x_1246) ;  /* 0xffffffc800e87947 */ /* 0x000fea000383ffff */
.L_x_1177:
[----:B0-----:R-:W-:-:S04]  /*16cf0*/  IMAD.U32 R3, RZ, RZ, UR46 ;  /* 0x0000002eff037e24 */ /* 0x001fc8000f8e00ff */
[----:B------:R0:W1:Y:S03]  /*16d00*/  SYNCS.PHASECHK.TRANS64.TRYWAIT P0, [R3+URZ+0x28820], R0 ;  /* 0x02882000030075a7 */ /* 0x000066000800017f */
[----:B-1----:R-:W-:Y:S05]  /*16d10*/  @!P0 NANOSLEEP.SYNCS 0x989680 ;  /* 0x009896800000895d */ /* 0x002fea0003900000 */
[----:B------:R-:W1:Y:S02]  /*16d20*/  @!P0 SYNCS.PHASECHK.TRANS64 P0, [R3+URZ+0x28820], R0 ;  /* 0x02882000030085a7 */ /* 0x000e64000800007f */
[----:B-1----:R-:W-:Y:S05]  /*16d30*/  @!P0 BRA `(.L_x_1177) ;  /* 0xfffffffc00ec8947 */ /* 0x002fea000383ffff */
[----:B------:R-:W-:Y:S05]  /*16d40*/  BRA `(.L_x_1247) ;  /* 0xffffffcc00347947 */ /* 0x000fea000383ffff */
.L_x_1181:
[----:B0-----:R0:W1:Y:S02]  /*16d50*/  SYNCS.PHASECHK.TRANS64.TRYWAIT P0, [R34+URZ+0x28840], R3 ;  /* 0x02884003220075a7 */ /* 0x001064000800017f */
[----:B-1----:R-:W-:Y:S05]  /*16d60*/  @!P0 NANOSLEEP.SYNCS 0x989680 ;  /* 0x009896800000895d */ /* 0x002fea0003900000 */
[----:B------:R-:W1:Y:S02]  /*16d70*/  @!P0 SYNCS.PHASECHK.TRANS64 P0, [R34+URZ+0x28840], R3 ;  /* 0x02884003220085a7 */ /* 0x000e64000800007f */
[----:B-1----:R-:W-:Y:S05]  /*16d80*/  @!P0 BRA `(.L_x_1181) ;  /* 0xfffffffc00f08947 */ /* 0x002fea000383ffff */
[----:B------:R-:W-:Y:S05]  /*16d90*/  BRA `(.L_x_1248) ;  /* 0xffffffcc00f87947 */ /* 0x000fea000383ffff */
.L_x_1182:
[----:B------:R-:W-:Y:S01]  /*16da0*/  BSSY B1, `(.L_x_1249) ;  /* 0x0000008000017945 */ /* 0x000fe20003800000 */
[----:B------:R-:W-:Y:S01]  /*16db0*/  MOV R13, R5 ;  /* 0x00000005000d7202 */ /* 0x000fe20000000f00 */
[----:B------:R-:W-:Y:S02]  /*16dc0*/  IMAD.MOV.U32 R12, RZ, RZ, RZ ;  /* 0x000000ffff0c7224 */ /* 0x000fe400078e00ff */
[----:B------:R-:W-:Y:S02]  /*16dd0*/  IMAD.MOV.U32 R11, RZ, RZ, 0x181f ;  /* 0x0000181fff0b7424 */ /* 0x000fe400078e00ff */
[----:B------:R-:W-:-:S07]  /*16de0*/  IMAD.MOV.U32 R15, RZ, RZ, -0x1 ;  /* 0xffffffffff0f7424 */ /* 0x000fce00078e00ff */
[----:B------:R-:W-:Y:S05]  /*16df0*/  WARPSYNC.COLLECTIVE R15, `(.L_x_1250) ;  /* 0x000000000f087348 */ /* 0x000fea0003c00000 */
[----:B------:R0:W1:Y:S02]  /*16e00*/  SHFL.IDX P6, R14, R13, R12, R11 ;  /* 0x0000000c0d0e7389 */ /* 0x00006400000c000b */
[----:B01----:R-:W-:Y:S01]  /*16e10*/  ENDCOLLECTIVE ;  /* 0x000000000000791b */ /* 0x003fe20003800000 */
.L_x_1250:
[----:B------:R-:W-:Y:S05]  /*16e20*/  BSYNC B1 ;  /* 0x0000000000017941 */ /* 0x000fea0003800000 */
.L_x_1249:
[----:B------:R-:W-:Y:S01]  /*16e30*/  IMAD.MOV.U32 R13, RZ, RZ, R6 ;  /* 0x000000ffff0d7224 */ /* 0x000fe200078e0006 */
[----:B------:R-:W-:Y:S01]  /*16e40*/  SHF.L.U32 R3, R26, 0x1, RZ ;  /* 0x000000011a037819 */ /* 0x000fe200000006ff */
[----:B------:R-:W-:Y:S01]  /*16e50*/  IMAD.MOV.U32 R12, RZ, RZ, RZ ;  /* 0x000000ffff0c7224 */ /* 0x000fe200078e00ff */
[----:B------:R-:W-:Y:S01]  /*16e60*/  LEA R4, R4, UR46, 0x1 ;  /* 0x0000002e04047c11 */ /* 0x000fe2000f8e08ff */
[----:B------:R-:W-:Y:S02]  /*16e70*/  IMAD.MOV.U32 R11, RZ, RZ, 0x181f ;  /* 0x0000181fff0b7424 */ /* 0x000fe400078e00ff */
[----:B------:R-:W-:Y:S02]  /*16e80*/  IMAD.MOV.U32 R15, RZ, RZ, -0x1 ;  /* 0xffffffffff0f7424 */ /* 0x000fe400078e00ff */
[----:B------:R-:W-:-:S07]  /*16e90*/  IMAD.MOV.U32 R0, RZ, RZ, R14 ;  /* 0x000000ffff007224 */ /* 0x000fce00078e000e */
[----:B------:R-:W-:Y:S05]  /*16ea0*/  WARPSYNC.COLLECTIVE R15, `(.L_x_1251) ;  /* 0x000000000f087348 */ /* 0x000fea0003c00000 */
[----:B------:R0:W1:Y:S02]  /*16eb0*/  SHFL.IDX P6, R14, R13, R12, R11 ;  /* 0x0000000c0d0e7389 */ /* 0x00006400000c000b */
[----:B01----:R-:W-:Y:S01]  /*16ec0*/  ENDCOLLECTIVE ;  /* 0x000000000000791b */ /* 0x003fe20003800000 */
.L_x_1251:
[----:B------:R-:W-:Y:S02]  /*16ed0*/  IMAD.MOV.U32 R13, RZ, RZ, R5 ;  /* 0x000000ffff0d7224 */ /* 0x000fe400078e0005 */
        /* <DEDUP_REMOVED lines=12> */
.L_x_1252:
[----:B------:R-:W-:Y:S02]  /*16fa0*/  IMAD.MOV.U32 R13, RZ, RZ, R6 ;  /* 0x000000ffff0d7224 */ /* 0x000fe400078e0006 */
[----:B------:R-:W-:-:S07]  /*16fb0*/  IMAD.MOV.U32 R0, RZ, RZ, R14 ;  /* 0x000000ffff007224 */ /* 0x000fce00078e000e */
[----:B------:R-:W-:Y:S05]  /*16fc0*/  WARPSYNC.COLLECTIVE R15, `(.L_x_1253) ;  /* 0x000000000f087348 */ /* 0x000fea0003c00000 */
[----:B------:R0:W1:Y:S02]  /*16fd0*/  SHFL.IDX P6, R14, R13, R12, R11 ;  /* 0x0000000c0d0e7389 */ /* 0x00006400000c000b */
[----:B01----:R-:W-:Y:S01]  /*16fe0*/  ENDCOLLECTIVE ;  /* 0x000000000000791b */ /* 0x003fe20003800000 */
.L_x_1253:
[----:B------:R-:W-:Y:S01]  /*16ff0*/  MOV R13, R5 ;  /* 0x00000005000d7202 */ /* 0x000fe20000000f00 */
[----:B------:R-:W-:Y:S02]  /*17000*/  IMAD.MOV.U32 R12, RZ, RZ, 0x2 ;  /* 0x00000002ff0c7424 */ /* 0x000fe400078e00ff */
[----:B------:R-:W-:-:S05]  /*17010*/  IMAD.MOV.U32 R37, RZ, RZ, R14 ;  /* 0x000000ffff257224 */ /* 0x000fca00078e000e */
        /* <DEDUP_REMOVED lines=11> */
.L_x_1254:
[----:B------:R-:W-:Y:S02]  /*170d0*/  IMAD.MOV.U32 R13, RZ, RZ, R6 ;  /* 0x000000ffff0d7224 */ /* 0x000fe400078e0006 */
[----:B------:R-:W-:-:S07]  /*170e0*/  IMAD.MOV.U32 R7, RZ, RZ, R14 ;  /* 0x000000ffff077224 */ /* 0x000fce00078e000e */
[----:B------:R-:W-:Y:S05]  /*170f0*/  WARPSYNC.COLLECTIVE R15, `(.L_x_1255) ;  /* 0x000000000f087348 */ /* 0x000fea0003c00000 */
[----:B------:R0:W1:Y:S02]  /*17100*/  SHFL.IDX P6, R14, R13, R12, R11 ;  /* 0x0000000c0d0e7389 */ /* 0x00006400000c000b */
[----:B01----:R-:W-:Y:S01]  /*17110*/  ENDCOLLECTIVE ;  /* 0x000000000000791b */ /* 0x003fe20003800000 */
.L_x_1255:
        /* <DEDUP_REMOVED lines=13> */
.L_x_1256:
[----:B------:R-:W-:Y:S01]  /*171f0*/  IMAD.MOV.U32 R13, RZ, RZ, R6 ;  /* 0x000000ffff0d7224 */ /* 0x000fe200078e0006 */
[----:B------:R-:W-:-:S07]  /*17200*/  MOV R0, R14 ;  /* 0x0000000e00007202 */ /* 0x000fce0000000f00 */
[----:B------:R-:W-:Y:S05]  /*17210*/  WARPSYNC.COLLECTIVE R15, `(.L_x_1257) ;  /* 0x000000000f087348 */ /* 0x000fea0003c00000 */
[----:B------:R0:W1:Y:S02]  /*17220*/  SHFL.IDX P6, R14, R13, R12, R11 ;  /* 0x0000000c0d0e7389 */ /* 0x00006400000c000b */
[----:B01----:R-:W-:Y:S01]  /*17230*/  ENDCOLLECTIVE ;  /* 0x000000000000791b */ /* 0x003fe20003800000 */
.L_x_1257:
[----:B------:R-:W-:Y:S02]  /*17240*/  IMAD.MOV.U32 R13, RZ, RZ, R5 ;  /* 0x000000ffff0d7224 */ /* 0x000fe400078e0005 */
        /* <DEDUP_REMOVED lines=13> */
.L_x_1258:
[----:B------:R-:W-:Y:S02]  /*17320*/  IMAD.MOV.U32 R13, RZ, RZ, R6 ;  /* 0x000000ffff0d7224 */ /* 0x000fe400078e0006 */
[----:B------:R-:W-:-:S07]  /*17330*/  IMAD.MOV.U32 R0, RZ, RZ, R14 ;  /* 0x000000ffff007224 */ /* 0x000fce00078e000e */
[----:B------:R-:W-:Y:S05]  /*17340*/  WARPSYNC.COLLECTIVE R15, `(.L_x_1259) ;  /* 0x000000000f087348 */ /* 0x000fea0003c00000 */
[----:B------:R0:W1:Y:S02]  /*17350*/  SHFL.IDX P6, R14, R13, R12, R11 ;  /* 0x0000000c0d0e7389 */ /* 0x00006400000c000b */
[----:B01----:R-:W-:Y:S01]  /*17360*/  ENDCOLLECTIVE ;  /* 0x000000000000791b */ /* 0x003fe20003800000 */
.L_x_1259:
[----:B------:R-:W-:Y:S02]  /*17370*/  IMAD.MOV.U32 R13, RZ, RZ, R5 ;  /* 0x000000ffff0d7224 */ /* 0x000fe400078e0005 */
        /* <DEDUP_REMOVED lines=13> */
.L_x_1260:
[----:B------:R-:W-:Y:S02]  /*17450*/  IMAD.MOV.U32 R13, RZ, RZ, R6 ;  /* 0x000000ffff0d7224 */ /* 0x000fe400078e0006 */
[----:B------:R-:W-:-:S07]  /*17460*/  IMAD.MOV.U32 R7, RZ, RZ, R14 ;  /* 0x000000ffff077224 */ /* 0x000fce00078e000e */
[----:B------:R-:W-:Y:S05]  /*17470*/  WARPSYNC.COLLECTIVE R15, `(.L_x_1261) ;  /* 0x000000000f087348 */ /* 0x000fea0003c00000 */
[----:B------:R0:W1:Y:S02]  /*17480*/  SHFL.IDX P6, R14, R13, R12, R11 ;  /* 0x0000000c0d0e7389 */ /* 0x00006400000c000b */
[----:B01----:R-:W-:Y:S01]  /*17490*/  ENDCOLLECTIVE ;  /* 0x000000000000791b */ /* 0x003fe20003800000 */
.L_x_1261:
[----:B------:R-:W-:Y:S01]  /*174a0*/  IMAD.MOV.U32 R13, RZ, RZ, R5 ;  /* 0x000000ffff0d7224 */ /* 0x000fe200078e0005 */
[----:B------:R-:W-:Y:S02]  /*174b0*/  MOV R12, 0x6 ;  /* 0x00000006000c7802 */ /* 0x000fe40000000f00 */
        /* <DEDUP_REMOVED lines=11> */
.L_x_1262:
[----:B------:R-:W-:Y:S02]  /*17570*/  IMAD.MOV.U32 R13, RZ, RZ, R6 ;  /* 0x000000ffff0d7224 */ /* 0x000fe400078e0006 */
[----:B------:R-:W-:-:S07]  /*17580*/  IMAD.MOV.U32 R0, RZ, RZ, R14 ;  /* 0x000000ffff007224 */ /* 0x000fce00078e000e */
[----:B------:R-:W-:Y:S05]  /*17590*/  WARPSYNC.COLLECTIVE R15, `(.L_x_1263) ;  /* 0x000000000f087348 */ /* 0x000fea0003c00000 */
[----:B------:R0:W1:Y:S02]  /*175a0*/  SHFL.IDX P6, R14, R13, R12, R11 ;  /* 0x0000000c0d0e7389 */ /* 0x00006400000c000b */
[----:B01----:R-:W-:Y:S01]  /*175b0*/  ENDCOLLECTIVE ;  /* 0x000000000000791b */ /* 0x003fe20003800000 */
.L_x_1263:
        /* <DEDUP_REMOVED lines=14> */
.L_x_1264:
[----:B------:R-:W-:Y:S01]  /*176a0*/  IMAD.MOV.U32 R13, RZ, RZ, R6 ;  /* 0x000000ffff0d7224 */ /* 0x000fe200078e0006 */
[----:B------:R-:W-:-:S07]  /*176b0*/  MOV R5, R14 ;  /* 0x0000000e00057202 */ /* 0x000fce0000000f00 */
[----:B------:R-:W-:Y:S05]  /*176c0*/  WARPSYNC.COLLECTIVE R15, `(.L_x_1265) ;  /* 0x000000000f087348 */ /* 0x000fea0003c00000 */
[----:B------:R0:W1:Y:S02]  /*176d0*/  SHFL.IDX P6, R14, R13, R12, R11 ;  /* 0x0000000c0d0e7389 */ /* 0x00006400000c000b */
[----:B01----:R-:W-:Y:S01]  /*176e0*/  ENDCOLLECTIVE ;  /* 0x000000000000791b */ /* 0x003fe20003800000 */
.L_x_1265:
[----:B------:R-:W-:Y:S01]  /*176f0*/  IMAD.MOV.U32 R6, RZ, RZ, R14 ;  /* 0x000000ffff067224 */ /* 0x000fe200078e000e */
[----:B------:R-:W-:Y:S06]  /*17700*/  BRA `(.L_x_1266) ;  /* 0xffffffc800cc7947 */ /* 0x000fec000383ffff */
.L_x_1187:
[----:B---3--:R3:W4:Y:S02]  /*17710*/  SYNCS.PHASECHK.TRANS64.TRYWAIT P0, [R0+URZ+0x28860], R5 ;  /* 0x02886005000075a7 */ /* 0x008724000800017f */
[----:B----4-:R-:W-:Y:S05]  /*17720*/  @!P0 NANOSLEEP.SYNCS 0x989680 ;  /* 0x009896800000895d */ /* 0x010fea0003900000 */
[----:B------:R-:W4:Y:S02]  /*17730*/  @!P0 SYNCS.PHASECHK.TRANS64 P0, [R0+URZ+0x28860], R5 ;  /* 0x02886005000085a7 */ /* 0x000f24000800007f */
[----:B----4-:R-:W-:Y:S05]  /*17740*/  @!P0 BRA `(.L_x_1187) ;  /* 0xfffffffc00f08947 */ /* 0x010fea000383ffff */
[----:B------:R-:W-:Y:S05]  /*17750*/  BRA `(.L_x_1267) ;  /* 0xffffffcc00247947 */ /* 0x000fea000383ffff */
.L_x_1188:
[----:B------:R-:W-:Y:S01]  /*17760*/  BSSY B1, `(.L_x_1268) ;  /* 0x0000008000017945 */ /* 0x000fe20003800000 */
[----:B0-----:R-:W-:Y:S02]  /*17770*/  IMAD.MOV.U32 R13, RZ, RZ, R2 ;  /* 0x000000ffff0d7224 */ /* 0x001fe400078e0002 */
[----:B------:R-:W-:Y:S02]  /*17780*/  IMAD.MOV.U32 R12, RZ, RZ, RZ ;  /* 0x000000ffff0c7224 */ /* 0x000fe400078e00ff */
[----:B------:R-:W-:Y:S02]  /*17790*/  IMAD.MOV.U32 R11, RZ, RZ, 0x181f ;  /* 0x0000181fff0b7424 */ /* 0x000fe400078e00ff */
[----:B------:R-:W-:-:S07]  /*177a0*/  IMAD.MOV.U32 R15, RZ, RZ, -0x1 ;  /* 0xffffffffff0f7424 */ /* 0x000fce00078e00ff */
[----:B--23--:R-:W-:Y:S05]  /*177b0*/  WARPSYNC.COLLECTIVE R15, `(.L_x_1269) ;  /* 0x000000000f087348 */ /* 0x00cfea0003c00000 */
[----:B------:R0:W1:Y:S02]  /*177c0*/  SHFL.IDX P6, R14, R13, R12, R11 ;  /* 0x0000000c0d0e7389 */ /* 0x00006400000c000b */
[----:B0123--:R-:W-:Y:S01]  /*177d0*/  ENDCOLLECTIVE ;  /* 0x000000000000791b */ /* 0x00ffe20003800000 */
.L_x_1269:
[----:B------:R-:W-:Y:S05]  /*177e0*/  BSYNC B1 ;  /* 0x0000000000017941 */ /* 0x000fea0003800000 */
.L_x_1268:
[----:B------:R-:W-:Y:S01]  /*177f0*/  IMAD.MOV.U32 R13, RZ, RZ, R16 ;  /* 0x000000ffff0d7224 */ /* 0x000fe200078e0010 */
[----:B------:R-:W-:Y:S01]  /*17800*/  MOV R12, RZ ;  /* 0x000000ff000c7202 */ /* 0x000fe20000000f00 */
[----:B------:R-:W-:Y:S01]  /*17810*/  IMAD.MOV.U32 R11, RZ, RZ, 0x181f ;  /* 0x0000181fff0b7424 */ /* 0x000fe200078e00ff */
[----:B------:R-:W-:Y:S01]  /*17820*/  LEA R7, R7, UR46, 0x1 ;  /* 0x0000002e07077c11 */ /* 0x000fe2000f8e08ff */
[----:B------:R-:W-:Y:S02]  /*17830*/  IMAD.MOV.U32 R15, RZ, RZ, -0x1 ;  /* 0xffffffffff0f7424 */ /* 0x000fe400078e00ff */
[----:B------:R-:W-:-:S07]  /*17840*/  IMAD.MOV.U32 R5, RZ, RZ, R14 ;  /* 0x000000ffff057224 */ /* 0x000fce00078e000e */
[----:B------:R-:W-:Y:S05]  /*17850*/  WARPSYNC.COLLECTIVE R15, `(.L_x_1270) ;  /* 0x000000000f087348 */ /* 0x000fea0003c00000 */
[----:B------:R0:W1:Y:S02]  /*17860*/  SHFL.IDX P6, R14, R13, R12, R11 ;  /* 0x0000000c0d0e7389 */ /* 0x00006400000c000b */
[----:B01----:R-:W-:Y:S01]  /*17870*/  ENDCOLLECTIVE ;  /* 0x000000000000791b */ /* 0x003fe20003800000 */
.L_x_1270:
[----:B------:R-:W-:Y:S02]  /*17880*/  IMAD.MOV.U32 R13, RZ, RZ, R2 ;  /* 0x000000ffff0d7224 */ /* 0x000fe400078e0002 */
[----:B------:R-:W-:Y:S01]  /*17890*/  IMAD.MOV.U32 R12, RZ, RZ, 0x1 ;  /* 0x00000001ff0c7424 */ /* 0x000fe200078e00ff */
[----:B------:R-:W-:-:S13]  /*178a0*/  IADD3 R4, P0, R14, R3, RZ ;  /* 0x000000030e047210 */ /* 0x000fda0007f1e0ff */
[----:B------:R-:W-:Y:S05]  /*178b0*/  WARPSYNC.COLLECTIVE R15, `(.L_x_1271) ;  /* 0x000000000f087348 */ /* 0x000fea0003c00000 */
[----:B------:R0:W1:Y:S02]  /*178c0*/  SHFL.IDX P6, R14, R13, R12, R11 ;  /* 0x0000000c0d0e7389 */ /* 0x00006400000c000b */
[----:B01----:R-:W-:Y:S01]  /*178d0*/  ENDCOLLECTIVE ;  /* 0x000000000000791b */ /* 0x003fe20003800000 */
.L_x_1271:
        /* <DEDUP_REMOVED lines=12> */
.L_x_1272:
        /* <DEDUP_REMOVED lines=10> */
.L_x_1273:
        /* <DEDUP_REMOVED lines=12> */
.L_x_1274:
[----:B------:R-:W-:Y:S01]  /*17b00*/  @!PT LDS RZ, [RZ] ;  /* 0x00000000fffff984 */ /* 0x000fe20000000800 */
[----:B------:R-:W-:Y:S01]  /*17b10*/  @!PT LDS RZ, [RZ] ;  /* 0x00000000fffff984 */ /* 0x000fe20000000800 */
[----:B------:R-:W-:Y:S01]  /*17b20*/  @!PT LDS RZ, [RZ] ;  /* 0x00000000fffff984 */ /* 0x000fe20000000800 */
[----:B------:R0:W-:Y:S01]  /*17b30*/  LDGSTS.E.BYPASS.LTC128B.128 [R7+0x4c00], desc[UR48][R4.64+0x80], !P0 ;  /* 0x04c0008004077fae */ /* 0x0001e2000c101d70 */
[----:B------:R-:W-:Y:S02]  /*17b40*/  IMAD.MOV.U32 R13, RZ, RZ, R2 ;  /* 0x000000ffff0d7224 */ /* 0x000fe400078e0002 */
[----:B------:R-:W-:Y:S01]  /*17b50*/  IMAD.MOV.U32 R12, RZ, RZ, 0x3 ;  /* 0x00000003ff0c7424 */ /* 0x000fe200078e00ff */
[----:B0-----:R-:W-:-:S13]  /*17b60*/  IADD3 R4, P0, R14, R3, RZ ;  /* 0x000000030e047210 */ /* 0x001fda0007f1e0ff */
[----:B------:R-:W-:Y:S05]  /*17b70*/  WARPSYNC.COLLECTIVE R15, `(.L_x_1275) ;  /* 0x000000000f087348 */ /* 0x000fea0003c00000 */
[----:B------:R0:W1:Y:S02]  /*17b80*/  SHFL.IDX P6, R14, R13, R12, R11 ;  /* 0x0000000c0d0e7389 */ /* 0x00006400000c000b */
[----:B01----:R-:W-:Y:S01]  /*17b90*/  ENDCOLLECTIVE ;  /* 0x000000000000791b */ /* 0x003fe20003800000 */
.L_x_1275:
        /* <DEDUP_REMOVED lines=12> */
.L_x_1276:
        /* <DEDUP_REMOVED lines=10> */
.L_x_1277:
[----:B------:R-:W-:Y:S02]  /*17d00*/  IADD3.X R5, RZ, R6, RZ, P0, !PT ;  /* 0x00000006ff057210 */ /* 0x000fe400007fe4ff */
        /* <DEDUP_REMOVED lines=11> */
.L_x_1278:
        /* <DEDUP_REMOVED lines=10> */
.L_x_1279:
[----:B------:R-:W-:Y:S01]  /*17e60*/  IMAD.X R5, RZ, RZ, R6, P0 ;  /* 0x000000ffff057224 */ /* 0x000fe200000e0606 */
        /* <DEDUP_REMOVED lines=11> */
.L_x_1280:
        /* <DEDUP_REMOVED lines=10> */
.L_x_1281:
        /* <DEDUP_REMOVED lines=12> */
.L_x_1282:
        /* <DEDUP_REMOVED lines=10> */
.L_x_1283:
        /* <DEDUP_REMOVED lines=12> */
.L_x_1284:
[----:B------:R-:W-:Y:S01]  /*181e0*/  @!PT LDS RZ, [RZ] ;  /* 0x00000000fffff984 */ /* 0x000fe20000000800 */
[----:B------:R-:W-:Y:S01]  /*181f0*/  @!PT LDS RZ, [RZ] ;  /* 0x00000000fffff984 */ /* 0x000fe20000000800 */
[----:B------:R-:W-:Y:S01]  /*18200*/  @!PT LDS RZ, [RZ] ;  /* 0x00000000fffff984 */ /* 0x000fe20000000800 */
[----:B------:R0:W-:Y:S01]  /*18210*/  LDGSTS.E.BYPASS.LTC128B.128 [R7+0x7400], desc[UR48][R4.64+0x80], !P0 ;  /* 0x0740008004077fae */ /* 0x0001e2000c101d70 */
[----:B------:R-:W-:Y:S05]  /*18220*/  BRA `(.L_x_1285) ;  /* 0xffffffc4006c7947 */ /* 0x000fea000383ffff */
.L_x_1194:
[----:B0-----:R0:W1:Y:S02]  /*18230*/  SYNCS.PHASECHK.TRANS64.TRYWAIT P0, [R0+URZ+0x28860], R5 ;  /* 0x02886005000075a7 */ /* 0x001064000800017f */
[----:B-1----:R-:W-:Y:S05]  /*18240*/  @!P0 NANOSLEEP.SYNCS 0x989680 ;  /* 0x009896800000895d */ /* 0x002fea0003900000 */
[----:B------:R-:W1:Y:S02]  /*18250*/  @!P0 SYNCS.PHASECHK.TRANS64 P0, [R0+URZ+0x28860], R5 ;  /* 0x02886005000085a7 */ /* 0x000e64000800007f */
[----:B-1----:R-:W-:Y:S05]  /*18260*/  @!P0 BRA `(.L_x_1194) ;  /* 0xfffffffc00f08947 */ /* 0x002fea000383ffff */
[----:B------:R-:W-:Y:S05]  /*18270*/  BRA `(.L_x_1286) ;  /* 0xffffffc800547947 */ /* 0x000fea000383ffff */
.L_x_1195:
[----:B------:R-:W-:Y:S01]  /*18280*/  BSSY B0, `(.L_x_1287) ;  /* 0x0000008000007945 */ /* 0x000fe20003800000 */
[----:B------:R-:W-:Y:S02]  /*18290*/  IMAD.MOV.U32 R13, RZ, RZ, R2 ;  /* 0x000000ffff0d7224 */ /* 0x000fe400078e0002 */
[----:B------:R-:W-:Y:S02]  /*182a0*/  IMAD.MOV.U32 R12, RZ, RZ, RZ ;  /* 0x000000ffff0c7224 */ /* 0x000fe400078e00ff */
[----:B------:R-:W-:Y:S02]  /*182b0*/  IMAD.MOV.U32 R11, RZ, RZ, 0x181f ;  /* 0x0000181fff0b7424 */ /* 0x000fe400078e00ff */
[----:B------:R-:W-:-:S07]  /*182c0*/  IMAD.MOV.U32 R15, RZ, RZ, -0x1 ;  /* 0xffffffffff0f7424 */ /* 0x000fce00078e00ff */
[----:B0-2---:R-:W-:Y:S05]  /*182d0*/  WARPSYNC.COLLECTIVE R15, `(.L_x_1288) ;  /* 0x000000000f087348 */ /* 0x005fea0003c00000 */
[----:B------:R1:W3:Y:S02]  /*182e0*/  SHFL.IDX P6, R14, R13, R12, R11 ;  /* 0x0000000c0d0e7389 */ /* 0x0002e400000c000b */
[----:B0123--:R-:W-:Y:S01]  /*182f0*/  ENDCOLLECTIVE ;  /* 0x000000000000791b */ /* 0x00ffe20003800000 */
.L_x_1288:
[----:B------:R-:W-:Y:S05]  /*18300*/  BSYNC B0 ;  /* 0x0000000000007941 */ /* 0x000fea0003800000 */
.L_x_1287:
[----:B------:R-:W-:Y:S01]  /*18310*/  IMAD.MOV.U32 R13, RZ, RZ, R16 ;  /* 0x000000ffff0d7224 */ /* 0x000fe200078e0010 */
[----:B------:R-:W-:Y:S01]  /*18320*/  MOV R11, 0x181f ;  /* 0x0000181f000b7802 */ /* 0x000fe20000000f00 */
[----:B------:R-:W-:Y:S01]  /*18330*/  IMAD.MOV.U32 R12, RZ, RZ, RZ ;  /* 0x000000ffff0c7224 */ /* 0x000fe200078e00ff */
[----:B------:R-:W-:Y:S01]  /*18340*/  LEA R3, R6, UR46, 0x1 ;  /* 0x0000002e06037c11 */ /* 0x000fe2000f8e08ff */
[----:B------:R-:W-:Y:S02]  /*18350*/  IMAD.MOV.U32 R15, RZ, RZ, -0x1 ;  /* 0xffffffffff0f7424 */ /* 0x000fe400078e00ff */
[----:B------:R-:W-:-:S07]  /*18360*/  IMAD.MOV.U32 R5, RZ, RZ, R14 ;  /* 0x000000ffff057224 */ /* 0x000fce00078e000e */
[----:B------:R-:W-:Y:S05]  /*18370*/  WARPSYNC.COLLECTIVE R15, `(.L_x_1289) ;  /* 0x000000000f087348 */ /* 0x000fea0003c00000 */
[----:B------:R0:W1:Y:S02]  /*18380*/  SHFL.IDX P6, R14, R13, R12, R11 ;  /* 0x0000000c0d0e7389 */ /* 0x00006400000c000b */
[----:B01----:R-:W-:Y:S01]  /*18390*/  ENDCOLLECTIVE ;  /* 0x000000000000791b */ /* 0x003fe20003800000 */
.L_x_1289:
[----:B------:R-:W-:Y:S02]  /*183a0*/  ULDC UR4, c[0x0][0x2f4] ;  /* 0x0000bd0000047ab9 */ /* 0x000fe40000000800 */
[----:B------:R-:W-:Y:S02]  /*183b0*/  ISETP.GE.AND P0, PT, R25, UR4, PT ;  /* 0x0000000419007c0c */ /* 0x000fe4000bf06270 */
[----:B------:R-:W-:Y:S02]  /*183c0*/  ISETP.GE.AND P1, PT, R26, UR4, PT ;  /* 0x000000041a007c0c */ /* 0x000fe4000bf26270 */
[C---:B------:R-:W-:Y:S02]  /*183d0*/  ISETP.LT.OR P3, PT, R28.reuse, 0x1, P0 ;  /* 0x000000011c00780c */ /* 0x040fe40000761670 */
[----:B------:R-:W-:Y:S01]  /*183e0*/  ISETP.LT.OR P2, PT, R28, 0x1, P1 ;  /* 0x000000011c00780c */ /* 0x000fe20000f41670 */
[----:B------:R-:W-:Y:S02]  /*183f0*/  IMAD.MOV.U32 R13, RZ, RZ, R2 ;  /* 0x000000ffff0d7224 */ /* 0x000fe400078e0002 */
[----:B------:R-:W-:-:S02]  /*18400*/  IMAD.MOV.U32 R12, RZ, RZ, 0x1 ;  /* 0x00000001ff0c7424 */ /* 0x000fc400078e00ff */
[----:B------:R-:W-:-:S08]  /*18410*/  IMAD.MOV.U32 R4, RZ, RZ, R14 ;  /* 0x000000ffff047224 */ /* 0x000fd000078e000e */
[----:B------:R-:W-:Y:S05]  /*18420*/  WARPSYNC.COLLECTIVE R15, `(.L_x_1290) ;  /* 0x000000000f087348 */ /* 0x000fea0003c00000 */
[----:B------:R0:W1:Y:S02]  /*18430*/  SHFL.IDX P6, R14, R13, R12, R11 ;  /* 0x0000000c0d0e7389 */ /* 0x00006400000c000b */
[----:B01----:R-:W-:Y:S01]  /*18440*/  ENDCOLLECTIVE ;  /* 0x000000000000791b */ /* 0x003fe20003800000 */
.L_x_1290:
        /* <DEDUP_REMOVED lines=13> */
.L_x_1291:
[----:B------:R-:W-:Y:S01]  /*18520*/  IMAD.MOV.U32 R5, RZ, RZ, R19 ;  /* 0x000000ffff057224 */ /* 0x000fe200078e0013 */
[----:B------:R-:W-:Y:S01]  /*18530*/  MOV R13, R2 ;  /* 0x00000002000d7202 */ /* 0x000fe20000000f00 */
[----:B------:R-:W-:Y:S02]  /*18540*/  IMAD.MOV.U32 R12, RZ, RZ, 0x2 ;  /* 0x00000002ff0c7424 */ /* 0x000fe400078e00ff */
[----:B------:R-:W-:-:S07]  /*18550*/  IMAD.MOV.U32 R4, RZ, RZ, R14 ;  /* 0x000000ffff047224 */ /* 0x000fce00078e000e */
[----:B------:R-:W-:Y:S05]  /*18560*/  WARPSYNC.COLLECTIVE R15, `(.L_x_1292) ;  /* 0x000000000f087348 */ /* 0x000fea0003c00000 */
[----:B------:R0:W1:Y:S02]  /*18570*/  SHFL.IDX P6, R14, R13, R12, R11 ;  /* 0x0000000c0d0e7389 */ /* 0x00006400000c000b */
[----:B01----:R-:W-:Y:S01]  /*18580*/  ENDCOLLECTIVE ;  /* 0x000000000000791b */ /* 0x003fe20003800000 */
.L_x_1292:
        /* <DEDUP_REMOVED lines=13> */
.L_x_1293:
[----:B------:R-:W-:Y:S02]  /*18660*/  IMAD.MOV.U32 R5, RZ, RZ, R23 ;  /* 0x000000ffff057224 */ /* 0x000fe400078e0017 */
[----:B------:R-:W-:Y:S02]  /*18670*/  IMAD.MOV.U32 R13, RZ, RZ, R2 ;  /* 0x000000ffff0d7224 */ /* 0x000fe400078e0002 */
[----:B------:R-:W-:Y:S02]  /*18680*/  IMAD.MOV.U32 R12, RZ, RZ, 0x3 ;  /* 0x00000003ff0c7424 */ /* 0x000fe400078e00ff */
[----:B------:R-:W-:-:S07]  /*18690*/  IMAD.MOV.U32 R22, RZ, RZ, R14 ;  /* 0x000000ffff167224 */ /* 0x000fce00078e000e */
[----:B------:R-:W-:Y:S05]  /*186a0*/  WARPSYNC.COLLECTIVE R15, `(.L_x_1294) ;  /* 0x000000000f087348 */ /* 0x000fea0003c00000 */
[----:B------:R0:W1:Y:S02]  /*186b0*/  SHFL.IDX P6, R14, R13, R12, R11 ;  /* 0x0000000c0d0e7389 */ /* 0x00006400000c000b */
[----:B01----:R-:W-:Y:S01]  /*186c0*/  ENDCOLLECTIVE ;  /* 0x000000000000791b */ /* 0x003fe20003800000 */
.L_x_1294:
[----:B------:R-:W-:-:S04]  /*186d0*/  IMAD.MOV.U32 R4, RZ, RZ, R22 ;  /* 0x000000ffff047224 */ /* 0x000fc800078e0016 */
[----:B------:R-:W-:-:S05]  /*186e0*/  IMAD.WIDE.U32 R4, R26, 0x2, R4 ;  /* 0x000000021a047825 */ /* 0x000fca00078e0004 */
[----:B------:R-:W-:Y:S01]  /*186f0*/  @!PT LDS RZ, [RZ] ;  /* 0x00000000fffff984 */ /* 0x000fe20000000800 */
[----:B------:R-:W-:Y:S01]  /*18700*/  @!PT LDS RZ, [RZ] ;  /* 0x00000000fffff984 */ /* 0x000fe20000000800 */
[----:B------:R-:W-:Y:S01]  /*18710*/  @!PT LDS RZ, [RZ] ;  /* 0x00000000fffff984 */ /* 0x000fe20000000800 */
[----:B------:R0:W-:Y:S01]  /*18720*/  LDGSTS.E.BYPASS.LTC128B.128 [R3+0x1400], desc[UR48][R4.64], !P2 ;  /* 0x0140000004037fae */ /* 0x0001e2000d101d70 */
[C---:B------:R-:W-:Y:S01]  /*18730*/  ISETP.LT.OR P2, PT, R28.reuse, 0x31, P1 ;  /* 0x000000311c00780c */ /* 0x040fe20000f41670 */
[----:B------:R-:W-:Y:S02]  /*18740*/  IMAD.MOV.U32 R13, RZ, RZ, R16 ;  /* 0x000000ffff0d7224 */ /* 0x000fe400078e0010 */
[----:B------:R0:W-:Y:S01]  /*18750*/  LDGSTS.E.BYPASS.LTC128B.128 [R3+0x5400], desc[UR48][R4.64+0x80], !P3 ;  /* 0x0540008004037fae */ /* 0x0001e2000d901d70 */
[----:B------:R-:W-:Y:S02]  /*18760*/  ISETP.LT.OR P3, PT, R28, 0x31, P0 ;  /* 0x000000311c00780c */ /* 0x000fe40000761670 */
[----:B------:R-:W-:-:S11]  /*18770*/  MOV R21, R14 ;  /* 0x0000000e00157202 */ /* 0x000fd60000000f00 */
[----:B0-----:R-:W-:Y:S05]  /*18780*/  WARPSYNC.COLLECTIVE R15, `(.L_x_1295) ;  /* 0x000000000f087348 */ /* 0x001fea0003c00000 */
[----:B------:R1:W2:Y:S02]  /*18790*/  SHFL.IDX P6, R14, R13, R12, R11 ;  /* 0x0000000c0d0e7389 */ /* 0x0002a400000c000b */
[----:B012---:R-:W-:Y:S01]  /*187a0*/  ENDCOLLECTIVE ;  /* 0x000000000000791b */ /* 0x007fe20003800000 */
.L_x_1295:
[----:B------:R-:W-:Y:S02]  /*187b0*/  IMAD.MOV.U32 R5, RZ, RZ, R21 ;  /* 0x000000ffff057224 */ /* 0x000fe400078e0015 */
[----:B------:R-:W-:Y:S02]  /*187c0*/  IMAD.MOV.U32 R13, RZ, RZ, R2 ;  /* 0x000000ffff0d7224 */ /* 0x000fe400078e0002 */
[----:B------:R-:W-:Y:S02]  /*187d0*/  IMAD.MOV.U32 R12, RZ, RZ, 0x4 ;  /* 0x00000004ff0c7424 */ /* 0x000fe400078e00ff */
[----:B------:R-:W-:-:S07]  /*187e0*/  IMAD.MOV.U32 R20, RZ, RZ, R14 ;  /* 0x000000ffff147224 */ /* 0x000fce00078e000e */
[----:B------:R-:W-:Y:S05]  /*187f0*/  WARPSYNC.COLLECTIVE R15, `(.L_x_1296) ;  /* 0x000000000f087348 */ /* 0x000fea0003c00000 */
[----:B------:R0:W1:Y:S02]  /*18800*/  SHFL.IDX P6, R14, R13, R12, R11 ;  /* 0x0000000c0d0e7389 */ /* 0x00006400000c000b */
[----:B01----:R-:W-:Y:S01]  /*18810*/  ENDCOLLECTIVE ;  /* 0x000000000000791b */ /* 0x003fe20003800000 */
.L_x_1296:
        /* <DEDUP_REMOVED lines=14> */
.L_x_1297:
[----:B------:R-:W-:Y:S02]  /*18900*/  IMAD.MOV.U32 R5, RZ, RZ, R9 ;  /* 0x000000ffff057224 */ /* 0x000fe400078e0009 */
[----:B------:R-:W-:Y:S02]  /*18910*/  IMAD.MOV.U32 R9, RZ, RZ, RZ ;  /* 0x000000ffff097224 */ /* 0x000fe400078e00ff */
[----:B------:R-:W-:Y:S02]  /*18920*/  IMAD.MOV.U32 R13, RZ, RZ, R2 ;  /* 0x000000ffff0d7224 */ /* 0x000fe400078e0002 */
[----:B------:R-:W-:Y:S01]  /*18930*/  IMAD.MOV.U32 R12, RZ, RZ, 0x5 ;  /* 0x00000005ff0c7424 */ /* 0x000fe200078e00ff */
[----:B------:R-:W-:-:S07]  /*18940*/  MOV R24, R14 ;  /* 0x0000000e00187202 */ /* 0x000fce0000000f00 */
[----:B------:R-:W-:Y:S05]  /*18950*/  WARPSYNC.COLLECTIVE R15, `(.L_x_1298) ;  /* 0x000000000f087348 */ /* 0x000fea0003c00000 */
[----:B------:R0:W1:Y:S02]  /*18960*/  SHFL.IDX P6, R14, R13, R12, R11 ;  /* 0x0000000c0d0e7389 */ /* 0x00006400000c000b */
[----:B01----:R-:W-:Y:S01]  /*18970*/  ENDCOLLECTIVE ;  /* 0x000000000000791b */ /* 0x003fe20003800000 */
.L_x_1298:
        /* <DEDUP_REMOVED lines=14> */
.L_x_1299:
[----:B------:R-:W-:Y:S01]  /*18a60*/  IMAD.MOV.U32 R5, RZ, RZ, R19 ;  /* 0x000000ffff057224 */ /* 0x000fe200078e0013 */
[----:B------:R-:W-:Y:S01]  /*18a70*/  MOV R13, R2 ;  /* 0x00000002000d7202 */ /* 0x000fe20000000f00 */
[----:B------:R-:W-:Y:S02]  /*18a80*/  IMAD.MOV.U32 R12, RZ, RZ, 0x6 ;  /* 0x00000006ff0c7424 */ /* 0x000fe400078e00ff */
[----:B------:R-:W-:-:S07]  /*18a90*/  IMAD.MOV.U32 R4, RZ, RZ, R14 ;  /* 0x000000ffff047224 */ /* 0x000fce00078e000e */
[----:B------:R-:W-:Y:S05]  /*18aa0*/  WARPSYNC.COLLECTIVE R15, `(.L_x_1300) ;  /* 0x000000000f087348 */ /* 0x000fea0003c00000 */
[----:B------:R0:W1:Y:S02]  /*18ab0*/  SHFL.IDX P6, R14, R13, R12, R11 ;  /* 0x0000000c0d0e7389 */ /* 0x00006400000c000b */
[----:B01----:R-:W-:Y:S01]  /*18ac0*/  ENDCOLLECTIVE ;  /* 0x000000000000791b */ /* 0x003fe20003800000 */
.L_x_1300:
        /* <DEDUP_REMOVED lines=13> */
.L_x_1301:
[----:B------:R-:W-:Y:S02]  /*18ba0*/  IMAD.MOV.U32 R5, RZ, RZ, R25 ;  /* 0x000000ffff057224 */ /* 0x000fe400078e0019 */
[----:B------:R-:W-:Y:S02]  /*18bb0*/  IMAD.MOV.U32 R13, RZ, RZ, R2 ;  /* 0x000000ffff0d7224 */ /* 0x000fe400078e0002 */
[----:B------:R-:W-:Y:S02]  /*18bc0*/  IMAD.MOV.U32 R12, RZ, RZ, 0x7 ;  /* 0x00000007ff0c7424 */ /* 0x000fe400078e00ff */
[----:B------:R-:W-:-:S07]  /*18bd0*/  IMAD.MOV.U32 R30, RZ, RZ, R14 ;  /* 0x000000ffff1e7224 */ /* 0x000fce00078e000e */
[----:B------:R-:W-:Y:S05]  /*18be0*/  WARPSYNC.COLLECTIVE R15, `(.L_x_1302) ;  /* 0x000000000f087348 */ /* 0x000fea0003c00000 */
[----:B------:R0:W1:Y:S02]  /*18bf0*/  SHFL.IDX P6, R14, R13, R12, R11 ;  /* 0x0000000c0d0e7389 */ /* 0x00006400000c000b */
[----:B01----:R-:W-:Y:S01]  /*18c00*/  ENDCOLLECTIVE ;  /* 0x000000000000791b */ /* 0x003fe20003800000 */
.L_x_1302:
[----:B------:R-:W-:-:S04]  /*18c10*/  IMAD.MOV.U32 R4, RZ, RZ, R30 ;  /* 0x000000ffff047224 */ /* 0x000fc800078e001e */
[----:B------:R-:W-:-:S05]  /*18c20*/  IMAD.WIDE.U32 R4, R26, 0x2, R4 ;  /* 0x000000021a047825 */ /* 0x000fca00078e0004 */
        /* <DEDUP_REMOVED lines=10> */
.L_x_1303:
[----:B------:R-:W-:Y:S05]  /*18cd0*/  BRA `(.L_x_1304) ;  /* 0xffffffc000d07947 */ /* 0x000fea000383ffff */
.L_x_1198:
[----:B0-----:R0:W1:Y:S02]  /*18ce0*/  SYNCS.PHASECHK.TRANS64.TRYWAIT P0, [R7+URZ+0x28820], R9 ;  /* 0x02882009070075a7 */ /* 0x001064000800017f */
[----:B-1----:R-:W-:Y:S05]  /*18cf0*/  @!P0 NANOSLEEP.SYNCS 0x989680 ;  /* 0x009896800000895d */ /* 0x002fea0003900000 */
[----:B------:R-:W1:Y:S02]  /*18d00*/  @!P0 SYNCS.PHASECHK.TRANS64 P0, [R7+URZ+0x28820], R9 ;  /* 0x02882009070085a7 */ /* 0x000e64000800007f */
[----:B-1----:R-:W-:Y:S05]  /*18d10*/  @!P0 BRA `(.L_x_1198) ;  /* 0xfffffffc00f08947 */ /* 0x002fea000383ffff */
[----:B------:R-:W-:Y:S05]  /*18d20*/  BRA `(.L_x_1305) ;  /* 0xffffffc400447947 */ /* 0x000fea000383ffff */
.L_x_1199:
[----:B------:R-:W-:Y:S01]  /*18d30*/  BSSY B0, `(.L_x_1306) ;  /* 0x0000008000007945 */ /* 0x000fe20003800000 */
[----:B------:R-:W-:Y:S02]  /*18d40*/  IMAD.MOV.U32 R13, RZ, RZ, R17 ;  /* 0x000000ffff0d7224 */ /* 0x000fe400078e0011 */
[----:B------:R-:W-:Y:S02]  /*18d50*/  IMAD.MOV.U32 R12, RZ, RZ, RZ ;  /* 0x000000ffff0c7224 */ /* 0x000fe400078e00ff */
[----:B------:R-:W-:Y:S02]  /*18d60*/  IMAD.MOV.U32 R11, RZ, RZ, 0x1f ;  /* 0x0000001fff0b7424 */ /* 0x000fe400078e00ff */
[----:B------:R-:W-:-:S07]  /*18d70*/  IMAD.MOV.U32 R15, RZ, RZ, -0x1 ;  /* 0xffffffffff0f7424 */ /* 0x000fce00078e00ff */
[----:B0-2--5:R-:W-:Y:S05]  /*18d80*/  WARPSYNC.COLLECTIVE R15, `(.L_x_1307) ;  /* 0x000000000f087348 */ /* 0x025fea0003c00000 */
[----:B------:R1:W3:Y:S02]  /*18d90*/  SHFL.IDX P6, R14, R13, R12, R11 ;  /* 0x0000000c0d0e7389 */ /* 0x0002e400000c000b */
[----:B0123-5:R-:W-:Y:S01]  /*18da0*/  ENDCOLLECTIVE ;  /* 0x000000000000791b */ /* 0x02ffe20003800000 */
.L_x_1307:
[----:B------:R-:W-:Y:S05]  /*18db0*/  BSYNC B0 ;  /* 0x0000000000007941 */ /* 0x000fea0003800000 */
.L_x_1306:
[----:B------:R-:W-:Y:S05]  /*18dc0*/  BRA `(.L_x_1308) ;  /* 0xffffffc400287947 */ /* 0x000fea000383ffff */
.L_x_1200:
[----:B------:R-:W-:Y:S01]  /*18dd0*/  BSSY B0, `(.L_x_1309) ;  /* 0x0000006000007945 */ /* 0x000fe20003800000 */
[----:B------:R-:W-:-:S07]  /*18de0*/  IMAD.MOV.U32 R15, RZ, RZ, -0x1 ;  /* 0xffffffffff0f7424 */ /* 0x000fce00078e00ff */
[----:B012--5:R-:W-:Y:S05]  /*18df0*/  WARPSYNC.COLLECTIVE R15, `(.L_x_1310) ;  /* 0x000000000f0c7348 */ /* 0x027fea0003c00000 */
[----:B------:R-:W-:Y:S02]  /*18e00*/  ELECT P6, UR62, PT ;  /* 0x00000000003e782f */ /* 0x000fe400038c0000 */
[----:B------:R-:W-:Y:S01]  /*18e10*/  MOV R14, UR62 ;  /* 0x0000003e000e7c02 */ /* 0x000fe20008000f00 */
[----:B012--5:R-:W-:Y:S10]  /*18e20*/  ENDCOLLECTIVE ;  /* 0x000000000000791b */ /* 0x027ff40003800000 */
.L_x_1310:
[----:B------:R-:W-:Y:S05]  /*18e30*/  BSYNC B0 ;  /* 0x0000000000007941 */ /* 0x000fea0003800000 */
.L_x_1309:
[----:B------:R-:W-:Y:S05]  /*18e40*/  BRA `(.L_x_1311) ;  /* 0xffffffc4001c7947 */ /* 0x000fea000383ffff */
.L_x_1202:
[----:B---3--:R3:W4:Y:S02]  /*18e50*/  SYNCS.PHASECHK.TRANS64.TRYWAIT P1, [R5+URZ+0x28840], R2 ;  /* 0x02884002050075a7 */ /* 0x008724000802017f */
[----:B----4-:R-:W-:Y:S05]  /*18e60*/  @!P1 NANOSLEEP.SYNCS 0x989680 ;  /* 0x009896800000995d */ /* 0x010fea0003900000 */
[----:B------:R-:W4:Y:S02]  /*18e70*/  @!P1 SYNCS.PHASECHK.TRANS64 P1, [R5+URZ+0x28840], R2 ;  /* 0x02884002050095a7 */ /* 0x000f24000802007f */
[----:B----4-:R-:W-:Y:S05]  /*18e80*/  @!P1 BRA `(.L_x_1202) ;  /* 0xfffffffc00f09947 */ /* 0x010fea000383ffff */
[----:B------:R-:W-:Y:S05]  /*18e90*/  BRA `(.L_x_1312) ;  /* 0xffffffc4003c7947 */ /* 0x000fea000383ffff */
.L_x_1204:
[----:B0-----:R0:W4:Y:S02]  /*18ea0*/  SYNCS.PHASECHK.TRANS64.TRYWAIT P1, [R7+URZ+0x28840], R0 ;  /* 0x02884000070075a7 */ /* 0x001124000802017f */
[----:B----4-:R-:W-:Y:S05]  /*18eb0*/  @!P1 NANOSLEEP.SYNCS 0x989680 ;  /* 0x009896800000995d */ /* 0x010fea0003900000 */
[----:B------:R-:W4:Y:S02]  /*18ec0*/  @!P1 SYNCS.PHASECHK.TRANS64 P1, [R7+URZ+0x28840], R0 ;  /* 0x02884000070095a7 */ /* 0x000f24000802007f */
[----:B----4-:R-:W-:Y:S05]  /*18ed0*/  @!P1 BRA `(.L_x_1204) ;  /* 0xfffffffc00f09947 */ /* 0x010fea000383ffff */
[----:B------:R-:W-:Y:S05]  /*18ee0*/  BRA `(.L_x_1313) ;  /* 0xffffffc400487947 */ /* 0x000fea000383ffff */
.L_x_1206:
[----:B----4-:R4:W0:Y:S02]  /*18ef0*/  SYNCS.PHASECHK.TRANS64.TRYWAIT P1, [R5+URZ+0x28860], R2 ;  /* 0x02886002050075a7 */ /* 0x010824000802017f */
[----:B0-----:R-:W-:Y:S05]  /*18f00*/  @!P1 NANOSLEEP.SYNCS 0x989680 ;  /* 0x009896800000995d */ /* 0x001fea0003900000 */
[----:B------:R-:W0:Y:S02]  /*18f10*/  @!P1 SYNCS.PHASECHK.TRANS64 P1, [R5+URZ+0x28860], R2 ;  /* 0x02886002050095a7 */ /* 0x000e24000802007f */
[----:B0-----:R-:W-:Y:S05]  /*18f20*/  @!P1 BRA `(.L_x_1206) ;  /* 0xfffffffc00f09947 */ /* 0x001fea000383ffff */
[----:B------:R-:W-:Y:S05]  /*18f30*/  BRA `(.L_x_1314) ;  /* 0xffffffc400447947 */ /* 0x000fea000383ffff */
.L_x_1315:
        /* <DEDUP_REMOVED lines=12> */
.L_x_3545:


//--------------------- .text._ZN7cutlass13device_kernelIN5flash11enable_sm90INS1_16FlashAttnFwdSm90INS1_25CollectiveMainloopFwdSm90ILi2EN4cute5tupleIJNS5_1CILi1EEES8_S8_EEENS6_IJNS7_ILi128EEESA_SA_EEELi128ENS_6half_tEfNS_4arch4Sm90ELb0ELb1ELb1ELb1ELb1ELb0ELb0ELb1ELb1ELb1ELb1ELb0EEENS1_21CollectiveEpilogueFwdISB_S9_SC_SE_Li256ELb1ELb1ELb1ELb0EEENS1_36VarlenDynamicPersistentTileSchedulerILi128ELi128ELi256ELi128ELb1ELb1ELb1ELb1ELb0ELb1EEEEEEEEEvNT_6ParamsE --------------------------
	.section	.text._ZN7cutlass13device_kernelIN5flash11enable_sm90INS1_16FlashAttnFwdSm90INS1_25CollectiveMainloopFwdSm90ILi2EN4cute5tupleIJNS5_1CILi1EEES8_S8_EEENS6_IJNS7_ILi128EEESA_SA_EEELi128ENS_6half_tEfNS_4arch4Sm90ELb0ELb1ELb1ELb1ELb1ELb0ELb0ELb1ELb1ELb1ELb1ELb0EEENS1_21CollectiveEpilogueFwdISB_S9_SC_SE_Li256ELb1ELb1ELb1ELb0EEENS1_36VarlenDynamicPersistentTileSchedulerILi128ELi128ELi256ELi128ELb1ELb1ELb1ELb1ELb0ELb1EEEEEEEEEvNT_6ParamsE,"ax",@progbits
	.align	128
.text._ZN7cutlass13device_kernelIN5flash11enable_sm90INS1_16FlashAttnFwdSm90INS1_25CollectiveMainloopFwdSm90ILi2EN4cute5tupleIJNS5_1CILi1EEES8_S8_EEENS6_IJNS7_ILi128EEESA_SA_EEELi128ENS_6half_tEfNS_4arch4Sm90ELb0ELb1ELb1ELb1ELb1ELb0ELb0ELb1ELb1ELb1ELb1ELb0EEENS1_21CollectiveEpilogueFwdISB_S9_SC_SE_Li256ELb1ELb1ELb1ELb0EEENS1_36VarlenDynamicPersistentTileSchedulerILi128ELi128ELi256ELi128ELb1ELb1ELb1ELb1ELb0ELb1EEEEEEEEEvNT_6ParamsE:
        .type           _ZN7cutlass13device_kernelIN5flash11enable_sm90INS1_16FlashAttnFwdSm90INS1_25CollectiveMainloopFwdSm90ILi2EN4cute5tupleIJNS5_1CILi1EEES8_S8_EEENS6_IJNS7_ILi128EEESA_SA_EEELi128ENS_6half_tEfNS_4arch4Sm90ELb0ELb1ELb1ELb1ELb1ELb0ELb0ELb1ELb1ELb1ELb1ELb0EEENS1_21CollectiveEpilogueFwdISB_S9_SC_SE_Li256ELb1ELb1ELb1ELb0EEENS1_36VarlenDynamicPersistentTileSchedulerILi128ELi128ELi256ELi128ELb1ELb1ELb1ELb1ELb0ELb1EEEEEEEEEvNT_6ParamsE,@function
        .size           _ZN7cutlass13device_kernelIN5flash11enable_sm90INS1_16FlashAttnFwdSm90INS1_25CollectiveMainloopFwdSm90ILi2EN4cute5tupleIJNS5_1CILi1EEES8_S8_EEENS6_IJNS7_ILi128EEESA_SA_EEELi128ENS_6half_tEfNS_4arch4Sm90ELb0ELb1ELb1ELb1ELb1ELb0ELb0ELb1ELb1ELb1ELb1ELb0EEENS1_21CollectiveEpilogueFwdISB_S9_SC_SE_Li256ELb1ELb1ELb1ELb0EEENS1_36VarlenDynamicPersistentTileSchedulerILi128ELi128ELi256ELi128ELb1ELb1ELb1ELb1ELb0ELb1EEEEEEEEEvNT_6ParamsE,(.L_x_3546 - _ZN7cutlass13device_kernelIN5flash11enable_sm90INS1_16FlashAttnFwdSm90INS1_25CollectiveMainloopFwdSm90ILi2EN4cute5tupleIJNS5_1CILi1EEES8_S8_EEENS6_IJNS7_ILi128EEESA_SA_EEELi128ENS_6half_tEfNS_4arch4Sm90ELb0ELb1ELb1ELb1ELb1ELb0ELb0ELb1ELb1ELb1ELb1ELb0EEENS1_21CollectiveEpilogueFwdISB_S9_SC_SE_Li256ELb1ELb1ELb1ELb0EEENS1_36VarlenDynamicPersistentTileSchedulerILi128ELi128ELi256ELi128ELb1ELb1ELb1ELb1ELb0ELb1EEEEEEEEEvNT_6ParamsE)
        .other          _ZN7cutlass13device_kernelIN5flash11enable_sm90INS1_16FlashAttnFwdSm90INS1_25CollectiveMainloopFwdSm90ILi2EN4cute5tupleIJNS5_1CILi1EEES8_S8_EEENS6_IJNS7_ILi128EEESA_SA_EEELi128ENS_6half_tEfNS_4arch4Sm90ELb0ELb1ELb1ELb1ELb1ELb0ELb0ELb1ELb1ELb1ELb1ELb0EEENS1_21CollectiveEpilogueFwdISB_S9_SC_SE_Li256ELb1ELb1ELb1ELb0EEENS1_36VarlenDynamicPersistentTileSchedulerILi128ELi128ELi256ELi128ELb1ELb1ELb1ELb1ELb0ELb1EEEEEEEEEvNT_6ParamsE,@"STO_CUDA_ENTRY STV_DEFAULT"
_ZN7cutlass13device_kernelIN5flash11enable_sm90INS1_16FlashAttnFwdSm90INS1_25CollectiveMainloopFwdSm90ILi2EN4cute5tupleIJNS5_1CILi1EEES8_S8_EEENS6_IJNS7_ILi128EEESA_SA_EEELi128ENS_6half_tEfNS_4arch4Sm90ELb0ELb1ELb1ELb1ELb1ELb0ELb0ELb1ELb1ELb1ELb1ELb0EEENS1_21CollectiveEpilogueFwdISB_S9_SC_SE_Li256ELb1ELb1ELb1ELb0EEENS1_36VarlenDynamicPersistentTileSchedulerILi128ELi128ELi256ELi128ELb1ELb1ELb1ELb1ELb0ELb1EEEEEEEEEvNT_6ParamsE:
        /* <DEDUP_REMOVED lines=8> */
[----:B------:R-:W0:Y:S04]  /*0080*/  SHFL.IDX PT, R3, R2, RZ, 0x1f ;  /* 0x00001fff02037589 */ /* 0x000e2800000e0000 */
[----:B------:R-:W1:Y:S01]  /*0090*/  SHFL.IDX PT, R4, R4, RZ, 0x1f ;  /* 0x00001fff04047589 */ /* 0x000e6200000e0000 */
[C---:B0-----:R-:W-:Y:S02]  /*00a0*/  ISETP.NE.OR P0, PT, R3.reuse, RZ, !P0 ;  /* 0x000000ff0300720c */ /* 0x041fe40004705670 */
[----:B------:R-:W-:-:S11]  /*00b0*/  ISETP.NE.AND P1, PT, R3, RZ, PT ;  /* 0x000000ff0300720c */ /* 0x000fd60003f25270 */
[----:B------:R-:W-:Y:S01]  /*00c0*/  VOTEU.ALL UP0, P0 ;  /* 0x00000000003f7886 */ /* 0x000fe20000000000 */
[----:B------:R-:W-:-:S04]  /*00d0*/  VOTEU.ALL UP1, P0 ;  /* 0x00000000003f7886 */ /* 0x000fc80000020000 */
[----:B------:R-:W0:Y:S01]  /*00e0*/  @!UP0 S2UR UR8, SR_CgaCtaId ;  /* 0x00000000000889c3 */ /* 0x000e220000008800 */
[----:B------:R-:W-:Y:S01]  /*00f0*/  @!UP0 UMOV UR6, 0x400 ;  /* 0x0000040000068882 */ /* 0x000fe20000000000 */
[----:B------:R-:W-:-:S04]  /*0100*/  @!UP0 UIADD3 UR4, -UR4, 0x100000, URZ ;  /* 0x0010000004048890 */ /* 0x000fc8000fffe13f */
[----:B------:R-:W-:Y:S02]  /*0110*/  @!UP0 USHF.L.U32 UR5, UR4, 0xb, URZ ;  /* 0x0000000b04058899 */ /* 0x000fe4000800063f */
[----:B------:R-:W-:Y:S02]  /*0120*/  @!UP0 USHF.L.U32 UR4, UR4, 0x1, URZ ;  /* 0x0000000104048899 */ /* 0x000fe4000800063f */
[----:B0-----:R-:W-:Y:S02]  /*0130*/  @!UP0 ULEA UR8, UR8, UR6, 0x18 ;  /* 0x0000000608088291 */ /* 0x001fe4000f8ec03f */
        /* <DEDUP_REMOVED lines=25> */
.L_x_1316:
        /* <DEDUP_REMOVED lines=22> */
.L_x_1317:
        /* <DEDUP_REMOVED lines=18> */
.L_x_1318:
        /* <DEDUP_REMOVED lines=22> */
.L_x_1319:
        /* <DEDUP_REMOVED lines=23> */
.L_x_1320:
[----:B------:R-:W-:Y:S01]  /*0820*/  UISETP.NE.AND UP0, UPT, UR9, URZ, UPT ;  /* 0x0000003f0900728c */ /* 0x000fe2000bf05270 */
[----:B------:R-:W-:Y:S01]  /*0830*/  NOP ;  /* 0x0000000000007918 */ /* 0x000fe20000000000 */
[----:B0-----:R-:W-:Y:S01]  /*0840*/  UMOV UR4, 0x1 ;  /* 0x0000000100047882 */ /* 0x001fe20000000000 */
[----:B------:R-:W-:Y:S01]  /*0850*/  ULDC.64 UR36, c[0x0][0x208] ;  /* 0x0000820000247ab9 */ /* 0x000fe20000000a00 */
[----:B------:R-:W-:Y:S01]  /*0860*/  USEL UR4, UR4, 0x2, !UP0 ;  /* 0x0000000204047887 */ /* 0x000fe2000c000000 */
[----:B-1234-:R-:W-:Y:S01]  /*0870*/  BAR.SYNC.DEFER_BLOCKING 0x0 ;  /* 0x0000000000007b1d */ /* 0x01efe20000010000 */
[----:B------:R-:W-:-:S04]  /*0880*/  PLOP3.LUT P0, PT, PT, PT, UP0, 0x80, 0x0 ;  /* 0x000000000000781c */ /* 0x000fc80003f0f008 */
[----:B------:R-:W-:-:S05]  /*0890*/  IMAD.U32 R3, RZ, RZ, UR4 ;  /* 0x00000004ff037e24 */ /* 0x000fca000f8e00ff */
[----:B------:R0:W-:Y:S04]  /*08a0*/  STL [R1+0x18], R3 ;  /* 0x0000180301007387 */ /* 0x0001e80000100800 */
[----:B------:R-:W-:Y:S05]  /*08b0*/  @!P0 BRA `(.L_x_1321) ;  /* 0x0000012800b08947 */ /* 0x000fea0003800000 */
.L_x_1322:
[----:B------:R-:W-:-:S08]  /*08c0*/  NOP ;  /* 0x0000000000007918 */ /* 0x000fd00000000000 */
[----:B------:R-:W1:Y:S02]  /*08d0*/  USETMAXREG.TRY_ALLOC.CTAPOOL UP0, 0xe8 ;  /* 0x000000e8000079c8 */ /* 0x000e640008000600 */
[----:B-1----:R-:W-:-:S13]  /*08e0*/  PLOP3.LUT P0, PT, PT, PT, UP0, 0x80, 0x0 ;  /* 0x000000000000781c */ /* 0x002fda0003f0f008 */
[----:B------:R-:W-:Y:S05]  /*08f0*/  @!P0 BRA `(.L_x_1322) ;  /* 0xfffffffc00f08947 */ /* 0x000fea000383ffff */
[----:B------:R-:W-:Y:S01]  /*0900*/  LOP3.LUT R2, R0, 0xffffff80, RZ, 0xc0, !PT ;  /* 0xffffff8000027812 */ /* 0x000fe200078ec0ff */
[----:B------:R-:W1:Y:S08]  /*0910*/  S2UR UR5, SR_CgaCtaId ;  /* 0x00000000000579c3 */ /* 0x000e700000008800 */
[----:B------:R-:W-:Y:S06]  /*0920*/  BAR.ARV 0x8, 0x180 ;  /* 0x0206000000007b1d */ /* 0x000fec0000002000 */
[----:B------:R-:W-:Y:S01]  /*0930*/  ISETP.NE.AND P0, PT, R2, 0x80, PT ;  /* 0x000000800200780c */ /* 0x000fe20003f05270 */
[----:B------:R-:W-:-:S12]  /*0940*/  UMOV UR4, 0x400 ;  /* 0x0000040000047882 */ /* 0x000fd80000000000 */
[----:B------:R-:W-:Y:S06]  /*0950*/  @!P0 BAR.ARV 0x9, 0x100 ;  /* 0x0244000000008b1d */ /* 0x000fec0000002000 */
[----:B-1----:R-:W-:Y:S02]  /*0960*/  ULEA UR4, UR5, UR4, 0x18 ;  /* 0x0000000405047291 */ /* 0x002fe4000f8ec03f */
[----:B------:R-:W-:Y:S07]  /*0970*/  BAR.SYNC.DEFER_BLOCKING 0x5, 0x180 ;  /* 0x0146000000007b1d */ /* 0x000fee0000010000 */
[----:B------:R-:W1:Y:S01]  /*0980*/  LDS.128 R12, [UR4+0x288d0] ;  /* 0x0288d004ff0c7984 */ /* 0x000e620008000c00 */
[----:B------:R-:W-:Y:S01]  /*0990*/  ULDC UR4, c[0x0][0xc3c] ;  /* 0x00030f0000047ab9 */ /* 0x000fe20000000800 */
[----:B------:R-:W-:Y:S06]  /*09a0*/  BAR.ARV 0x4, 0x180 ;  /* 0x0106000000007b1d */ /* 0x000fec0000002000 */
[----:B-1----:R-:W-:-:S13]  /*09b0*/  ISETP.GE.AND P0, PT, R15, UR4, PT ;  /* 0x000000040f007c0c */ /* 0x002fda000bf06270 */
[----:B------:R-:W-:Y:S05]  /*09c0*/  @P0 EXIT ;  /* 0x000000000000094d */ /* 0x000fea0003800000 */
[----:B0-----:R-:W2:Y:S01]  /*09d0*/  LDL R3, [R1+0x18] ;  /* 0x0000180001037983 */ /* 0x001ea20000100800 */
[----:B------:R-:W-:Y:S01]  /*09e0*/  VIADD R223, R0, 0xffffff80 ;  /* 0xffffff8000df7836 */ /* 0x000fe20000000000 */
[----:B------:R-:W-:Y:S01]  /*09f0*/  R2UR UR6, R13 ;  /* 0x000000000d0672ca */ /* 0x000fe200000e0000 */
[----:B------:R-:W-:Y:S01]  /*0a00*/  UMOV UR39, URZ ;  /* 0x0000003f00277c82 */ /* 0x000fe20008000000 */
[----:B------:R-:W-:Y:S01]  /*0a10*/  R2UR UR5, R14 ;  /* 0x000000000e0572ca */ /* 0x000fe200000e0000 */
[----:B------:R-:W-:Y:S01]  /*0a20*/  UMOV UR38, URZ ;  /* 0x0000003f00267c82 */ /* 0x000fe20008000000 */
[----:B------:R-:W-:Y:S02]  /*0a30*/  SHF.R.S32.HI R0, RZ, 0x1f, R223 ;  /* 0x0000001fff007819 */ /* 0x000fe400000114df */
[----:B------:R-:W-:Y:S02]  /*0a40*/  R2UR UR7, R15 ;  /* 0x000000000f0772ca */ /* 0x000fe400000e0000 */
[----:B------:R-:W-:-:S02]  /*0a50*/  LEA.HI R2, R0, R223, RZ, 0x7 ;  /* 0x000000df00027211 */ /* 0x000fc400078f38ff */
[----:B------:R-:W-:Y:S02]  /*0a60*/  LEA.HI R4, R0, R223, RZ, 0x5 ;  /* 0x000000df00047211 */ /* 0x000fe400078f28ff */
[----:B------:R-:W-:Y:S02]  /*0a70*/  LOP3.LUT R200, R2, 0xffffff80, RZ, 0xc0, !PT ;  /* 0xffffff8002c87812 */ /* 0x000fe400078ec0ff */
[----:B------:R-:W-:Y:S01]  /*0a80*/  SHF.R.S32.HI R217, RZ, 0x7, R2 ;  /* 0x00000007ffd97819 */ /* 0x000fe20000011402 */
[----:B------:R-:W-:Y:S02]  /*0a90*/  IMAD.SHL.U32 R5, R4, 0x20, RZ ;  /* 0x0000002004057824 */ /* 0x000fe400078e00ff */
[----:B------:R-:W-:Y:S01]  /*0aa0*/  IMAD.IADD R200, R223, 0x1, -R200 ;  /* 0x00000001dfc87824 */ /* 0x000fe200078e0ac8 */
[----:B------:R-:W-:Y:S02]  /*0ab0*/  LEA.HI R2, R2, R217, RZ, 0x1 ;  /* 0x000000d902027211 */ /* 0x000fe400078f08ff */
[----:B------:R-:W-:-:S02]  /*0ac0*/  LOP3.LUT R5, R5, 0xfffffc00, RZ, 0xc0, !PT ;  /* 0xfffffc0005057812 */ /* 0x000fc400078ec0ff */
[----:B------:R-:W-:Y:S02]  /*0ad0*/  SHF.R.S32.HI R7, RZ, 0x1f, R200 ;  /* 0x0000001fff077819 */ /* 0x000fe400000114c8 */
[----:B------:R-:W-:Y:S02]  /*0ae0*/  LOP3.LUT R2, R2, 0x3fffffe, RZ, 0xc0, !PT ;  /* 0x03fffffe02027812 */ /* 0x000fe400078ec0ff */
[CC--:B------:R-:W-:Y:S02]  /*0af0*/  LEA.HI R8, R7.reuse, R200.reuse, RZ, 0x2 ;  /* 0x000000c807087211 */ /* 0x0c0fe400078f10ff */
[----:B------:R-:W-:Y:S01]  /*0b00*/  LEA.HI R7, R7, R200, RZ, 0x5 ;  /* 0x000000c807077211 */ /* 0x000fe200078f28ff */
[----:B------:R-:W-:Y:S01]  /*0b10*/  IMAD.IADD R2, R217, 0x1, -R2 ;  /* 0x00000001d9027824 */ /* 0x000fe200078e0a02 */
[--C-:B------:R-:W-:Y:S02]  /*0b20*/  SHF.R.S32.HI R9, RZ, 0x2, R8.reuse ;  /* 0x00000002ff097819 */ /* 0x100fe40000011408 */
[----:B------:R-:W-:-:S02]  /*0b30*/  SHF.R.S32.HI R10, RZ, 0x1f, R8 ;  /* 0x0000001fff0a7819 */ /* 0x000fc40000011408 */
[----:B------:R-:W-:Y:S02]  /*0b40*/  SHF.R.S32.HI R7, RZ, 0x5, R7 ;  /* 0x00000005ff077819 */ /* 0x000fe40000011407 */
[----:B------:R-:W-:-:S04]  /*0b50*/  LEA.HI R10, R10, R9, RZ, 0x3 ;  /* 0x000000090a0a7211 */ /* 0x000fc800078f18ff */
[----:B------:R-:W-:-:S05]  /*0b60*/  LOP3.LUT R10, R10, 0xfffffff8, RZ, 0xc0, !PT ;  /* 0xfffffff80a0a7812 */ /* 0x000fca00078ec0ff */
[----:B------:R-:W-:-:S04]  /*0b70*/  IMAD.IADD R10, R9, 0x1, -R10 ;  /* 0x00000001090a7824 */ /* 0x000fc800078e0a0a */
[----:B------:R-:W-:-:S04]  /*0b80*/  IMAD R7, R7, 0x10, R10 ;  /* 0x0000001007077824 */ /* 0x000fc800078e020a */
[----:B------:R-:W-:Y:S01]  /*0b90*/  IMAD R218, R2, 0x40, R7 ;  /* 0x0000004002da7824 */ /* 0x000fe200078e0207 */
[----:B--2---:R-:W-:Y:S02]  /*0ba0*/  R2UR UR4, R3 ;  /* 0x00000000030472ca */ /* 0x004fe400000e0000 */
[----:B------:R-:W-:-:S04]  /*0bb0*/  LEA.HI R3, R0, R223, RZ, 0x4 ;  /* 0x000000df00037211 */ /* 0x000fc800078f20ff */
[----:B------:R-:W-:Y:S02]  /*0bc0*/  SHF.R.S32.HI R6, RZ, 0x4, R3 ;  /* 0x00000004ff067819 */ /* 0x000fe40000011403 */
[C---:B------:R-:W-:Y:S02]  /*0bd0*/  LOP3.LUT R4, R3.reuse, 0x3fffff0, RZ, 0xc0, !PT ;  /* 0x03fffff003047812 */ /* 0x040fe400078ec0ff */
[----:B------:R-:W-:-:S03]  /*0be0*/  LEA.HI R3, R3, R6, RZ, 0x1 ;  /* 0x0000000603037211 */ /* 0x000fc600078f08ff */
[----:B------:R-:W-:Y:S01]  /*0bf0*/  IMAD.IADD R4, R223, 0x1, -R4 ;  /* 0x00000001df047824 */ /* 0x000fe200078e0a04 */
[----:B------:R-:W-:Y:S01]  /*0c00*/  LOP3.LUT R3, R3, 0x1ffffffe, RZ, 0xc0, !PT ;  /* 0x1ffffffe03037812 */ /* 0x000fe200078ec0ff */
[----:B------:R-:W-:Y:S02]  /*0c10*/  ULOP3.LUT UR8, UR4, 0x1, URZ, 0xfc, !UPT ;  /* 0x0000000104087892 */ /* 0x000fe4000f8efc3f */
[----:B------:R-:W-:Y:S01]  /*0c20*/  IMAD R4, R4, 0x40, R5 ;  /* 0x0000004004047824 */ /* 0x000fe200078e0205 */
[-C--:B------:R-:W-:Y:S01]  /*0c30*/  LEA.HI R5, R0, R223.reuse, RZ, 0x2 ;  /* 0x000000df00057211 */ /* 0x080fe200078f10ff */
[----:B------:R-:W-:Y:S01]  /*0c40*/  IMAD.IADD R3, R6, 0x1, -R3 ;  /* 0x0000000106037824 */ /* 0x000fe200078e0a03 */
[----:B------:R-:W-:Y:S01]  /*0c50*/  LEA.HI R0, R0, R223, RZ, 0x3 ;  /* 0x000000df00007211 */ /* 0x000fe200078f18ff */
[----:B------:R-:W-:Y:S01]  /*0c60*/  UMOV UR4, URZ ;  /* 0x0000003f00047c82 */ /* 0x000fe20008000000 */
[----:B------:R-:W-:Y:S02]  /*0c70*/  IMAD.U32 R220, RZ, RZ, UR8 ;  /* 0x00000008ffdc7e24 */ /* 0x000fe4000f8e00ff */
[----:B------:R-:W-:Y:S01]  /*0c80*/  IMAD R219, R3, 0x8, R4 ;  /* 0x0000000803db7824 */ /* 0x000fe200078e0204 */
[----:B------:R-:W-:Y:S01]  /*0c90*/  LOP3.LUT R4, R5, 0xfffffffc, RZ, 0xc0, !PT ;  /* 0xfffffffc05047812 */ /* 0x000fe200078ec0ff */
[----:B------:R-:W-:Y:S01]  /*0ca0*/  IMAD.U32 R199, RZ, RZ, UR4 ;  /* 0x00000004ffc77e24 */ /* 0x000fe2000f8e00ff */
[----:B------:R-:W-:-:S02]  /*0cb0*/  LOP3.LUT R22, R0, 0xfffffff8, RZ, 0xc0, !PT ;  /* 0xfffffff800167812 */ /* 0x000fc400078ec0ff */
[----:B------:R-:W-:Y:S01]  /*0cc0*/  LOP3.LUT R5, R8, 0x7ffffffc, RZ, 0xc0, !PT ;  /* 0x7ffffffc08057812 */ /* 0x000fe200078ec0ff */
[C---:B------:R-:W-:Y:S01]  /*0cd0*/  IMAD.IADD R4, R223.reuse, 0x1, -R4 ;  /* 0x00000001df047824 */ /* 0x040fe200078e0a04 */
[----:B------:R-:W-:Y:S01]  /*0ce0*/  SHF.R.S32.HI R198, RZ, 0x3, R0 ;  /* 0x00000003ffc67819 */ /* 0x000fe20000011400 */
[----:B------:R-:W-:Y:S02]  /*0cf0*/  IMAD.IADD R22, R223, 0x1, -R22 ;  /* 0x00000001df167824 */ /* 0x000fe400078e0a16 */
[----:B------:R-:W-:Y:S01]  /*0d00*/  IMAD.IADD R5, R200, 0x1, -R5 ;  /* 0x00000001c8057824 */ /* 0x000fe200078e0a05 */
[----:B------:R-:W-:Y:S01]  /*0d10*/  LEA.HI R3, R4, R4, RZ, 0x1 ;  /* 0x0000000404037211 */ /* 0x000fe200078f08ff */
[----:B------:R-:W-:Y:S02]  /*0d20*/  IMAD.SHL.U32 R18, R22, 0x8, RZ ;  /* 0x0000000816127824 */ /* 0x000fe400078e00ff */
[----:B------:R-:W-:Y:S01]  /*0d30*/  IMAD.SHL.U32 R16, R5, 0x2, RZ ;  /* 0x0000000205107824 */ /* 0x000fe200078e00ff */
[----:B------:R-:W-:Y:S01]  /*0d40*/  LOP3.LUT R3, R3, 0x1ffffffe, RZ, 0xc0, !PT ;  /* 0x1ffffffe03037812 */ /* 0x000fe200078ec0ff */
[----:B------:R-:W-:Y:S01]  /*0d50*/  VIADD R19, R18, 0x40 ;  /* 0x0000004012137836 */ /* 0x000fe20000000000 */
[----:B------:R-:W-:Y:S01]  /*0d60*/  SHF.R.S32.HI R222, RZ, 0x1f, R18 ;  /* 0x0000001fffde7819 */ /* 0x000fe20000011412 */
[C---:B------:R-:W-:Y:S01]  /*0d70*/  VIADD R197, R16.reuse, 0x8 ;  /* 0x0000000810c57836 */ /* 0x040fe20000000000 */
        /* <DEDUP_REMOVED lines=27> */
[----:B------:R-:W-:Y:S01]  /*0f30*/  VIADD R23, R16, 0x78 ;  /* 0x0000007810177836 */ /* 0x000fe20000000000 */
[----:B------:R-:W-:Y:S01]  /*0f40*/  SHF.R.S32.HI R203, RZ, 0x1f, R185 ;  /* 0x0000001fffcb7819 */ /* 0x000fe200000114b9 */
[----:B------:R-:W-:Y:S01]  /*0f50*/  IMAD.IADD R3, R4, 0x1, -R3 ;  /* 0x0000000104037824 */ /* 0x000fe200078e0a03 */
[----:B------:R-:W-:-:S02]  /*0f60*/  SHF.R.S32.HI R202, RZ, 0x1f, R184 ;  /* 0x0000001fffca7819 */ /* 0x000fc400000114b8 */
[----:B------:R-:W-:Y:S01]  /*0f70*/  SHF.R.S32.HI R201, RZ, 0x1f, R23 ;  /* 0x0000001fffc97819 */ /* 0x000fe20000011417 */
[----:B------:R-:W-:-:S07]  /*0f80*/  IMAD R17, R3, 0x8, R218 ;  /* 0x0000000803117824 */ /* 0x000fce00078e02da */
.L_x_1434:
[----:B------:R-:W-:Y:S01]  /*0f90*/  ULDC.64 UR8, c[0x0][0xa28] ;  /* 0x00028a0000087ab9 */ /* 0x000fe20000000a00 */
[----:B------:R-:W-:Y:S01]  /*0fa0*/  ULDC UR4, c[0x0][0x424] ;  /* 0x0001090000047ab9 */ /* 0x000fe20000000800 */
[----:B------:R-:W-:-:S04]  /*0fb0*/  UISETP.NE.U32.AND UP0, UPT, UR8, URZ, UPT ;  /* 0x0000003f0800728c */ /* 0x000fc8000bf05070 */
[----:B------:R-:W-:-:S03]  /*0fc0*/  UISETP.NE.AND.EX UP0, UPT, UR9, URZ, UPT, UP0 ;  /* 0x0000003f0900728c */ /* 0x000fc6000bf05300 */
[----:B------:R-:W-:Y:S02]  /*0fd0*/  ULDC.64 UR8, c[0x0][0xa18] ;  /* 0x0002860000087ab9 */ /* 0x000fe40000000a00 */
[----:B------:R-:W-:Y:S01]  /*0fe0*/  UISETP.NE.U32.AND UP1, UPT, UR8, URZ, UPT ;  /* 0x0000003f0800728c */ /* 0x000fe2000bf25070 */
[----:B------:R-:W-:-:S03]  /*0ff0*/  PLOP3.LUT P0, PT, PT, PT, UP0, 0x80, 0x0 ;  /* 0x000000000000781c */ /* 0x000fc60003f0f008 */
[----:B------:R-:W-:-:S03]  /*1000*/  UISETP.NE.AND.EX UP1, UPT, UR9, URZ, UPT, UP1 ;  /* 0x0000003f0900728c */ /* 0x000fc6000bf25310 */
[----:B------:R-:W-:Y:S02]  /*1010*/  @UP0 ULDC.64 UR8, c[0x0][0xa28] ;  /* 0x00028a0000080ab9 */ /* 0x000fe40000000a00 */
[----:B------:R-:W-:Y:S01]  /*1020*/  @UP0 UIMAD.WIDE UR8, UR7, 0x4, UR8 ;  /* 0x00000004070808a5 */ /* 0x000fe2000f8e0208 */
[----:B------:R-:W-:-:S05]  /*1030*/  PLOP3.LUT P2, PT, PT, PT, UP1, 0x80, 0x0 ;  /* 0x000000000000781c */ /* 0x000fca0003f4f018 */
[----:B0-23--:R-:W-:Y:S02]  /*1040*/  IMAD.U32 R2, RZ, RZ, UR8 ;  /* 0x00000008ff027e24 */ /* 0x00dfe4000f8e00ff */
[----:B------:R-:W-:Y:S01]  /*1050*/  IMAD.U32 R3, RZ, RZ, UR9 ;  /* 0x00000009ff037e24 */ /* 0x000fe2000f8e00ff */
[----:B------:R-:W-:Y:S02]  /*1060*/  @UP1 ULDC.64 UR8, c[0x0][0xa18] ;  /* 0x0002860000081ab9 */ /* 0x000fe40000000a00 */
[----:B------:R-:W-:Y:S02]  /*1070*/  @UP1 UIMAD.WIDE UR8, UR7, 0x4, UR8 ;  /* 0x00000004070818a5 */ /* 0x000fe4000f8e0208 */
[----:B------:R-:W2:Y:S04]  /*1080*/  @P0 LDG.E R2, desc[UR36][R2.64] ;  /* 0x0000002402020981 */ /* 0x000ea8000c1e1900 */
[----:B------:R-:W-:-:S02]  /*1090*/  IMAD.U32 R4, RZ, RZ, UR8 ;  /* 0x00000008ff047e24 */ /* 0x000fc4000f8e00ff */
[----:B----4-:R-:W-:Y:S01]  /*10a0*/  IMAD.U32 R5, RZ, RZ, UR9 ;  /* 0x00000009ff057e24 */ /* 0x010fe2000f8e00ff */
[----:B------:R-:W-:-:S04]  /*10b0*/  ULDC.64 UR8, c[0x0][0x418] ;  /* 0x0001060000087ab9 */ /* 0x000fc80000000a00 */
[----:B------:R-:W3:Y:S01]  /*10c0*/  @P2 LDG.E R4, desc[UR36][R4.64] ;  /* 0x0000002404042981 */ /* 0x000ee2000c1e1900 */
[----:B------:R-:W-:Y:S01]  /*10d0*/  UISETP.NE.U32.AND UP0, UPT, UR8, URZ, UPT ;  /* 0x0000003f0800728c */ /* 0x000fe2000bf05070 */
[----:B------:R-:W-:Y:S01]  /*10e0*/  UMOV UR41, URZ ;  /* 0x0000003f00297c82 */ /* 0x000fe20008000000 */
[----:B------:R-:W-:Y:S02]  /*10f0*/  ULOP3.LUT UR56, UR5, 0xffff, URZ, 0xc0, !UPT ;  /* 0x0000ffff05387892 */ /* 0x000fe4000f8ec03f */
[----:B------:R-:W-:-:S03]  /*1100*/  UISETP.NE.AND.EX UP0, UPT, UR9, URZ, UPT, UP0 ;  /* 0x0000003f0900728c */ /* 0x000fc6000bf05300 */
[----:B------:R-:W-:Y:S01]  /*1110*/  ULDC.64 UR8, c[0x0][0xa20] ;  /* 0x0002880000087ab9 */ /* 0x000fe20000000a00 */
[----:B------:R-:W-:Y:S01]  /*1120*/  USEL UR4, UR4, 0x1, UP0 ;  /* 0x0000000104047887 */ /* 0x000fe20008000000 */
[----:B------:R-:W-:Y:S01]  /*1130*/  ISETP.NE.U32.AND P1, PT, RZ, UR8, PT ;  /* 0x00000008ff007c0c */ /* 0x000fe2000bf25070 */
[----:B------:R-:W-:Y:S02]  /*1140*/  ULDC UR8, c[0x0][0x2f0] ;  /* 0x0000bc0000087ab9 */ /* 0x000fe40000000800 */
[----:B------:R-:W-:Y:S01]  /*1150*/  UIMAD UR4, UR4, UR8, URZ ;  /* 0x00000008040472a4 */ /* 0x000fe2000f8e023f */
[----:B------:R-:W-:Y:S02]  /*1160*/  ISETP.NE.AND.EX P1, PT, RZ, UR9, PT, P1 ;  /* 0x00000009ff007c0c */ /* 0x000fe4000bf25310 */
[----:B--2---:R-:W-:Y:S02]  /*1170*/  @P0 R2UR UR41, R2 ;  /* 0x00000000022902ca */ /* 0x004fe400000e0000 */
[----:B---3--:R-:W-:Y:S01]  /*1180*/  @P2 R2UR UR42, R4 ;  /* 0x00000000042a22ca */ /* 0x008fe200000e0000 */
[----:B-1---5:R-:W-:-:S14]  /*1190*/  @P2 BRA `(.L_x_1323) ;  /* 0x0000000000382947 */ /* 0x022fdc0003800000 */
[----:B------:R-:W-:Y:S01]  /*11a0*/  ULDC.64 UR8, c[0x0][0xa00] ;  /* 0x0002800000087ab9 */ /* 0x000fe20000000a00 */
[----:B------:R-:W-:Y:S01]  /*11b0*/  ULDC UR42, c[0x0][0x288] ;  /* 0x0000a200002a7ab9 */ /* 0x000fe20000000800 */
[----:B------:R-:W-:-:S04]  /*11c0*/  ISETP.NE.U32.AND P0, PT, RZ, UR8, PT ;  /* 0x00000008ff007c0c */ /* 0x000fc8000bf05070 */
[----:B------:R-:W-:-:S13]  /*11d0*/  ISETP.NE.AND.EX P0, PT, RZ, UR9, PT, P0 ;  /* 0x00000009ff007c0c */ /* 0x000fda000bf05300 */
[----:B------:R-:W-:Y:S05]  /*11e0*/  @!P0 BRA `(.L_x_1323) ;  /* 0x0000000000248947 */ /* 0x000fea0003800000 */
[----:B------:R-:W-:Y:S02]  /*11f0*/  ULDC.64 UR8, c[0x0][0xa00] ;  /* 0x0002800000087ab9 */ /* 0x000fe40000000a00 */
[----:B------:R-:W-:-:S06]  /*1200*/  UIMAD.WIDE UR8, UR7, 0x4, UR8 ;  /* 0x00000004070878a5 */ /* 0x000fcc000f8e0208 */
[----:B------:R-:W-:Y:S02]  /*1210*/  IMAD.U32 R2, RZ, RZ, UR8 ;  /* 0x00000008ff027e24 */ /* 0x000fe4000f8e00ff */
[----:B------:R-:W-:-:S05]  /*1220*/  IMAD.U32 R3, RZ, RZ, UR9 ;  /* 0x00000009ff037e24 */ /* 0x000fca000f8e00ff */
[----:B------:R-:W2:Y:S04]  /*1230*/  LDG.E R4, desc[UR36][R2.64] ;  /* 0x0000002402047981 */ /* 0x000ea8000c1e1900 */
[----:B------:R-:W3:Y:S01]  /*1240*/  LDG.E R0, desc[UR36][R2.64+0x4] ;  /* 0x0000042402007981 */ /* 0x000ee2000c1e1900 */
[----:B--2---:R-:W-:Y:S02]  /*1250*/  R2UR UR42, R4 ;  /* 0x00000000042a72ca */ /* 0x004fe400000e0000 */
[----:B---3--:R-:W-:-:S13]  /*1260*/  R2UR UR8, R0 ;  /* 0x00000000000872ca */ /* 0x008fda00000e0000 */
[----:B------:R-:W-:-:S12]  /*1270*/  UIADD3 UR42, -UR42, UR8, URZ ;  /* 0x000000082a2a7290 */ /* 0x000fd8000fffe13f */
.L_x_1323:
[----:B------:R-:W-:Y:S01]  /*1280*/  UMOV UR58, UR7 ;  /* 0x00000007003a7c82 */ /* 0x000fe20008000000 */
[----:B------:R-:W-:Y:S05]  /*1290*/  @!P1 BRA `(.L_x_1324) ;  /* 0x00000000001c9947 */ /* 0x000fea0003800000 */
[----:B------:R-:W-:Y:S02]  /*12a0*/  ULDC.64 UR8, c[0x0][0xa20] ;  /* 0x0002880000087ab9 */ /* 0x000fe40000000a00 */
[----:B------:R-:W-:-:S06]  /*12b0*/  UIMAD.WIDE UR8, UR7, 0x4, UR8 ;  /* 0x00000004070878a5 */ /* 0x000fcc000f8e0208 */
[----:B------:R-:W-:Y:S02]  /*12c0*/  IMAD.U32 R2, RZ, RZ, UR8 ;  /* 0x00000008ff027e24 */ /* 0x000fe4000f8e00ff */
[----:B------:R-:W-:-:S05]  /*12d0*/  IMAD.U32 R3, RZ, RZ, UR9 ;  /* 0x00000009ff037e24 */ /* 0x000fca000f8e00ff */
[----:B------:R-:W2:Y:S02]  /*12e0*/  LDG.E R2, desc[UR36][R2.64] ;  /* 0x0000002402027981 */ /* 0x000ea4000c1e1900 */
[----:B--2---:R-:W-:Y:S01]  /*12f0*/  R2UR UR4, R2 ;  /* 0x00000000020472ca */ /* 0x004fe200000e0000 */
[----:B------:R-:W-:-:S14]  /*1300*/  BRA `(.L_x_1325) ;  /* 0x0000000000347947 */ /* 0x000fdc0003800000 */
.L_x_1324:
[----:B------:R-:W-:Y:S02]  /*1310*/  ULDC.64 UR8, c[0x0][0xa08] ;  /* 0x0002820000087ab9 */ /* 0x000fe40000000a00 */
        /* <DEDUP_REMOVED lines=12> */
.L_x_1325:
[----:B------:R-:W-:Y:S01]  /*13e0*/  ULDC UR7, c[0x0][0x448] ;  /* 0x0001120000077ab9 */ /* 0x000fe20000000800 */
[----:B------:R-:W-:Y:S02]  /*13f0*/  USHF.L.U32 UR47, UR6, 0x7, URZ ;  /* 0x00000007062f7899 */ /* 0x000fe4000800063f */
[----:B------:R-:W-:Y:S02]  /*1400*/  UISETP.NE.AND UP0, UPT, UR7, 0x1, UPT ;  /* 0x000000010700788c */ /* 0x000fe4000bf05270 */
[----:B------:R-:W-:Y:S01]  /*1410*/  UIADD3 UR10, UR47, 0x7f, URZ ;  /* 0x0000007f2f0a7890 */ /* 0x000fe2000fffe03f */
[----:B------:R-:W-:Y:S01]  /*1420*/  ULDC.64 UR6, c[0x0][0x9e0] ;  /* 0x0002780000067ab9 */ /* 0x000fe20000000a00 */
[----:B------:R-:W-:Y:S02]  /*1430*/  UP2UR UR51, UPR, URZ, 0x1 ;  /* 0x000000013f337883 */ /* 0x000fe40008000000 */
[----:B------:R-:W-:-:S05]  /*1440*/  UIADD3 UR41, -UR41, UR4, URZ ;  /* 0x0000000429297290 */ /* 0x000fca000fffe13f */
[----:B------:R-:W-:Y:S01]  /*1450*/  @UP0 ULDC UR8, c[0x0][0x44c] ;  /* 0x0001130000080ab9 */ /* 0x000fe20000000800 */
[----:B------:R-:W-:Y:S01]  /*1460*/  @UP0 ULDC UR11, c[0x0][0x450] ;  /* 0x00011400000b0ab9 */ /* 0x000fe20000000800 */
[----:B------:R-:W-:Y:S02]  /*1470*/  UIMAD.WIDE.U32 UR8, UR10, UR8, URZ ;  /* 0x000000080a0872a5 */ /* 0x000fe4000f8e003f */
[----:B------:R-:W-:Y:S02]  /*1480*/  UIADD3 UR4, UR41, 0x1, -UR42 ;  /* 0x0000000129047890 */ /* 0x000fe4000fffe82a */
[----:B------:R-:W-:Y:S02]  /*1490*/  @UP0 USHF.R.U32.HI UR10, URZ, UR11, UR9 ;  /* 0x0000000b3f0a0299 */ /* 0x000fe40008011609 */
[----:B------:R-:W-:Y:S02]  /*14a0*/  UISETP.GE.AND UP0, UPT, UR7, 0x1, UPT ;  /* 0x000000010700788c */ /* 0x000fe4000bf06270 */
[----:B------:R-:W-:-:S02]  /*14b0*/  UIADD3 UR10, UR4, UR10, URZ ;  /* 0x0000000a040a7290 */ /* 0x000fc4000fffe03f */
[----:B------:R-:W-:Y:S02]  /*14c0*/  UP2UR UR46, UPR, URZ, 0x1 ;  /* 0x000000013f2e7883 */ /* 0x000fe40008000000 */
[----:B------:R-:W-:Y:S01]  /*14d0*/  PLOP3.LUT P0, PT, PT, PT, UP0, 0x40, 0x0 ;  /* 0x000000000000781c */ /* 0x000fe20003f0e808 */
[----:B------:R-:W-:-:S12]  /*14e0*/  UIADD3 UR6, UR10, UR6, URZ ;  /* 0x000000060a067290 */ /* 0x000fd8000fffe03f */
[----:B------:R-:W-:Y:S05]  /*14f0*/  @P0 BRA `(.L_x_1326) ;  /* 0x0000000000440947 */ /* 0x000fea0003800000 */
        /* <DEDUP_REMOVED lines=10> */
.L_x_1327:
[----:B------:R-:W-:-:S11]  /*15a0*/  UISETP.NE.AND UP0, UPT, UR7, 0x1, UPT ;  /* 0x000000010700788c */ /* 0x000fd6000bf05270 */
[----:B------:R-:W-:Y:S02]  /*15b0*/  @UP0 ULDC.64 UR10, c[0x0][0x9e8] ;  /* 0x00027a00000a0ab9 */ /* 0x000fe40000000a00 */
[----:B------:R-:W-:-:S04]  /*15c0*/  UIMAD.WIDE.U32 UR8, UR4, UR10, URZ ;  /* 0x0000000a040872a5 */ /* 0x000fc8000f8e003f */
[----:B------:R-:W-:-:S12]  /*15d0*/  @UP0 USHF.R.U32.HI UR4, URZ, UR11, UR9 ;  /* 0x0000000b3f040299 */ /* 0x000fd80008011609 */
.L_x_1328:
[----:B------:R-:W-:-:S04]  /*15e0*/  UIMAD UR4, UR4, UR7, UR7 ;  /* 0x00000007040472a4 */ /* 0x000fc8000f8e0207 */
[----:B------:R-:W-:-:S04]  /*15f0*/  UISETP.LT.AND UP0, UPT, UR6, UR4, UPT ;  /* 0x000000040600728c */ /* 0x000fc8000bf01270 */
[----:B------:R-:W-:-:S12]  /*1600*/  USEL UR6, UR6, UR4, UP0 ;  /* 0x0000000406067287 */ /* 0x000fd80008000000 */
.L_x_1326:
[----:B------:R-:W-:Y:S02]  /*1610*/  UISETP.NE.AND UP0, UPT, UR51, URZ, UPT ;  /* 0x0000003f3300728c */ /* 0x000fe4000bf05270 */
[----:B------:R-:W-:Y:S02]  /*1620*/  UIADD3 UR4, UR41, 0x7f, URZ ;  /* 0x0000007f29047890 */ /* 0x000fe4000fffe03f */
[----:B------:R-:W-:Y:S02]  /*1630*/  UIADD3 UR10, UR6, 0x7f, URZ ;  /* 0x0000007f060a7890 */ /* 0x000fe4000fffe03f */
[----:B------:R-:W-:Y:S02]  /*1640*/  UISETP.GE.AND UP1, UPT, UR7, 0x1, UPT ;  /* 0x000000010700788c */ /* 0x000fe4000bf26270 */
[----:B------:R-:W-:Y:S02]  /*1650*/  USHF.R.S32.HI UR6, URZ, 0x1f, UR4 ;  /* 0x0000001f3f067899 */ /* 0x000fe40008011404 */
[----:B------:R-:W-:Y:S01]  /*1660*/  USHF.R.S32.HI UR11, URZ, 0x1f, UR10 ;  /* 0x0000001f3f0b7899 */ /* 0x000fe2000801140a */
[----:B------:R-:W-:Y:S01]  /*1670*/  @UP0 ULDC UR8, c[0x0][0x44c] ;  /* 0x0001130000080ab9 */ /* 0x000fe20000000800 */
[----:B------:R-:W-:Y:S01]  /*1680*/  ULEA.HI UR6, UR6, UR4, URZ, 0x7 ;  /* 0x0000000406067291 */ /* 0x000fe2000f8f383f */
[----:B------:R-:W-:Y:S01]  /*1690*/  PLOP3.LUT P0, PT, PT, PT, UP1, 0x40, 0x0 ;  /* 0x000000000000781c */ /* 0x000fe20003f0e818 */
[----:B------:R-:W-:-:S02]  /*16a0*/  UIMAD.WIDE.U32 UR8, UR47, UR8, URZ ;  /* 0x000000082f0872a5 */ /* 0x000fc4000f8e003f */
[----:B------:R-:W-:Y:S01]  /*16b0*/  ULEA.HI UR11, UR11, UR10, URZ, 0x7 ;  /* 0x0000000a0b0b7291 */ /* 0x000fe2000f8f383f */
[----:B------:R-:W-:Y:S01]  /*16c0*/  @UP0 ULDC UR13, c[0x0][0x450] ;  /* 0x00011400000d0ab9 */ /* 0x000fe20000000800 */
[----:B------:R-:W-:Y:S01]  /*16d0*/  UMOV UR12, UR47 ;  /* 0x0000002f000c7c82 */ /* 0x000fe20008000000 */
[----:B------:R-:W-:Y:S02]  /*16e0*/  UIADD3 UR43, UR41, -UR42, URZ ;  /* 0x8000002a292b7290 */ /* 0x000fe4000fffe03f */
[----:B------:R-:W-:Y:S02]  /*16f0*/  USHF.R.S32.HI UR6, URZ, 0x7, UR6 ;  /* 0x000000073f067899 */ /* 0x000fe40008011406 */
[----:B------:R-:W-:Y:S02]  /*1700*/  USHF.R.S32.HI UR11, URZ, 0x7, UR11 ;  /* 0x000000073f0b7899 */ /* 0x000fe4000801140b */
[----:B------:R-:W-:Y:S02]  /*1710*/  @UP0 USHF.R.U32.HI UR12, URZ, UR13, UR9 ;  /* 0x0000000d3f0c0299 */ /* 0x000fe40008011609 */
[----:B------:R-:W-:-:S02]  /*1720*/  UISETP.LT.AND UP0, UPT, UR6, UR11, UPT ;  /* 0x0000000b0600728c */ /* 0x000fc4000bf01270 */
[----:B------:R-:W-:Y:S01]  /*1730*/  UIADD3 UR4, UR43, UR12, URZ ;  /* 0x0000000c2b047290 */ /* 0x000fe2000fffe03f */
[----:B------:R-:W-:Y:S01]  /*1740*/  ULDC UR10, c[0x0][0x9dc] ;  /* 0x00027700000a7ab9 */ /* 0x000fe20000000800 */
[----:B------:R-:W-:Y:S02]  /*1750*/  USEL UR6, UR6, UR11, UP0 ;  /* 0x0000000b06067287 */ /* 0x000fe40008000000 */
[----:B------:R-:W-:Y:S01]  /*1760*/  UIADD3 UR10, UR4, -UR10, URZ ;  /* 0x8000000a040a7290 */ /* 0x000fe2000fffe03f */
[----:B------:R-:W-:Y:S11]  /*1770*/  @P0 BRA `(.L_x_1329) ;  /* 0x0000000000440947 */ /* 0x000ff60003800000 */
        /* <DEDUP_REMOVED lines=10> */
.L_x_1330:
[----:B------:R-:W-:-:S11]  /*1820*/  UISETP.NE.AND UP0, UPT, UR7, 0x1, UPT ;  /* 0x000000010700788c */ /* 0x000fd6000bf05270 */
[----:B------:R-:W-:Y:S02]  /*1830*/  @UP0 ULDC.64 UR12, c[0x0][0x9e8] ;  /* 0x00027a00000c0ab9 */ /* 0x000fe40000000a00 */
[----:B------:R-:W-:-:S04]  /*1840*/  UIMAD.WIDE.U32 UR8, UR4, UR12, URZ ;  /* 0x0000000c040872a5 */ /* 0x000fc8000f8e003f */
[----:B------:R-:W-:-:S12]  /*1850*/  @UP0 USHF.R.U32.HI UR4, URZ, UR13, UR9 ;  /* 0x0000000d3f040299 */ /* 0x000fd80008011609 */
.L_x_1331:
[----:B------:R-:W-:-:S04]  /*1860*/  UIMAD UR4, UR4, UR7, URZ ;  /* 0x00000007040472a4 */ /* 0x000fc8000f8e023f */
[----:B------:R-:W-:-:S04]  /*1870*/  UISETP.LT.AND UP0, UPT, UR10, UR4, UPT ;  /* 0x000000040a00728c */ /* 0x000fc8000bf01270 */
[----:B------:R-:W-:-:S12]  /*1880*/  USEL UR10, UR10, UR4, !UP0 ;  /* 0x000000040a0a7287 */ /* 0x000fd8000c000000 */
.L_x_1329:
[----:B------:R-:W-:-:S04]  /*1890*/  USHF.R.S32.HI UR4, URZ, 0x1f, UR10 ;  /* 0x0000001f3f047899 */ /* 0x000fc8000801140a */
[----:B------:R-:W-:-:S04]  /*18a0*/  ULEA.HI UR4, UR4, UR10, URZ, 0x7 ;  /* 0x0000000a04047291 */ /* 0x000fc8000f8f383f */
[----:B------:R-:W-:Y:S02]  /*18b0*/  USHF.R.S32.HI UR7, URZ, 0x7, UR4 ;  /* 0x000000073f077899 */ /* 0x000fe40008011404 */
[----:B------:R-:W-:Y:S02]  /*18c0*/  ULOP3.LUT UR4, UR5, 0xff000000, URZ, 0xc0, !UPT ;  /* 0xff00000005047892 */ /* 0x000fe4000f8ec03f */
[----:B------:R-:W-:Y:S02]  /*18d0*/  UISETP.LT.AND UP0, UPT, URZ, UR7, UPT ;  /* 0x000000073f00728c */ /* 0x000fe4000bf01270 */
[----:B------:R-:W-:Y:S02]  /*18e0*/  ULOP3.LUT UR5, UR5, 0xff0000, URZ, 0xc0, !UPT ;  /* 0x00ff000005057892 */ /* 0x000fe4000f8ec03f */
[----:B------:R-:W-:Y:S02]  /*18f0*/  USEL UR53, URZ, UR7, !UP0 ;  /* 0x000000073f357287 */ /* 0x000fe4000c000000 */
[----:B------:R-:W-:-:S02]  /*1900*/  USHF.R.U32.HI UR4, URZ, 0x8, UR4 ;  /* 0x000000083f047899 */ /* 0x000fc40008011604 */
[----:B------:R-:W-:Y:S02]  /*1910*/  UISETP.GT.AND UP0, UPT, UR6, UR53, UPT ;  /* 0x000000350600728c */ /* 0x000fe4000bf04270 */
[----:B------:R-:W-:-:S03]  /*1920*/  ULEA.HI UR5, UR5, UR4, URZ, 0x10 ;  /* 0x0000000405057291 */ /* 0x000fc6000f8f803f */
[----:B------:R-:W-:Y:S01]  /*1930*/  UMOV UR4, URZ ;  /* 0x0000003f00047c82 */ /* 0x000fe20008000000 */
[----:B------:R-:W-:Y:S01]  /*1940*/  PLOP3.LUT P0, PT, PT, PT, UP0, 0x80, 0x0 ;  /* 0x000000000000781c */ /* 0x000fe20003f0f008 */
[----:B------:R-:W-:Y:S02]  /*1950*/  ULOP3.LUT UR57, UR5, 0xff, URZ, 0xc0, !UPT ;  /* 0x000000ff05397892 */ /* 0x000fe4000f8ec03f */
[----:B------:R-:W-:-:S10]  /*1960*/  USHF.R.U32.HI UR55, URZ, 0x10, UR5 ;  /* 0x000000103f377899 */ /* 0x000fd40008011605 */
[----:B------:R-:W-:Y:S05]  /*1970*/  @!P0 BRA `(.L_x_1332) ;  /* 0x0000000000948947 */ /* 0x000fea0003800000 */
[----:B------:R-:W-:Y:S01]  /*1980*/  UISETP.NE.AND UP0, UPT, UR55, URZ, UPT ;  /* 0x0000003f3700728c */ /* 0x000fe2000bf05270 */
[----:B------:R-:W-:-:S03]  /*1990*/  ULDC UR4, c[0x0][0x9f0] ;  /* 0x00027c0000047ab9 */ /* 0x000fc60000000800 */
[----:B------:R-:W-:-:S04]  /*19a0*/  USEL UR10, UR55, UR4, UP0 ;  /* 0x00000004370a7287 */ /* 0x000fc80008000000 */
[----:B------:R-:W-:Y:S02]  /*19b0*/  UIADD3 UR4, UR10, -0x1, UR6 ;  /* 0xffffffff0a047890 */ /* 0x000fe4000fffe006 */
[----:B------:R-:W-:Y:S02]  /*19c0*/  IMAD.U32 R3, RZ, RZ, UR10 ;  /* 0x0000000aff037e24 */ /* 0x000fe4000f8e00ff */
[----:B------:R-:W-:-:S03]  /*19d0*/  UIADD3 UR7, -UR53, UR4, URZ ;  /* 0x0000000435077290 */ /* 0x000fc6000fffe13f */
[-C--:B------:R-:W-:Y:S01]  /*19e0*/  IABS R0, R3.reuse ;  /* 0x0000000300007213 */ /* 0x080fe20000000000 */
[----:B------:R-:W-:Y:S01]  /*19f0*/  UMOV UR4, URZ ;  /* 0x0000003f00047c82 */ /* 0x000fe20008000000 */
[----:B------:R-:W-:Y:S01]  /*1a00*/  IABS R5, R3 ;  /* 0x0000000300057213 */ /* 0x000fe20000000000 */
[----:B------:R-:W-:Y:S01]  /*1a10*/  IMAD.U32 R4, RZ, RZ, UR7 ;  /* 0x00000007ff047e24 */ /* 0x000fe2000f8e00ff */
[----:B------:R-:W-:Y:S01]  /*1a20*/  R2UR UR11, R0 ;  /* 0x00000000000b72ca */ /* 0x000fe200000e0000 */
[----:B------:R-:W-:-:S03]  /*1a30*/  ULOP3.LUT UR7, UR7, UR10, URZ, 0x3c, !UPT ;  /* 0x0000000a07077292 */ /* 0x000fc6000f8e3c3f */
[----:B------:R-:W-:-:S05]  /*1a40*/  IABS R4, R4 ;  /* 0x0000000400047213 */ /* 0x000fca0000000000 */
[----:B------:R-:W-:-:S04]  /*1a50*/  IMAD.MOV.U32 R3, RZ, RZ, R4 ;  /* 0x000000ffff037224 */ /* 0x000fc800078e0004 */
[----:B------:R-:W0:Y:S01]  /*1a60*/  I2F.RP R0, UR11 ;  /* 0x0000000b00007d06 */ /* 0x000e220008209400 */
[----:B------:R-:W-:-:S07]  /*1a70*/  R2UR UR9, R3 ;  /* 0x00000000030972ca */ /* 0x000fce00000e0000 */
[----:B0-----:R-:W0:Y:S02]  /*1a80*/  MUFU.RCP R0, R0 ;  /* 0x0000000000007308 */ /* 0x001e240000001000 */
[----:B0-----:R-:W-:Y:S02]  /*1a90*/  VIADD R2, R0, 0xffffffe ;  /* 0x0ffffffe00027836 */ /* 0x001fe40000000000 */
        /* <DEDUP_REMOVED lines=19> */
.L_x_1332:
[----:B------:R-:W-:Y:S01]  /*1bd0*/  UIMAD UR53, UR57, UR4, UR53 ;  /* 0x00000004393572a4 */ /* 0x000fe2000f8e0235 */
[----:B------:R-:W-:Y:S01]  /*1be0*/  IMAD.U32 R90, RZ, RZ, UR6 ;  /* 0x00000006ff5a7e24 */ /* 0x000fe2000f8e00ff */
[----:B------:R-:W-:Y:S01]  /*1bf0*/  PLOP3.LUT P0, PT, PT, PT, PT, 0x80, 0x0 ;  /* 0x000000000000781c */ /* 0x000fe20003f0f070 */
[----:B------:R-:W-:Y:S01]  /*1c00*/  IMAD.U32 R3, RZ, RZ, UR4 ;  /* 0x00000004ff037e24 */ /* 0x000fe2000f8e00ff */
[----:B------:R-:W-:Y:S01]  /*1c10*/  CS2R R150, SRZ ;  /* 0x0000000000967805 */ /* 0x000fe2000001ff00 */
[----:B------:R-:W-:Y:S01]  /*1c20*/  IMAD.MOV.U32 R0, RZ, RZ, RZ ;  /* 0x000000ffff007224 */ /* 0x000fe200078e00ff */
[----:B------:R-:W-:Y:S01]  /*1c30*/  CS2R R148, SRZ ;  /* 0x0000000000947805 */ /* 0x000fe2000001ff00 */
[----:B------:R-:W-:Y:S01]  /*1c40*/  IMAD.MOV.U32 R20, RZ, RZ, RZ ;  /* 0x000000ffff147224 */ /* 0x000fe200078e00ff */
        /* <DEDUP_REMOVED lines=55> */
[----:B------:R-:W-:Y:S02]  /*1fc0*/  IMAD.U32 R10, RZ, RZ, UR6 ;  /* 0x00000006ff0a7e24 */ /* 0x000fe4000f8e00ff */
        /* <DEDUP_REMOVED lines=8> */
.L_x_1334:
[----:B------:R-:W-:Y:S02]  /*2050*/  R2UR UR6, R199 ;  /* 0x00000000c70672ca */ /* 0x000fe400000e0000 */
[----:B------:R-:W-:-:S11]  /*2060*/  R2UR UR5, R220 ;  /* 0x00000000dc0572ca */ /* 0x000fd600000e0000 */
[----:B------:R-:W-:Y:S02]  /*2070*/  ULEA.HI UR4, UR6, UR6, URZ, 0x1 ;  /* 0x0000000606047291 */ /* 0x000fe4000f8f083f */
[----:B------:R-:W-:Y:S02]  /*2080*/  IMAD.U32 R2, RZ, RZ, UR5 ;  /* 0x00000005ff027e24 */ /* 0x000fe4000f8e00ff */
[----:B------:R-:W-:-:S03]  /*2090*/  ULOP3.LUT UR4, UR4, 0xfffffffe, URZ, 0xc0, !UPT ;  /* 0xfffffffe04047892 */ /* 0x000fc6000f8ec03f */
[----:B------:R-:W-:Y:S01]  /*20a0*/  ISETP.NE.AND P0, PT, R2, 0x3, PT ;  /* 0x000000030200780c */ /* 0x000fe20003f05270 */
[----:B------:R-:W-:-:S06]  /*20b0*/  UIADD3 UR4, UR6, -UR4, URZ ;  /* 0x8000000406047290 */ /* 0x000fcc000fffe03f */
[----:B------:R-:W-:-:S05]  /*20c0*/  IMAD.U32 R0, RZ, RZ, UR4 ;  /* 0x00000004ff007e24 */ /* 0x000fca000f8e00ff */
[----:B------:R-:W-:-:S04]  /*20d0*/  SHF.L.U32 R0, R0, 0x1f, RZ ;  /* 0x0000001f00007819 */ /* 0x000fc800000006ff */
[----:B------:R-:W0:Y:S02]  /*20e0*/  SYNCS.PHASECHK.TRANS64.TRYWAIT P1, [UR40+0x28800], R0 ;  /* 0x02880000ff0075a7 */ /* 0x000e240008020168 */
[----:B0-----:R-:W-:Y:S05]  /*20f0*/  @!P1 BRA `(.L_x_1335) ;  /* 0x0000017800449947 */ /* 0x001fea0003800000 */
.L_x_1531:
[----:B------:R-:W-:Y:S05]  /*2100*/  @!P0 BRA `(.L_x_1336) ;  /* 0x0000000000048947 */ /* 0x000fea0003800000 */
[----:B------:R-:W-:Y:S01]  /*2110*/  BPT.TRAP 0x1 ;  /* 0x000000040000795c */ /* 0x000fe20000300000 */
.L_x_1336:
[----:B------:R-:W-:Y:S02]  /*2120*/  IMAD.U32 R89, RZ, RZ, UR38 ;  /* 0x00000026ff597e24 */ /* 0x000fe4000f8e00ff */
[----:B0-----:R-:W-:-:S03]  /*2130*/  IMAD.U32 R0, RZ, RZ, UR39 ;  /* 0x00000027ff007e24 */ /* 0x001fc6000f8e00ff */
[----:B------:R-:W-:Y:S02]  /*2140*/  LEA R89, R89, UR40, 0x3 ;  /* 0x0000002859597c11 */ /* 0x000fe4000f8e18ff */
[----:B------:R-:W-:-:S04]  /*2150*/  SHF.L.U32 R0, R0, 0x1f, RZ ;  /* 0x0000001f00007819 */ /* 0x000fc800000006ff */
[----:B------:R0:W1:Y:S01]  /*2160*/  SYNCS.PHASECHK.TRANS64.TRYWAIT P1, [R89+URZ+0x28830], R0 ;  /* 0x02883000590075a7 */ /* 0x000062000802017f */
[----:B------:R-:W-:Y:S05]  /*2170*/  @!P0 BRA `(.L_x_1337) ;  /* 0x0000000000048947 */ /* 0x000fea0003800000 */
[----:B------:R-:W-:Y:S01]  /*2180*/  BPT.TRAP 0x1 ;  /* 0x000000040000795c */ /* 0x000fe20000300000 */
.L_x_1337:
[----:B-1----:R-:W-:Y:S05]  /*2190*/  @P1 BRA `(.L_x_1338) ;  /* 0x0000000000081947 */ /* 0x002fea0003800000 */
[----:B------:R-:W1:Y:S02]  /*21a0*/  SYNCS.PHASECHK.TRANS64.TRYWAIT P1, [R89+URZ+0x28830], R0 ;  /* 0x02883000590075a7 */ /* 0x000e64000802017f */
[----:B-1----:R-:W-:Y:S05]  /*21b0*/  @!P1 BRA `(.L_x_1339) ;  /* 0x00000178002c9947 */ /* 0x002fea0003800000 */
.L_x_1338:
        /* <DEDUP_REMOVED lines=63> */
.L_x_1340:
[----:B------:R-:W-:Y:S01]  /*25b0*/  UISETP.NE.AND UP1, UPT, UR51, URZ, UPT ;  /* 0x0000003f3300728c */ /* 0x000fe2000bf25270 */
[----:B------:R-:W-:Y:S01]  /*25c0*/  R2UR UR6, R89 ;  /* 0x00000000590672ca */ /* 0x000fe200000e0000 */
[----:B------:R-:W-:Y:S01]  /*25d0*/  ULDC UR7, c[0x0][0x9d8] ;  /* 0x0002760000077ab9 */ /* 0x000fe20000000800 */
[----:B------:R-:W-:Y:S01]  /*25e0*/  UISETP.NE.AND UP0, UPT, UR46, URZ, UPT ;  /* 0x0000003f2e00728c */ /* 0x000fe2000bf05270 */
[----:B------:R-:W-:Y:S01]  /*25f0*/  FMUL.FTZ R7, R34, UR7 ;  /* 0x0000000722077c20 */ /* 0x000fe20008410000 */
[----:B------:R-:W-:Y:S01]  /*2600*/  VIADD R34, R17, UR47 ;  /* 0x0000002f11227c36 */ /* 0x000fe20008000000 */
[----:B------:R-:W-:Y:S01]  /*2610*/  PLOP3.LUT P1, PT, PT, PT, UP1, 0x80, 0x0 ;  /* 0x000000000000781c */ /* 0x000fe20003f2f018 */
[----:B------:R-:W-:Y:S01]  /*2620*/  FMUL.FTZ R8, R35, UR7 ;  /* 0x0000000723087c20 */ /* 0x000fe20008410000 */
[----:B------:R-:W-:Y:S01]  /*2630*/  PLOP3.LUT P2, PT, PT, PT, UP1, 0x80, 0x0 ;  /* 0x000000000000781c */ /* 0x000fe20003f4f018 */
[----:B------:R-:W-:Y:S01]  /*2640*/  FMUL.FTZ R73, R73, UR7 ;  /* 0x0000000749497c20 */ /* 0x000fe20008410000 */
[----:B------:R-:W-:Y:S01]  /*2650*/  FMUL.FTZ R21, R28, UR7 ;  /* 0x000000071c157c20 */ /* 0x000fe20008410000 */
[----:B------:R-:W-:Y:S01]  /*2660*/  @UP1 ULDC UR10, c[0x0][0x44c] ;  /* 0x00011300000a1ab9 */ /* 0x000fe20000000800 */
[----:B------:R-:W-:Y:S01]  /*2670*/  FMUL.FTZ R28, R58, UR7 ;  /* 0x000000073a1c7c20 */ /* 0x000fe20008410000 */
[----:B------:R2:W3:Y:S01]  /*2680*/  MUFU.TANH R98, R73 ;  /* 0x0000004900627308 */ /* 0x0004e20000002400 */
[----:B------:R-:W-:Y:S01]  /*2690*/  FMUL.FTZ R10, R39, UR7 ;  /* 0x00000007270a7c20 */ /* 0x000fe20008410000 */
[----:B------:R-:W-:Y:S01]  /*26a0*/  UIADD3 UR6, UR6, 0x28840, URZ ;  /* 0x0002884006067890 */ /* 0x000fe2000fffe03f */
[----:B------:R-:W-:-:S02]  /*26b0*/  IMAD.MOV.U32 R39, RZ, RZ, -0x80 ;  /* 0xffffff80ff277424 */ /* 0x000fc400078e00ff */
[----:B------:R-:W-:Y:S01]  /*26c0*/  FMUL.FTZ R20, R51, UR7 ;  /* 0x0000000733147c20 */ /* 0x000fe20008410000 */
[----:B01----:R-:W-:Y:S01]  /*26d0*/  FMUL.FTZ R0, R26, UR7 ;  /* 0x000000071a007c20 */ /* 0x003fe20008410000 */
[----:B------:R-:W-:Y:S01]  /*26e0*/  @P1 IMAD.HI.U32 R35, R34, UR10, RZ ;  /* 0x0000000a22231c27 */ /* 0x000fe2000f8e00ff */
[----:B------:R-:W-:-:S03]  /*26f0*/  @UP1 ULDC UR10, c[0x0][0x450] ;  /* 0x00011400000a1ab9 */ /* 0x000fc60000000800 */
[----:B------:R-:W-:Y:S01]  /*2700*/  FMUL.FTZ R11, R42, UR7 ;  /* 0x000000072a0b7c20 */ /* 0x000fe20008410000 */
[----:B------:R-:W-:Y:S01]  /*2710*/  FMUL.FTZ R12, R43, UR7 ;  /* 0x000000072b0c7c20 */ /* 0x000fe20008410000 */
[----:B--2---:R-:W-:Y:S01]  /*2720*/  IMAD.MOV.U32 R73, RZ, RZ, R34 ;  /* 0x000000ffff497224 */ /* 0x004fe200078e0022 */
[----:B------:R-:W-:Y:S01]  /*2730*/  @P2 SHF.R.U32.HI R73, RZ, UR10, R35 ;  /* 0x0000000aff492c19 */ /* 0x000fe20008011623 */
[----:B------:R-:W-:Y:S01]  /*2740*/  FMUL.FTZ R51, R57, UR7 ;  /* 0x0000000739337c20 */ /* 0x000fe20008410000 */
[----:B------:R-:W-:Y:S01]  /*2750*/  FMUL.FTZ R2, R24, UR7 ;  /* 0x0000000718027c20 */ /* 0x000fe20008410000 */
[----:B------:R-:W-:Y:S01]  /*2760*/  FMUL.FTZ R3, R25, UR7 ;  /* 0x0000000719037c20 */ /* 0x000fe20008410000 */
[----:B------:R-:W-:Y:S01]  /*2770*/  FMUL.FTZ R4, R27, UR7 ;  /* 0x000000071b047c20 */ /* 0x000fe20008410000 */
[----:B------:R-:W0:Y:S01]  /*2780*/  SHFL.IDX PT, R58, R73, RZ, 0x1c1f ;  /* 0x001c1fff493a7589 */ /* 0x000e2200000e0000 */
[----:B------:R-:W-:Y:S01]  /*2790*/  FMUL.FTZ R42, R44, UR7 ;  /* 0x000000072c2a7c20 */ /* 0x000fe20008410000 */
[----:B------:R-:W-:Y:S01]  /*27a0*/  FMUL.FTZ R43, R45, UR7 ;  /* 0x000000072d2b7c20 */ /* 0x000fe20008410000 */
[----:B------:R-:W-:Y:S01]  /*27b0*/  FMUL.FTZ R13, R46, UR7 ;  /* 0x000000072e0d7c20 */ /* 0x000fe20008410000 */
[----:B------:R-:W-:Y:S01]  /*27c0*/  FMUL.FTZ R14, R47, UR7 ;  /* 0x000000072f0e7c20 */ /* 0x000fe20008410000 */
[----:B------:R-:W-:Y:S01]  /*27d0*/  FMUL.FTZ R26, R55, UR7 ;  /* 0x00000007371a7c20 */ /* 0x000fe20008410000 */
[----:B------:R-:W-:Y:S01]  /*27e0*/  FMUL.FTZ R57, R75, UR7 ;  /* 0x000000074b397c20 */ /* 0x000fe20008410000 */
[----:B------:R-:W-:Y:S01]  /*27f0*/  UPRMT UR6, UR54, 0x654, UR6 ;  /* 0x0000065436067896 */ /* 0x000fe20008000006 */
        /* <DEDUP_REMOVED lines=12> */
[----:B------:R-:W-:-:S02]  /*28c0*/  IMAD R75, R90, R39, 0x80 ;  /* 0x000000805a4b7424 */ /* 0x000fc400078e0227 */
        /* <DEDUP_REMOVED lines=31> */
[----:B------:R-:W-:Y:S01]  /*2ac0*/  IMAD.U32 R39, RZ, RZ, UR42 ;  /* 0x0000002aff277e24 */ /* 0x000fe2000f8e00ff */
[----:B------:R-:W-:Y:S01]  /*2ad0*/  PLOP3.LUT P1, PT, PT, PT, UP0, 0x40, 0x0 ;  /* 0x000000000000781c */ /* 0x000fe20003f2e808 */
[----:B------:R-:W-:Y:S01]  /*2ae0*/  FMUL.FTZ R61, R61, UR7 ;  /* 0x000000073d3d7c20 */ /* 0x000fe20008410000 */
[C-C-:B------:R-:W-:Y:S01]  /*2af0*/  IADD3 R38, -R16.reuse, 0x1, R75.reuse ;  /* 0x0000000110267810 */ /* 0x140fe20007ffe14b */
[----:B------:R-:W1:Y:S01]  /*2b00*/  MUFU.TANH R2, R2 ;  /* 0x0000000200027308 */ /* 0x000e620000002400 */
[----:B------:R-:W-:Y:S01]  /*2b10*/  ULDC UR7, c[0x0][0x9dc] ;  /* 0x0002770000077ab9 */ /* 0x000fe20000000800 */
[----:B------:R-:W-:Y:S01]  /*2b20*/  SYNCS.ARRIVE.TRANS64.RED.A1T0 RZ, [UR6], RZ ;  /* 0x000000ffffff79a7 */ /* 0x000fe20008100406 */
[----:B------:R-:W-:Y:S01]  /*2b30*/  ULOP3.LUT UR6, URZ, UR7, URZ, 0x33, !UPT ;  /* 0x000000073f067292 */ /* 0x000fe2000f8e333f */
[----:B------:R-:W-:Y:S01]  /*2b40*/  IADD3 R38, -R39, UR41, R38 ;  /* 0x0000002927267c10 */ /* 0x000fe2000fffe126 */
[----:B------:R-:W-:Y:S01]  /*2b50*/  ULDC UR18, c[0x0][0x9e0] ;  /* 0x0002780000127ab9 */ /* 0x000fe20000000800 */
[----:B------:R-:W-:-:S02]  /*2b60*/  IADD3 R79, -R16, UR41, R75 ;  /* 0x00000029104f7c10 */ /* 0x000fc4000fffe14b */
[----:B------:R-:W2:Y:S01]  /*2b70*/  MUFU.TANH R3, R3 ;  /* 0x0000000300037308 */ /* 0x000ea20000002400 */
[----:B------:R-:W-:Y:S01]  /*2b80*/  VIADD R82, R38, UR18 ;  /* 0x0000001226527c36 */ /* 0x000fe20008000000 */
[----:B------:R-:W-:Y:S01]  /*2b90*/  LEA R78, R90, 0xffffff80, 0x7 ;  /* 0xffffff805a4e7811 */ /* 0x000fe200078e38ff */
[----:B------:R-:W-:-:S04]  /*2ba0*/  VIADD R83, R38, UR6 ;  /* 0x0000000626537c36 */ /* 0x000fc80008000000 */
[----:B0-----:R-:W-:Y:S01]  /*2bb0*/  IMAD.IADD R74, R83, 0x1, R58 ;  /* 0x00000001534a7824 */ /* 0x001fe200078e023a */
[----:B------:R-:W0:Y:S08]  /*2bc0*/  MUFU.TANH R0, R0 ;  /* 0x0000000000007308 */ /* 0x000e300000002400 */
        /* <DEDUP_REMOVED lines=59> */
[----:B------:R5:W0:Y:S02]  /*2f80*/  MUFU.TANH R92, R61 ;  /* 0x0000003d005c7308 */ /* 0x000a240000002400 */
[----:B-----5:R-:W-:Y:S01]  /*2f90*/  VIADDMNMX R61, R58, R82, R79, PT ;  /* 0x000000523a3d7246 */ /* 0x020fe2000380014f */
[----:B-1234-:R-:W-:Y:S06]  /*2fa0*/  @P1 BRA `(.L_x_1341) ;  /* 0x0000000000641947 */ /* 0x01efec0003800000 */
[----:B------:R-:W-:Y:S01]  /*2fb0*/  IMAD.U32 R59, RZ, RZ, UR42 ;  /* 0x0000002aff3b7e24 */ /* 0x000fe2000f8e00ff */
[----:B------:R-:W-:Y:S04]  /*2fc0*/  BSSY B0, `(.L_x_1342) ;  /* 0x0000013000007945 */ /* 0x000fe80003800000 */
[----:B------:R-:W-:-:S04]  /*2fd0*/  IADD3 R59, -R59, UR41, R58 ;  /* 0x000000293b3b7c10 */ /* 0x000fc8000fffe13a */
[----:B------:R-:W-:-:S13]  /*2fe0*/  ISETP.GT.AND P1, PT, R59, -0x1, PT ;  /* 0xffffffff3b00780c */ /* 0x000fda0003f24270 */
[----:B------:R-:W-:Y:S05]  /*2ff0*/  @P1 BRA `(.L_x_1343) ;  /* 0x0000000000241947 */ /* 0x000fea0003800000 */
[----:B------:R-:W-:Y:S01]  /*3000*/  ULDC UR6, c[0x0][0x9e4] ;  /* 0x0002790000067ab9 */ /* 0x000fe20000000800 */
[----:B------:R-:W-:Y:S01]  /*3010*/  LOP3.LUT R59, RZ, R59, RZ, 0x33, !PT ;  /* 0x0000003bff3b7212 */ /* 0x000fe200078e33ff */
[----:B------:R-:W-:-:S05]  /*3020*/  IMAD.U32 R58, RZ, RZ, UR6 ;  /* 0x00000006ff3a7e24 */ /* 0x000fca000f8e00ff */
[----:B------:R-:W-:-:S13]  /*3030*/  ISETP.NE.AND P1, PT, R58, 0x1, PT ;  /* 0x000000013a00780c */ /* 0x000fda0003f25270 */
[----:B------:R-:W1:Y:S02]  /*3040*/  @P1 LDC.64 R38, c[0x0][0x9e8] ;  /* 0x00027a00ff261b82 */ /* 0x000e640000000a00 */
[----:B-1----:R-:W-:-:S05]  /*3050*/  @P1 IMAD.HI.U32 R38, R59, R38, RZ ;  /* 0x000000263b261227 */ /* 0x002fca00078e00ff */
[----:B------:R-:W-:-:S04]  /*3060*/  @P1 SHF.R.U32.HI R59, RZ, R39, R38 ;  /* 0x00000027ff3b1219 */ /* 0x000fc80000011626 */
[----:B------:R-:W-:Y:S01]  /*3070*/  LOP3.LUT R59, RZ, R59, RZ, 0x33, !PT ;  /* 0x0000003bff3b7212 */ /* 0x000fe200078e33ff */
[----:B------:R-:W-:Y:S06]  /*3080*/  BRA `(.L_x_1344) ;  /* 0x0000000000187947 */ /* 0x000fec0003800000 */
.L_x_1343:
[----:B------:R-:W-:Y:S02]  /*3090*/  ULDC UR6, c[0x0][0x9e4] ;  /* 0x0002790000067ab9 */ /* 0x000fe40000000800 */
[----:B------:R-:W-:-:S05]  /*30a0*/  IMAD.U32 R58, RZ, RZ, UR6 ;  /* 0x00000006ff3a7e24 */ /* 0x000fca000f8e00ff */
[----:B------:R-:W-:-:S13]  /*30b0*/  ISETP.NE.AND P1, PT, R58, 0x1, PT ;  /* 0x000000013a00780c */ /* 0x000fda0003f25270 */
[----:B------:R-:W1:Y:S02]  /*30c0*/  @P1 LDC.64 R38, c[0x0][0x9e8] ;  /* 0x00027a00ff261b82 */ /* 0x000e640000000a00 */
[----:B-1----:R-:W-:-:S05]  /*30d0*/  @P1 IMAD.HI.U32 R38, R59, R38, RZ ;  /* 0x000000263b261227 */ /* 0x002fca00078e00ff */
[----:B------:R-:W-:-:S07]  /*30e0*/  @P1 SHF.R.U32.HI R59, RZ, R39, R38 ;  /* 0x00000027ff3b1219 */ /* 0x000fce0000011626 */
.L_x_1344:
[----:B------:R-:W-:Y:S05]  /*30f0*/  BSYNC B0 ;  /* 0x0000000000007941 */ /* 0x000fea0003800000 */
.L_x_1342:
[----:B------:R-:W-:-:S04]  /*3100*/  IMAD R59, R59, R58, -R78 ;  /* 0x0000003a3b3b7224 */ /* 0x000fc800078e0a4e */
[----:B------:R-:W-:-:S05]  /*3110*/  IMAD.IADD R59, R59, 0x1, -R16 ;  /* 0x000000013b3b7824 */ /* 0x000fca00078e0a10 */
[----:B------:R-:W-:Y:S02]  /*3120*/  VIADDMNMX R61, R59, R58, R61, PT ;  /* 0x0000003a3b3d7246 */ /* 0x000fe4000380013d */
[----:B------:R-:W-:-:S07]  /*3130*/  VIMNMX R74, R74, R59, !PT ;  /* 0x0000003b4a4a7248 */ /* 0x000fce0007fe0100 */
.L_x_1341:
[C---:B------:R-:W-:Y:S01]  /*3140*/  ISETP.GE.AND P2, PT, R75.reuse, 0x9, PT ;  /* 0x000000094b00780c */ /* 0x040fe20003f46270 */
[----:B------:R-:W-:Y:S01]  /*3150*/  UISETP.NE.AND UP0, UPT, UR46, URZ, UPT ;  /* 0x0000003f2e00728c */ /* 0x000fe2000bf05270 */
[----:B------:R-:W-:Y:S02]  /*3160*/  ISETP.GE.AND P1, PT, R75, 0x2, PT ;  /* 0x000000024b00780c */ /* 0x000fe40003f26270 */
        /* <DEDUP_REMOVED lines=11> */
[C---:B------:R-:W-:Y:S02]  /*3220*/  ISETP.GT.AND P4, PT, R74.reuse, 0x9, !P6 ;  /* 0x000000094a00780c */ /* 0x040fe40007784270 */
        /* <DEDUP_REMOVED lines=58> */
[C---:B------:R-:W-:Y:S02]  /*35d0*/  ISETP.GT.AND P3, PT, R74.reuse, 0x40, !P4 ;  /* 0x000000404a00780c */ /* 0x040fe40006764270 */
        /* <DEDUP_REMOVED lines=101> */
.L_x_1347:
[----:B------:R-:W-:Y:S02]  /*3c30*/  ULDC UR6, c[0x0][0x9e4] ;  /* 0x0002790000067ab9 */ /* 0x000fe40000000800 */
[----:B------:R-:W-:-:S05]  /*3c40*/  IMAD.U32 R74, RZ, RZ, UR6 ;  /* 0x00000006ff4a7e24 */ /* 0x000fca000f8e00ff */
[----:B------:R-:W-:-:S13]  /*3c50*/  ISETP.NE.AND P6, PT, R74, 0x1, PT ;  /* 0x000000014a00780c */ /* 0x000fda0003fc5270 */
[----:B------:R-:W0:Y:S02]  /*3c60*/  @P6 LDC.64 R2, c[0x0][0x9e8] ;  /* 0x00027a00ff026b82 */ /* 0x000e240000000a00 */
[----:B0-----:R-:W-:-:S05]  /*3c70*/  @P6 IMAD.HI.U32 R2, R73, R2, RZ ;  /* 0x0000000249026227 */ /* 0x001fca00078e00ff */
[----:B------:R-:W-:-:S07]  /*3c80*/  @P6 SHF.R.U32.HI R73, RZ, R3, R2 ;  /* 0x00000003ff496219 */ /* 0x000fce0000011602 */
.L_x_1348:
[----:B------:R-:W-:Y:S05]  /*3c90*/  BSYNC B0 ;  /* 0x0000000000007941 */ /* 0x000fea0003800000 */
.L_x_1346:
[----:B------:R-:W-:-:S04]  /*3ca0*/  IMAD R73, R73, R74, -R78 ;  /* 0x0000004a49497224 */ /* 0x000fc800078e0a4e */
[----:B------:R-:W-:-:S05]  /*3cb0*/  IMAD.IADD R2, R73, 0x1, -R16 ;  /* 0x0000000149027824 */ /* 0x000fca00078e0a10 */
[----:B------:R-:W-:Y:S02]  /*3cc0*/  VIADDMNMX R51, R2, R74, R51, PT ;  /* 0x0000004a02337246 */ /* 0x000fe40003800133 */
[----:B------:R-:W-:-:S07]  /*3cd0*/  VIMNMX R61, R61, R2, !PT ;  /* 0x000000023d3d7248 */ /* 0x000fce0007fe0100 */
.L_x_1345:
[----:B------:R-:W-:Y:S01]  /*3ce0*/  ISETP.GT.AND P1, PT, R61, 0x1, !P1 ;  /* 0x000000013d00780c */ /* 0x000fe20004f24270 */
[----:B------:R-:W-:Y:S01]  /*3cf0*/  ULDC UR6, c[0x0][0x988] ;  /* 0x0002620000067ab9 */ /* 0x000fe20000000800 */
[----:B------:R-:W-:Y:S01]  /*3d00*/  ISETP.NE.AND P6, PT, R87, RZ, PT ;  /* 0x000000ff5700720c */ /* 0x000fe20003fc5270 */
[----:B------:R-:W-:Y:S01]  /*3d10*/  UISETP.NE.AND UP1, UPT, UR51, URZ, UPT ;  /* 0x0000003f3300728c */ /* 0x000fe2000bf25270 */
[----:B------:R-:W-:Y:S01]  /*3d20*/  ISETP.LT.OR P1, PT, R51, 0x2, P1 ;  /* 0x000000023300780c */ /* 0x000fe20000f21670 */
[----:B------:R-:W-:Y:S01]  /*3d30*/  UISETP.NE.AND UP0, UPT, UR46, URZ, UPT ;  /* 0x0000003f2e00728c */ /* 0x000fe2000bf05270 */
[C---:B------:R-:W-:Y:S01]  /*3d40*/  ISETP.GT.AND P2, PT, R61.reuse, 0x8, !P2 ;  /* 0x000000083d00780c */ /* 0x040fe20005744270 */
[----:B------:R-:W-:Y:S01]  /*3d50*/  UMOV UR14, UR47 ;  /* 0x0000002f000e7c82 */ /* 0x000fe20008000000 */
[----:B------:R-:W-:Y:S02]  /*3d60*/  FSEL R4, R4, -INF , !P1 ;  /* 0xff80000004047808 */ /* 0x000fe40004800000 */
[----:B------:R-:W-:-:S02]  /*3d70*/  ISETP.GT.AND P1, PT, R61, 0x9, !P6 ;  /* 0x000000093d00780c */ /* 0x000fc40007724270 */
[C---:B------:R-:W-:Y:S02]  /*3d80*/  ISETP.LT.OR P2, PT, R51.reuse, 0x9, P2 ;  /* 0x000000093300780c */ /* 0x040fe40001741670 */
[----:B------:R-:W-:Y:S01]  /*3d90*/  ISETP.LT.OR P1, PT, R51, 0xa, P1 ;  /* 0x0000000a3300780c */ /* 0x000fe20000f21670 */
[----:B------:R-:W-:Y:S01]  /*3da0*/  @UP1 ULDC UR10, c[0x0][0x44c] ;  /* 0x00011300000a1ab9 */ /* 0x000fe20000000800 */
[----:B------:R-:W-:Y:S01]  /*3db0*/  FSEL R5, R5, -INF , !P2 ;  /* 0xff80000005057808 */ /* 0x000fe20005000000 */
[----:B------:R-:W-:Y:S01]  /*3dc0*/  UIMAD.WIDE.U32 UR10, UR47, UR10, URZ ;  /* 0x0000000a2f0a72a5 */ /* 0x000fe2000f8e003f */
[----:B------:R-:W-:Y:S01]  /*3dd0*/  FSEL R3, R6, -INF , !P1 ;  /* 0xff80000006037808 */ /* 0x000fe20004800000 */
[----:B------:R-:W-:Y:S01]  /*3de0*/  @UP1 ULDC UR15, c[0x0][0x450] ;  /* 0x00011400000f1ab9 */ /* 0x000fe20000000800 */
[----:B------:R-:W-:Y:S01]  /*3df0*/  ISETP.NE.AND P1, PT, R89, RZ, PT ;  /* 0x000000ff5900720c */ /* 0x000fe20003f25270 */
[----:B------:R-:W-:Y:S01]  /*3e00*/  @UP1 USHF.R.U32.HI UR14, URZ, UR15, UR11 ;  /* 0x0000000f3f0e1299 */ /* 0x000fe2000801160b */
[----:B------:R-:W-:-:S02]  /*3e10*/  ISETP.NE.AND P2, PT, R107, RZ, PT ;  /* 0x000000ff6b00720c */ /* 0x000fc40003f45270 */
[----:B------:R-:W-:Y:S01]  /*3e20*/  ISETP.GT.AND P1, PT, R61, 0x10, !P1 ;  /* 0x000000103d00780c */ /* 0x000fe20004f24270 */
[----:B------:R-:W-:Y:S01]  /*3e30*/  UIADD3 UR43, UR43, UR14, URZ ;  /* 0x0000000e2b2b7290 */ /* 0x000fe2000fffe03f */
[----:B------:R-:W-:Y:S02]  /*3e40*/  ISETP.NE.AND P6, PT, R108, RZ, PT ;  /* 0x000000ff6c00720c */ /* 0x000fe40003fc5270 */
[----:B------:R-:W-:Y:S01]  /*3e50*/  ISETP.LT.OR P1, PT, R51, 0x11, P1 ;  /* 0x000000113300780c */ /* 0x000fe20000f21670 */
[----:B------:R-:W-:Y:S01]  /*3e60*/  UIADD3 UR18, UR43, UR18, URZ ;  /* 0x000000122b127290 */ /* 0x000fe2000fffe03f */
[----:B------:R-:W-:Y:S02]  /*3e70*/  ISETP.GT.AND P3, PT, R61, 0x70, !P3 ;  /* 0x000000703d00780c */ /* 0x000fe40005f64270 */
        /* <DEDUP_REMOVED lines=15> */
[----:B------:R-:W-:Y:S02]  /*3f70*/  ISETP.NE.AND P1, PT, R101, RZ, PT ;  /* 0x000000ff6500720c */ /* 0x000fe40003f25270 */
[----:B------:R-:W-:Y:S02]  /*3f80*/  FMNMX.FTZ R7, R70, R7, !PT ;  /* 0x0000000746077209 */ /* 0x000fe40007810000 */
[----:B------:R-:W-:Y:S02]  /*3f90*/  ISETP.GT.AND P1, PT, R61, 0x19, !P1 ;  /* 0x000000193d00780c */ /* 0x000fe40004f24270 */
[----:B------:R-:W-:Y:S02]  /*3fa0*/  FMNMX.FTZ R7, R68, R7, !PT ;  /* 0x0000000744077209 */ /* 0x000fe40007810000 */
        /* <DEDUP_REMOVED lines=39> */
[----:B------:R-:W-:Y:S02]  /*4220*/  FMNMX.FTZ R7, R39, R6, !PT ;  /* 0x0000000627077209 */ /* 0x000fe40007810000 */
[----:B------:R-:W-:Y:S02]  /*4230*/  ISETP.LT.OR P1, PT, R51, 0x32, P1 ;  /* 0x000000323300780c */ /* 0x000fe40000f21670 */
[----:B------:R-:W-:Y:S02]  /*4240*/  FMNMX.FTZ R6, R38, R7, !PT ;  /* 0x0000000726067209 */ /* 0x000fe40007810000 */
[----:B------:R-:W-:-:S02]  /*4250*/  FSEL R20, R20, -INF , !P1 ;  /* 0xff80000014147808 */ /* 0x000fc40004800000 */
        /* <DEDUP_REMOVED lines=12> */
[----:B------:R-:W-:Y:S01]  /*4320*/  ISETP.NE.AND P1, PT, R110, RZ, PT ;  /* 0x000000ff6e00720c */ /* 0x000fe20003f25270 */
[----:B------:R-:W0:Y:S01]  /*4330*/  SHFL.BFLY PT, R6, R7, 0x2, 0x1f ;  /* 0x0c401f0007067f89 */ /* 0x000e2200000e0000 */
[----:B------:R-:W-:Y:S02]  /*4340*/  ISETP.NE.AND P2, PT, R96, RZ, PT ;  /* 0x000000ff6000720c */ /* 0x000fe40003f45270 */
[----:B------:R-:W-:Y:S02]  /*4350*/  ISETP.GT.AND P1, PT, R61, 0x40, !P1 ;  /* 0x000000403d00780c */ /* 0x000fe40004f24270 */
[----:B------:R-:W-:Y:S02]  /*4360*/  ISETP.NE.AND P6, PT, R97, RZ, PT ;  /* 0x000000ff6100720c */ /* 0x000fe40003fc5270 */
        /* <DEDUP_REMOVED lines=11> */
[----:B0-----:R-:W-:Y:S02]  /*4420*/  FMNMX.FTZ R73, R7, R6, !PT ;  /* 0x0000000607497209 */ /* 0x001fe40007810000 */
[----:B------:R-:W-:Y:S02]  /*4430*/  ISETP.GT.AND P1, PT, R61, 0x48, !P1 ;  /* 0x000000483d00780c */ /* 0x000fe40004f24270 */
[----:B------:R-:W-:Y:S01]  /*4440*/  FSEL R32, R32, -INF , !P3 ;  /* 0xff80000020207808 */ /* 0x000fe20005800000 */
[----:B------:R-:W0:Y:S01]  /*4450*/  SHFL.BFLY PT, R6, R73, 0x1, 0x1f ;  /* 0x0c201f0049067f89 */ /* 0x000e2200000e0000 */
[----:B------:R-:W-:-:S02]  /*4460*/  ISETP.LT.OR P1, PT, R51, 0x49, P1 ;  /* 0x000000493300780c */ /* 0x000fc40000f21670 */
[----:B------:R-:W-:Y:S02]  /*4470*/  ISETP.LT.OR P5, PT, R51, 0x79, P5 ;  /* 0x000000793300780c */ /* 0x000fe40002fa1670 */
[----:B------:R-:W-:Y:S02]  /*4480*/  FSEL R48, R48, -INF , !P1 ;  /* 0xff80000030307808 */ /* 0x000fe40004800000 */
[----:B------:R-:W-:-:S04]  /*4490*/  ISETP.NE.AND P1, PT, R91, RZ, PT ;  /* 0x000000ff5b00720c */ /* 0x000fc80003f25270 */
[----:B------:R-:W-:-:S04]  /*44a0*/  ISETP.GT.AND P1, PT, R61, 0x49, !P1 ;  /* 0x000000493d00780c */ /* 0x000fc80004f24270 */
[----:B------:R-:W-:-:S04]  /*44b0*/  ISETP.LT.OR P1, PT, R51, 0x4a, P1 ;  /* 0x0000004a3300780c */ /* 0x000fc80000f21670 */
[----:B------:R-:W-:Y:S02]  /*44c0*/  FSEL R49, R49, -INF , !P1 ;  /* 0xff80000031317808 */ /* 0x000fe40004800000 */
[----:B------:R-:W-:Y:S02]  /*44d0*/  ISETP.NE.AND P1, PT, R92, RZ, PT ;  /* 0x000000ff5c00720c */ /* 0x000fe40003f25270 */
[----:B0-----:R-:W-:Y:S02]  /*44e0*/  FMNMX.FTZ R6, R73, R6, !PT ;  /* 0x0000000649067209 */ /* 0x001fe40007810000 */
[----:B------:R-:W-:-:S03]  /*44f0*/  ISETP.GT.AND P1, PT, R61, 0x50, !P1 ;  /* 0x000000503d00780c */ /* 0x000fc60004f24270 */
[----:B------:R-:W-:Y:S01]  /*4500*/  FMUL.FTZ R74, R6, UR6 ;  /* 0x00000006064a7c20 */ /* 0x000fe20008410000 */
        /* <DEDUP_REMOVED lines=24> */
[----:B------:R-:W-:-:S02]  /*4690*/  FSETP.NEU.FTZ.AND P1, PT, R6, -INF , PT ;  /* 0xff8000000600780b */ /* 0x000fc40003f3d000 */
[----:B------:R-:W-:Y:S02]  /*46a0*/  FSEL R30, R30, -INF , !P2 ;  /* 0xff8000001e1e7808 */ /* 0x000fe40005000000 */
[----:B------:R-:W-:Y:S02]  /*46b0*/  FSEL R79, R74, RZ, P1 ;  /* 0x000000ff4a4f7208 */ /* 0x000fe40000800000 */
[----:B------:R-:W-:Y:S02]  /*46c0*/  ISETP.GT.AND P1, PT, R61, RZ, !P6 ;  /* 0x000000ff3d00720c */ /* 0x000fe40007724270 */
[----:B------:R-:W-:Y:S01]  /*46d0*/  ISETP.NE.AND P6, PT, R75, RZ, PT ;  /* 0x000000ff4b00720c */ /* 0x000fe20003fc5270 */
[--C-:B------:R-:W-:Y:S01]  /*46e0*/  FFMA.FTZ R170, R59, UR6, -R79.reuse ;  /* 0x000000063baa7c23 */ /* 0x100fe2000801084f */
[----:B------:R-:W-:Y:S01]  /*46f0*/  ISETP.LT.OR P1, PT, R51, 0x1, P1 ;  /* 0x000000013300780c */ /* 0x000fe20000f21670 */
[--C-:B------:R-:W-:Y:S01]  /*4700*/  FFMA.FTZ R59, R58, UR6, -R79.reuse ;  /* 0x000000063a3b7c23 */ /* 0x100fe2000801084f */
[--C-:B------:R-:W-:Y:S01]  /*4710*/  FFMA.FTZ R164, R55, UR6, -R79.reuse ;  /* 0x0000000637a47c23 */ /* 0x100fe2000801084f */
[----:B------:R-:W-:Y:S01]  /*4720*/  ISETP.GT.AND P6, PT, R61, 0x79, !P6 ;  /* 0x000000793d00780c */ /* 0x000fe200077c4270 */
[--C-:B------:R-:W-:Y:S01]  /*4730*/  FFMA.FTZ R166, R46, UR6, -R79.reuse ;  /* 0x000000062ea67c23 */ /* 0x100fe2000801084f */
[----:B------:R-:W-:Y:S01]  /*4740*/  FSEL R77, R0, -INF , !P1 ;  /* 0xff800000004d7808 */ /* 0x000fe20004800000 */
[--C-:B------:R-:W-:Y:S01]  /*4750*/  FFMA.FTZ R180, R180, UR6, -R79.reuse ;  /* 0x00000006b4b47c23 */ /* 0x100fe2000801084f */
[----:B------:R-:W-:Y:S01]  /*4760*/  ISETP.NE.AND P1, PT, R86, RZ, PT ;  /* 0x000000ff5600720c */ /* 0x000fe20003f25270 */
[--C-:B------:R-:W-:Y:S01]  /*4770*/  FFMA.FTZ R65, R65, UR6, -R79.reuse ;  /* 0x0000000641417c23 */ /* 0x100fe2000801084f */
[----:B------:R-:W-:Y:S01]  /*4780*/  FMNMX.FTZ R0, R77, R4, !PT ;  /* 0x000000044d007209 */ /* 0x000fe20007810000 */
[--C-:B------:R-:W-:Y:S01]  /*4790*/  FFMA.FTZ R182, R72, UR6, -R79.reuse ;  /* 0x0000000648b67c23 */ /* 0x100fe2000801084f */
[----:B------:R-:W-:Y:S01]  /*47a0*/  ISETP.GT.AND P1, PT, R61, 0x68, !P1 ;  /* 0x000000683d00780c */ /* 0x000fe20004f24270 */
[----:B------:R-:W-:Y:S01]  /*47b0*/  MUFU.EX2 R180, R180 ;  /* 0x000000b400b47308 */ /* 0x000fe20000000800 */
[----:B------:R-:W-:Y:S01]  /*47c0*/  FMNMX.FTZ R0, R5, R0, !PT ;  /* 0x0000000005007209 */ /* 0x000fe20007810000 */
[--C-:B------:R-:W-:Y:S01]  /*47d0*/  FFMA.FTZ R67, R67, UR6, -R79.reuse ;  /* 0x0000000643437c23 */ /* 0x100fe2000801084f */
[----:B------:R-:W-:Y:S01]  /*47e0*/  ISETP.LT.OR P1, PT, R51, 0x69, P1 ;  /* 0x000000693300780c */ /* 0x000fe20000f21670 */
[--C-:B------:R-:W-:Y:S01]  /*47f0*/  FFMA.FTZ R152, R36, UR6, -R79.reuse ;  /* 0x0000000624987c23 */ /* 0x100fe2000801084f */
[----:B------:R-:W-:Y:S01]  /*4800*/  FMNMX.FTZ R7, R3, R0, !PT ;  /* 0x0000000003077209 */ /* 0x000fe20007810000 */
[--C-:B------:R-:W-:Y:S01]  /*4810*/  FFMA.FTZ R176, R69, UR6, -R79.reuse ;  /* 0x0000000645b07c23 */ /* 0x100fe2000801084f */
[----:B------:R-:W-:Y:S01]  /*4820*/  FSEL R55, R33, -INF , !P4 ;  /* 0xff80000021377808 */ /* 0x000fe20006000000 */
[--C-:B------:R-:W-:Y:S01]  /*4830*/  FFMA.FTZ R33, R47, UR6, -R79.reuse ;  /* 0x000000062f217c23 */ /* 0x100fe2000801084f */
[----:B------:R-:W-:Y:S01]  /*4840*/  FMNMX.FTZ R7, R2, R7, !PT ;  /* 0x0000000702077209 */ /* 0x000fe20007810000 */
[----:B------:R-:W0:Y:S01]  /*4850*/  MUFU.EX2 R65, R65 ;  /* 0x0000004100417308 */ /* 0x000e220000000800 */
[----:B------:R-:W-:Y:S01]  /*4860*/  ISETP.LT.OR P6, PT, R51, 0x7a, P6 ;  /* 0x0000007a3300780c */ /* 0x000fe200037c1670 */
[--C-:B------:R-:W-:Y:S01]  /*4870*/  FFMA.FTZ R69, R88, UR6, -R79.reuse ;  /* 0x0000000658457c23 */ /* 0x100fe2000801084f */
[----:B------:R-:W-:Y:S01]  /*4880*/  FMNMX.FTZ R0, R8, R7, !PT ;  /* 0x0000000708007209 */ /* 0x000fe20007810000 */
[--C-:B------:R-:W-:Y:S01]  /*4890*/  FFMA.FTZ R178, R71, UR6, -R79.reuse ;  /* 0x0000000647b27c23 */ /* 0x100fe2000801084f */
[----:B------:R-:W-:Y:S01]  /*48a0*/  FSEL R47, R35, -INF , !P5 ;  /* 0xff800000232f7808 */ /* 0x000fe20006800000 */
[--C-:B------:R-:W-:Y:S01]  /*48b0*/  FFMA.FTZ R35, R45, UR6, -R79.reuse ;  /* 0x000000062d237c23 */ /* 0x100fe2000801084f */
[----:B------:R-:W-:Y:S01]  /*48c0*/  FMNMX.FTZ R7, R9, R0, !PT ;  /* 0x0000000009077209 */ /* 0x000fe20007810000 */
[----:B------:R-:W1:Y:S01]  /*48d0*/  MUFU.EX2 R182, R182 ;  /* 0x000000b600b67308 */ /* 0x000e620000000800 */
[----:B------:R-:W-:Y:S01]  /*48e0*/  FSEL R34, R34, -INF , !P6 ;  /* 0xff80000022227808 */ /* 0x000fe20007000000 */
[--C-:B------:R-:W-:Y:S01]  /*48f0*/  FFMA.FTZ R154, R21, UR6, -R79.reuse ;  /* 0x00000006159a7c23 */ /* 0x100fe2000801084f */
[----:B------:R-:W-:Y:S01]  /*4900*/  FMNMX.FTZ R0, R10, R7, !PT ;  /* 0x000000070a007209 */ /* 0x000fe20007810000 */
[--C-:B------:R-:W-:Y:S01]  /*4910*/  FFMA.FTZ R21, R24, UR6, -R79.reuse ;  /* 0x0000000618157c23 */ /* 0x100fe2000801084f */
[--C-:B------:R-:W-:Y:S01]  /*4920*/  FFMA.FTZ R71, R70, UR6, -R79.reuse ;  /* 0x0000000646477c23 */ /* 0x100fe2000801084f */
[--C-:B------:R-:W-:Y:S01]  /*4930*/  FFMA.FTZ R172, R68, UR6, -R79.reuse ;  /* 0x0000000644ac7c23 */ /* 0x100fe2000801084f */
[----:B------:R-:W-:Y:S01]  /*4940*/  FMNMX.FTZ R7, R11, R0, !PT ;  /* 0x000000000b077209 */ /* 0x000fe20007810000 */
[----:B------:R-:W2:Y:S01]  /*4950*/  MUFU.EX2 R67, R67 ;  /* 0x0000004300437308 */ /* 0x000ea20000000800 */
[--C-:B------:R-:W-:Y:S01]  /*4960*/  FFMA.FTZ R73, R66, UR6, -R79.reuse ;  /* 0x0000000642497c23 */ /* 0x100fe2000801084f */
[--C-:B------:R-:W-:Y:S01]  /*4970*/  FFMA.FTZ R174, R64, UR6, -R79.reuse ;  /* 0x0000000640ae7c23 */ /* 0x100fe2000801084f */
[----:B------:R-:W-:Y:S01]  /*4980*/  FMNMX.FTZ R0, R12, R7, !PT ;  /* 0x000000070c007209 */ /* 0x000fe20007810000 */
[--C-:B------:R-:W-:Y:S01]  /*4990*/  FFMA.FTZ R63, R63, UR6, -R79.reuse ;  /* 0x000000063f3f7c23 */ /* 0x100fe2000801084f */
[--C-:B------:R-:W-:Y:S01]  /*49a0*/  FFMA.FTZ R168, R62, UR6, -R79.reuse ;  /* 0x000000063ea87c23 */ /* 0x100fe2000801084f */
[--C-:B------:R-:W-:Y:S01]  /*49b0*/  FFMA.FTZ R75, R60, UR6, -R79.reuse ;  /* 0x000000063c4b7c23 */ /* 0x100fe2000801084f */
[----:B------:R-:W-:Y:S01]  /*49c0*/  FMNMX.FTZ R7, R13, R0, !PT ;  /* 0x000000000d077209 */ /* 0x000fe20007810000 */
[----:B------:R-:W3:Y:S01]  /*49d0*/  MUFU.EX2 R176, R176 ;  /* 0x000000b000b07308 */ /* 0x000ee20000000800 */
[--C-:B------:R-:W-:Y:S01]  /*49e0*/  FFMA.FTZ R160, R44, UR6, -R79.reuse ;  /* 0x000000062ca07c23 */ /* 0x100fe2000801084f */
[--C-:B------:R-:W-:Y:S01]  /*49f0*/  FFMA.FTZ R43, R43, UR6, -R79.reuse ;  /* 0x000000062b2b7c23 */ /* 0x100fe2000801084f */
[----:B------:R-:W-:Y:S01]  /*4a00*/  FMNMX.FTZ R0, R14, R7, !PT ;  /* 0x000000070e007209 */ /* 0x000fe20007810000 */
[--C-:B------:R-:W-:Y:S01]  /*4a10*/  FFMA.FTZ R162, R42, UR6, -R79.reuse ;  /* 0x000000062aa27c23 */ /* 0x100fe2000801084f */
[--C-:B------:R-:W-:Y:S01]  /*4a20*/  FFMA.FTZ R41, R41, UR6, -R79.reuse ;  /* 0x0000000629297c23 */ /* 0x100fe2000801084f */
[--C-:B------:R-:W-:Y:S01]  /*4a30*/  FFMA.FTZ R156, R40, UR6, -R79.reuse ;  /* 0x00000006289c7c23 */ /* 0x100fe2000801084f */
[----:B------:R-:W-:Y:S01]  /*4a40*/  FMNMX.FTZ R7, R15, R0, !PT ;  /* 0x000000000f077209 */ /* 0x000fe20007810000 */
[----:B------:R-:W4:Y:S01]  /*4a50*/  MUFU.EX2 R69, R69 ;  /* 0x0000004500457308 */ /* 0x000f220000000800 */
[--C-:B------:R-:W-:Y:S01]  /*4a60*/  FFMA.FTZ R39, R39, UR6, -R79.reuse ;  /* 0x0000000627277c23 */ /* 0x100fe2000801084f */
[--C-:B------:R-:W-:Y:S01]  /*4a70*/  FFMA.FTZ R158, R38, UR6, -R79.reuse ;  /* 0x00000006269e7c23 */ /* 0x100fe2000801084f */
[----:B------:R-:W-:Y:S01]  /*4a80*/  FMNMX.FTZ R0, R20, R7, !PT ;  /* 0x0000000714007209 */ /* 0x000fe20007810000 */
[--C-:B------:R-:W-:Y:S01]  /*4a90*/  FFMA.FTZ R37, R37, UR6, -R79.reuse ;  /* 0x0000000625257c23 */ /* 0x100fe2000801084f */
[----:B------:R-:W-:-:S02]  /*4aa0*/  FFMA.FTZ R27, R27, UR6, -R79 ;  /* 0x000000061b1b7c23 */ /* 0x000fc4000801084f */
[----:B------:R-:W-:Y:S01]  /*4ab0*/  FMNMX.FTZ R7, R25, R0, !PT ;  /* 0x0000000019077209 */ /* 0x000fe20007810000 */
[----:B------:R-:W5:Y:S03]  /*4ac0*/  MUFU.EX2 R178, R178 ;  /* 0x000000b200b27308 */ /* 0x000f660000000800 */
[----:B------:R-:W-:-:S04]  /*4ad0*/  FMNMX.FTZ R7, R26, R7, !PT ;  /* 0x000000071a077209 */ /* 0x000fc80007810000 */
        /* <DEDUP_REMOVED lines=10> */
[----:B------:R-:W5:Y:S01]  /*4b80*/  MUFU.EX2 R174, R174 ;  /* 0x000000ae00ae7308 */ /* 0x000f620000000800 */
[----:B------:R-:W-:Y:S02]  /*4b90*/  FSEL R0, R31, -INF , !P1 ;  /* 0xff8000001f007808 */ /* 0x000fe40004800000 */
[----:B------:R-:W-:-:S04]  /*4ba0*/  FMNMX.FTZ R7, R54, R7, !PT ;  /* 0x0000000736077209 */ /* 0x000fc80007810000 */
[----:B------:R-:W-:Y:S01]  /*4bb0*/  FMNMX.FTZ R58, R56, R7, !PT ;  /* 0x00000007383a7209 */ /* 0x000fe20007810000 */
[----:B------:R-:W-:Y:S03]  /*4bc0*/  MUFU.EX2 R63, R63 ;  /* 0x0000003f003f7308 */ /* 0x000fe60000000800 */
        /* <DEDUP_REMOVED lines=9> */
[----:B------:R-:W-:-:S05]  /*4c60*/  FMNMX.FTZ R7, R34, R7, !PT ;  /* 0x0000000722077209 */ /* 0x000fca0007810000 */
[----:B------:R-:W0:Y:S01]  /*4c70*/  SHFL.BFLY PT, R46, R7, 0x2, 0x1f ;  /* 0x0c401f00072e7f89 */ /* 0x000e2200000e0000 */
[----:B------:R-:W-:Y:S08]  /*4c80*/  MUFU.EX2 R31, R59 ;  /* 0x0000003b001f7308 */ /* 0x000ff00000000800 */
[----:B------:R-:W-:Y:S08]  /*4c90*/  MUFU.EX2 R164, R164 ;  /* 0x000000a400a47308 */ /* 0x000ff00000000800 */
[----:B------:R-:W-:Y:S01]  /*4ca0*/  MUFU.EX2 R33, R33 ;  /* 0x0000002100217308 */ /* 0x000fe20000000800 */
[----:B0-----:R-:W-:-:S07]  /*4cb0*/  FMNMX.FTZ R46, R7, R46, !PT ;  /* 0x0000002e072e7209 */ /* 0x001fce0007810000 */
[----:B------:R-:W-:Y:S01]  /*4cc0*/  MUFU.EX2 R166, R166 ;  /* 0x000000a600a67308 */ /* 0x000fe20000000800 */
[----:B------:R-:W0:Y:S07]  /*4cd0*/  SHFL.BFLY PT, R7, R46, 0x1, 0x1f ;  /* 0x0c201f002e077f89 */ /* 0x000e2e00000e0000 */
[----:B------:R-:W-:Y:S08]  /*4ce0*/  MUFU.EX2 R35, R35 ;  /* 0x0000002300237308 */ /* 0x000ff00000000800 */
[----:B------:R-:W-:Y:S08]  /*4cf0*/  MUFU.EX2 R160, R160 ;  /* 0x000000a000a07308 */ /* 0x000ff00000000800 */
[----:B------:R-:W-:Y:S01]  /*4d00*/  MUFU.EX2 R43, R43 ;  /* 0x0000002b002b7308 */ /* 0x000fe20000000800 */
[----:B0-----:R-:W-:-:S04]  /*4d10*/  FMNMX.FTZ R7, R46, R7, !PT ;  /* 0x000000072e077209 */ /* 0x001fc80007810000 */
[C---:B------:R-:W-:Y:S01]  /*4d20*/  FSETP.NEU.FTZ.AND P1, PT, R7.reuse, -INF , PT ;  /* 0xff8000000700780b */ /* 0x040fe20003f3d000 */
[----:B------:R-:W-:Y:S02]  /*4d30*/  FMUL.FTZ R36, R7, UR6 ;  /* 0x0000000607247c20 */ /* 0x000fe40008410000 */
[----:B------:R-:W-:Y:S03]  /*4d40*/  MUFU.EX2 R162, R162 ;  /* 0x000000a200a27308 */ /* 0x000fe60000000800 */
[----:B------:R-:W-:Y:S02]  /*4d50*/  FSEL R45, R36, RZ, P1 ;  /* 0x000000ff242d7208 */ /* 0x000fe40000800000 */
[----:B------:R-:W-:-:S03]  /*4d60*/  PLOP3.LUT P1, PT, PT, PT, UP0, 0x40, 0x0 ;  /* 0x000000000000781c */ /* 0x000fc60003f2e808 */
[----:B------:R-:W-:Y:S01]  /*4d70*/  MUFU.EX2 R41, R41 ;  /* 0x0000002900297308 */ /* 0x000fe20000000800 */
[----:B------:R-:W-:Y:S01]  /*4d80*/  FFMA.FTZ R24, R3, UR6, -R45 ;  /* 0x0000000603187c23 */ /* 0x000fe2000801082d */
[----:B------:R-:W-:Y:S01]  /*4d90*/  FADD.FTZ R3, R180, R65 ;  /* 0x00000041b4037221 */ /* 0x000fe20000010000 */
[--C-:B------:R-:W-:Y:S01]  /*4da0*/  FFMA.FTZ R177, R2, UR6, -R45.reuse ;  /* 0x0000000602b17c23 */ /* 0x100fe2000801082d */
[--C-:B------:R-:W-:Y:S01]  /*4db0*/  FFMA.FTZ R181, R77, UR6, -R45.reuse ;  /* 0x000000064db57c23 */ /* 0x100fe2000801082d */
[----:B------:R-:W-:Y:S01]  /*4dc0*/  FFMA.FTZ R4, R4, UR6, -R45 ;  /* 0x0000000604047c23 */ /* 0x000fe2000801082d */
[----:B-1----:R-:W-:Y:S01]  /*4dd0*/  FADD.FTZ R2, R182, R3 ;  /* 0x00000003b6027221 */ /* 0x002fe20000010000 */
[--C-:B------:R-:W-:Y:S01]  /*4de0*/  FFMA.FTZ R183, R5, UR6, -R45.reuse ;  /* 0x0000000605b77c23 */ /* 0x100fe2000801082d */
[----:B------:R-:W-:Y:S01]  /*4df0*/  MUFU.EX2 R24, R24 ;  /* 0x0000001800187308 */ /* 0x000fe20000000800 */
[--C-:B------:R-:W-:Y:S01]  /*4e00*/  FFMA.FTZ R8, R8, UR6, -R45.reuse ;  /* 0x0000000608087c23 */ /* 0x100fe2000801082d */
[----:B--2---:R-:W-:Y:S01]  /*4e10*/  FADD.FTZ R3, R67, R2 ;  /* 0x0000000243037221 */ /* 0x004fe20000010000 */
[--C-:B------:R-:W-:Y:S01]  /*4e20*/  FFMA.FTZ R179, R9, UR6, -R45.reuse ;  /* 0x0000000609b37c23 */ /* 0x100fe2000801082d */
[--C-:B------:R-:W-:Y:S01]  /*4e30*/  FFMA.FTZ R10, R10, UR6, -R45.reuse ;  /* 0x000000060a0a7c23 */ /* 0x100fe2000801082d */
[----:B------:R-:W-:Y:S01]  /*4e40*/  FFMA.FTZ R173, R11, UR6, -R45 ;  /* 0x000000060bad7c23 */ /* 0x000fe2000801082d */
[----:B---3--:R-:W-:Y:S01]  /*4e50*/  FADD.FTZ R2, R176, R3 ;  /* 0x00000003b0027221 */ /* 0x008fe20000010000 */
[--C-:B------:R-:W-:Y:S01]  /*4e60*/  FFMA.FTZ R12, R12, UR6, -R45.reuse ;  /* 0x000000060c0c7c23 */ /* 0x100fe2000801082d */
[----:B------:R-:W-:Y:S01]  /*4e70*/  MUFU.EX2 R181, R181 ;  /* 0x000000b500b57308 */ /* 0x000fe20000000800 */
[--C-:B------:R-:W-:Y:S01]  /*4e80*/  FFMA.FTZ R175, R13, UR6, -R45.reuse ;  /* 0x000000060daf7c23 */ /* 0x100fe2000801082d */
[----:B----4-:R-:W-:Y:S01]  /*4e90*/  FADD.FTZ R3, R69, R2 ;  /* 0x0000000245037221 */ /* 0x010fe20000010000 */
[--C-:B------:R-:W-:Y:S01]  /*4ea0*/  FFMA.FTZ R14, R14, UR6, -R45.reuse ;  /* 0x000000060e0e7c23 */ /* 0x100fe2000801082d */
[--C-:B------:R-:W-:Y:S01]  /*4eb0*/  FFMA.FTZ R15, R15, UR6, -R45.reuse ;  /* 0x000000060f0f7c23 */ /* 0x100fe2000801082d */
[----:B------:R-:W-:Y:S01]  /*4ec0*/  FFMA.FTZ R20, R20, UR6, -R45 ;  /* 0x0000000614147c23 */ /* 0x000fe2000801082d */
[----:B-----5:R-:W-:Y:S01]  /*4ed0*/  FADD.FTZ R2, R178, R3 ;  /* 0x00000003b2027221 */ /* 0x020fe20000010000 */
[--C-:B------:R-:W-:Y:S01]  /*4ee0*/  FFMA.FTZ R25, R25, UR6, -R45.reuse ;  /* 0x0000000619197c23 */ /* 0x100fe2000801082d */
[----:B------:R-:W0:Y:S01]  /*4ef0*/  MUFU.EX2 R4, R4 ;  /* 0x0000000400047308 */ /* 0x000e220000000800 */
[--C-:B------:R-:W-:Y:S01]  /*4f00*/  FFMA.FTZ R26, R26, UR6, -R45.reuse ;  /* 0x000000061a1a7c23 */ /* 0x100fe2000801082d */
[----:B------:R-:W-:Y:S01]  /*4f10*/  FADD.FTZ R3, R71, R2 ;  /* 0x0000000247037221 */ /* 0x000fe20000010000 */
[--C-:B------:R-:W-:Y:S01]  /*4f20*/  FFMA.FTZ R28, R28, UR6, -R45.reuse ;  /* 0x000000061c1c7c23 */ /* 0x100fe2000801082d */
[--C-:B------:R-:W-:Y:S01]  /*4f30*/  FFMA.FTZ R29, R29, UR6, -R45.reuse ;  /* 0x000000061d1d7c23 */ /* 0x100fe2000801082d */
[----:B------:R-:W-:Y:S01]  /*4f40*/  FFMA.FTZ R48, R48, UR6, -R45 ;  /* 0x0000000630307c23 */ /* 0x000fe2000801082d */
[----:B------:R-:W-:Y:S01]  /*4f50*/  FADD.FTZ R2, R172, R3 ;  /* 0x00000003ac027221 */ /* 0x000fe20000010000 */
[--C-:B------:R-:W-:Y:S01]  /*4f60*/  FFMA.FTZ R49, R49, UR6, -R45.reuse ;  /* 0x0000000631317c23 */ /* 0x100fe2000801082d */
[----:B------:R-:W1:Y:S01]  /*4f70*/  MUFU.EX2 R183, R183 ;  /* 0x000000b700b77308 */ /* 0x000e620000000800 */
[--C-:B------:R-:W-:Y:S01]  /*4f80*/  FFMA.FTZ R50, R50, UR6, -R45.reuse ;  /* 0x0000000632327c23 */ /* 0x100fe2000801082d */
[----:B------:R-:W-:Y:S01]  /*4f90*/  FADD.FTZ R3, R73, R2 ;  /* 0x0000000249037221 */ /* 0x000fe20000010000 */
[--C-:B------:R-:W-:Y:S01]  /*4fa0*/  FFMA.FTZ R52, R52, UR6, -R45.reuse ;  /* 0x0000000634347c23 */ /* 0x100fe2000801082d */
[--C-:B------:R-:W-:Y:S01]  /*4fb0*/  FFMA.FTZ R53, R53, UR6, -R45.reuse ;  /* 0x0000000635357c23 */ /* 0x100fe2000801082d */
[----:B------:R-:W-:Y:S01]  /*4fc0*/  FFMA.FTZ R54, R54, UR6, -R45 ;  /* 0x0000000636367c23 */ /* 0x000fe2000801082d */
[----:B------:R-:W-:Y:S01]  /*4fd0*/  FADD.FTZ R36, R174, R3 ;  /* 0x00000003ae247221 */ /* 0x000fe20000010000 */
[--C-:B------:R-:W-:Y:S01]  /*4fe0*/  FFMA.FTZ R56, R56, UR6, -R45.reuse ;  /* 0x0000000638387c23 */ /* 0x100fe2000801082d */
[----:B------:R-:W2:Y:S01]  /*4ff0*/  MUFU.EX2 R177, R177 ;  /* 0x000000b100b17308 */ /* 0x000ea20000000800 */
[----:B0-----:R-:W-:Y:S01]  /*5000*/  FADD.FTZ R2, R181, R4 ;  /* 0x00000004b5027221 */ /* 0x001fe20000010000 */
[----:B------:R-:W-:Y:S01]  /*5010*/  FADD.FTZ R5, R63, R36 ;  /* 0x000000243f057221 */ /* 0x000fe20000010000 */
[--C-:B------:R-:W-:Y:S01]  /*5020*/  FFMA.FTZ R57, R57, UR6, -R45.reuse ;  /* 0x0000000639397c23 */ /* 0x100fe2000801082d */
[--C-:B------:R-:W-:Y:S01]  /*5030*/  FFMA.FTZ R0, R0, UR6, -R45.reuse ;  /* 0x0000000600007c23 */ /* 0x100fe2000801082d */
[----:B------:R-:W-:Y:S01]  /*5040*/  FFMA.FTZ R30, R30, UR6, -R45 ;  /* 0x000000061e1e7c23 */ /* 0x000fe2000801082d */
[----:B------:R-:W-:Y:S01]  /*5050*/  FADD.FTZ R36, R168, R5 ;  /* 0x00000005a8247221 */ /* 0x000fe20000010000 */
[--C-:B------:R-:W-:Y:S01]  /*5060*/  FFMA.FTZ R32, R32, UR6, -R45.reuse ;  /* 0x0000000620207c23 */ /* 0x100fe2000801082d */
[----:B------:R-:W0:Y:S01]  /*5070*/  MUFU.EX2 R8, R8 ;  /* 0x0000000800087308 */ /* 0x000e220000000800 */
[----:B-1----:R-:W-:Y:S01]  /*5080*/  FADD.FTZ R3, R183, R2 ;  /* 0x00000002b7037221 */ /* 0x002fe20000010000 */
[----:B------:R-:W-:Y:S01]  /*5090*/  FADD.FTZ R5, R75, R36 ;  /* 0x000000244b057221 */ /* 0x000fe20000010000 */
[----:B------:R-:W-:Y:S01]  /*50a0*/  FFMA.FTZ R55, R55, UR6, -R45 ;  /* 0x0000000637377c23 */ /* 0x000fe2000801082d */
[----:B------:R-:W-:Y:S01]  /*50b0*/  F2FP.F16.F32.PACK_AB R181, R4, R181 ;  /* 0x000000b504b5723e */ /* 0x000fe200000000ff */
[----:B------:R-:W-:Y:S01]  /*50c0*/  FADD.FTZ R2, R24, R3 ;  /* 0x0000000318027221 */ /* 0x000fe20000010000 */
[----:B------:R-:W-:Y:S01]  /*50d0*/  FADD.FTZ R36, R170, R5 ;  /* 0x00000005aa247221 */ /* 0x000fe20000010000 */
[--C-:B------:R-:W-:Y:S01]  /*50e0*/  FFMA.FTZ R47, R47, UR6, -R45.reuse ;  /* 0x000000062f2f7c23 */ /* 0x100fe2000801082d */
[----:B------:R-:W1:Y:S01]  /*50f0*/  MUFU.EX2 R179, R179 ;  /* 0x000000b300b37308 */ /* 0x000e620000000800 */
[----:B--2---:R-:W-:Y:S01]  /*5100*/  FADD.FTZ R3, R177, R2 ;  /* 0x00000002b1037221 */ /* 0x004fe20000010000 */
[----:B------:R-:W-:Y:S01]  /*5110*/  FADD.FTZ R5, R31, R36 ;  /* 0x000000241f057221 */ /* 0x000fe20000010000 */
[----:B------:R-:W-:Y:S01]  /*5120*/  FFMA.FTZ R34, R34, UR6, -R45 ;  /* 0x0000000622227c23 */ /* 0x000fe2000801082d */
[----:B------:R-:W-:-:S02]  /*5130*/  F2FP.F16.F32.PACK_AB R180, R65, R180 ;  /* 0x000000b441b4723e */ /* 0x000fc400000000ff */
        /* <DEDUP_REMOVED lines=11> */
[----:B------:R-:W-:Y:S01]  /*51f0*/  FADD.FTZ R5, R35, R36 ;  /* 0x0000002423057221 */ /* 0x000fe20000010000 */
[----:B------:R-:W-:-:S02]  /*5200*/  F2FP.F16.F32.PACK_AB R174, R63, R174 ;  /* 0x000000ae3fae723e */ /* 0x000fc400000000ff */
[----:B------:R-:W-:Y:S01]  /*5210*/  F2FP.F16.F32.PACK_AB R168, R75, R168 ;  /* 0x000000a84ba8723e */ /* 0x000fe200000000ff */
[----:B------:R-:W-:Y:S01]  /*5220*/  FADD.FTZ R36, R160, R5 ;  /* 0x00000005a0247221 */ /* 0x000fe20000010000 */
[----:B------:R-:W-:Y:S01]  /*5230*/  F2FP.F16.F32.PACK_AB R170, R31, R170 ;  /* 0x000000aa1faa723e */ /* 0x000fe200000000ff */
[----:B------:R-:W1:Y:S01]  /*5240*/  MUFU.EX2 R12, R12 ;  /* 0x0000000c000c7308 */ /* 0x000e620000000800 */
[----:B--2---:R-:W-:Y:S01]  /*5250*/  FADD.FTZ R2, R10, R3 ;  /* 0x000000030a027221 */ /* 0x004fe20000010000 */
[----:B------:R-:W-:Y:S01]  /*5260*/  FADD.FTZ R5, R43, R36 ;  /* 0x000000242b057221 */ /* 0x000fe20000010000 */
[----:B------:R-:W-:Y:S02]  /*5270*/  F2FP.F16.F32.PACK_AB R164, R33, R164 ;  /* 0x000000a421a4723e */ /* 0x000fe400000000ff */
[----:B------:R-:W-:Y:S01]  /*5280*/  F2FP.F16.F32.PACK_AB R166, R35, R166 ;  /* 0x000000a623a6723e */ /* 0x000fe200000000ff */
[----:B------:R-:W-:Y:S01]  /*5290*/  FADD.FTZ R36, R162, R5 ;  /* 0x00000005a2247221 */ /* 0x000fe20000010000 */
[----:B------:R-:W-:Y:S01]  /*52a0*/  F2FP.F16.F32.PACK_AB R160, R43, R160 ;  /* 0x000000a02ba0723e */ /* 0x000fe200000000ff */
[----:B------:R-:W2:Y:S01]  /*52b0*/  MUFU.EX2 R175, R175 ;  /* 0x000000af00af7308 */ /* 0x000ea20000000800 */
[----:B0-----:R-:W-:Y:S01]  /*52c0*/  FADD.FTZ R3, R173, R2 ;  /* 0x00000002ad037221 */ /* 0x001fe20000010000 */
[C---:B------:R-:W-:Y:S01]  /*52d0*/  FADD.FTZ R5, R41.reuse, R36 ;  /* 0x0000002429057221 */ /* 0x040fe20000010000 */
[----:B------:R-:W-:-:S02]  /*52e0*/  F2FP.F16.F32.PACK_AB R162, R41, R162 ;  /* 0x000000a229a2723e */ /* 0x000fc400000000ff */
[----:B------:R-:W-:Y:S02]  /*52f0*/  F2FP.F16.F32.PACK_AB R183, R24, R183 ;  /* 0x000000b718b7723e */ /* 0x000fe400000000ff */
[----:B------:R-:W-:Y:S01]  /*5300*/  F2FP.F16.F32.PACK_AB R177, R8, R177 ;  /* 0x000000b108b1723e */ /* 0x000fe200000000ff */
[----:B------:R-:W0:Y:S01]  /*5310*/  MUFU.EX2 R14, R14 ;  /* 0x0000000e000e7308 */ /* 0x000e220000000800 */
[----:B-1----:R-:W-:Y:S01]  /*5320*/  FADD.FTZ R2, R12, R3 ;  /* 0x000000030c027221 */ /* 0x002fe20000010000 */
[----:B------:R-:W-:Y:S02]  /*5330*/  F2FP.F16.F32.PACK_AB R179, R10, R179 ;  /* 0x000000b30ab3723e */ /* 0x000fe400000000ff */
[----:B------:R-:W-:-:S04]  /*5340*/  F2FP.F16.F32.PACK_AB R173, R12, R173 ;  /* 0x000000ad0cad723e */ /* 0x000fc800000000ff */
        /* <DEDUP_REMOVED lines=66> */
[----:B-1----:R-:W-:Y:S01]  /*5770*/  FADD.FTZ R38, R154, R5 ;  /* 0x000000059a267221 */ /* 0x002fe20000010000 */
[----:B------:R-:W-:-:S06]  /*5780*/  VIADD R5, R90, 0xfffffffe ;  /* 0xfffffffe5a057836 */ /* 0x000fcc0000000000 */
[----:B------:R-:W1:Y:S01]  /*5790*/  MUFU.EX2 R34, R34 ;  /* 0x0000002200227308 */ /* 0x000e620000000800 */
[----:B--2---:R-:W-:Y:S01]  /*57a0*/  FADD.FTZ R3, R47, R4 ;  /* 0x000000042f037221 */ /* 0x004fe20000010000 */
[C---:B0-----:R-:W-:Y:S01]  /*57b0*/  FADD.FTZ R2, R21.reuse, R38 ;  /* 0x0000002615027221 */ /* 0x041fe20000010000 */
[----:B------:R-:W-:Y:S02]  /*57c0*/  F2FP.F16.F32.PACK_AB R154, R21, R154 ;  /* 0x0000009a159a723e */ /* 0x000fe400000000ff */
[C---:B-1----:R-:W-:Y:S01]  /*57d0*/  FADD.FTZ R0, R34.reuse, R3 ;  /* 0x0000000322007221 */ /* 0x042fe20000010000 */
        /* <DEDUP_REMOVED lines=13> */
.L_x_1350:
[----:B------:R-:W-:Y:S02]  /*58b0*/  ULDC UR22, c[0x0][0x9e4] ;  /* 0x0002790000167ab9 */ /* 0x000fe40000000800 */
[----:B------:R-:W-:-:S11]  /*58c0*/  UISETP.NE.AND UP0, UPT, UR22, 0x1, UPT ;  /* 0x000000011600788c */ /* 0x000fd6000bf05270 */
[----:B------:R-:W-:Y:S02]  /*58d0*/  @UP0 ULDC.64 UR10, c[0x0][0x9e8] ;  /* 0x00027a00000a0ab9 */ /* 0x000fe40000000a00 */
[----:B------:R-:W-:-:S04]  /*58e0*/  UIMAD.WIDE.U32 UR14, UR19, UR10, URZ ;  /* 0x0000000a130e72a5 */ /* 0x000fc8000f8e003f */
[----:B------:R-:W-:-:S12]  /*58f0*/  @UP0 USHF.R.U32.HI UR19, URZ, UR11, UR15 ;  /* 0x0000000b3f130299 */ /* 0x000fd8000801160f */
.L_x_1351:
[----:B------:R-:W-:-:S04]  /*5900*/  UIMAD UR19, UR19, UR22, UR22 ;  /* 0x00000016131372a4 */ /* 0x000fc8000f8e0216 */
[----:B------:R-:W-:-:S04]  /*5910*/  UISETP.LT.AND UP0, UPT, UR18, UR19, UPT ;  /* 0x000000131200728c */ /* 0x000fc8000bf01270 */
[----:B------:R-:W-:-:S12]  /*5920*/  USEL UR18, UR18, UR19, UP0 ;  /* 0x0000001312127287 */ /* 0x000fd80008000000 */
.L_x_1349:
[----:B------:R-:W-:Y:S01]  /*5930*/  USHF.R.S32.HI UR10, URZ, 0x1f, UR18 ;  /* 0x0000001f3f0a7899 */ /* 0x000fe20008011412 */
[----:B------:R-:W-:Y:S02]  /*5940*/  CS2R R150, SRZ ;  /* 0x0000000000967805 */ /* 0x000fe4000001ff00 */
[----:B------:R-:W-:Y:S02]  /*5950*/  CS2R R148, SRZ ;  /* 0x0000000000947805 */ /* 0x000fe4000001ff00 */
[----:B------:R-:W-:Y:S01]  /*5960*/  CS2R R146, SRZ ;  /* 0x0000000000927805 */ /* 0x000fe2000001ff00 */
        /* <DEDUP_REMOVED lines=34> */
[----:B------:R-:W-:Y:S06]  /*5b90*/  @!P1 BRA `(.L_x_1352) ;  /* 0x00000038007c9947 */ /* 0x000fec0003800000 */
[----:B------:R-:W-:Y:S01]  /*5ba0*/  IMAD.MOV.U32 R4, RZ, RZ, R7 ;  /* 0x000000ffff047224 */ /* 0x000fe200078e0007 */
[----:B------:R-:W-:Y:S01]  /*5bb0*/  UMOV UR43, UR39 ;  /* 0x00000027002b7c82 */ /* 0x000fe20008000000 */
[----:B------:R-:W-:Y:S01]  /*5bc0*/  IMAD.MOV.U32 R3, RZ, RZ, R6 ;  /* 0x000000ffff037224 */ /* 0x000fe200078e0006 */
[----:B------:R-:W-:Y:S01]  /*5bd0*/  UMOV UR44, UR38 ;  /* 0x00000026002c7c82 */ /* 0x000fe20008000000 */
[----:B------:R-:W-:Y:S01]  /*5be0*/  IMAD.MOV.U32 R151, RZ, RZ, RZ ;  /* 0x000000ffff977224 */ /* 0x000fe200078e00ff */
[----:B------:R-:W-:Y:S01]  /*5bf0*/  ULDC UR52, c[0x0][0x9e4] ;  /* 0x0002790000347ab9 */ /* 0x000fe20000000800 */
[----:B------:R-:W-:Y:S01]  /*5c00*/  ULDC UR60, c[0x0][0x9dc] ;  /* 0x00027700003c7ab9 */ /* 0x000fe20000000800 */
[----:B------:R-:W-:Y:S01]  /*5c10*/  ULDC UR45, c[0x0][0x9d8] ;  /* 0x00027600002d7ab9 */ /* 0x000fe20000000800 */
[----:B------:R-:W-:Y:S01]  /*5c20*/  ULDC UR59, c[0x0][0x988] ;  /* 0x00026200003b7ab9 */ /* 0x000fe20000000800 */
[----:B------:R-:W-:-:S05]  /*5c30*/  ULDC UR61, c[0x0][0x9e0] ;  /* 0x00027800003d7ab9 */ /* 0x000fca0000000800 */
.L_x_1371:
[----:B------:R-:W-:Y:S01]  /*5c40*/  ISETP.NE.AND P2, PT, RZ, UR50, PT ;  /* 0x00000032ff007c0c */ /* 0x000fe2000bf45270 */
[----:B------:R-:W-:-:S04]  /*5c50*/  UISETP.NE.AND UP0, UPT, UR44, 0x1, UPT ;  /* 0x000000012c00788c */ /* 0x000fc8000bf05270 */
[----:B------:R-:W-:-:S04]  /*5c60*/  USEL UR39, URZ, 0x1, UP0 ;  /* 0x000000013f277887 */ /* 0x000fc80008000000 */
[----:B------:R-:W-:-:S04]  /*5c70*/  ULOP3.LUT UR39, UR43, UR39, URZ, 0x3c, !UPT ;  /* 0x000000272b277292 */ /* 0x000fc8000f8e3c3f */
[----:B------:R-:W-:Y:S08]  /*5c80*/  @P2 BRA `(.L_x_1353) ;  /* 0x0000000000382947 */ /* 0x000ff00003800000 */
[----:B------:R-:W-:Y:S05]  /*5c90*/  @!P0 BRA `(.L_x_1354) ;  /* 0x0000000000048947 */ /* 0x000fea0003800000 */
[----:B------:R-:W-:Y:S01]  /*5ca0*/  BPT.TRAP 0x1 ;  /* 0x000000040000795c */ /* 0x000fe20000300000 */
.L_x_1354:
        /* <DEDUP_REMOVED lines=9> */
.L_x_1355:
[----:B-1----:R-:W-:Y:S05]  /*5d40*/  @P1 BRA `(.L_x_1353) ;  /* 0x0000000000081947 */ /* 0x002fea0003800000 */
[----:B------:R-:W1:Y:S02]  /*5d50*/  SYNCS.PHASECHK.TRANS64.TRYWAIT P1, [UR6+0x28830], R6 ;  /* 0x02883006ff0075a7 */ /* 0x000e640008020146 */
[----:B-1----:R-:W-:Y:S05]  /*5d60*/  @!P1 BRA `(.L_x_1356) ;  /* 0x0000013c00549947 */ /* 0x002fea0003800000 */
.L_x_1353:
        /* <DEDUP_REMOVED lines=15> */
[----:B------:R-:W-:Y:S01]  /*5e60*/  UMOV UR34, UR30 ;  /* 0x0000001e00227c82 */ /* 0x000fe20008000000 */
[----:B------:R-:W-:Y:S02]  /*5e70*/  UIADD3 UR14, UR30, 0x6, URZ ;  /* 0x000000061e0e7890 */ /* 0x000fe4000fffe03f */
[----:B------:R-:W-:-:S02]  /*5e80*/  UIADD3 UR18, UR30, 0x400, URZ ;  /* 0x000004001e127890 */ /* 0x000fc4000fffe03f */
[----:B------:R-:W-:Y:S02]  /*5e90*/  UIADD3 UR22, UR30, 0x402, URZ ;  /* 0x000004021e167890 */ /* 0x000fe4000fffe03f */
[----:B------:R-:W-:Y:S02]  /*5ea0*/  UIADD3 UR26, UR30, 0x404, URZ ;  /* 0x000004041e1a7890 */ /* 0x000fe4000fffe03f */
[----:B------:R-:W-:Y:S01]  /*5eb0*/  UIADD3 UR30, UR30, 0x406, URZ ;  /* 0x000004061e1e7890 */ /* 0x000fe2000fffe03f */
[----:B-1----:R-:W-:-:S05]  /*5ec0*/  SHF.R.U32.HI R7, RZ, 0x7, R7 ;  /* 0x00000007ff077819 */ /* 0x002fca0000011607 */
[----:B0-----:R-:W-:-:S05]  /*5ed0*/  VIADD R6, R7, 0x8 ;  /* 0x0000000807067836 */ /* 0x001fca0000000000 */
        /* <DEDUP_REMOVED lines=28> */
.L_x_1358:
[----:B------:R-:W-:Y:S01]  /*60a0*/  ULEA UR6, UR44, UR40, 0x3 ;  /* 0x000000282c067291 */ /* 0x000fe2000f8e183f */
[----:B------:R-:W-:-:S05]  /*60b0*/  IMAD.U32 R6, RZ, RZ, UR43 ;  /* 0x0000002bff067e24 */ /* 0x000fca000f8e00ff */
[----:B------:R-:W-:-:S04]  /*60c0*/  SHF.L.U32 R6, R6, 0x1f, RZ ;  /* 0x0000001f06067819 */ /* 0x000fc800000006ff */
[----:B------:R0:W1:Y:S01]  /*60d0*/  SYNCS.PHASECHK.TRANS64.TRYWAIT P1, [UR6+0x28850], R6 ;  /* 0x02885006ff0075a7 */ /* 0x0000620008020146 */
[----:B------:R-:W-:Y:S05]  /*60e0*/  @!P0 BRA `(.L_x_1359) ;  /* 0x0000000000048947 */ /* 0x000fea0003800000 */
[----:B------:R-:W-:Y:S01]  /*60f0*/  BPT.TRAP 0x1 ;  /* 0x000000040000795c */ /* 0x000fe20000300000 */
.L_x_1359:
[----:B-1----:R-:W-:Y:S05]  /*6100*/  @P1 BRA `(.L_x_1357) ;  /* 0x0000000000081947 */ /* 0x002fea0003800000 */
[----:B------:R-:W1:Y:S02]  /*6110*/  SYNCS.PHASECHK.TRANS64.TRYWAIT P1, [UR6+0x28850], R6 ;  /* 0x02885006ff0075a7 */ /* 0x000e640008020146 */
[----:B-1----:R-:W-:Y:S05]  /*6120*/  @!P1 BRA `(.L_x_1360) ;  /* 0x00000138007c9947 */ /* 0x002fea0003800000 */
.L_x_1357:
[----:B------:R-:W-:Y:S01]  /*6130*/  UIADD3 UR6, UR40, 0x400, URZ ;  /* 0x0000040028067890 */ /* 0x000fe2000fffe03f */
[----:B------:R-:W-:Y:S01]  /*6140*/  WARPGROUP.ARRIVE ;  /* 0x00000000000079c5 */ /* 0x000fe20000000000 */
[----:B------:R-:W-:-:S05]  /*6150*/  UMOV UR7, 0x40000040 ;  /* 0x4000004000077882 */ /* 0x000fca0000000000 */
[----:B-1----:R-:W1:Y:S01]  /*6160*/  S2R R7, SR_TID.X ;  /* 0x0000000000077919 */ /* 0x002e620000002100 */
        /* <DEDUP_REMOVED lines=8> */
[----:B-1----:R-:W-:-:S04]  /*61f0*/  SHF.R.U32.HI R7, RZ, 0x7, R7 ;  /* 0x00000007ff077819 */ /* 0x002fc80000011607 */
[----:B0-----:R-:W-:Y:S01]  /*6200*/  IADD3 R6, -R7, 0xb, RZ ;  /* 0x0000000b07067810 */ /* 0x001fe20007ffe1ff */
[----:B------:R-:W-:Y:S02]  /*6210*/  WARPGROUP.DEPBAR.LE gsb0, 0x0 ;  /* 0x00008000000079c5 */ /* 0x000fe40000010000 */
[----:B------:R-:W-:-:S06]  /*6220*/  WARPGROUP.ARRIVE ;  /* 0x00000000000079c5 */ /* 0x000fcc0000000000 */
        /* <DEDUP_REMOVED lines=35> */
.L_x_1361:
[----:B------:R-:W-:Y:S01]  /*6460*/  UISETP.NE.AND UP1, UPT, UR51, URZ, UPT ;  /* 0x0000003f3300728c */ /* 0x000fe2000bf25270 */
[----:B------:R-:W-:Y:S01]  /*6470*/  FMUL.FTZ R13, R34, UR45 ;  /* 0x0000002d220d7c20 */ /* 0x000fe20008410000 */
[----:B------:R-:W-:Y:S01]  /*6480*/  FMUL.FTZ R34, R66, UR45 ;  /* 0x0000002d42227c20 */ /* 0x000fe20008410000 */
[----:B------:R-:W-:Y:S02]  /*6490*/  VIADD R66, R17, UR47 ;  /* 0x0000002f11427c36 */ /* 0x000fe40008000000 */
[----:B------:R-:W-:Y:S01]  /*64a0*/  FMUL.FTZ R152, R24, UR45 ;  /* 0x0000002d18987c20 */ /* 0x000fe20008410000 */
[----:B------:R-:W-:Y:S01]  /*64b0*/  FMUL.FTZ R24, R47, UR45 ;  /* 0x0000002d2f187c20 */ /* 0x000fe20008410000 */
[----:B------:R-:W-:Y:S01]  /*64c0*/  PLOP3.LUT P1, PT, PT, PT, UP1, 0x80, 0x0 ;  /* 0x000000000000781c */ /* 0x000fe20003f2f018 */
[----:B------:R-:W-:Y:S01]  /*64d0*/  FMUL.FTZ R47, R48, UR45 ;  /* 0x0000002d302f7c20 */ /* 0x000fe20008410000 */
[----:B------:R-:W-:Y:S01]  /*64e0*/  PLOP3.LUT P2, PT, PT, PT, UP1, 0x80, 0x0 ;  /* 0x000000000000781c */ /* 0x000fe20003f4f018 */
[----:B------:R-:W-:Y:S01]  /*64f0*/  ULEA UR6, UR38, UR40, 0x3 ;  /* 0x0000002826067291 */ /* 0x000fe2000f8e183f */
[----:B------:R-:W-:Y:S01]  /*6500*/  FMUL.FTZ R48, R53, UR45 ;  /* 0x0000002d35307c20 */ /* 0x000fe20008410000 */
[----:B------:R-:W-:Y:S01]  /*6510*/  @UP1 ULDC UR7, c[0x0][0x44c] ;  /* 0x0001130000071ab9 */ /* 0x000fe20000000800 */
[----:B------:R-:W-:Y:S01]  /*6520*/  FMUL.FTZ R53, R60, UR45 ;  /* 0x0000002d3c357c20 */ /* 0x000fe20008410000 */
[----:B------:R-:W-:Y:S01]  /*6530*/  FMUL.FTZ R60, R68, UR45 ;  /* 0x0000002d443c7c20 */ /* 0x000fe20008410000 */
[----:B------:R-:W-:Y:S01]  /*6540*/  UIADD3 UR6, UR6, 0x28840, URZ ;  /* 0x0002884006067890 */ /* 0x000fe2000fffe03f */
[----:B------:R-:W-:Y:S01]  /*6550*/  FMUL.FTZ R153, R25, UR45 ;  /* 0x0000002d19997c20 */ /* 0x000fe20008410000 */
[----:B------:R-:W-:Y:S01]  /*6560*/  UISETP.NE.AND UP0, UPT, UR46, URZ, UPT ;  /* 0x0000003f2e00728c */ /* 0x000fe2000bf05270 */
[----:B------:R-:W-:Y:S01]  /*6570*/  FMUL.FTZ R8, R26, UR45 ;  /* 0x0000002d1a087c20 */ /* 0x000fe20008410000 */
[----:B------:R-:W-:Y:S01]  /*6580*/  FMUL.FTZ R9, R27, UR45 ;  /* 0x0000002d1b097c20 */ /* 0x000fe20008410000 */
[----:B0-----:R-:W-:Y:S01]  /*6590*/  @P1 IMAD.HI.U32 R6, R66, UR7, RZ ;  /* 0x0000000742061c27 */ /* 0x001fe2000f8e00ff */
[----:B------:R-:W-:-:S03]  /*65a0*/  @UP1 ULDC UR7, c[0x0][0x450] ;  /* 0x0001140000071ab9 */ /* 0x000fc60000000800 */
[----:B------:R-:W-:Y:S01]  /*65b0*/  FMUL.FTZ R11, R30, UR45 ;  /* 0x0000002d1e0b7c20 */ /* 0x000fe20008410000 */
[----:B------:R-:W-:Y:S01]  /*65c0*/  FMUL.FTZ R156, R33, UR45 ;  /* 0x0000002d219c7c20 */ /* 0x000fe20008410000 */
[----:B------:R-:W-:Y:S01]  /*65d0*/  FMUL.FTZ R25, R46, UR45 ;  /* 0x0000002d2e197c20 */ /* 0x000fe20008410000 */
        /* <DEDUP_REMOVED lines=52> */
[----:B------:R-:W-:-:S02]  /*6920*/  IMAD.SHL.U32 R65, R5, 0x80, RZ ;  /* 0x0000008005417824 */ /* 0x000fc400078e00ff */
[----:B------:R-:W-:Y:S01]  /*6930*/  FMUL.FTZ R45, R87, UR45 ;  /* 0x0000002d572d7c20 */ /* 0x000fe20008410000 */
[----:B------:R-:W-:Y:S01]  /*6940*/  PLOP3.LUT P1, PT, PT, PT, UP0, 0x40, 0x0 ;  /* 0x000000000000781c */ /* 0x000fe20003f2e808 */
[----:B------:R-:W-:Y:S01]  /*6950*/  IMAD.U32 R7, RZ, RZ, UR42 ;  /* 0x0000002aff077e24 */ /* 0x000fe2000f8e00ff */
[----:B------:R-:W1:Y:S01]  /*6960*/  MUFU.TANH R152, R152 ;  /* 0x0000009800987308 */ /* 0x000e620000002400 */
[----:B------:R-:W-:Y:S01]  /*6970*/  IADD3 R6, -R16, 0x1, -R65 ;  /* 0x0000000110067810 */ /* 0x000fe20007ffe941 */
[----:B------:R-:W-:Y:S01]  /*6980*/  UMOV UR7, UR60 ;  /* 0x0000003c00077c82 */ /* 0x000fe20008000000 */
[----:B------:R-:W-:Y:S01]  /*6990*/  SYNCS.ARRIVE.TRANS64.RED.A1T0 RZ, [UR6], RZ ;  /* 0x000000ffffff79a7 */ /* 0x000fe20008100406 */
[----:B------:R-:W-:Y:S01]  /*69a0*/  ULOP3.LUT UR6, URZ, UR7, URZ, 0x33, !UPT ;  /* 0x000000073f067292 */ /* 0x000fe2000f8e333f */
[----:B------:R-:W-:-:S03]  /*69b0*/  IADD3 R6, -R7, UR41, R6 ;  /* 0x0000002907067c10 */ /* 0x000fc6000fffe106 */
[----:B------:R-:W2:Y:S02]  /*69c0*/  MUFU.TANH R153, R153 ;  /* 0x0000009900997308 */ /* 0x000ea40000002400 */
[C---:B------:R-:W-:Y:S02]  /*69d0*/  VIADD R61, R6.reuse, UR61 ;  /* 0x0000003d063d7c36 */ /* 0x040fe40008000000 */
[----:B------:R-:W-:Y:S02]  /*69e0*/  VIADD R71, R6, UR6 ;  /* 0x0000000606477c36 */ /* 0x000fe40008000000 */
[--C-:B0-----:R-:W-:Y:S02]  /*69f0*/  IMAD.IADD R73, R61, 0x1, R68.reuse ;  /* 0x000000013d497824 */ /* 0x101fe400078e0244 */
[----:B------:R-:W0:Y:S01]  /*6a00*/  MUFU.TANH R8, R8 ;  /* 0x0000000800087308 */ /* 0x000e220000002400 */
[----:B------:R-:W-:-:S07]  /*6a10*/  IMAD.IADD R75, R71, 0x1, R68 ;  /* 0x00000001474b7824 */ /* 0x000fce00078e0244 */
[----:B------:R-:W3:Y:S08]  /*6a20*/  MUFU.TANH R9, R9 ;  /* 0x0000000900097308 */ /* 0x000ef00000002400 */
        /* <DEDUP_REMOVED lines=61> */
[----:B------:R-:W-:Y:S01]  /*6e00*/  IMAD.U32 R7, RZ, RZ, UR42 ;  /* 0x0000002aff077e24 */ /* 0x000fe2000f8e00ff */
[----:B------:R-:W-:Y:S04]  /*6e10*/  BSSY B0, `(.L_x_1363) ;  /* 0x0000011000007945 */ /* 0x000fe80003800000 */
[----:B------:R-:W-:-:S04]  /*6e20*/  IADD3 R68, -R7, UR41, R68 ;  /* 0x0000002907447c10 */ /* 0x000fc8000fffe144 */
        /* <DEDUP_REMOVED lines=10> */
.L_x_1364:
[----:B------:R-:W-:-:S05]  /*6ed0*/  IMAD.U32 R70, RZ, RZ, UR52 ;  /* 0x00000034ff467e24 */ /* 0x000fca000f8e00ff */
[----:B------:R-:W-:-:S13]  /*6ee0*/  ISETP.NE.AND P1, PT, R70, 0x1, PT ;  /* 0x000000014600780c */ /* 0x000fda0003f25270 */
[----:B------:R-:W1:Y:S02]  /*6ef0*/  @P1 LDC.64 R6, c[0x0][0x9e8] ;  /* 0x00027a00ff061b82 */ /* 0x000e640000000a00 */
[----:B-1----:R-:W-:-:S05]  /*6f00*/  @P1 IMAD.HI.U32 R6, R68, R6, RZ ;  /* 0x0000000644061227 */ /* 0x002fca00078e00ff */
[----:B------:R-:W-:-:S07]  /*6f10*/  @P1 SHF.R.U32.HI R68, RZ, R7, R6 ;  /* 0x00000007ff441219 */ /* 0x000fce0000011606 */
.L_x_1365:
[----:B------:R-:W-:Y:S05]  /*6f20*/  BSYNC B0 ;  /* 0x0000000000007941 */ /* 0x000fea0003800000 */
.L_x_1363:
[----:B------:R-:W-:-:S04]  /*6f30*/  IMAD R7, R68, R70, -R65 ;  /* 0x0000004644077224 */ /* 0x000fc800078e0a41 */
[----:B------:R-:W-:-:S05]  /*6f40*/  IMAD.IADD R6, R7, 0x1, -R16 ;  /* 0x0000000107067824 */ /* 0x000fca00078e0a10 */
[----:B------:R-:W-:Y:S02]  /*6f50*/  VIADDMNMX R73, R6, R70, R73, PT ;  /* 0x0000004606497246 */ /* 0x000fe40003800149 */
[----:B------:R-:W-:-:S07]  /*6f60*/  VIMNMX R75, R75, R6, !PT ;  /* 0x000000064b4b7248 */ /* 0x000fce0007fe0100 */
.L_x_1362:
[----:B------:R-:W-:Y:S01]  /*6f70*/  ISETP.GT.AND P1, PT, R5, -0x1, PT ;  /* 0xffffffff0500780c */ /* 0x000fe20003f24270 */
[----:B------:R1:W2:Y:S01]  /*6f80*/  SHFL.IDX PT, R6, R66, 0x1, 0x1c1f ;  /* 0x003c1f0042067f89 */ /* 0x0002a200000e0000 */
[----:B------:R-:W-:Y:S02]  /*6f90*/  UISETP.NE.AND UP0, UPT, UR46, URZ, UPT ;  /* 0x0000003f2e00728c */ /* 0x000fe4000bf05270 */
[C---:B------:R-:W-:Y:S02]  /*6fa0*/  ISETP.GT.AND P3, PT, R75.reuse, 0x8, P1 ;  /* 0x000000084b00780c */ /* 0x040fe40000f64270 */
[----:B------:R-:W-:Y:S02]  /*6fb0*/  ISETP.GT.AND P6, PT, R75, RZ, P1 ;  /* 0x000000ff4b00720c */ /* 0x000fe40000fc4270 */
[----:B------:R-:W-:Y:S02]  /*6fc0*/  ISETP.LT.OR P3, PT, R73, 0x9, P3 ;  /* 0x000000094900780c */ /* 0x000fe40001f61670 */
[----:B------:R-:W-:-:S02]  /*6fd0*/  ISETP.GT.AND P2, PT, R75, 0x1, P1 ;  /* 0x000000014b00780c */ /* 0x000fc40000f44270 */
[----:B------:R-:W-:Y:S02]  /*6fe0*/  FSEL R166, R154, -INF , !P3 ;  /* 0xff8000009aa67808 */ /* 0x000fe40005800000 */
        /* <DEDUP_REMOVED lines=10> */
[----:B0-----:R-:W-:-:S02]  /*7090*/  FSEL R158, R158, -INF , !P3 ;  /* 0xff8000009e9e7808 */ /* 0x001fc40005800000 */
[----:B------:R-:W-:Y:S02]  /*70a0*/  ISETP.GT.AND P3, PT, R75, 0x30, P1 ;  /* 0x000000304b00780c */ /* 0x000fe40000f64270 */
[C---:B------:R-:W-:Y:S02]  /*70b0*/  ISETP.LT.OR P5, PT, R73.reuse, 0xa, P5 ;  /* 0x0000000a4900780c */ /* 0x040fe40002fa1670 */
[C---:B------:R-:W-:Y:S02]  /*70c0*/  ISETP.LT.OR P4, PT, R73.reuse, 0x11, P4 ;  /* 0x000000114900780c */ /* 0x040fe40002781670 */
[C---:B------:R-:W-:Y:S02]  /*70d0*/  ISETP.LT.OR P6, PT, R73.reuse, 0x12, P6 ;  /* 0x000000124900780c */ /* 0x040fe400037c1670 */
[C---:B------:R-:W-:Y:S02]  /*70e0*/  ISETP.LT.OR P2, PT, R73.reuse, 0x19, P2 ;  /* 0x000000194900780c */ /* 0x040fe40001741670 */
[----:B------:R-:W-:-:S02]  /*70f0*/  ISETP.LT.OR P3, PT, R73, 0x31, P3 ;  /* 0x000000314900780c */ /* 0x000fc40001f61670 */
[----:B------:R-:W-:Y:S02]  /*7100*/  FSEL R164, R155, -INF , !P5 ;  /* 0xff8000009ba47808 */ /* 0x000fe40006800000 */
[----:B------:R-:W-:Y:S02]  /*7110*/  FSEL R154, R157, -INF , !P4 ;  /* 0xff8000009d9a7808 */ /* 0x000fe40006000000 */
[----:B------:R-:W-:Y:S02]  /*7120*/  FSEL R156, R156, -INF , !P6 ;  /* 0xff8000009c9c7808 */ /* 0x000fe40007000000 */
[----:B------:R-:W-:Y:S02]  /*7130*/  FSEL R152, R159, -INF , !P2 ;  /* 0xff8000009f987808 */ /* 0x000fe40005000000 */
[C---:B------:R-:W-:Y:S02]  /*7140*/  ISETP.GT.AND P5, PT, R75.reuse, 0x20, P1 ;  /* 0x000000204b00780c */ /* 0x040fe40000fa4270 */
[----:B------:R-:W-:-:S02]  /*7150*/  ISETP.GT.AND P4, PT, R75, 0x21, P1 ;  /* 0x000000214b00780c */ /* 0x000fc40000f84270 */
[C---:B------:R-:W-:Y:S02]  /*7160*/  ISETP.GT.AND P6, PT, R75.reuse, 0x28, P1 ;  /* 0x000000284b00780c */ /* 0x040fe40000fc4270 */
[----:B------:R-:W-:Y:S02]  /*7170*/  ISETP.GT.AND P2, PT, R75, 0x29, P1 ;  /* 0x000000294b00780c */ /* 0x000fe40000f44270 */
[----:B------:R-:W-:Y:S02]  /*7180*/  FSEL R80, R47, -INF , !P3 ;  /* 0xff8000002f507808 */ /* 0x000fe40005800000 */
[----:B------:R-:W-:Y:S02]  /*7190*/  ISETP.GT.AND P3, PT, R75, 0x41, P1 ;  /* 0x000000414b00780c */ /* 0x000fe40000f64270 */
[C---:B------:R-:W-:Y:S02]  /*71a0*/  ISETP.LT.OR P5, PT, R73.reuse, 0x21, P5 ;  /* 0x000000214900780c */ /* 0x040fe40002fa1670 */
        /* <DEDUP_REMOVED lines=12> */
[----:B------:R-:W-:-:S02]  /*7270*/  FSEL R70, R50, -INF , !P3 ;  /* 0xff80000032467808 */ /* 0x000fc40005800000 */
        /* <DEDUP_REMOVED lines=13> */
[C---:B------:R-:W-:Y:S02]  /*7350*/  ISETP.GT.AND P2, PT, R75.reuse, 0x51, P1 ;  /* 0x000000514b00780c */ /* 0x040fe40000f44270 */
[----:B------:R-:W-:Y:S02]  /*7360*/  FSEL R60, R60, -INF , !P3 ;  /* 0xff8000003c3c7808 */ /* 0x000fe40005800000 */
[----:B------:R-:W-:Y:S02]  /*7370*/  ISETP.GT.AND P3, PT, R75, 0x69, P1 ;  /* 0x000000694b00780c */ /* 0x000fe40000f64270 */
[C---:B------:R-:W-:Y:S02]  /*7380*/  ISETP.LT.OR P5, PT, R73.reuse, 0x49, P5 ;  /* 0x000000494900780c */ /* 0x040fe40002fa1670 */
[----:B------:R-:W-:-:S02]  /*7390*/  ISETP.LT.OR P4, PT, R73, 0x4a, P4 ;  /* 0x0000004a4900780c */ /* 0x000fc40002781670 */
[C---:B------:R-:W-:Y:S02]  /*73a0*/  ISETP.LT.OR P6, PT, R73.reuse, 0x51, P6 ;  /* 0x000000514900780c */ /* 0x040fe400037c1670 */
[C---:B------:R-:W-:Y:S02]  /*73b0*/  ISETP.LT.OR P2, PT, R73.reuse, 0x52, P2 ;  /* 0x000000524900780c */ /* 0x040fe40001741670 */
[----:B------:R-:W-:Y:S02]  /*73c0*/  ISETP.LT.OR P3, PT, R73, 0x6a, P3 ;  /* 0x0000006a4900780c */ /* 0x000fe40001f61670 */
[----:B-1----:R-:W-:Y:S02]  /*73d0*/  FSEL R66, R53, -INF , !P5 ;  /* 0xff80000035427808 */ /* 0x002fe40006800000 */
[----:B------:R-:W-:Y:S02]  /*73e0*/  FSEL R68, R52, -INF , !P4 ;  /* 0xff80000034447808 */ /* 0x000fe40006000000 */
[----:B------:R-:W-:-:S02]  /*73f0*/  FSEL R64, R64, -INF , !P6 ;  /* 0xff80000040407808 */ /* 0x000fc40007000000 */
[----:B------:R-:W-:Y:S02]  /*7400*/  FSEL R62, R62, -INF , !P2 ;  /* 0xff8000003e3e7808 */ /* 0x000fe40005000000 */
[C---:B------:R-:W-:Y:S02]  /*7410*/  ISETP.GT.AND P5, PT, R75.reuse, 0x59, P1 ;  /* 0x000000594b00780c */ /* 0x040fe40000fa4270 */
[C---:B------:R-:W-:Y:S02]  /*7420*/  ISETP.GT.AND P4, PT, R75.reuse, 0x60, P1 ;  /* 0x000000604b00780c */ /* 0x040fe40000f84270 */
[C---:B------:R-:W-:Y:S02]  /*7430*/  ISETP.GT.AND P6, PT, R75.reuse, 0x61, P1 ;  /* 0x000000614b00780c */ /* 0x040fe40000fc4270 */
[----:B------:R-:W-:Y:S02]  /*7440*/  ISETP.GT.AND P2, PT, R75, 0x68, P1 ;  /* 0x000000684b00780c */ /* 0x000fe40000f44270 */
[----:B------:R-:W-:Y:S01]  /*7450*/  FSEL R49, R57, -INF , !P3 ;  /* 0xff80000039317808 */ /* 0x000fe20005800000 */
[--C-:B--2---:R-:W-:Y:S01]  /*7460*/  IMAD.IADD R57, R61, 0x1, R6.reuse ;  /* 0x000000013d397824 */ /* 0x104fe200078e0206 */
[----:B------:R-:W-:Y:S01]  /*7470*/  PLOP3.LUT P3, PT, PT, PT, UP0, 0x40, 0x0 ;  /* 0x000000000000781c */ /* 0x000fe20003f6e808 */
[----:B------:R-:W-:Y:S01]  /*7480*/  IMAD.IADD R61, R71, 0x1, R6 ;  /* 0x00000001473d7824 */ /* 0x000fe200078e0206 */
        /* <DEDUP_REMOVED lines=34> */
.L_x_1368:
[----:B------:R-:W-:-:S05]  /*76b0*/  IMAD.U32 R162, RZ, RZ, UR52 ;  /* 0x00000034ffa27e24 */ /* 0x000fca000f8e00ff */
[----:B------:R-:W-:-:S13]  /*76c0*/  ISETP.NE.AND P2, PT, R162, 0x1, PT ;  /* 0x00000001a200780c */ /* 0x000fda0003f45270 */
[----:B------:R-:W0:Y:S02]  /*76d0*/  @P2 LDC.64 R6, c[0x0][0x9e8] ;  /* 0x00027a00ff062b82 */ /* 0x000e240000000a00 */
[----:B0-----:R-:W-:-:S05]  /*76e0*/  @P2 IMAD.HI.U32 R6, R51, R6, RZ ;  /* 0x0000000633062227 */ /* 0x001fca00078e00ff */
[----:B------:R-:W-:-:S07]  /*76f0*/  @P2 SHF.R.U32.HI R51, RZ, R7, R6 ;  /* 0x00000007ff332219 */ /* 0x000fce0000011606 */
.L_x_1369:
[----:B------:R-:W-:Y:S05]  /*7700*/  BSYNC B0 ;  /* 0x0000000000007941 */ /* 0x000fea0003800000 */
.L_x_1367:
[----:B------:R-:W-:-:S04]  /*7710*/  IMAD R51, R51, R162, -R65 ;  /* 0x000000a233337224 */ /* 0x000fc800078e0a41 */
[----:B------:R-:W-:-:S05]  /*7720*/  IMAD.IADD R6, R51, 0x1, -R16 ;  /* 0x0000000133067824 */ /* 0x000fca00078e0a10 */
[----:B------:R-:W-:Y:S02]  /*7730*/  VIADDMNMX R57, R6, R162, R57, PT ;  /* 0x000000a206397246 */ /* 0x000fe40003800139 */
[----:B------:R-:W-:-:S07]  /*7740*/  VIMNMX R61, R61, R6, !PT ;  /* 0x000000063d3d7248 */ /* 0x000fce0007fe0100 */
.L_x_1366:
[----:B------:R-:W-:Y:S01]  /*7750*/  FMNMX.FTZ R7, R170, R3, !PT ;  /* 0x00000003aa077209 */ /* 0x000fe20007810000 */
[----:B------:R-:W-:Y:S01]  /*7760*/  UMOV UR6, UR59 ;  /* 0x0000003b00067c82 */ /* 0x000fe20008000000 */
[----:B------:R-:W-:Y:S02]  /*7770*/  ISETP.GT.AND P5, PT, R61, 0x10, P1 ;  /* 0x000000103d00780c */ /* 0x000fe40000fa4270 */
[----:B------:R-:W-:Y:S02]  /*7780*/  FMNMX.FTZ R7, R168, R7, !PT ;  /* 0x00000007a8077209 */ /* 0x000fe40007810000 */
[----:B------:R-:W-:Y:S02]  /*7790*/  ISETP.LT.OR P5, PT, R57, 0x11, P5 ;  /* 0x000000113900780c */ /* 0x000fe40002fa1670 */
[----:B------:R-:W-:Y:S02]  /*77a0*/  FMNMX.FTZ R7, R166, R7, !PT ;  /* 0x00000007a6077209 */ /* 0x000fe40007810000 */
[----:B------:R-:W-:-:S02]  /*77b0*/  FSEL R13, R13, -INF , !P5 ;  /* 0xff8000000d0d7808 */ /* 0x000fc40006800000 */
        /* <DEDUP_REMOVED lines=13> */
[C---:B------:R-:W-:Y:S02]  /*7890*/  ISETP.GT.AND P5, PT, R61.reuse, RZ, P1 ;  /* 0x000000ff3d00720c */ /* 0x040fe40000fa4270 */
[----:B------:R-:W-:Y:S02]  /*78a0*/  FMNMX.FTZ R7, R84, R7, !PT ;  /* 0x0000000754077209 */ /* 0x000fe40007810000 */
[----:B------:R-:W-:Y:S02]  /*78b0*/  ISETP.GT.AND P2, PT, R61, 0x11, P1 ;  /* 0x000000113d00780c */ /* 0x000fe40000f44270 */
[----:B------:R-:W-:Y:S02]  /*78c0*/  FMNMX.FTZ R7, R82, R7, !PT ;  /* 0x0000000752077209 */ /* 0x000fe40007810000 */
[----:B------:R-:W-:-:S02]  /*78d0*/  ISETP.LT.OR P5, PT, R57, 0x1, P5 ;  /* 0x000000013900780c */ /* 0x000fc40002fa1670 */
[----:B------:R-:W-:Y:S02]  /*78e0*/  FMNMX.FTZ R7, R80, R7, !PT ;  /* 0x0000000750077209 */ /* 0x000fe40007810000 */
[----:B------:R-:W-:Y:S02]  /*78f0*/  ISETP.LT.OR P2, PT, R57, 0x12, P2 ;  /* 0x000000123900780c */ /* 0x000fe40001741670 */
[----:B------:R-:W-:Y:S02]  /*7900*/  FMNMX.FTZ R7, R78, R7, !PT ;  /* 0x000000074e077209 */ /* 0x000fe40007810000 */
[C---:B------:R-:W-:Y:S02]  /*7910*/  ISETP.GT.AND P3, PT, R61.reuse, 0x8, P1 ;  /* 0x000000083d00780c */ /* 0x040fe40000f64270 */
[----:B------:R-:W-:Y:S02]  /*7920*/  FMNMX.FTZ R7, R76, R7, !PT ;  /* 0x000000074c077209 */ /* 0x000fe40007810000 */
[----:B------:R-:W-:-:S02]  /*7930*/  ISETP.GT.AND P4, PT, R61, 0x9, P1 ;  /* 0x000000093d00780c */ /* 0x000fc40000f84270 */
[----:B------:R-:W-:Y:S02]  /*7940*/  FMNMX.FTZ R7, R74, R7, !PT ;  /* 0x000000074a077209 */ /* 0x000fe40007810000 */
[----:B------:R-:W-:Y:S02]  /*7950*/  FSEL R59, R8, -INF , !P5 ;  /* 0xff800000083b7808 */ /* 0x000fe40006800000 */
        /* <DEDUP_REMOVED lines=8> */
[----:B------:R-:W-:Y:S02]  /*79e0*/  FMNMX.FTZ R7, R64, R7, !PT ;  /* 0x0000000740077209 */ /* 0x000fe40007810000 */
[----:B------:R-:W-:-:S02]  /*79f0*/  FMNMX.FTZ R8, R59, R4, !PT ;  /* 0x000000043b087209 */ /* 0x000fc40007810000 */
[----:B------:R-:W-:Y:S02]  /*7a00*/  FMNMX.FTZ R7, R62, R7, !PT ;  /* 0x000000073e077209 */ /* 0x000fe40007810000 */
[----:B------:R-:W-:Y:S02]  /*7a10*/  ISETP.LT.OR P2, PT, R57, 0x22, P2 ;  /* 0x000000223900780c */ /* 0x000fe40001741670 */
[----:B------:R-:W-:Y:S02]  /*7a20*/  FMNMX.FTZ R7, R60, R7, !PT ;  /* 0x000000073c077209 */ /* 0x000fe40007810000 */
[----:B------:R-:W-:Y:S02]  /*7a30*/  FSEL R11, R11, -INF , !P3 ;  /* 0xff8000000b0b7808 */ /* 0x000fe40005800000 */
[----:B------:R-:W-:Y:S02]  /*7a40*/  FMNMX.FTZ R7, R58, R7, !PT ;  /* 0x000000073a077209 */ /* 0x000fe40007810000 */
[----:B------:R-:W-:-:S02]  /*7a50*/  FSEL R10, R10, -INF , !P4 ;  /* 0xff8000000a0a7808 */ /* 0x000fc40006000000 */
[----:B------:R-:W-:Y:S02]  /*7a60*/  FMNMX.FTZ R7, R56, R7, !PT ;  /* 0x0000000738077209 */ /* 0x000fe40007810000 */
[----:B------:R-:W-:Y:S02]  /*7a70*/  FMNMX.FTZ R8, R9, R8, !PT ;  /* 0x0000000809087209 */ /* 0x000fe40007810000 */
[----:B------:R-:W-:Y:S02]  /*7a80*/  FMNMX.FTZ R7, R54, R7, !PT ;  /* 0x0000000736077209 */ /* 0x000fe40007810000 */
[----:B------:R-:W-:Y:S02]  /*7a90*/  ISETP.GT.AND P4, PT, R61, 0x19, P1 ;  /* 0x000000193d00780c */ /* 0x000fe40000f84270 */
[----:B------:R-:W-:Y:S02]  /*7aa0*/  FMNMX.FTZ R6, R52, R7, !PT ;  /* 0x0000000734067209 */ /* 0x000fe40007810000 */
[----:B------:R-:W-:-:S02]  /*7ab0*/  FSEL R14, R14, -INF , !P2 ;  /* 0xff8000000e0e7808 */ /* 0x000fc40005000000 */
[----:B------:R-:W-:Y:S02]  /*7ac0*/  FMNMX.FTZ R7, R49, R6, !PT ;  /* 0x0000000631077209 */ /* 0x000fe40007810000 */
[C---:B------:R-:W-:Y:S02]  /*7ad0*/  ISETP.GT.AND P2, PT, R61.reuse, 0x30, P1 ;  /* 0x000000303d00780c */ /* 0x040fe40000f44270 */
[----:B------:R-:W-:Y:S02]  /*7ae0*/  FMNMX.FTZ R7, R50, R7, !PT ;  /* 0x0000000732077209 */ /* 0x000fe40007810000 */
[----:B------:R-:W-:Y:S02]  /*7af0*/  ISETP.GT.AND P3, PT, R61, 0x18, P1 ;  /* 0x000000183d00780c */ /* 0x000fe40000f64270 */
[----:B------:R-:W-:Y:S02]  /*7b00*/  FMNMX.FTZ R6, R48, R7, !PT ;  /* 0x0000000730067209 */ /* 0x000fe40007810000 */
[----:B------:R-:W-:-:S02]  /*7b10*/  FMNMX.FTZ R63, R11, R8, !PT ;  /* 0x000000080b3f7209 */ /* 0x000fc40007810000 */
[----:B------:R-:W-:Y:S02]  /*7b20*/  FMNMX.FTZ R7, R47, R6, !PT ;  /* 0x000000062f077209 */ /* 0x000fe40007810000 */
[C---:B------:R-:W-:Y:S02]  /*7b30*/  ISETP.LT.OR P4, PT, R57.reuse, 0x1a, P4 ;  /* 0x0000001a3900780c */ /* 0x040fe40002781670 */
[----:B------:R-:W-:Y:S02]  /*7b40*/  FMNMX.FTZ R7, R46, R7, !PT ;  /* 0x000000072e077209 */ /* 0x000fe40007810000 */
[C---:B------:R-:W-:Y:S02]  /*7b50*/  ISETP.LT.OR P2, PT, R57.reuse, 0x31, P2 ;  /* 0x000000313900780c */ /* 0x040fe40001741670 */
[----:B------:R-:W-:Y:S01]  /*7b60*/  ISETP.LT.OR P3, PT, R57, 0x19, P3 ;  /* 0x000000193900780c */ /* 0x000fe20001f61670 */
[----:B------:R-:W0:Y:S01]  /*7b70*/  SHFL.BFLY PT, R6, R7, 0x2, 0x1f ;  /* 0x0c401f0007067f89 */ /* 0x000e2200000e0000 */
[----:B------:R-:W-:-:S02]  /*7b80*/  FSEL R8, R27, -INF , !P2 ;  /* 0xff8000001b087808 */ /* 0x000fc40005000000 */
[----:B------:R-:W-:Y:S02]  /*7b90*/  FSEL R20, R20, -INF , !P3 ;  /* 0xff80000014147808 */ /* 0x000fe40005800000 */
[C---:B------:R-:W-:Y:S02]  /*7ba0*/  ISETP.GT.AND P3, PT, R61.reuse, 0x28, P1 ;  /* 0x000000283d00780c */ /* 0x040fe40000f64270 */
[----:B------:R-:W-:Y:S02]  /*7bb0*/  ISETP.GT.AND P5, PT, R61, 0x38, P1 ;  /* 0x000000383d00780c */ /* 0x000fe40000fa4270 */
[C---:B------:R-:W-:Y:S02]  /*7bc0*/  ISETP.LT.OR P3, PT, R57.reuse, 0x29, P3 ;  /* 0x000000293900780c */ /* 0x040fe40001f61670 */
[----:B------:R-:W-:Y:S02]  /*7bd0*/  ISETP.LT.OR P5, PT, R57, 0x39, P5 ;  /* 0x000000393900780c */ /* 0x000fe40002fa1670 */
[----:B------:R-:W-:-:S02]  /*7be0*/  FSEL R55, R25, -INF , !P3 ;  /* 0xff80000019377808 */ /* 0x000fc40005800000 */
[----:B------:R-:W-:Y:S02]  /*7bf0*/  ISETP.GT.AND P3, PT, R61, 0x31, P1 ;  /* 0x000000313d00780c */ /* 0x000fe40000f64270 */
[----:B------:R-:W-:Y:S02]  /*7c00*/  FSEL R28, R28, -INF , !P5 ;  /* 0xff8000001c1c7808 */ /* 0x000fe40006800000 */
[----:B------:R-:W-:Y:S02]  /*7c10*/  ISETP.LT.OR P3, PT, R57, 0x32, P3 ;  /* 0x000000323900780c */ /* 0x000fe40001f61670 */
[----:B------:R-:W-:Y:S02]  /*7c20*/  ISETP.GT.AND P5, PT, R61, 0x48, P1 ;  /* 0x000000483d00780c */ /* 0x000fe40000fa4270 */
[----:B------:R-:W-:Y:S02]  /*7c30*/  FSEL R26, R26, -INF , !P3 ;  /* 0xff8000001a1a7808 */ /* 0x000fe40005800000 */
[----:B0-----:R-:W-:-:S02]  /*7c40*/  FMNMX.FTZ R51, R7, R6, !PT ;  /* 0x0000000607337209 */ /* 0x001fc40007810000 */
[----:B------:R-:W-:Y:S02]  /*7c50*/  ISETP.GT.AND P3, PT, R61, 0x41, P1 ;  /* 0x000000413d00780c */ /* 0x000fe40000f64270 */
[C---:B------:R-:W-:Y:S01]  /*7c60*/  ISETP.LT.OR P5, PT, R57.reuse, 0x49, P5 ;  /* 0x000000493900780c */ /* 0x040fe20002fa1670 */
[----:B------:R-:W0:Y:S01]  /*7c70*/  SHFL.BFLY PT, R6, R51, 0x1, 0x1f ;  /* 0x0c201f0033067f89 */ /* 0x000e2200000e0000 */
[----:B------:R-:W-:Y:S02]  /*7c80*/  ISETP.LT.OR P3, PT, R57, 0x42, P3 ;  /* 0x000000423900780c */ /* 0x000fe40001f61670 */
[----:B------:R-:W-:Y:S02]  /*7c90*/  ISETP.GT.AND P2, PT, R61, 0x40, P1 ;  /* 0x000000403d00780c */ /* 0x000fe40000f44270 */
[----:B------:R-:W-:Y:S02]  /*7ca0*/  FSEL R65, R31, -INF , !P3 ;  /* 0xff8000001f417808 */ /* 0x000fe40005800000 */
[----:B------:R-:W-:-:S02]  /*7cb0*/  ISETP.LT.OR P2, PT, R57, 0x41, P2 ;  /* 0x000000413900780c */ /* 0x000fc40001741670 */
[----:B------:R-:W-:Y:S02]  /*7cc0*/  ISETP.GT.AND P3, PT, R61, 0x51, P1 ;  /* 0x000000513d00780c */ /* 0x000fe40000f64270 */
[----:B------:R-:W-:Y:S02]  /*7cd0*/  FSEL R30, R30, -INF , !P2 ;  /* 0xff8000001e1e7808 */ /* 0x000fe40005000000 */
[----:B------:R-:W-:Y:S02]  /*7ce0*/  ISETP.LT.OR P3, PT, R57, 0x52, P3 ;  /* 0x000000523900780c */ /* 0x000fe40001f61670 */
[----:B------:R-:W-:Y:S02]  /*7cf0*/  ISETP.GT.AND P2, PT, R61, 0x50, P1 ;  /* 0x000000503d00780c */ /* 0x000fe40000f44270 */
[----:B------:R-:W-:Y:S02]  /*7d00*/  FSEL R69, R35, -INF , !P3 ;  /* 0xff80000023457808 */ /* 0x000fe40005800000 */
[----:B------:R-:W-:-:S02]  /*7d10*/  ISETP.LT.OR P2, PT, R57, 0x51, P2 ;  /* 0x000000513900780c */ /* 0x000fc40001741670 */
[----:B------:R-:W-:Y:S02]  /*7d20*/  ISETP.GT.AND P3, PT, R61, 0x61, P1 ;  /* 0x000000613d00780c */ /* 0x000fe40000f64270 */
[----:B------:R-:W-:Y:S02]  /*7d30*/  FSEL R34, R34, -INF , !P2 ;  /* 0xff80000022227808 */ /* 0x000fe40005000000 */
[----:B0-----:R-:W-:Y:S02]  /*7d40*/  FMNMX.FTZ R6, R51, R6, !PT ;  /* 0x0000000633067209 */ /* 0x001fe40007810000 */
[----:B------:R-:W-:Y:S02]  /*7d50*/  ISETP.GT.AND P2, PT, R61, 0x60, P1 ;  /* 0x000000603d00780c */ /* 0x000fe40000f44270 */
[C---:B------:R-:W-:Y:S01]  /*7d60*/  FSETP.NEU.FTZ.AND P6, PT, R6.reuse, -INF , PT ;  /* 0xff8000000600780b */ /* 0x040fe20003fdd000 */
[----:B------:R-:W-:Y:S01]  /*7d70*/  FMUL.FTZ R53, R6, UR6 ;  /* 0x0000000606357c20 */ /* 0x000fe20008410000 */
[----:B------:R-:W-:-:S02]  /*7d80*/  ISETP.LT.OR P2, PT, R57, 0x61, P2 ;  /* 0x000000613900780c */ /* 0x000fc40001741670 */
[----:B------:R-:W-:Y:S02]  /*7d90*/  ISETP.LT.OR P3, PT, R57, 0x62, P3 ;  /* 0x000000623900780c */ /* 0x000fe40001f61670 */
[----:B------:R-:W-:Y:S02]  /*7da0*/  FSEL R7, R53, RZ, P6 ;  /* 0x000000ff35077208 */ /* 0x000fe40003000000 */
[----:B------:R-:W-:Y:S02]  /*7db0*/  FSEL R53, R15, -INF , !P4 ;  /* 0xff8000000f357808 */ /* 0x000fe40006000000 */
[----:B------:R-:W-:Y:S01]  /*7dc0*/  ISETP.GT.AND P4, PT, R61, 0x29, P1 ;  /* 0x000000293d00780c */ /* 0x000fe20000f84270 */
[--C-:B------:R-:W-:Y:S01]  /*7dd0*/  FFMA.FTZ R178, R152, UR6, -R7.reuse ;  /* 0x0000000698b27c23 */ /* 0x100fe20008010807 */
        /* <DEDUP_REMOVED lines=9> */
[--C-:B------:R-:W-:Y:S01]  /*7e70*/  FFMA.FTZ R182, R166, UR6, -R7.reuse ;  /* 0x00000006a6b67c23 */ /* 0x100fe20008010807 */
        /* <DEDUP_REMOVED lines=15> */
[----:B------:R0:W-:Y:S01]  /*7f70*/  MUFU.EX2 R27, R158 ;  /* 0x0000009e001b7308 */ /* 0x0001e20000000800 */
[----:B------:R-:W-:Y:S01]  /*7f80*/  ISETP.LT.OR P4, PT, R57, 0x4a, P4 ;  /* 0x0000004a3900780c */ /* 0x000fe20002781670 */
[--C-:B------:R-:W-:Y:S01]  /*7f90*/  FFMA.FTZ R174, R84, UR6, -R7.reuse ;  /* 0x0000000654ae7c23 */ /* 0x100fe20008010807 */
[----:B------:R-:W-:Y:S01]  /*7fa0*/  FMNMX.FTZ R67, R55, R86, !PT ;  /* 0x0000005637437209 */ /* 0x000fe20007810000 */
[--C-:B------:R-:W-:Y:S01]  /*7fb0*/  FFMA.FTZ R170, R76, UR6, -R7.reuse ;  /* 0x000000064caa7c23 */ /* 0x100fe20008010807 */
[----:B------:R-:W-:Y:S01]  /*7fc0*/  FSEL R32, R32, -INF , !P4 ;  /* 0xff80000020207808 */ /* 0x000fe20006000000 */
[--C-:B------:R-:W-:Y:S01]  /*7fd0*/  FFMA.FTZ R164, R72, UR6, -R7.reuse ;  /* 0x0000000648a47c23 */ /* 0x100fe20008010807 */
[----:B------:R-:W-:Y:S01]  /*7fe0*/  FMNMX.FTZ R31, R24, R67, !PT ;  /* 0x00000043181f7209 */ /* 0x000fe20007810000 */
[----:B------:R1:W-:Y:S01]  /*7ff0*/  MUFU.EX2 R29, R160 ;  /* 0x000000a0001d7308 */ /* 0x0003e20000000800 */
[----:B------:R-:W-:Y:S01]  /*8000*/  FSEL R67, R33, -INF , !P5 ;  /* 0xff80000021437808 */ /* 0x000fe20006800000 */
[--C-:B------:R-:W-:Y:S01]  /*8010*/  FFMA.FTZ R162, R60, UR6, -R7.reuse ;  /* 0x000000063ca27c23 */ /* 0x100fe20008010807 */
[----:B------:R-:W-:Y:S01]  /*8020*/  FMNMX.FTZ R31, R8, R31, !PT ;  /* 0x0000001f081f7209 */ /* 0x000fe20007810000 */
[--C-:B------:R-:W-:Y:S01]  /*8030*/  FFMA.FTZ R156, R56, UR6, -R7.reuse ;  /* 0x00000006389c7c23 */ /* 0x100fe20008010807 */
[----:B------:R-:W-:Y:S01]  /*8040*/  ISETP.GT.AND P5, PT, R61, 0x58, P1 ;  /* 0x000000583d00780c */ /* 0x000fe20000fa4270 */
[--C-:B0-----:R-:W-:Y:S01]  /*8050*/  FFMA.FTZ R158, R52, UR6, -R7.reuse ;  /* 0x00000006349e7c23 */ /* 0x101fe20008010807 */
[----:B------:R-:W-:Y:S01]  /*8060*/  FMNMX.FTZ R33, R26, R31, !PT ;  /* 0x0000001f1a217209 */ /* 0x000fe20007810000 */
[--C-:B------:R-:W-:Y:S01]  /*8070*/  FFMA.FTZ R152, R50, UR6, -R7.reuse ;  /* 0x0000000632987c23 */ /* 0x100fe20008010807 */
[----:B------:R-:W-:Y:S01]  /*8080*/  ISETP.LT.OR P5, PT, R57, 0x59, P5 ;  /* 0x000000593900780c */ /* 0x000fe20002fa1670 */
[----:B------:R0:W-:Y:S01]  /*8090*/  MUFU.EX2 R31, R71 ;  /* 0x00000047001f7308 */ /* 0x0001e20000000800 */
[----:B------:R-:W-:Y:S01]  /*80a0*/  FMNMX.FTZ R82, R28, R33, !PT ;  /* 0x000000211c527209 */ /* 0x000fe20007810000 */
[--C-:B-1----:R-:W-:Y:S01]  /*80b0*/  FFMA.FTZ R160, R64, UR6, -R7.reuse ;  /* 0x0000000640a07c23 */ /* 0x102fe20008010807 */
[----:B------:R-:W-:Y:S01]  /*80c0*/  ISETP.GT.AND P4, PT, R61, 0x59, P1 ;  /* 0x000000593d00780c */ /* 0x000fe20000f84270 */
[----:B------:R-:W-:Y:S01]  /*80d0*/  FFMA.FTZ R154, R47, UR6, -R7 ;  /* 0x000000062f9a7c23 */ /* 0x000fe20008010807 */
[----:B------:R-:W-:-:S02]  /*80e0*/  FMNMX.FTZ R33, R63, R82, !PT ;  /* 0x000000523f217209 */ /* 0x000fc40007810000 */
[----:B------:R-:W-:Y:S01]  /*80f0*/  ISETP.LT.OR P4, PT, R57, 0x5a, P4 ;  /* 0x0000005a3900780c */ /* 0x000fe20002781670 */
[----:B------:R-:W-:Y:S01]  /*8100*/  MUFU.EX2 R51, R51 ;  /* 0x0000003300337308 */ /* 0x000fe20000000800 */
[----:B------:R-:W-:Y:S01]  /*8110*/  FMNMX.FTZ R80, R30, R33, !PT ;  /* 0x000000211e507209 */ /* 0x000fe20007810000 */
[----:B------:R-:W-:Y:S01]  /*8120*/  FFMA.FTZ R33, R78, UR6, -R7 ;  /* 0x000000064e217c23 */ /* 0x000fe20008010807 */
[----:B0-----:R-:W-:Y:S02]  /*8130*/  FSEL R71, R36, -INF , !P5 ;  /* 0xff80000024477808 */ /* 0x001fe40006800000 */
[----:B------:R-:W-:Y:S02]  /*8140*/  FMNMX.FTZ R80, R65, R80, !PT ;  /* 0x0000005041507209 */ /* 0x000fe40007810000 */
[----:B------:R-:W-:Y:S01]  /*8150*/  FSEL R73, R37, -INF , !P4 ;  /* 0xff80000025497808 */ /* 0x000fe20006000000 */
[----:B------:R-:W-:Y:S01]  /*8160*/  MUFU.EX2 R180, R180 ;  /* 0x000000b400b47308 */ /* 0x000fe20000000800 */
[----:B------:R-:W-:-:S02]  /*8170*/  FMNMX.FTZ R35, R67, R80, !PT ;  /* 0x0000005043237209 */ /* 0x000fc40007810000 */
[C---:B------:R-:W-:Y:S02]  /*8180*/  ISETP.GT.AND P5, PT, R61.reuse, 0x68, P1 ;  /* 0x000000683d00780c */ /* 0x040fe40000fa4270 */
[----:B------:R-:W-:Y:S02]  /*8190*/  FMNMX.FTZ R35, R32, R35, !PT ;  /* 0x0000002320237209 */ /* 0x000fe40007810000 */
[----:B------:R-:W-:Y:S01]  /*81a0*/  FSEL R38, R38, -INF , !P2 ;  /* 0xff80000026267808 */ /* 0x000fe20005000000 */
[----:B------:R-:W-:Y:S01]  /*81b0*/  MUFU.EX2 R182, R182 ;  /* 0x000000b600b67308 */ /* 0x000fe20000000800 */
[----:B------:R-:W-:Y:S01]  /*81c0*/  FMNMX.FTZ R36, R34, R35, !PT ;  /* 0x0000002322247209 */ /* 0x000fe20007810000 */
[----:B------:R-:W-:Y:S01]  /*81d0*/  FFMA.FTZ R35, R74, UR6, -R7 ;  /* 0x000000064a237c23 */ /* 0x000fe20008010807 */
[----:B------:R-:W-:Y:S02]  /*81e0*/  ISETP.GT.AND P4, PT, R61, 0x69, P1 ;  /* 0x000000693d00780c */ /* 0x000fe40000f84270 */
[----:B------:R-:W-:-:S02]  /*81f0*/  FMNMX.FTZ R36, R69, R36, !PT ;  /* 0x0000002445247209 */ /* 0x000fc40007810000 */
[----:B------:R-:W-:Y:S01]  /*8200*/  ISETP.LT.OR P5, PT, R57, 0x69, P5 ;  /* 0x000000693900780c */ /* 0x000fe20002fa1670 */
[----:B------:R-:W-:Y:S01]  /*8210*/  MUFU.EX2 R15, R15 ;  /* 0x0000000f000f7308 */ /* 0x000fe20000000800 */
[----:B------:R-:W-:Y:S02]  /*8220*/  FMNMX.FTZ R36, R71, R36, !PT ;  /* 0x0000002447247209 */ /* 0x000fe40007810000 */
[----:B------:R-:W-:Y:S02]  /*8230*/  FSEL R74, R39, -INF , !P3 ;  /* 0xff800000274a7808 */ /* 0x000fe40005800000 */
[----:B------:R-:W-:Y:S01]  /*8240*/  FMNMX.FTZ R37, R73, R36, !PT ;  /* 0x0000002449257209 */ /* 0x000fe20007810000 */
[----:B------:R-:W-:Y:S01]  /*8250*/  FFMA.FTZ R36, R70, UR6, -R7 ;  /* 0x0000000646247c23 */ /* 0x000fe20008010807 */
[----:B------:R-:W-:Y:S01]  /*8260*/  ISETP.GT.AND P2, PT, R61, 0x70, P1 ;  /* 0x000000703d00780c */ /* 0x000fe20000f44270 */
[----:B------:R-:W-:Y:S01]  /*8270*/  MUFU.EX2 R176, R176 ;  /* 0x000000b000b07308 */ /* 0x000fe20000000800 */
[----:B------:R-:W-:-:S02]  /*8280*/  FMNMX.FTZ R37, R38, R37, !PT ;  /* 0x0000002526257209 */ /* 0x000fc40007810000 */
[----:B------:R-:W-:Y:S02]  /*8290*/  FSEL R40, R40, -INF , !P5 ;  /* 0xff80000028287808 */ /* 0x000fe40006800000 */
[----:B------:R-:W-:Y:S02]  /*82a0*/  ISETP.LT.OR P4, PT, R57, 0x6a, P4 ;  /* 0x0000006a3900780c */ /* 0x000fe40002781670 */
[----:B------:R-:W-:Y:S01]  /*82b0*/  FMNMX.FTZ R39, R74, R37, !PT ;  /* 0x000000254a277209 */ /* 0x000fe20007810000 */
[----:B------:R-:W-:Y:S01]  /*82c0*/  MUFU.EX2 R25, R25 ;  /* 0x0000001900197308 */ /* 0x000fe20000000800 */
[----:B------:R-:W-:Y:S02]  /*82d0*/  ISETP.GT.AND P3, PT, R61, 0x71, P1 ;  /* 0x000000713d00780c */ /* 0x000fe40000f64270 */
[----:B------:R-:W-:Y:S02]  /*82e0*/  ISETP.LT.OR P2, PT, R57, 0x71, P2 ;  /* 0x000000713900780c */ /* 0x000fe40001741670 */
[----:B------:R-:W-:Y:S01]  /*82f0*/  FSEL R70, R41, -INF , !P4 ;  /* 0xff80000029467808 */ /* 0x000fe20006000000 */
[--C-:B------:R-:W-:Y:S01]  /*8300*/  FFMA.FTZ R41, R49, UR6, -R7.reuse ;  /* 0x0000000631297c23 */ /* 0x100fe20008010807 */
[----:B------:R-:W-:Y:S01]  /*8310*/  FMNMX.FTZ R39, R40, R39, !PT ;  /* 0x0000002728277209 */ /* 0x000fe20007810000 */
[----:B------:R0:W-:Y:S01]  /*8320*/  MUFU.EX2 R37, R36 ;  /* 0x0000002400257308 */ /* 0x0001e20000000800 */
[----:B------:R-:W-:Y:S01]  /*8330*/  ISETP.GT.AND P5, PT, R61, 0x78, P1 ;  /* 0x000000783d00780c */ /* 0x000fe20000fa4270 */
[----:B------:R-:W-:Y:S01]  /*8340*/  FFMA.FTZ R49, R46, UR6, -R7 ;  /* 0x000000062e317c23 */ /* 0x000fe20008010807 */
[----:B------:R-:W-:-:S02]  /*8350*/  ISETP.LT.OR P3, PT, R57, 0x72, P3 ;  /* 0x000000723900780c */ /* 0x000fc40001f61670 */
[----:B------:R-:W-:Y:S02]  /*8360*/  FSEL R42, R42, -INF , !P2 ;  /* 0xff8000002a2a7808 */ /* 0x000fe40005000000 */
[----:B------:R-:W-:Y:S01]  /*8370*/  FMNMX.FTZ R39, R70, R39, !PT ;  /* 0x0000002746277209 */ /* 0x000fe20007810000 */
[----:B------:R-:W-:Y:S01]  /*8380*/  MUFU.EX2 R178, R178 ;  /* 0x000000b200b27308 */ /* 0x000fe20000000800 */
[----:B------:R-:W-:Y:S01]  /*8390*/  ISETP.GT.AND P1, PT, R61, 0x79, P1 ;  /* 0x000000793d00780c */ /* 0x000fe20000f24270 */
[--C-:B------:R-:W-:Y:S01]  /*83a0*/  FFMA.FTZ R61, R68, UR6, -R7.reuse ;  /* 0x00000006443d7c23 */ /* 0x100fe20008010807 */
[----:B------:R-:W-:Y:S02]  /*83b0*/  ISETP.LT.OR P5, PT, R57, 0x79, P5 ;  /* 0x000000793900780c */ /* 0x000fe40002fa1670 */
[----:B------:R-:W-:Y:S01]  /*83c0*/  FSEL R66, R43, -INF , !P3 ;  /* 0xff8000002b427808 */ /* 0x000fe20005800000 */
[--C-:B------:R-:W-:Y:S01]  /*83d0*/  FFMA.FTZ R43, R54, UR6, -R7.reuse ;  /* 0x00000006362b7c23 */ /* 0x100fe20008010807 */
[----:B------:R-:W-:Y:S01]  /*83e0*/  FMNMX.FTZ R39, R42, R39, !PT ;  /* 0x000000272a277209 */ /* 0x000fe20007810000 */
[----:B------:R-:W-:Y:S01]  /*83f0*/  MUFU.EX2 R172, R172 ;  /* 0x000000ac00ac7308 */ /* 0x000fe20000000800 */
[----:B------:R-:W-:Y:S01]  /*8400*/  ISETP.LT.OR P1, PT, R57, 0x7a, P1 ;  /* 0x0000007a3900780c */ /* 0x000fe20000f21670 */
[----:B------:R-:W-:Y:S01]  /*8410*/  FFMA.FTZ R57, R62, UR6, -R7 ;  /* 0x000000063e397c23 */ /* 0x000fe20008010807 */
[----:B------:R-:W-:-:S02]  /*8420*/  FSEL R44, R44, -INF , !P5 ;  /* 0xff8000002c2c7808 */ /* 0x000fc40006800000 */
[----:B------:R-:W-:Y:S02]  /*8430*/  FMNMX.FTZ R39, R66, R39, !PT ;  /* 0x0000002742277209 */ /* 0x000fe40007810000 */
[----:B------:R-:W-:Y:S01]  /*8440*/  FSEL R68, R45, -INF , !P1 ;  /* 0xff8000002d447808 */ /* 0x000fe20004800000 */
[----:B------:R-:W-:Y:S01]  /*8450*/  FFMA.FTZ R45, R58, UR6, -R7 ;  /* 0x000000063a2d7c23 */ /* 0x000fe20008010807 */
[----:B------:R-:W-:Y:S01]  /*8460*/  FMNMX.FTZ R39, R44, R39, !PT ;  /* 0x000000272c277209 */ /* 0x000fe20007810000 */
[----:B------:R-:W-:Y:S03]  /*8470*/  MUFU.EX2 R174, R174 ;  /* 0x000000ae00ae7308 */ /* 0x000fe60000000800 */
[----:B------:R-:W-:-:S05]  /*8480*/  FMNMX.FTZ R39, R68, R39, !PT ;  /* 0x0000002744277209 */ /* 0x000fca0007810000 */
[----:B0-----:R-:W0:Y:S01]  /*8490*/  SHFL.BFLY PT, R36, R39, 0x2, 0x1f ;  /* 0x0c401f0027247f89 */ /* 0x001e2200000e0000 */
[----:B------:R-:W-:Y:S08]  /*84a0*/  MUFU.EX2 R168, R168 ;  /* 0x000000a800a87308 */ /* 0x000ff00000000800 */
[----:B------:R-:W-:Y:S08]  /*84b0*/  MUFU.EX2 R33, R33 ;  /* 0x0000002100217308 */ /* 0x000ff00000000800 */
[----:B------:R-:W-:Y:S01]  /*84c0*/  MUFU.EX2 R170, R170 ;  /* 0x000000aa00aa7308 */ /* 0x000fe20000000800 */
[----:B0-----:R-:W-:Y:S01]  /*84d0*/  FMNMX.FTZ R36, R39, R36, !PT ;  /* 0x0000002427247209 */ /* 0x001fe20007810000 */
[----:B------:R-:W-:Y:S01]  /*84e0*/  FFMA.FTZ R39, R48, UR6, -R7 ;  /* 0x0000000630277c23 */ /* 0x000fe20008010807 */
[----:B------:R-:W-:-:S05]  /*84f0*/  FSEL R48, R6, RZ, P6 ;  /* 0x000000ff06307208 */ /* 0x000fca0003000000 */
[----:B------:R-:W-:Y:S01]  /*8500*/  MUFU.EX2 R35, R35 ;  /* 0x0000002300237308 */ /* 0x000fe20000000800 */
[----:B------:R-:W0:Y:S01]  /*8510*/  SHFL.BFLY PT, R75, R36, 0x1, 0x1f ;  /* 0x0c201f00244b7f89 */ /* 0x000e2200000e0000 */
[----:B------:R-:W-:-:S06]  /*8520*/  FADD.FTZ R48, -R48, R3 ;  /* 0x0000000330307221 */ /* 0x000fcc0000010100 */
[----:B------:R-:W-:Y:S08]  /*8530*/  MUFU.EX2 R164, R164 ;  /* 0x000000a400a47308 */ /* 0x000ff00000000800 */
[----:B------:R-:W-:Y:S08]  /*8540*/  MUFU.EX2 R166, R166 ;  /* 0x000000a600a67308 */ /* 0x000ff00000000800 */
[----:B------:R-:W-:Y:S01]  /*8550*/  MUFU.EX2 R61, R61 ;  /* 0x0000003d003d7308 */ /* 0x000fe20000000800 */
[----:B0-----:R-:W-:Y:S01]  /*8560*/  FMNMX.FTZ R7, R36, R75, !PT ;  /* 0x0000004b24077209 */ /* 0x001fe20007810000 */
[----:B------:R-:W-:-:S03]  /*8570*/  FMUL.FTZ R36, R48, UR6 ;  /* 0x0000000630247c20 */ /* 0x000fc60008410000 */
[C---:B------:R-:W-:Y:S01]  /*8580*/  FSETP.NEU.FTZ.AND P1, PT, R7.reuse, -INF , PT ;  /* 0xff8000000700780b */ /* 0x040fe20003f3d000 */
[----:B------:R-:W-:Y:S02]  /*8590*/  FMUL.FTZ R47, R7, UR6 ;  /* 0x00000006072f7c20 */ /* 0x000fe40008410000 */
[----:B------:R-:W-:Y:S03]  /*85a0*/  MUFU.EX2 R160, R160 ;  /* 0x000000a000a07308 */ /* 0x000fe60000000800 */
[----:B------:R-:W-:-:S05]  /*85b0*/  FSEL R47, R47, RZ, P1 ;  /* 0x000000ff2f2f7208 */ /* 0x000fca0000800000 */
[----:B------:R-:W0:Y:S01]  /*85c0*/  MUFU.EX2 R36, R36 ;  /* 0x0000002400247308 */ /* 0x000e220000000800 */
[--C-:B------:R-:W-:Y:S01]  /*85d0*/  FFMA.FTZ R181, R9, UR6, -R47.reuse ;  /* 0x0000000609b57c23 */ /* 0x100fe2000801082f */
[----:B------:R-:W-:Y:S01]  /*85e0*/  FSEL R9, R7, RZ, P1 ;  /* 0x000000ff07097208 */ /* 0x000fe20000800000 */
[--C-:B------:R-:W-:Y:S01]  /*85f0*/  FFMA.FTZ R46, R59, UR6, -R47.reuse ;  /* 0x000000063b2e7c23 */ /* 0x100fe2000801082f */
[--C-:B------:R-:W-:Y:S01]  /*8600*/  FFMA.FTZ R183, R11, UR6, -R47.reuse ;  /* 0x000000060bb77c23 */ /* 0x100fe2000801082f */
[--C-:B------:R-:W-:Y:S01]  /*8610*/  FFMA.FTZ R10, R10, UR6, -R47.reuse ;  /* 0x000000060a0a7c23 */ /* 0x100fe2000801082f */
[--C-:B------:R-:W-:Y:S01]  /*8620*/  FFMA.FTZ R177, R13, UR6, -R47.reuse ;  /* 0x000000060db17c23 */ /* 0x100fe2000801082f */
[----:B------:R-:W-:Y:S01]  /*8630*/  FADD.FTZ R9, -R9, R4 ;  /* 0x0000000409097221 */ /* 0x000fe20000010100 */
[----:B------:R-:W-:Y:S01]  /*8640*/  MUFU.EX2 R181, R181 ;  /* 0x000000b500b57308 */ /* 0x000fe20000000800 */
[--C-:B------:R-:W-:Y:S01]  /*8650*/  FFMA.FTZ R12, R12, UR6, -R47.reuse ;  /* 0x000000060c0c7c23 */ /* 0x100fe2000801082f */
[--C-:B------:R-:W-:Y:S01]  /*8660*/  FFMA.FTZ R179, R20, UR6, -R47.reuse ;  /* 0x0000000614b37c23 */ /* 0x100fe2000801082f */
[----:B------:R-:W-:Y:S01]  /*8670*/  FMUL.FTZ R9, R9, UR6 ;  /* 0x0000000609097c20 */ /* 0x000fe20008410000 */
[--C-:B------:R-:W-:Y:S01]  /*8680*/  FFMA.FTZ R20, R53, UR6, -R47.reuse ;  /* 0x0000000635147c23 */ /* 0x100fe2000801082f */
[--C-:B------:R-:W-:Y:S01]  /*8690*/  FFMA.FTZ R173, R21, UR6, -R47.reuse ;  /* 0x0000000615ad7c23 */ /* 0x100fe2000801082f */
[--C-:B------:R-:W-:Y:S01]  /*86a0*/  FFMA.FTZ R14, R14, UR6, -R47.reuse ;  /* 0x000000060e0e7c23 */ /* 0x100fe2000801082f */
[----:B------:R-:W-:Y:S01]  /*86b0*/  FFMA.FTZ R175, R55, UR6, -R47 ;  /* 0x0000000637af7c23 */ /* 0x000fe2000801082f */
[----:B------:R-:W-:Y:S01]  /*86c0*/  MUFU.EX2 R46, R46 ;  /* 0x0000002e002e7308 */ /* 0x000fe20000000800 */
[----:B0-----:R-:W-:Y:S01]  /*86d0*/  FFMA.FTZ R11, R36, R2, R51 ;  /* 0x00000002240b7223 */ /* 0x001fe20000010033 */
[--C-:B------:R-:W-:Y:S01]  /*86e0*/  FFMA.FTZ R24, R24, UR6, -R47.reuse ;  /* 0x0000000618187c23 */ /* 0x100fe2000801082f */
[--C-:B------:R-:W-:Y:S01]  /*86f0*/  FFMA.FTZ R169, R8, UR6, -R47.reuse ;  /* 0x0000000608a97c23 */ /* 0x100fe2000801082f */
[----:B------:R-:W-:Y:S01]  /*8700*/  FFMA.FTZ R8, R26, UR6, -R47 ;  /* 0x000000061a087c23 */ /* 0x000fe2000801082f */
[----:B------:R-:W-:Y:S01]  /*8710*/  FADD.FTZ R11, R180, R11 ;  /* 0x0000000bb40b7221 */ /* 0x000fe20000010000 */
[--C-:B------:R-:W-:Y:S01]  /*8720*/  FFMA.FTZ R171, R28, UR6, -R47.reuse ;  /* 0x000000061cab7c23 */ /* 0x100fe2000801082f */
[----:B------:R-:W-:Y:S01]  /*8730*/  FFMA.FTZ R4, R63, UR6, -R47 ;  /* 0x000000063f047c23 */ /* 0x000fe2000801082f */
[----:B------:R-:W0:Y:S01]  /*8740*/  MUFU.EX2 R9, R9 ;  /* 0x0000000900097308 */ /* 0x000e220000000800 */
[----:B------:R-:W-:Y:S01]  /*8750*/  FADD.FTZ R2, R182, R11 ;  /* 0x0000000bb6027221 */ /* 0x000fe20000010000 */
[--C-:B------:R-:W-:Y:S01]  /*8760*/  FFMA.FTZ R165, R30, UR6, -R47.reuse ;  /* 0x000000061ea57c23 */ /* 0x100fe2000801082f */
[--C-:B------:R-:W-:Y:S01]  /*8770*/  FFMA.FTZ R26, R65, UR6, -R47.reuse ;  /* 0x00000006411a7c23 */ /* 0x100fe2000801082f */
[--C-:B------:R-:W-:Y:S01]  /*8780*/  FFMA.FTZ R167, R67, UR6, -R47.reuse ;  /* 0x0000000643a77c23 */ /* 0x100fe2000801082f */
[----:B------:R-:W-:Y:S01]  /*8790*/  FADD.FTZ R13, R15, R2 ;  /* 0x000000020f0d7221 */ /* 0x000fe20000010000 */
[--C-:B------:R-:W-:Y:S01]  /*87a0*/  FFMA.FTZ R28, R32, UR6, -R47.reuse ;  /* 0x00000006201c7c23 */ /* 0x100fe2000801082f */
[----:B------:R-:W-:Y:S01]  /*87b0*/  FFMA.FTZ R161, R34, UR6, -R47 ;  /* 0x0000000622a17c23 */ /* 0x000fe2000801082f */
[----:B------:R-:W1:Y:S01]  /*87c0*/  MUFU.EX2 R183, R183 ;  /* 0x000000b700b77308 */ /* 0x000e620000000800 */
[----:B------:R-:W-:Y:S01]  /*87d0*/  FADD.FTZ R2, R176, R13 ;  /* 0x0000000db0027221 */ /* 0x000fe20000010000 */
[--C-:B------:R-:W-:Y:S01]  /*87e0*/  FFMA.FTZ R30, R69, UR6, -R47.reuse ;  /* 0x00000006451e7c23 */ /* 0x100fe2000801082f */
[--C-:B------:R-:W-:Y:S01]  /*87f0*/  FFMA.FTZ R163, R71, UR6, -R47.reuse ;  /* 0x0000000647a37c23 */ /* 0x100fe2000801082f */
[--C-:B------:R-:W-:Y:S01]  /*8800*/  FFMA.FTZ R32, R73, UR6, -R47.reuse ;  /* 0x0000000649207c23 */ /* 0x100fe2000801082f */
[----:B------:R-:W-:Y:S01]  /*8810*/  FADD.FTZ R13, R25, R2 ;  /* 0x00000002190d7221 */ /* 0x000fe20000010000 */
[--C-:B------:R-:W-:Y:S01]  /*8820*/  FFMA.FTZ R157, R38, UR6, -R47.reuse ;  /* 0x00000006269d7c23 */ /* 0x100fe2000801082f */
[----:B------:R-:W-:Y:S01]  /*8830*/  FFMA.FTZ R34, R74, UR6, -R47 ;  /* 0x000000064a227c23 */ /* 0x000fe2000801082f */
[----:B------:R-:W2:Y:S01]  /*8840*/  MUFU.EX2 R10, R10 ;  /* 0x0000000a000a7308 */ /* 0x000ea20000000800 */
[----:B0-----:R-:W-:Y:S01]  /*8850*/  FFMA.FTZ R0, R9, R0, R46 ;  /* 0x0000000009007223 */ /* 0x001fe2000001002e */
[----:B------:R-:W-:Y:S01]  /*8860*/  FADD.FTZ R2, R178, R13 ;  /* 0x0000000db2027221 */ /* 0x000fe20000010000 */
[--C-:B------:R-:W-:Y:S01]  /*8870*/  FFMA.FTZ R159, R40, UR6, -R47.reuse ;  /* 0x00000006289f7c23 */ /* 0x100fe2000801082f */
[--C-:B------:R-:W-:Y:S01]  /*8880*/  FFMA.FTZ R38, R70, UR6, -R47.reuse ;  /* 0x0000000646267c23 */ /* 0x100fe2000801082f */
[----:B------:R-:W-:Y:S01]  /*8890*/  FADD.FTZ R0, R181, R0 ;  /* 0x00000000b5007221 */ /* 0x000fe20000010000 */
[----:B------:R-:W-:Y:S01]  /*88a0*/  FADD.FTZ R13, R27, R2 ;  /* 0x000000021b0d7221 */ /* 0x000fe20000010000 */
[----:B------:R-:W-:Y:S01]  /*88b0*/  FFMA.FTZ R153, R42, UR6, -R47 ;  /* 0x000000062a997c23 */ /* 0x000fe2000801082f */
[----:B------:R-:W0:Y:S01]  /*88c0*/  MUFU.EX2 R177, R177 ;  /* 0x000000b100b17308 */ /* 0x000e220000000800 */
[----:B-1----:R-:W-:Y:S01]  /*88d0*/  FADD.FTZ R11, R183, R0 ;  /* 0x00000000b70b7221 */ /* 0x002fe20000010000 */
[----:B------:R-:W-:Y:S01]  /*88e0*/  FADD.FTZ R2, R172, R13 ;  /* 0x0000000dac027221 */ /* 0x000fe20000010000 */
[--C-:B------:R-:W-:Y:S01]  /*88f0*/  FFMA.FTZ R40, R66, UR6, -R47.reuse ;  /* 0x0000000642287c23 */ /* 0x100fe2000801082f */
[--C-:B------:R-:W-:Y:S01]  /*8900*/  FFMA.FTZ R155, R44, UR6, -R47.reuse ;  /* 0x000000062c9b7c23 */ /* 0x100fe2000801082f */
[----:B------:R-:W-:Y:S01]  /*8910*/  FFMA.FTZ R47, R68, UR6, -R47 ;  /* 0x00000006442f7c23 */ /* 0x000fe2000801082f */
[----:B------:R-:W-:-:S02]  /*8920*/  FADD.FTZ R13, R29, R2 ;  /* 0x000000021d0d7221 */ /* 0x000fc40000010000 */
        /* <DEDUP_REMOVED lines=22> */
[----:B------:R-:W-:-:S06]  /*8a90*/  FADD.FTZ R2, R160, R13 ;  /* 0x0000000da0027221 */ /* 0x000fcc0000010000 */
        /* <DEDUP_REMOVED lines=68> */
.L_x_1370:
        /* <DEDUP_REMOVED lines=15> */
[----:B------:R-:W-:Y:S01]  /*8fd0*/  F2FP.F16.F32.PACK_AB R183, R10, R183 ;  /* 0x000000b70ab7723e */ /* 0x000fe200000000ff */
[----:B------:R-:W-:Y:S01]  /*8fe0*/  FMUL.FTZ R96, R96, R36 ;  /* 0x0000002460607220 */ /* 0x000fe20000410000 */
[----:B------:R-:W-:Y:S01]  /*8ff0*/  SYNCS.ARRIVE.TRANS64.RED.A1T0 RZ, [UR10], RZ ;  /* 0x000000ffffff79a7 */ /* 0x000fe2000810040a */
        /* <DEDUP_REMOVED lines=52> */
[----:B------:R-:W-:Y:S01]  /*9340*/  FMUL.FTZ R149, R149, R36 ;  /* 0x0000002495957220 */ /* 0x000fe20000410000 */
[----:B------:R-:W-:-:S02]  /*9350*/  VIADD R5, R5, 0xffffffff ;  /* 0xffffffff05057836 */ /* 0x000fc40000000000 */
        /* <DEDUP_REMOVED lines=32> */
[----:B------:R-:W-:-:S02]  /*9560*/  IMAD.MOV.U32 R4, RZ, RZ, R7 ;  /* 0x000000ffff047224 */ /* 0x000fc400078e0007 */
[----:B------:R-:W-:Y:S01]  /*9570*/  IMAD.MOV.U32 R3, RZ, RZ, R6 ;  /* 0x000000ffff037224 */ /* 0x000fe200078e0006 */
[----:B------:R-:W-:Y:S06]  /*9580*/  @P1 BRA `(.L_x_1371) ;  /* 0xffffffc400ac1947 */ /* 0x000fec000383ffff */
.L_x_1352:
[----:B------:R-:W-:Y:S02]  /*9590*/  UISETP.NE.AND UP1, UPT, UR51, URZ, UPT ;  /* 0x0000003f3300728c */ /* 0x000fe4000bf25270 */
[----:B------:R-:W-:Y:S02]  /*95a0*/  UISETP.NE.AND UP0, UPT, UR46, URZ, UPT ;  /* 0x0000003f2e00728c */ /* 0x000fe4000bf05270 */
[----:B------:R-:W-:Y:S02]  /*95b0*/  UIADD3 UR14, UR47, 0x7f, URZ ;  /* 0x0000007f2f0e7890 */ /* 0x000fe4000fffe03f */
[----:B------:R-:W-:Y:S02]  /*95c0*/  UIADD3 UR15, UR41, 0x1, -UR42 ;  /* 0x00000001290f7890 */ /* 0x000fe4000fffe82a */
[----:B------:R-:W-:-:S03]  /*95d0*/  PLOP3.LUT P1, PT, PT, PT, UP0, 0x40, 0x0 ;  /* 0x000000000000781c */ /* 0x000fc60003f2e808 */
[----:B------:R-:W-:Y:S01]  /*95e0*/  @UP1 ULDC UR10, c[0x0][0x44c] ;  /* 0x00011300000a1ab9 */ /* 0x000fe20000000800 */
[----:B------:R-:W-:Y:S01]  /*95f0*/  @UP1 ULDC UR18, c[0x0][0x450] ;  /* 0x0001140000121ab9 */ /* 0x000fe20000000800 */
[----:B------:R-:W-:-:S04]  /*9600*/  UIMAD.WIDE.U32 UR10, UR14, UR10, URZ ;  /* 0x0000000a0e0a72a5 */ /* 0x000fc8000f8e003f */
[----:B------:R-:W-:-:S04]  /*9610*/  @UP1 USHF.R.U32.HI UR14, URZ, UR18, UR11 ;  /* 0x000000123f0e1299 */ /* 0x000fc8000801160b */
[----:B------:R-:W-:-:S04]  /*9620*/  UIADD3 UR14, UR15, UR14, URZ ;  /* 0x0000000e0f0e7290 */ /* 0x000fc8000fffe03f */
[----:B------:R-:W-:Y:S01]  /*9630*/  UIADD3 UR18, UR14, -UR7, URZ ;  /* 0x800000070e127290 */ /* 0x000fe2000fffe03f */
[----:B------:R-:W-:Y:S11]  /*9640*/  @P1 BRA `(.L_x_1372) ;  /* 0x0000000000501947 */ /* 0x000ff60003800000 */
[----:B------:R-:W-:Y:S02]  /*9650*/  UMOV UR7, UR14 ;  /* 0x0000000e00077c82 */ /* 0x000fe40008000000 */
        /* <DEDUP_REMOVED lines=11> */
.L_x_1373:
[----:B------:R-:W-:Y:S02]  /*9710*/  ULDC UR19, c[0x0][0x9e4] ;  /* 0x0002790000137ab9 */ /* 0x000fe40000000800 */
[----:B------:R-:W-:-:S11]  /*9720*/  UISETP.NE.AND UP0, UPT, UR19, 0x1, UPT ;  /* 0x000000011300788c */ /* 0x000fd6000bf05270 */
[----:B------:R-:W-:Y:S02]  /*9730*/  @UP0 ULDC.64 UR10, c[0x0][0x9e8] ;  /* 0x00027a00000a0ab9 */ /* 0x000fe40000000a00 */
[----:B------:R-:W-:-:S04]  /*9740*/  UIMAD.WIDE.U32 UR14, UR7, UR10, URZ ;  /* 0x0000000a070e72a5 */ /* 0x000fc8000f8e003f */
[----:B------:R-:W-:-:S12]  /*9750*/  @UP0 USHF.R.U32.HI UR7, URZ, UR11, UR15 ;  /* 0x0000000b3f070299 */ /* 0x000fd8000801160f */
.L_x_1374:
[----:B------:R-:W-:-:S04]  /*9760*/  UIMAD UR7, UR7, UR19, URZ ;  /* 0x00000013070772a4 */ /* 0x000fc8000f8e023f */
[----:B------:R-:W-:-:S04]  /*9770*/  UISETP.LT.AND UP0, UPT, UR18, UR7, UPT ;  /* 0x000000071200728c */ /* 0x000fc8000bf01270 */
[----:B------:R-:W-:-:S12]  /*9780*/  USEL UR18, UR18, UR7, !UP0 ;  /* 0x0000000712127287 */ /* 0x000fd8000c000000 */
.L_x_1372:
        /* <DEDUP_REMOVED lines=12> */
[----:B------:R-:W-:Y:S01]  /*9850*/  ULDC UR45, c[0x0][0x9d8] ;  /* 0x00027600002d7ab9 */ /* 0x000fe20000000800 */
[----:B------:R-:W-:-:S05]  /*9860*/  ULDC UR52, c[0x0][0x988] ;  /* 0x0002620000347ab9 */ /* 0x000fca0000000800 */
.L_x_1386:
[----:B------:R-:W-:Y:S01]  /*9870*/  ISETP.NE.AND P2, PT, RZ, UR50, PT ;  /* 0x00000032ff007c0c */ /* 0x000fe2000bf45270 */
[----:B------:R-:W-:-:S04]  /*9880*/  UISETP.NE.AND UP0, UPT, UR44, 0x1, UPT ;  /* 0x000000012c00788c */ /* 0x000fc8000bf05270 */
[----:B------:R-:W-:-:S04]  /*9890*/  USEL UR39, URZ, 0x1, UP0 ;  /* 0x000000013f277887 */ /* 0x000fc80008000000 */
[----:B------:R-:W-:-:S04]  /*98a0*/  ULOP3.LUT UR39, UR43, UR39, URZ, 0x3c, !UPT ;  /* 0x000000272b277292 */ /* 0x000fc8000f8e3c3f */
[----:B------:R-:W-:Y:S08]  /*98b0*/  @P2 BRA `(.L_x_1376) ;  /* 0x0000000000382947 */ /* 0x000ff00003800000 */
[----:B------:R-:W-:Y:S05]  /*98c0*/  @!P0 BRA `(.L_x_1377) ;  /* 0x0000000000048947 */ /* 0x000fea0003800000 */
[----:B------:R-:W-:Y:S01]  /*98d0*/  BPT.TRAP 0x1 ;  /* 0x000000040000795c */ /* 0x000fe20000300000 */
.L_x_1377:
        /* <DEDUP_REMOVED lines=9> */
.L_x_1378:
[----:B-1----:R-:W-:Y:S05]  /*9970*/  @P1 BRA `(.L_x_1376) ;  /* 0x0000000000081947 */ /* 0x002fea0003800000 */
[----:B------:R-:W1:Y:S02]  /*9980*/  SYNCS.PHASECHK.TRANS64.TRYWAIT P1, [UR6+0x28830], R6 ;  /* 0x02883006ff0075a7 */ /* 0x000e640008020146 */
[----:B-1----:R-:W-:Y:S05]  /*9990*/  @!P1 BRA `(.L_x_1379) ;  /* 0x0000010000789947 */ /* 0x002fea0003800000 */
.L_x_1376:
        /* <DEDUP_REMOVED lines=51> */
.L_x_1381:
[----:B------:R-:W-:Y:S01]  /*9cd0*/  ULEA UR6, UR44, UR40, 0x3 ;  /* 0x000000282c067291 */ /* 0x000fe2000f8e183f */
[----:B------:R-:W-:-:S05]  /*9ce0*/  IMAD.U32 R6, RZ, RZ, UR43 ;  /* 0x0000002bff067e24 */ /* 0x000fca000f8e00ff */
[----:B------:R-:W-:-:S04]  /*9cf0*/  SHF.L.U32 R6, R6, 0x1f, RZ ;  /* 0x0000001f06067819 */ /* 0x000fc800000006ff */
[----:B------:R0:W1:Y:S01]  /*9d00*/  SYNCS.PHASECHK.TRANS64.TRYWAIT P1, [UR6+0x28850], R6 ;  /* 0x02885006ff0075a7 */ /* 0x0000620008020146 */
[----:B------:R-:W-:Y:S05]  /*9d10*/  @!P0 BRA `(.L_x_1382) ;  /* 0x0000000000048947 */ /* 0x000fea0003800000 */
[----:B------:R-:W-:Y:S01]  /*9d20*/  BPT.TRAP 0x1 ;  /* 0x000000040000795c */ /* 0x000fe20000300000 */
.L_x_1382:
[----:B-1----:R-:W-:Y:S05]  /*9d30*/  @P1 BRA `(.L_x_1380) ;  /* 0x0000000000081947 */ /* 0x002fea0003800000 */
[----:B------:R-:W1:Y:S02]  /*9d40*/  SYNCS.PHASECHK.TRANS64.TRYWAIT P1, [UR6+0x28850], R6 ;  /* 0x02885006ff0075a7 */ /* 0x000e640008020146 */
[----:B-1----:R-:W-:Y:S05]  /*9d50*/  @!P1 BRA `(.L_x_1383) ;  /* 0x000000fc00a09947 */ /* 0x002fea0003800000 */
.L_x_1380:
        /* <DEDUP_REMOVED lines=51> */
.L_x_1384:
        /* <DEDUP_REMOVED lines=73> */
[----:B------:R-:W-:Y:S01]  /*a520*/  UMOV UR6, UR52 ;  /* 0x0000003400067c82 */ /* 0x000fe20008000000 */
[----:B------:R-:W-:-:S04]  /*a530*/  ULEA UR7, UR38, UR40, 0x3 ;  /* 0x0000002826077291 */ /* 0x000fc8000f8e183f */
[----:B------:R-:W0:Y:S01]  /*a540*/  MUFU.TANH R20, R20 ;  /* 0x0000001400147308 */ /* 0x000e220000002400 */
[----:B-1----:R-:W-:Y:S01]  /*a550*/  FMNMX.FTZ R37, R15, R58, !PT ;  /* 0x0000003a0f257209 */ /* 0x002fe20007810000 */
[----:B------:R-:W-:-:S04]  /*a560*/  UIADD3 UR7, UR7, 0x28840, URZ ;  /* 0x0002884007077890 */ /* 0x000fc8000fffe03f */
[----:B------:R-:W-:Y:S02]  /*a570*/  UPRMT UR7, UR54, 0x654, UR7 ;  /* 0x0000065436077896 */ /* 0x000fe40008000007 */
[----:B------:R-:W1:Y:S01]  /*a580*/  MUFU.TANH R29, R29 ;  /* 0x0000001d001d7308 */ /* 0x000e620000002400 */
[----:B--2---:R-:W-:-:S06]  /*a590*/  FMNMX.FTZ R6, R28, R7, !PT ;  /* 0x000000071c067209 */ /* 0x004fcc0007810000 */
[----:B------:R-:W-:Y:S01]  /*a5a0*/  SYNCS.ARRIVE.TRANS64.RED.A1T0 RZ, [UR7], RZ ;  /* 0x000000ffffff79a7 */ /* 0x000fe20008100407 */
        /* <DEDUP_REMOVED lines=15> */
[----:B------:R-:W-:Y:S01]  /*a6a0*/  FMUL.FTZ R78, R80, UR45 ;  /* 0x0000002d504e7c20 */ /* 0x000fe20008410000 */
[----:B------:R-:W-:Y:S01]  /*a6b0*/  FMUL.FTZ R80, R81, UR45 ;  /* 0x0000002d51507c20 */ /* 0x000fe20008410000 */
[----:B------:R-:W-:-:S03]  /*a6c0*/  FMUL.FTZ R81, R84, UR45 ;  /* 0x0000002d54517c20 */ /* 0x000fc60008410000 */
        /* <DEDUP_REMOVED lines=32> */
[----:B------:R-:W-:Y:S01]  /*a8d0*/  FMUL.FTZ R60, R82, UR45 ;  /* 0x0000002d523c7c20 */ /* 0x000fe20008410000 */
[----:B------:R-:W-:-:S05]  /*a8e0*/  FMUL.FTZ R82, R85, UR45 ;  /* 0x0000002d55527c20 */ /* 0x000fca0008410000 */
        /* <DEDUP_REMOVED lines=62> */
[----:B0-----:R-:W-:-:S03]  /*acd0*/  FMNMX.FTZ R65, R63, R6, !PT ;  /* 0x000000063f417209 */ /* 0x001fc60007810000 */
[----:B------:R-:W0:Y:S04]  /*ace0*/  SHFL.BFLY PT, R6, R37, 0x2, 0x1f ;  /* 0x0c401f0025067f89 */ /* 0x000e2800000e0000 */
[----:B------:R-:W1:Y:S01]  /*acf0*/  SHFL.BFLY PT, R84, R65, 0x2, 0x1f ;  /* 0x0c401f0041547f89 */ /* 0x000e6200000e0000 */
[----:B0-----:R-:W-:Y:S02]  /*ad00*/  FMNMX.FTZ R67, R37, R6, !PT ;  /* 0x0000000625437209 */ /* 0x001fe40007810000 */
[----:B-1----:R-:W-:-:S03]  /*ad10*/  FMNMX.FTZ R84, R65, R84, !PT ;  /* 0x0000005441547209 */ /* 0x002fc60007810000 */
[----:B------:R-:W0:Y:S04]  /*ad20*/  SHFL.BFLY PT, R6, R67, 0x1, 0x1f ;  /* 0x0c201f0043067f89 */ /* 0x000e2800000e0000 */
[----:B------:R-:W1:Y:S01]  /*ad30*/  SHFL.BFLY PT, R7, R84, 0x1, 0x1f ;  /* 0x0c201f0054077f89 */ /* 0x000e6200000e0000 */
[----:B0-----:R-:W-:Y:S02]  /*ad40*/  FMNMX.FTZ R6, R67, R6, !PT ;  /* 0x0000000643067209 */ /* 0x001fe40007810000 */
[----:B-1----:R-:W-:-:S03]  /*ad50*/  FMNMX.FTZ R7, R84, R7, !PT ;  /* 0x0000000754077209 */ /* 0x002fc60007810000 */
[C---:B------:R-:W-:Y:S01]  /*ad60*/  FMUL.FTZ R83, R6.reuse, UR6 ;  /* 0x0000000606537c20 */ /* 0x040fe20008410000 */
[----:B------:R-:W-:-:S03]  /*ad70*/  FADD.FTZ R3, -R6, R3 ;  /* 0x0000000306037221 */ /* 0x000fc60000010100 */
[--C-:B------:R-:W-:Y:S01]  /*ad80*/  FFMA.FTZ R67, R47, UR6, -R83.reuse ;  /* 0x000000062f437c23 */ /* 0x100fe20008010853 */
[----:B------:R-:W-:Y:S01]  /*ad90*/  FMUL.FTZ R69, R3, UR6 ;  /* 0x0000000603457c20 */ /* 0x000fe20008410000 */
[--C-:B------:R-:W-:Y:S01]  /*ada0*/  FFMA.FTZ R47, R55, UR6, -R83.reuse ;  /* 0x00000006372f7c23 */ /* 0x100fe20008010853 */
[C---:B------:R-:W-:Y:S01]  /*adb0*/  FADD.FTZ R3, -R7.reuse, R4 ;  /* 0x0000000407037221 */ /* 0x040fe20000010100 */
[----:B------:R-:W-:Y:S01]  /*adc0*/  FMUL.FTZ R55, R7, UR6 ;  /* 0x0000000607377c20 */ /* 0x000fe20008410000 */
[--C-:B------:R-:W-:Y:S01]  /*add0*/  FFMA.FTZ R180, R8, UR6, -R83.reuse ;  /* 0x0000000608b47c23 */ /* 0x100fe20008010853 */
[----:B------:R-:W-:Y:S01]  /*ade0*/  FFMA.FTZ R79, R9, UR6, -R83 ;  /* 0x00000006094f7c23 */ /* 0x000fe20008010853 */
[----:B------:R-:W-:Y:S01]  /*adf0*/  FMUL.FTZ R3, R3, UR6 ;  /* 0x0000000603037c20 */ /* 0x000fe20008410000 */
[--C-:B------:R-:W-:Y:S01]  /*ae00*/  FFMA.FTZ R4, R11, UR6, -R55.reuse ;  /* 0x000000060b047c23 */ /* 0x100fe20008010837 */
[----:B------:R-:W-:Y:S01]  /*ae10*/  FFMA.FTZ R181, R10, UR6, -R55 ;  /* 0x000000060ab57c23 */ /* 0x000fe20008010837 */
[----:B------:R0:W-:Y:S01]  /*ae20*/  MUFU.EX2 R37, R69 ;  /* 0x0000004500257308 */ /* 0x0001e20000000800 */
[----:B------:R-:W-:Y:S01]  /*ae30*/  FFMA.FTZ R182, R12, UR6, -R83 ;  /* 0x000000060cb67c23 */ /* 0x000fe20008010853 */
[----:B------:R-:W-:Y:S01]  /*ae40*/  FFMA.FTZ R183, R14, UR6, -R55 ;  /* 0x000000060eb77c23 */ /* 0x000fe20008010837 */
[----:B------:R-:W-:Y:S01]  /*ae50*/  FFMA.FTZ R77, R13, UR6, -R83 ;  /* 0x000000060d4d7c23 */ /* 0x000fe20008010853 */
[----:B------:R-:W-:Y:S01]  /*ae60*/  FFMA.FTZ R8, R15, UR6, -R55 ;  /* 0x000000060f087c23 */ /* 0x000fe20008010837 */
[----:B------:R-:W-:Y:S01]  /*ae70*/  FFMA.FTZ R176, R28, UR6, -R83 ;  /* 0x000000061cb07c23 */ /* 0x000fe20008010853 */
[----:B------:R-:W-:Y:S01]  /*ae80*/  FFMA.FTZ R177, R20, UR6, -R55 ;  /* 0x0000000614b17c23 */ /* 0x000fe20008010837 */
[----:B------:R-:W-:Y:S01]  /*ae90*/  FFMA.FTZ R75, R29, UR6, -R83 ;  /* 0x000000061d4b7c23 */ /* 0x000fe20008010853 */
[----:B------:R-:W1:Y:S01]  /*aea0*/  MUFU.EX2 R180, R180 ;  /* 0x000000b400b47308 */ /* 0x000e620000000800 */
[----:B------:R-:W-:Y:S01]  /*aeb0*/  FFMA.FTZ R10, R21, UR6, -R55 ;  /* 0x00000006150a7c23 */ /* 0x000fe20008010837 */
[----:B------:R-:W-:Y:S01]  /*aec0*/  FFMA.FTZ R178, R152, UR6, -R83 ;  /* 0x0000000698b27c23 */ /* 0x000fe20008010853 */
[----:B------:R-:W-:Y:S01]  /*aed0*/  FFMA.FTZ R179, R24, UR6, -R55 ;  /* 0x0000000618b37c23 */ /* 0x000fe20008010837 */
[----:B------:R-:W-:Y:S01]  /*aee0*/  FFMA.FTZ R73, R153, UR6, -R83 ;  /* 0x0000000699497c23 */ /* 0x000fe20008010853 */
[----:B------:R-:W-:Y:S01]  /*aef0*/  FFMA.FTZ R12, R25, UR6, -R55 ;  /* 0x00000006190c7c23 */ /* 0x000fe20008010837 */
[----:B------:R-:W-:Y:S01]  /*af00*/  FFMA.FTZ R172, R154, UR6, -R83 ;  /* 0x000000069aac7c23 */ /* 0x000fe20008010853 */
[----:B------:R-:W-:Y:S01]  /*af10*/  FFMA.FTZ R173, R26, UR6, -R55 ;  /* 0x000000061aad7c23 */ /* 0x000fe20008010837 */
[----:B------:R-:W-:Y:S01]  /*af20*/  MUFU.EX2 R3, R3 ;  /* 0x0000000300037308 */ /* 0x000fe20000000800 */
[----:B------:R-:W-:Y:S01]  /*af30*/  FFMA.FTZ R71, R41, UR6, -R83 ;  /* 0x0000000629477c23 */ /* 0x000fe20008010853 */
[----:B------:R-:W-:Y:S01]  /*af40*/  FFMA.FTZ R14, R27, UR6, -R55 ;  /* 0x000000061b0e7c23 */ /* 0x000fe20008010837 */
[----:B------:R-:W-:Y:S01]  /*af50*/  FFMA.FTZ R174, R42, UR6, -R83 ;  /* 0x000000062aae7c23 */ /* 0x000fe20008010853 */
[----:B------:R-:W-:Y:S01]  /*af60*/  FFMA.FTZ R175, R30, UR6, -R55 ;  /* 0x000000061eaf7c23 */ /* 0x000fe20008010837 */
[----:B0-----:R-:W-:Y:S01]  /*af70*/  FFMA.FTZ R69, R43, UR6, -R83 ;  /* 0x000000062b457c23 */ /* 0x001fe20008010853 */
[----:B------:R-:W-:Y:S01]  /*af80*/  FFMA.FTZ R20, R31, UR6, -R55 ;  /* 0x000000061f147c23 */ /* 0x000fe20008010837 */
[----:B------:R-:W-:Y:S01]  /*af90*/  FFMA.FTZ R168, R46, UR6, -R83 ;  /* 0x000000062ea87c23 */ /* 0x000fe20008010853 */
[----:B------:R-:W0:Y:S01]  /*afa0*/  MUFU.EX2 R4, R4 ;  /* 0x0000000400047308 */ /* 0x000e220000000800 */
[----:B-1----:R-:W-:Y:S01]  /*afb0*/  FFMA.FTZ R2, R37, R2, R180 ;  /* 0x0000000225027223 */ /* 0x002fe200000100b4 */
[--C-:B------:R-:W-:Y:S01]  /*afc0*/  FFMA.FTZ R169, R32, UR6, -R55.reuse ;  /* 0x0000000620a97c23 */ /* 0x100fe20008010837 */
        /* <DEDUP_REMOVED lines=11> */
[--C-:B------:R-:W-:Y:S01]  /*b080*/  FFMA.FTZ R167, R39, UR6, -R55.reuse ;  /* 0x0000000627a77c23 */ /* 0x100fe20008010837 */
[----:B------:R-:W-:Y:S01]  /*b090*/  FFMA.FTZ R30, R40, UR6, -R55 ;  /* 0x00000006281e7c23 */ /* 0x000fe20008010837 */
[----:B------:R-:W2:Y:S01]  /*b0a0*/  MUFU.EX2 R181, R181 ;  /* 0x000000b500b57308 */ /* 0x000ea20000000800 */
[----:B0-----:R-:W-:Y:S01]  /*b0b0*/  FFMA.FTZ R0, R3, R0, R4 ;  /* 0x0000000003007223 */ /* 0x001fe20000010004 */
[----:B------:R-:W-:Y:S01]  /*b0c0*/  FFMA.FTZ R160, R64, UR6, -R83 ;  /* 0x0000000640a07c23 */ /* 0x000fe20008010853 */
[----:B------:R-:W-:Y:S01]  /*b0d0*/  FFMA.FTZ R161, R44, UR6, -R55 ;  /* 0x000000062ca17c23 */ /* 0x000fe20008010837 */
[----:B------:R-:W-:Y:S01]  /*b0e0*/  FFMA.FTZ R43, R155, UR6, -R83 ;  /* 0x000000069b2b7c23 */ /* 0x000fe20008010853 */
[----:B------:R-:W-:Y:S01]  /*b0f0*/  FFMA.FTZ R32, R45, UR6, -R55 ;  /* 0x000000062d207c23 */ /* 0x000fe20008010837 */
[----:B------:R-:W-:Y:S01]  /*b100*/  FFMA.FTZ R162, R66, UR6, -R83 ;  /* 0x0000000642a27c23 */ /* 0x000fe20008010853 */
[----:B------:R-:W-:Y:S01]  /*b110*/  FFMA.FTZ R163, R50, UR6, -R55 ;  /* 0x0000000632a37c23 */ /* 0x000fe20008010837 */
[----:B------:R-:W0:Y:S01]  /*b120*/  MUFU.EX2 R182, R182 ;  /* 0x000000b600b67308 */ /* 0x000e220000000800 */
[----:B-1----:R-:W-:Y:S01]  /*b130*/  FADD.FTZ R11, R79, R2 ;  /* 0x000000024f0b7221 */ /* 0x002fe20000010000 */
[----:B------:R-:W-:Y:S01]  /*b140*/  FFMA.FTZ R41, R68, UR6, -R83 ;  /* 0x0000000644297c23 */ /* 0x000fe20008010853 */
[----:B------:R-:W-:Y:S01]  /*b150*/  FFMA.FTZ R34, R51, UR6, -R55 ;  /* 0x0000000633227c23 */ /* 0x000fe20008010837 */
[----:B------:R-:W-:Y:S01]  /*b160*/  FFMA.FTZ R156, R70, UR6, -R83 ;  /* 0x00000006469c7c23 */ /* 0x000fe20008010853 */
[----:B------:R-:W-:Y:S01]  /*b170*/  FFMA.FTZ R157, R56, UR6, -R55 ;  /* 0x00000006389d7c23 */ /* 0x000fe20008010837 */
[----:B------:R-:W-:Y:S01]  /*b180*/  FFMA.FTZ R29, R72, UR6, -R83 ;  /* 0x00000006481d7c23 */ /* 0x000fe20008010853 */
[----:B------:R-:W-:Y:S01]  /*b190*/  FFMA.FTZ R36, R57, UR6, -R55 ;  /* 0x0000000639247c23 */ /* 0x000fe20008010837 */
[----:B------:R-:W1:Y:S01]  /*b1a0*/  MUFU.EX2 R183, R183 ;  /* 0x000000b700b77308 */ /* 0x000e620000000800 */
[----:B--2---:R-:W-:Y:S01]  /*b1b0*/  FADD.FTZ R0, R181, R0 ;  /* 0x00000000b5007221 */ /* 0x004fe20000010000 */
[----:B------:R-:W-:Y:S01]  /*b1c0*/  FFMA.FTZ R158, R74, UR6, -R83 ;  /* 0x000000064a9e7c23 */ /* 0x000fe20008010853 */
[----:B------:R-:W-:Y:S01]  /*b1d0*/  FFMA.FTZ R159, R58, UR6, -R55 ;  /* 0x000000063a9f7c23 */ /* 0x000fe20008010837 */
[----:B------:R-:W-:Y:S01]  /*b1e0*/  FFMA.FTZ R13, R76, UR6, -R83 ;  /* 0x000000064c0d7c23 */ /* 0x000fe20008010853 */
[----:B------:R-:W-:Y:S01]  /*b1f0*/  FFMA.FTZ R38, R59, UR6, -R55 ;  /* 0x000000063b267c23 */ /* 0x000fe20008010837 */
[----:B------:R-:W-:Y:S01]  /*b200*/  FFMA.FTZ R152, R78, UR6, -R83 ;  /* 0x000000064e987c23 */ /* 0x000fe20008010853 */
[----:B------:R-:W-:Y:S01]  /*b210*/  FFMA.FTZ R153, R60, UR6, -R55 ;  /* 0x000000063c997c23 */ /* 0x000fe20008010837 */
[----:B------:R-:W2:Y:S01]  /*b220*/  MUFU.EX2 R77, R77 ;  /* 0x0000004d004d7308 */ /* 0x000ea20000000800 */
        /* <DEDUP_REMOVED lines=125> */
.L_x_1385:
[----:B------:R-:W-:Y:S01]  /*ba00*/  ULEA UR7, UR44, UR40, 0x3 ;  /* 0x000000282c077291 */ /* 0x000fe2000f8e183f */
[----:B------:R-:W-:Y:S01]  /*ba10*/  ISETP.GT.AND P1, PT, R5, UR49, PT ;  /* 0x0000003105007c0c */ /* 0x000fe2000bf24270 */
[----:B------:R-:W-:Y:S01]  /*ba20*/  UMOV UR43, UR39 ;  /* 0x00000027002b7c82 */ /* 0x000fe20008000000 */
[----:B------:R-:W-:Y:S01]  /*ba30*/  UMOV UR44, UR38 ;  /* 0x00000026002c7c82 */ /* 0x000fe20008000000 */
[----:B------:R-:W-:Y:S01]  /*ba40*/  UIADD3 UR7, UR7, 0x28860, URZ ;  /* 0x0002886007077890 */ /* 0x000fe2000fffe03f */
[----:B------:R-:W-:Y:S01]  /*ba50*/  F2FP.F16.F32.PACK_AB R181, R181, R4 ;  /* 0x00000004b5b5723e */ /* 0x000fe200000000ff */
        /* <DEDUP_REMOVED lines=96> */
[----:B------:R-:W-:Y:S01]  /*c060*/  FMUL.FTZ R149, R149, R37 ;  /* 0x0000002595957220 */ /* 0x000fe20000410000 */
[----:B------:R-:W-:-:S02]  /*c070*/  VIADD R5, R5, 0xffffffff ;  /* 0xffffffff05057836 */ /* 0x000fc40000000000 */
[----:B------:R-:W-:Y:S02]  /*c080*/  IMAD.MOV.U32 R4, RZ, RZ, R7 ;  /* 0x000000ffff047224 */ /* 0x000fe400078e0007 */
[----:B------:R-:W-:Y:S01]  /*c090*/  IMAD.MOV.U32 R3, RZ, RZ, R6 ;  /* 0x000000ffff037224 */ /* 0x000fe200078e0006 */
[----:B------:R-:W-:Y:S06]  /*c0a0*/  @P1 BRA `(.L_x_1386) ;  /* 0xffffffd400f01947 */ /* 0x000fec000383ffff */
.L_x_1375:
[----:B------:R-:W-:-:S13]  /*c0b0*/  ISETP.GE.AND P1, PT, R5, UR53, PT ;  /* 0x0000003505007c0c */ /* 0x000fda000bf26270 */
[----:B------:R-:W-:Y:S05]  /*c0c0*/  @!P1 BRA `(.L_x_1387) ;  /* 0x0000003800649947 */ /* 0x000fea0003800000 */
        /* <DEDUP_REMOVED lines=9> */
.L_x_1406:
[----:B------:R-:W-:Y:S01]  /*c160*/  UIADD3 UR38, UR44, 0x1, URZ ;  /* 0x000000012c267890 */ /* 0x000fe2000fffe03f */
[----:B------:R-:W-:-:S03]  /*c170*/  ISETP.NE.AND P2, PT, RZ, UR50, PT ;  /* 0x00000032ff007c0c */ /* 0x000fc6000bf45270 */
[----:B------:R-:W-:-:S04]  /*c180*/  UISETP.NE.AND UP0, UPT, UR38, 0x2, UPT ;  /* 0x000000022600788c */ /* 0x000fc8000bf05270 */
[----:B------:R-:W-:Y:S02]  /*c190*/  USEL UR39, URZ, 0x1, UP0 ;  /* 0x000000013f277887 */ /* 0x000fe40008000000 */
[----:B------:R-:W-:Y:S02]  /*c1a0*/  USEL UR38, UR38, URZ, UP0 ;  /* 0x0000003f26267287 */ /* 0x000fe40008000000 */
[----:B------:R-:W-:Y:S02]  /*c1b0*/  ULOP3.LUT UR39, UR43, UR39, URZ, 0x3c, !UPT ;  /* 0x000000272b277292 */ /* 0x000fe4000f8e3c3f */
[----:B------:R-:W-:Y:S10]  /*c1c0*/  @P2 BRA `(.L_x_1388) ;  /* 0x00000000002c2947 */ /* 0x000ff40003800000 */
[----:B------:R-:W-:Y:S05]  /*c1d0*/  @!P0 BRA `(.L_x_1389) ;  /* 0x0000000000048947 */ /* 0x000fea0003800000 */
[----:B------:R-:W-:Y:S01]  /*c1e0*/  BPT.TRAP 0x1 ;  /* 0x000000040000795c */ /* 0x000fe20000300000 */
.L_x_1389:
[----:B------:R-:W-:Y:S01]  /*c1f0*/  ULEA UR6, UR38, UR40, 0x3 ;  /* 0x0000002826067291 */ /* 0x000fe2000f8e183f */
[----:B------:R-:W-:-:S05]  /*c200*/  IMAD.U32 R6, RZ, RZ, UR39 ;  /* 0x00000027ff067e24 */ /* 0x000fca000f8e00ff */
[----:B------:R-:W-:-:S04]  /*c210*/  SHF.L.U32 R6, R6, 0x1f, RZ ;  /* 0x0000001f06067819 */ /* 0x000fc800000006ff */
[----:B------:R0:W1:Y:S01]  /*c220*/  SYNCS.PHASECHK.TRANS64.TRYWAIT P1, [UR6+0x28830], R6 ;  /* 0x02883006ff0075a7 */ /* 0x0000620008020146 */
[----:B------:R-:W-:Y:S05]  /*c230*/  @!P0 BRA `(.L_x_1390) ;  /* 0x0000000000048947 */ /* 0x000fea0003800000 */
[----:B------:R-:W-:Y:S01]  /*c240*/  BPT.TRAP 0x1 ;  /* 0x000000040000795c */ /* 0x000fe20000300000 */
.L_x_1390:
[----:B-1----:R-:W-:Y:S05]  /*c250*/  @P1 BRA `(.L_x_1388) ;  /* 0x0000000000081947 */ /* 0x002fea0003800000 */
[----:B------:R-:W1:Y:S02]  /*c260*/  SYNCS.PHASECHK.TRANS64.TRYWAIT P1, [UR6+0x28830], R6 ;  /* 0x02883006ff0075a7 */ /* 0x000e640008020146 */
[----:B-1----:R-:W-:Y:S05]  /*c270*/  @!P1 BRA `(.L_x_1391) ;  /* 0x000000d800709947 */ /* 0x002fea0003800000 */
.L_x_1388:
[----:B-1----:R-:W1:Y:S01]  /*c280*/  S2R R7, SR_TID.X ;  /* 0x0000000000077919 */ /* 0x002e620000002100 */
[----:B------:R-:W-:Y:S01]  /*c290*/  ULEA UR30, UR38, UR48, 0xb ;  /* 0x00000030261e7291 */ /* 0x000fe2000f8e583f */
[----:B------:R-:W-:Y:S01]  /*c2a0*/  UMOV UR35, 0x40000040 ;  /* 0x4000004000237882 */ /* 0x000fe20000000000 */
[----:B------:R-:W-:Y:S02]  /*c2b0*/  UMOV UR7, 0x40000040 ;  /* 0x4000004000077882 */ /* 0x000fe40000000000 */
[----:B------:R-:W-:Y:S02]  /*c2c0*/  UIADD3 UR6, UR30, 0x2, URZ ;  /* 0x000000021e067890 */ /* 0x000fe4000fffe03f */
[----:B------:R-:W-:Y:S02]  /*c2d0*/  UIADD3 UR10, UR30, 0x4, URZ ;  /* 0x000000041e0a7890 */ /* 0x000fe4000fffe03f */
[----:B------:R-:W-:Y:S01]  /*c2e0*/  UMOV UR34, UR30 ;  /* 0x0000001e00227c82 */ /* 0x000fe20008000000 */
        /* <DEDUP_REMOVED lines=41> */
.L_x_1393:
[----:B------:R-:W-:Y:S01]  /*c580*/  ULEA UR6, UR44, UR40, 0x3 ;  /* 0x000000282c067291 */ /* 0x000fe2000f8e183f */
[----:B------:R-:W-:-:S05]  /*c590*/  IMAD.U32 R6, RZ, RZ, UR43 ;  /* 0x0000002bff067e24 */ /* 0x000fca000f8e00ff */
[----:B------:R-:W-:-:S04]  /*c5a0*/  SHF.L.U32 R6, R6, 0x1f, RZ ;  /* 0x0000001f06067819 */ /* 0x000fc800000006ff */
[----:B------:R0:W1:Y:S01]  /*c5b0*/  SYNCS.PHASECHK.TRANS64.TRYWAIT P1, [UR6+0x28850], R6 ;  /* 0x02885006ff0075a7 */ /* 0x0000620008020146 */
[----:B------:R-:W-:Y:S05]  /*c5c0*/  @!P0 BRA `(.L_x_1394) ;  /* 0x0000000000048947 */ /* 0x000fea0003800000 */
[----:B------:R-:W-:Y:S01]  /*c5d0*/  BPT.TRAP 0x1 ;  /* 0x000000040000795c */ /* 0x000fe20000300000 */
.L_x_1394:
[----:B-1----:R-:W-:Y:S05]  /*c5e0*/  @P1 BRA `(.L_x_1392) ;  /* 0x0000000000081947 */ /* 0x002fea0003800000 */
[----:B------:R-:W1:Y:S02]  /*c5f0*/  SYNCS.PHASECHK.TRANS64.TRYWAIT P1, [UR6+0x28850], R6 ;  /* 0x02885006ff0075a7 */ /* 0x000e640008020146 */
[----:B-1----:R-:W-:Y:S05]  /*c600*/  @!P1 BRA `(.L_x_1395) ;  /* 0x000000d400a49947 */ /* 0x002fea0003800000 */
.L_x_1392:
        /* <DEDUP_REMOVED lines=51> */
.L_x_1396:
        /* <DEDUP_REMOVED lines=82> */
[----:B------:R-:W-:Y:S01]  /*ce60*/  SYNCS.ARRIVE.TRANS64.RED.A1T0 RZ, [UR6], RZ ;  /* 0x000000ffffff79a7 */ /* 0x000fe20008100406 */
[----:B------:R-:W-:Y:S02]  /*ce70*/  ULOP3.LUT UR6, URZ, UR52, URZ, 0x33, !UPT ;  /* 0x000000343f067292 */ /* 0x000fe4000f8e333f */
        /* <DEDUP_REMOVED lines=82> */
.L_x_1399:
[----:B------:R-:W-:-:S05]  /*d3a0*/  IMAD.U32 R70, RZ, RZ, UR49 ;  /* 0x00000031ff467e24 */ /* 0x000fca000f8e00ff */
[----:B------:R-:W-:-:S13]  /*d3b0*/  ISETP.NE.AND P1, PT, R70, 0x1, PT ;  /* 0x000000014600780c */ /* 0x000fda0003f25270 */
[----:B------:R-:W1:Y:S02]  /*d3c0*/  @P1 LDC.64 R6, c[0x0][0x9e8] ;  /* 0x00027a00ff061b82 */ /* 0x000e640000000a00 */
[----:B-1----:R-:W-:-:S05]  /*d3d0*/  @P1 IMAD.HI.U32 R6, R68, R6, RZ ;  /* 0x0000000644061227 */ /* 0x002fca00078e00ff */
[----:B------:R-:W-:-:S07]  /*d3e0*/  @P1 SHF.R.U32.HI R68, RZ, R7, R6 ;  /* 0x00000007ff441219 */ /* 0x000fce0000011606 */
.L_x_1400:
[----:B------:R-:W-:Y:S05]  /*d3f0*/  BSYNC B0 ;  /* 0x0000000000007941 */ /* 0x000fea0003800000 */
.L_x_1398:
[----:B------:R-:W-:-:S04]  /*d400*/  IMAD R7, R68, R70, -R65 ;  /* 0x0000004644077224 */ /* 0x000fc800078e0a41 */
[----:B------:R-:W-:-:S05]  /*d410*/  IMAD.IADD R6, R7, 0x1, -R16 ;  /* 0x0000000107067824 */ /* 0x000fca00078e0a10 */
[----:B------:R-:W-:Y:S02]  /*d420*/  VIADDMNMX R73, R6, R70, R73, PT ;  /* 0x0000004606497246 */ /* 0x000fe40003800149 */
[----:B------:R-:W-:-:S07]  /*d430*/  VIMNMX R75, R75, R6, !PT ;  /* 0x000000064b4b7248 */ /* 0x000fce0007fe0100 */
.L_x_1397:
        /* <DEDUP_REMOVED lines=116> */
.L_x_1403:
[----:B------:R-:W-:-:S05]  /*db80*/  IMAD.U32 R162, RZ, RZ, UR49 ;  /* 0x00000031ffa27e24 */ /* 0x000fca000f8e00ff */
[----:B------:R-:W-:-:S13]  /*db90*/  ISETP.NE.AND P2, PT, R162, 0x1, PT ;  /* 0x00000001a200780c */ /* 0x000fda0003f45270 */
[----:B------:R-:W0:Y:S02]  /*dba0*/  @P2 LDC.64 R6, c[0x0][0x9e8] ;  /* 0x00027a00ff062b82 */ /* 0x000e240000000a00 */
[----:B0-----:R-:W-:-:S05]  /*dbb0*/  @P2 IMAD.HI.U32 R6, R51, R6, RZ ;  /* 0x0000000633062227 */ /* 0x001fca00078e00ff */
[----:B------:R-:W-:-:S07]  /*dbc0*/  @P2 SHF.R.U32.HI R51, RZ, R7, R6 ;  /* 0x00000007ff332219 */ /* 0x000fce0000011606 */
.L_x_1404:
[----:B------:R-:W-:Y:S05]  /*dbd0*/  BSYNC B0 ;  /* 0x0000000000007941 */ /* 0x000fea0003800000 */
.L_x_1402:
[----:B------:R-:W-:-:S04]  /*dbe0*/  IMAD R51, R51, R162, -R65 ;  /* 0x000000a233337224 */ /* 0x000fc800078e0a41 */
[----:B------:R-:W-:-:S05]  /*dbf0*/  IMAD.IADD R6, R51, 0x1, -R16 ;  /* 0x0000000133067824 */ /* 0x000fca00078e0a10 */
[----:B------:R-:W-:Y:S02]  /*dc00*/  VIADDMNMX R57, R6, R162, R57, PT ;  /* 0x000000a206397246 */ /* 0x000fe40003800139 */
[----:B------:R-:W-:-:S07]  /*dc10*/  VIMNMX R61, R61, R6, !PT ;  /* 0x000000063d3d7248 */ /* 0x000fce0007fe0100 */
.L_x_1401:
        /* <DEDUP_REMOVED lines=377> */
.L_x_1405:
        /* <DEDUP_REMOVED lines=107> */
.L_x_1387:
[----:B------:R-:W-:Y:S06]  /*fa60*/  BAR.ARV 0x8, 0x180 ;  /* 0x0206000000007b1d */ /* 0x000fec0000002000 */
[----:B------:R-:W-:Y:S05]  /*fa70*/  @!P0 BRA `(.L_x_1407) ;  /* 0x0000000000048947 */ /* 0x000fea0003800000 */
[----:B------:R-:W-:Y:S01]  /*fa80*/  BPT.TRAP 0x1 ;  /* 0x000000040000795c */ /* 0x000fe20000300000 */
.L_x_1407:
[----:B------:R-:W-:Y:S01]  /*fa90*/  ULEA UR5, UR38, UR40, 0x3 ;  /* 0x0000002826057291 */ /* 0x000fe2000f8e183f */
[----:B------:R-:W-:-:S05]  /*faa0*/  IMAD.U32 R3, RZ, RZ, UR39 ;  /* 0x00000027ff037e24 */ /* 0x000fca000f8e00ff */
[----:B------:R-:W-:-:S04]  /*fab0*/  SHF.L.U32 R3, R3, 0x1f, RZ ;  /* 0x0000001f03037819 */ /* 0x000fc800000006ff */
[----:B------:R0:W1:Y:S01]  /*fac0*/  SYNCS.PHASECHK.TRANS64.TRYWAIT P1, [UR5+0x28850], R3 ;  /* 0x02885003ff0075a7 */ /* 0x0000620008020145 */
[----:B------:R-:W-:Y:S05]  /*fad0*/  @!P0 BRA `(.L_x_1408) ;  /* 0x0000000000048947 */ /* 0x000fea0003800000 */
[----:B------:R-:W-:Y:S01]  /*fae0*/  BPT.TRAP 0x1 ;  /* 0x000000040000795c */ /* 0x000fe20000300000 */
.L_x_1408:
[----:B-1----:R-:W-:Y:S05]  /*faf0*/  @P1 BRA `(.L_x_1409) ;  /* 0x0000000000081947 */ /* 0x002fea0003800000 */
[----:B------:R-:W1:Y:S02]  /*fb00*/  SYNCS.PHASECHK.TRANS64.TRYWAIT P1, [UR5+0x28850], R3 ;  /* 0x02885003ff0075a7 */ /* 0x000e640008020145 */
[----:B-1----:R-:W-:Y:S05]  /*fb10*/  @!P1 BRA `(.L_x_1410) ;  /* 0x000000a000789947 */ /* 0x002fea0003800000 */
.L_x_1409:
[----:B------:R-:W-:Y:S01]  /*fb20*/  UIADD3 UR40, UR40, 0x400, URZ ;  /* 0x0000040028287890 */ /* 0x000fe2000fffe03f */
[----:B------:R-:W-:Y:S01]  /*fb30*/  WARPGROUP.ARRIVE ;  /* 0x00000000000079c5 */ /* 0x000fe20000000000 */
[----:B------:R-:W-:Y:S01]  /*fb40*/  UMOV UR11, 0x40000040 ;  /* 0x40000040000b7882 */ /* 0x000fe20000000000 */
[----:B01----:R-:W0:Y:S01]  /*fb50*/  SHFL.BFLY PT, R3, R2, 0x2, 0x1f ;  /* 0x0c401f0002037f89 */ /* 0x003e2200000e0000 */
[----:B------:R-:W-:Y:S01]  /*fb60*/  USHF.R.U32.HI UR40, URZ, 0x4, UR40 ;  /* 0x000000043f287899 */ /* 0x000fe20008011628 */
[----:B------:R-:W-:Y:S02]  /*fb70*/  IMAD.MOV.U32 R20, RZ, RZ, -0x800000 ;  /* 0xff800000ff147424 */ /* 0x000fe400078e00ff */
[----:B------:R-:W1:Y:S01]  /*fb80*/  SHFL.BFLY PT, R5, R0, 0x2, 0x1f ;  /* 0x0c401f0000057f89 */ /* 0x000e6200000e0000 */
[----:B------:R-:W-:-:S04]  /*fb90*/  ULOP3.LUT UR40, UR40, 0x3fff, URZ, 0xc0, !UPT ;  /* 0x00003fff28287892 */ /* 0x000fc8000f8ec03f */
[----:B------:R-:W-:-:S04]  /*fba0*/  ULOP3.LUT UR4, UR40, 0x4000000, URZ, 0xfc, !UPT ;  /* 0x0400000028047892 */ /* 0x000fc8000f8efc3f */
[----:B------:R-:W-:-:S07]  /*fbb0*/  ULEA UR4, UR38, UR4, 0xb ;  /* 0x0000000426047291 */ /* 0x000fce000f8e583f */
[----:B------:R-:W-:Y:S02]  /*fbc0*/  UMOV UR10, UR4 ;  /* 0x00000004000a7c82 */ /* 0x000fe40008000000 */
[----:B------:R-:W-:Y:S01]  /*fbd0*/  HGMMA.64x128x16.F32 R88, R180, gdesc[UR8].tnspB, R88, gsb0 ;  /* 0x41e00008b4587df0 */ /* 0x000fe20008000858 */
[----:B------:R-:W-:Y:S01]  /*fbe0*/  UIADD3 UR10, UR4, 0x80, URZ ;  /* 0x00000080040a7890 */ /* 0x000fe2000fffe03f */
[----:B0-----:R-:W-:Y:S01]  /*fbf0*/  FADD.FTZ R3, R3, R2 ;  /* 0x0000000203037221 */ /* 0x001fe20000010000 */
[----:B------:R-:W-:Y:S01]  /*fc00*/  UMOV UR11, 0x40000040 ;  /* 0x40000040000b7882 */ /* 0x000fe20000000000 */
[----:B------:R-:W-:Y:S02]  /*fc10*/  IMAD.MOV.U32 R2, RZ, RZ, RZ ;  /* 0x000000ffff027224 */ /* 0x000fe400078e00ff */
[----:B-1----:R-:W-:Y:S01]  /*fc20*/  FADD.FTZ R5, R5, R0 ;  /* 0x0000000005057221 */ /* 0x002fe20000010000 */
[----:B------:R-:W0:Y:S01]  /*fc30*/  SHFL.BFLY PT, R4, R3, 0x1, 0x1f ;  /* 0x0c201f0003047f89 */ /* 0x000e2200000e0000 */
[----:B------:R-:W-:-:S03]  /*fc40*/  IMAD.MOV.U32 R0, RZ, RZ, -0x800000 ;  /* 0xff800000ff007424 */ /* 0x000fc600078e00ff */
[----:B------:R-:W1:Y:S01]  /*fc50*/  SHFL.BFLY PT, R8, R5, 0x1, 0x1f ;  /* 0x0c201f0005087f89 */ /* 0x000e6200000e0000 */
[----:B0-----:R-:W-:Y:S01]  /*fc60*/  FADD.FTZ R11, R3, R4 ;  /* 0x00000004030b7221 */ /* 0x001fe20000010000 */
[----:B------:R-:W-:Y:S02]  /*fc70*/  IMAD.U32 R3, RZ, RZ, UR6 ;  /* 0x00000006ff037e24 */ /* 0x000fe4000f8e00ff */
[----:B-1----:R-:W-:Y:S02]  /*fc80*/  FADD.FTZ R12, R5, R8 ;  /* 0x00000008050c7221 */ /* 0x002fe40000010000 */
[----:B------:R-:W-:Y:S01]  /*fc90*/  FSETP.NE.FTZ.AND P1, PT, R11, RZ, PT ;  /* 0x000000ff0b00720b */ /* 0x000fe20003f35000 */
[----:B------:R-:W-:Y:S02]  /*fca0*/  IMAD.MOV.U32 R8, RZ, RZ, RZ ;  /* 0x000000ffff087224 */ /* 0x000fe400078e00ff */
[----:B------:R-:W-:Y:S01]  /*fcb0*/  IMAD.U32 R5, RZ, RZ, UR6 ;  /* 0x00000006ff057e24 */ /* 0x000fe2000f8e00ff */
        /* <DEDUP_REMOVED lines=48> */
.L_x_1411:
[----:B------:R-:W-:Y:S01]  /*ffc0*/  R2UR UR6, R199 ;  /* 0x00000000c70672ca */ /* 0x000fe200000e0000 */
        /* <DEDUP_REMOVED lines=12> */
[----:B------:R-:W-:Y:S01]  /*10090*/  UIADD3 UR6, UR6, 0x1, URZ ;  /* 0x0000000106067890 */ /* 0x000fe2000fffe03f */
        /* <DEDUP_REMOVED lines=25> */
[----:B------:R-:W-:Y:S01]  /*10230*/  USEL UR4, URZ, 0x1, UP0 ;  /* 0x000000013f047887 */ /* 0x000fe20008000000 */
[----:B------:R-:W-:Y:S01]  /*10240*/  PLOP3.LUT P0, PT, PT, PT, PT, 0x8, 0x0 ;  /* 0x000000000000781c */ /* 0x000fe20003f0e170 */
[-C--:B------:R-:W-:Y:S01]  /*10250*/  FMUL.FTZ R2, R90, R8.reuse ;  /* 0x000000085a027220 */ /* 0x080fe20000410000 */
[----:B------:R-:W-:Y:S01]  /*10260*/  FMUL.FTZ R3, R91, R8 ;  /* 0x000000085b037220 */ /* 0x000fe20000410000 */
[----:B------:R-:W-:-:S02]  /*10270*/  IMAD.U32 R199, RZ, RZ, UR6 ;  /* 0x00000006ffc77e24 */ /* 0x000fc4000f8e00ff */
        /* <DEDUP_REMOVED lines=30> */
[----:B------:R-:W-:-:S02]  /*10460*/  USEL UR38, UR38, URZ, UP0 ;  /* 0x0000003f26267287 */ /* 0x000fc40008000000 */
[----:B------:R-:W-:-:S12]  /*10470*/  ULOP3.LUT UR39, UR39, UR4, URZ, 0x3c, !UPT ;  /* 0x0000000427277292 */ /* 0x000fd8000f8e3c3f */
.L_x_1333:
[----:B------:R-:W0:Y:S01]  /*10480*/  S2R R4, SR_CgaCtaId ;  /* 0x0000000000047919 */ /* 0x000e220000008800 */
[----:B------:R-:W-:Y:S01]  /*10490*/  MOV R21, 0x400 ;  /* 0x0000040000157802 */ /* 0x000fe20000000f00 */
[----:B------:R-:W-:Y:S01]  /*104a0*/  BSSY B0, `(.L_x_1412) ;  /* 0x00002e8000007945 */ /* 0x000fe20003800000 */
[----:B------:R-:W-:Y:S02]  /*104b0*/  BAR.SYNC.DEFER_BLOCKING 0x5, 0x180 ;  /* 0x0146000000007b1d */ /* 0x000fe40000010000 */
[----:B0-----:R-:W-:-:S05]  /*104c0*/  LEA R21, R4, R21, 0x18 ;  /* 0x0000001504157211 */ /* 0x001fca00078ec0ff */
[----:B------:R-:W0:Y:S02]  /*104d0*/  LDS.128 R4, [R21+0x288d0] ;  /* 0x0288d00015047984 */ /* 0x000e240000000c00 */
[----:B0-----:R-:W-:Y:S02]  /*104e0*/  R2UR UR6, R5 ;  /* 0x00000000050672ca */ /* 0x001fe400000e0000 */
[----:B------:R-:W-:Y:S02]  /*104f0*/  R2UR UR5, R6 ;  /* 0x00000000060572ca */ /* 0x000fe400000e0000 */
[----:B------:R-:W-:Y:S01]  /*10500*/  R2UR UR7, R7 ;  /* 0x00000000070772ca */ /* 0x000fe200000e0000 */
[----:B------:R-:W-:Y:S06]  /*10510*/  BAR.ARV 0x4, 0x180 ;  /* 0x0106000000007b1d */ /* 0x000fec0000002000 */
[----:B------:R-:W-:Y:S08]  /*10520*/  @P0 BRA `(.L_x_1413) ;  /* 0x0000002000640947 */ /* 0x000ff00003800000 */
[----:B------:R-:W0:Y:S01]  /*10530*/  S2R R4, SR_SWINHI ;  /* 0x0000000000047919 */ /* 0x000e220000002f00 */
[----:B------:R-:W-:Y:S01]  /*10540*/  ULDC.64 UR10, c[0x0][0xc00] ;  /* 0x00030000000a7ab9 */ /* 0x000fe20000000a00 */
[----:B------:R-:W-:Y:S01]  /*10550*/  ULDC.64 UR8, c[0x0][0xc00] ;  /* 0x0003000000087ab9 */ /* 0x000fe20000000a00 */
[----:B------:R-:W1:Y:S01]  /*10560*/  LDC R45, c[0x0][0xbe8] ;  /* 0x0002fa00ff2d7b82 */ /* 0x000e620000000800 */
[----:B------:R-:W-:Y:S01]  /*10570*/  UIMAD.WIDE UR8, UR58, 0x4, UR8 ;  /* 0x000000043a0878a5 */ /* 0x000fe2000f8e0208 */
[----:B------:R-:W-:Y:S02]  /*10580*/  MOV R32, R21 ;  /* 0x0000001500207202 */ /* 0x000fe40000000f00 */
[----:B0-----:R-:W-:-:S03]  /*10590*/  MOV R33, R4 ;  /* 0x0000000400217202 */ /* 0x001fc60000000f00 */
[----:B------:R-:W-:-:S03]  /*105a0*/  IMAD.WIDE R4, R219, 0x2, R32 ;  /* 0x00000002db047825 */ /* 0x000fc600078e0220 */
[C---:B------:R-:W-:Y:S02]  /*105b0*/  LOP3.LUT R7, R4.reuse, 0x380, RZ, 0xc0, !PT ;  /* 0x0000038004077812 */ /* 0x040fe400078ec0ff */
[C---:B------:R-:W-:Y:S02]  /*105c0*/  IADD3 R8, P5, R4.reuse, 0x40, RZ ;  /* 0x0000004004087810 */ /* 0x040fe40007fbe0ff */
[----:B------:R-:W-:Y:S02]  /*105d0*/  SHF.R.U64 R7, R7, 0x3, RZ ;  /* 0x0000000307077819 */ /* 0x000fe400000012ff */
[C---:B------:R-:W-:Y:S01]  /*105e0*/  IADD3 R31, P6, R4.reuse, 0x20, RZ ;  /* 0x00000020041f7810 */ /* 0x040fe20007fde0ff */
[--C-:B------:R-:W-:Y:S01]  /*105f0*/  IMAD.X R27, RZ, RZ, R5.reuse, P5 ;  /* 0x000000ffff1b7224 */ /* 0x100fe200028e0605 */
[C---:B------:R-:W-:Y:S02]  /*10600*/  IADD3 R35, P4, R4.reuse, 0x60, RZ ;  /* 0x0000006004237810 */ /* 0x040fe40007f9e0ff */
[C---:B------:R-:W-:Y:S01]  /*10610*/  IADD3 R37, P3, R4.reuse, 0x4000, RZ ;  /* 0x0000400004257810 */ /* 0x040fe20007f7e0ff */
[--C-:B------:R-:W-:Y:S01]  /*10620*/  IMAD.X R29, RZ, RZ, R5.reuse, P6 ;  /* 0x000000ffff1d7224 */ /* 0x100fe200030e0605 */
[C---:B------:R-:W-:Y:S01]  /*10630*/  IADD3 R39, P2, R4.reuse, 0x4020, RZ ;  /* 0x0000402004277810 */ /* 0x040fe20007f5e0ff */
[--C-:B------:R-:W-:Y:S01]  /*10640*/  IMAD.X R25, RZ, RZ, R5.reuse, P4 ;  /* 0x000000ffff197224 */ /* 0x100fe200020e0605 */
[C---:B------:R-:W-:Y:S01]  /*10650*/  IADD3 R41, P1, R4.reuse, 0x4040, RZ ;  /* 0x0000404004297810 */ /* 0x040fe20007f3e0ff */
[--C-:B------:R-:W-:Y:S01]  /*10660*/  IMAD.X R15, RZ, RZ, R5.reuse, P3 ;  /* 0x000000ffff0f7224 */ /* 0x100fe200018e0605 */
[----:B------:R-:W-:Y:S01]  /*10670*/  IADD3 R34, P0, R4, 0x4060, RZ ;  /* 0x0000406004227810 */ /* 0x000fe20007f1e0ff */
[--C-:B------:R-:W-:Y:S01]  /*10680*/  IMAD.X R13, RZ, RZ, R5.reuse, P2 ;  /* 0x000000ffff0d7224 */ /* 0x100fe200010e0605 */
[----:B------:R-:W-:Y:S01]  /*10690*/  LOP3.LUT R4, R7, R4, RZ, 0x3c, !PT ;  /* 0x0000000407047212 */ /* 0x000fe200078e3cff */
[--C-:B------:R-:W-:Y:S01]  /*106a0*/  IMAD.X R11, RZ, RZ, R5.reuse, P1 ;  /* 0x000000ffff0b7224 */ /* 0x100fe200008e0605 */
[----:B------:R-:W-:Y:S01]  /*106b0*/  LOP3.LUT R7, R8, 0x380, RZ, 0xc0, !PT ;  /* 0x0000038008077812 */ /* 0x000fe200078ec0ff */
[----:B------:R-:W-:Y:S01]  /*106c0*/  IMAD.X R9, RZ, RZ, R5, P0 ;  /* 0x000000ffff097224 */ /* 0x000fe200000e0605 */
[----:B------:R-:W-:-:S02]  /*106d0*/  LOP3.LUT R6, R31, 0x380, RZ, 0xc0, !PT ;  /* 0x000003801f067812 */ /* 0x000fc400078ec0ff */
[----:B------:R-:W-:Y:S02]  /*106e0*/  SHF.R.U64 R7, R7, 0x3, RZ ;  /* 0x0000000307077819 */ /* 0x000fe400000012ff */
[----:B------:R-:W-:Y:S02]  /*106f0*/  LOP3.LUT R10, R35, 0x380, RZ, 0xc0, !PT ;  /* 0x00000380230a7812 */ /* 0x000fe400078ec0ff */
[----:B------:R-:W-:Y:S02]  /*10700*/  LOP3.LUT R12, R37, 0x380, RZ, 0xc0, !PT ;  /* 0x00000380250c7812 */ /* 0x000fe400078ec0ff */
[----:B------:R-:W-:Y:S02]  /*10710*/  LOP3.LUT R26, R7, R8, RZ, 0x3c, !PT ;  /* 0x00000008071a7212 */ /* 0x000fe400078e3cff */
[----:B------:R-:W-:Y:S02]  /*10720*/  SHF.R.U64 R6, R6, 0x3, RZ ;  /* 0x0000000306067819 */ /* 0x000fe400000012ff */
[----:B------:R-:W-:-:S02]  /*10730*/  SHF.R.U64 R10, R10, 0x3, RZ ;  /* 0x000000030a0a7819 */ /* 0x000fc400000012ff */
[----:B------:R-:W-:Y:S02]  /*10740*/  LOP3.LUT R8, R39, 0x380, RZ, 0xc0, !PT ;  /* 0x0000038027087812 */ /* 0x000fe400078ec0ff */
[----:B------:R-:W-:Y:S02]  /*10750*/  SHF.R.U64 R12, R12, 0x3, RZ ;  /* 0x000000030c0c7819 */ /* 0x000fe400000012ff */
[----:B------:R-:W-:Y:S02]  /*10760*/  LOP3.LUT R28, R6, R31, RZ, 0x3c, !PT ;  /* 0x0000001f061c7212 */ /* 0x000fe400078e3cff */
[----:B------:R-:W-:Y:S02]  /*10770*/  LOP3.LUT R24, R10, R35, RZ, 0x3c, !PT ;  /* 0x000000230a187212 */ /* 0x000fe400078e3cff */
[----:B------:R-:W-:Y:S02]  /*10780*/  SHF.R.U64 R8, R8, 0x3, RZ ;  /* 0x0000000308087819 */ /* 0x000fe400000012ff */
[----:B------:R-:W-:-:S02]  /*10790*/  LOP3.LUT R10, R41, 0x380, RZ, 0xc0, !PT ;  /* 0x00000380290a7812 */ /* 0x000fc400078ec0ff */
[----:B------:R-:W-:Y:S02]  /*107a0*/  LOP3.LUT R31, R34, 0x380, RZ, 0xc0, !PT ;  /* 0x00000380221f7812 */ /* 0x000fe400078ec0ff */
[----:B------:R-:W-:Y:S02]  /*107b0*/  LOP3.LUT R14, R12, R37, RZ, 0x3c, !PT ;  /* 0x000000250c0e7212 */ /* 0x000fe400078e3cff */
[----:B------:R-:W-:Y:S02]  /*107c0*/  LOP3.LUT R12, R8, R39, RZ, 0x3c, !PT ;  /* 0x00000027080c7212 */ /* 0x000fe400078e3cff */
[----:B------:R-:W-:Y:S02]  /*107d0*/  MOV R30, R4 ;  /* 0x00000004001e7202 */ /* 0x000fe40000000f00 */
[----:B------:R-:W-:Y:S02]  /*107e0*/  SHF.R.U64 R10, R10, 0x3, RZ ;  /* 0x000000030a0a7819 */ /* 0x000fe400000012ff */
[----:B------:R-:W-:-:S02]  /*107f0*/  SHF.R.U64 R31, R31, 0x3, RZ ;  /* 0x000000031f1f7819 */ /* 0x000fc400000012ff */
[----:B------:R-:W-:Y:S02]  /*10800*/  F2FP.F16.F32.PACK_AB R4, R89, R88 ;  /* 0x000000585904723e */ /* 0x000fe400000000ff */
[----:B------:R-:W-:Y:S02]  /*10810*/  F2FP.F16.F32.PACK_AB R5, R3, R2 ;  /* 0x000000020305723e */ /* 0x000fe400000000ff */
[----:B------:R-:W-:Y:S02]  /*10820*/  F2FP.F16.F32.PACK_AB R6, R93, R92 ;  /* 0x0000005c5d06723e */ /* 0x000fe400000000ff */
[----:B------:R-:W-:Y:S01]  /*10830*/  F2FP.F16.F32.PACK_AB R7, R95, R94 ;  /* 0x0000005e5f07723e */ /* 0x000fe200000000ff */
[----:B------:R-:W-:Y:S01]  /*10840*/  BAR.SYNC.DEFER_BLOCKING 0x1, 0x100 ;  /* 0x0044000000007b1d */ /* 0x000fe20000010000 */
[----:B------:R-:W-:Y:S02]  /*10850*/  MOV R37, R14 ;  /* 0x0000000e00257202 */ /* 0x000fe40000000f00 */
[----:B------:R-:W-:-:S02]  /*10860*/  MOV R36, R12 ;  /* 0x0000000c00247202 */ /* 0x000fc40000000f00 */
[----:B------:R-:W-:Y:S02]  /*10870*/  LOP3.LUT R10, R10, R41, RZ, 0x3c, !PT ;  /* 0x000000290a0a7212 */ /* 0x000fe400078e3cff */
[----:B------:R-:W-:Y:S02]  /*10880*/  LOP3.LUT R8, R31, R34, RZ, 0x3c, !PT ;  /* 0x000000221f087212 */ /* 0x000fe400078e3cff */
[----:B------:R-:W-:Y:S02]  /*10890*/  MOV R40, R28 ;  /* 0x0000001c00287202 */ /* 0x000fe40000000f00 */
[----:B------:R-:W-:Y:S02]  /*108a0*/  MOV R39, R26 ;  /* 0x0000001a00277202 */ /* 0x000fe40000000f00 */
[----:B------:R-:W-:Y:S02]  /*108b0*/  MOV R38, R24 ;  /* 0x0000001800267202 */ /* 0x000fe40000000f00 */
[----:B------:R-:W-:-:S02]  /*108c0*/  F2FP.F16.F32.PACK_AB R12, R97, R96 ;  /* 0x00000060610c723e */ /* 0x000fc400000000ff */
[----:B------:R-:W-:Y:S02]  /*108d0*/  F2FP.F16.F32.PACK_AB R13, R99, R98 ;  /* 0x00000062630d723e */ /* 0x000fe400000000ff */
[----:B------:R-:W-:Y:S02]  /*108e0*/  F2FP.F16.F32.PACK_AB R14, R101, R100 ;  /* 0x00000064650e723e */ /* 0x000fe400000000ff */
[----:B------:R-:W-:Y:S02]  /*108f0*/  F2FP.F16.F32.PACK_AB R15, R103, R102 ;  /* 0x00000066670f723e */ /* 0x000fe400000000ff */
[----:B------:R-:W-:Y:S01]  /*10900*/  F2FP.F16.F32.PACK_AB R24, R105, R104 ;  /* 0x000000686918723e */ /* 0x000fe200000000ff */
[----:B------:R0:W-:Y:S01]  /*10910*/  STSM.16.M88.4 [R30], R4 ;  /* 0x000000041e007844 */ /* 0x0001e20000000200 */
[----:B------:R-:W-:Y:S02]  /*10920*/  F2FP.F16.F32.PACK_AB R25, R107, R106 ;  /* 0x0000006a6b19723e */ /* 0x000fe400000000ff */
[----:B------:R-:W-:Y:S01]  /*10930*/  F2FP.F16.F32.PACK_AB R26, R109, R108 ;  /* 0x0000006c6d1a723e */ /* 0x000fe200000000ff */
[----:B------:R2:W-:Y:S01]  /*10940*/  STSM.16.M88.4 [R40], R12 ;  /* 0x0000000c28007844 */ /* 0x0005e20000000200 */
[----:B------:R-:W-:-:S02]  /*10950*/  F2FP.F16.F32.PACK_AB R27, R111, R110 ;  /* 0x0000006e6f1b723e */ /* 0x000fc400000000ff */
[----:B------:R-:W-:Y:S02]  /*10960*/  F2FP.F16.F32.PACK_AB R28, R113, R112 ;  /* 0x00000070711c723e */ /* 0x000fe400000000ff */
[----:B------:R-:W-:Y:S01]  /*10970*/  F2FP.F16.F32.PACK_AB R29, R115, R114 ;  /* 0x00000072731d723e */ /* 0x000fe200000000ff */
[----:B------:R-:W-:Y:S01]  /*10980*/  STSM.16.M88.4 [R39], R24 ;  /* 0x0000001827007844 */ /* 0x000fe20000000200 */
[----:B------:R-:W-:Y:S02]  /*10990*/  F2FP.F16.F32.PACK_AB R31, R119, R118 ;  /* 0x00000076771f723e */ /* 0x000fe400000000ff */
[----:B------:R-:W-:Y:S02]  /*109a0*/  MOV R35, R10 ;  /* 0x0000000a00237202 */ /* 0x000fe40000000f00 */
[----:B------:R-:W-:Y:S02]  /*109b0*/  MOV R34, R8 ;  /* 0x0000000800227202 */ /* 0x000fe40000000f00 */
[----:B0-----:R-:W-:-:S02]  /*109c0*/  F2FP.F16.F32.PACK_AB R30, R117, R116 ;  /* 0x00000074751e723e */ /* 0x001fc400000000ff */
[----:B------:R-:W-:Y:S02]  /*109d0*/  F2FP.F16.F32.PACK_AB R4, R121, R120 ;  /* 0x000000787904723e */ /* 0x000fe400000000ff */
[----:B------:R-:W-:Y:S01]  /*109e0*/  F2FP.F16.F32.PACK_AB R5, R123, R122 ;  /* 0x0000007a7b05723e */ /* 0x000fe200000000ff */
[----:B------:R0:W-:Y:S01]  /*109f0*/  STSM.16.M88.4 [R38], R28 ;  /* 0x0000001c26007844 */ /* 0x0001e20000000200 */
[----:B------:R-:W-:Y:S02]  /*10a00*/  F2FP.F16.F32.PACK_AB R6, R125, R124 ;  /* 0x0000007c7d06723e */ /* 0x000fe400000000ff */
[----:B------:R-:W-:Y:S02]  /*10a10*/  F2FP.F16.F32.PACK_AB R7, R127, R126 ;  /* 0x0000007e7f07723e */ /* 0x000fe400000000ff */
[----:B------:R-:W-:Y:S02]  /*10a20*/  F2FP.F16.F32.PACK_AB R8, R129, R128 ;  /* 0x000000808108723e */ /* 0x000fe400000000ff */
[----:B------:R-:W-:Y:S01]  /*10a30*/  F2FP.F16.F32.PACK_AB R9, R131, R130 ;  /* 0x000000828309723e */ /* 0x000fe200000000ff */
[----:B------:R3:W-:Y:S01]  /*10a40*/  STSM.16.M88.4 [R37], R4 ;  /* 0x0000000425007844 */ /* 0x0007e20000000200 */
[----:B------:R-:W-:-:S02]  /*10a50*/  F2FP.F16.F32.PACK_AB R10, R133, R132 ;  /* 0x00000084850a723e */ /* 0x000fc400000000ff */
[----:B------:R-:W-:Y:S02]  /*10a60*/  F2FP.F16.F32.PACK_AB R11, R135, R134 ;  /* 0x00000086870b723e */ /* 0x000fe400000000ff */
[----:B--2---:R-:W-:Y:S02]  /*10a70*/  F2FP.F16.F32.PACK_AB R12, R137, R136 ;  /* 0x00000088890c723e */ /* 0x004fe400000000ff */
[----:B------:R-:W-:Y:S01]  /*10a80*/  F2FP.F16.F32.PACK_AB R13, R139, R138 ;  /* 0x0000008a8b0d723e */ /* 0x000fe200000000ff */
[----:B------:R2:W-:Y:S01]  /*10a90*/  STSM.16.M88.4 [R36], R8 ;  /* 0x0000000824007844 */ /* 0x0005e20000000200 */
[----:B------:R-:W-:Y:S01]  /*10aa0*/  F2FP.F16.F32.PACK_AB R14, R141, R140 ;  /* 0x0000008c8d0e723e */ /* 0x000fe200000000ff */
[----:B0-----:R-:W-:Y:S01]  /*10ab0*/  IMAD.U32 R28, RZ, RZ, UR8 ;  /* 0x00000008ff1c7e24 */ /* 0x001fe2000f8e00ff */
[----:B------:R-:W-:Y:S01]  /*10ac0*/  F2FP.F16.F32.PACK_AB R15, R143, R142 ;  /* 0x0000008e8f0f723e */ /* 0x000fe200000000ff */
[----:B------:R-:W-:Y:S01]  /*10ad0*/  IMAD.U32 R29, RZ, RZ, UR9 ;  /* 0x00000009ff1d7e24 */ /* 0x000fe2000f8e00ff */
[----:B------:R-:W-:Y:S01]  /*10ae0*/  F2FP.F16.F32.PACK_AB R24, R145, R144 ;  /* 0x000000909118723e */ /* 0x000fe200000000ff */
[----:B------:R-:W-:Y:S01]  /*10af0*/  ULDC.64 UR8, c[0x0][0xc08] ;  /* 0x0003020000087ab9 */ /* 0x000fe20000000a00 */
[----:B------:R-:W-:Y:S01]  /*10b00*/  F2FP.F16.F32.PACK_AB R25, R147, R146 ;  /* 0x000000929319723e */ /* 0x000fe200000000ff */
[----:B------:R0:W-:Y:S01]  /*10b10*/  STSM.16.M88.4 [R35], R12 ;  /* 0x0000000c23007844 */ /* 0x0001e20000000200 */
[----:B------:R-:W-:-:S02]  /*10b20*/  F2FP.F16.F32.PACK_AB R26, R149, R148 ;  /* 0x00000094951a723e */ /* 0x000fc400000000ff */
[----:B------:R-:W-:Y:S02]  /*10b30*/  F2FP.F16.F32.PACK_AB R27, R151, R150 ;  /* 0x00000096971b723e */ /* 0x000fe400000000ff */
[----:B------:R-:W-:-:S03]  /*10b40*/  ISETP.NE.U32.AND P0, PT, RZ, UR10, PT ;  /* 0x0000000aff007c0c */ /* 0x000fc6000bf05070 */
[----:B------:R4:W-:Y:S01]  /*10b50*/  STSM.16.M88.4 [R34], R24 ;  /* 0x0000001822007844 */ /* 0x0009e20000000200 */
[----:B------:R-:W-:Y:S01]  /*10b60*/  BAR.SYNC.DEFER_BLOCKING 0x1, 0x100 ;  /* 0x0044000000007b1d */ /* 0x000fe20000010000 */
[----:B------:R-:W-:-:S13]  /*10b70*/  ISETP.NE.AND.EX P0, PT, RZ, UR11, PT, P0 ;  /* 0x0000000bff007c0c */ /* 0x000fda000bf05300 */
[----:B------:R-:W4:Y:S01]  /*10b80*/  @P0 LDG.E R30, desc[UR36][R28.64] ;  /* 0x000000241c1e0981 */ /* 0x000f22000c1e1900 */
[----:B------:R-:W-:Y:S01]  /*10b90*/  UISETP.NE.U32.AND UP0, UPT, UR8, URZ, UPT ;  /* 0x0000003f0800728c */ /* 0x000fe2000bf05070 */
[----:B-1----:R-:W-:Y:S01]  /*10ba0*/  ISETP.NE.AND P1, PT, R45, 0x1, PT ;  /* 0x000000012d00780c */ /* 0x002fe20003f25270 */
[----:B------:R-:W-:Y:S02]  /*10bb0*/  ULDC UR4, c[0x0][0xa88] ;  /* 0x0002a20000047ab9 */ /* 0x000fe40000000800 */
[----:B------:R-:W-:Y:S01]  /*10bc0*/  UISETP.NE.AND.EX UP0, UPT, UR9, URZ, UPT, UP0 ;  /* 0x0000003f0900728c */ /* 0x000fe2000bf05300 */
[----:B------:R-:W-:Y:S01]  /*10bd0*/  IMAD.U32 R44, RZ, RZ, UR4 ;  /* 0x00000004ff2c7e24 */ /* 0x000fe2000f8e00ff */
[----:B------:R-:W-:-:S04]  /*10be0*/  ULDC UR4, c[0x0][0xad4] ;  /* 0x0002b50000047ab9 */ /* 0x000fc80000000800 */
[----:B------:R-:W-:-:S04]  /*10bf0*/  PLOP3.LUT P4, PT, PT, PT, UP0, 0x80, 0x0 ;  /* 0x000000000000781c */ /* 0x000fc80003f8f008 */
[----:B---3--:R-:W1:Y:S01]  /*10c00*/  @P1 LDC R6, c[0x0][0xbec] ;  /* 0x0002fb00ff061b82 */ /* 0x008e620000000800 */
[----:B------:R-:W-:Y:S02]  /*10c10*/  @UP0 ULDC.64 UR8, c[0x0][0xc08] ;  /* 0x0003020000080ab9 */ /* 0x000fe40000000a00 */
[----:B------:R-:W-:Y:S02]  /*10c20*/  @UP0 UIMAD.WIDE UR8, UR58, 0x4, UR8 ;  /* 0x000000043a0808a5 */ /* 0x000fe4000f8e0208 */
[----:B------:R-:W-:-:S03]  /*10c30*/  UISETP.NE.AND UP0, UPT, UR55, URZ, UPT ;  /* 0x0000003f3700728c */ /* 0x000fc6000bf05270 */
[----:B--2---:R-:W2:Y:S01]  /*10c40*/  @P1 LDC R9, c[0x0][0xbf0] ;  /* 0x0002fc00ff091b82 */ /* 0x004ea20000000800 */
[----:B------:R-:W-:Y:S01]  /*10c50*/  USEL UR4, UR55, UR4, UP0 ;  /* 0x0000000437047287 */ /* 0x000fe20008000000 */
[----:B------:R-:W-:Y:S01]  /*10c60*/  IMAD.U32 R4, RZ, RZ, UR8 ;  /* 0x00000008ff047e24 */ /* 0x000fe2000f8e00ff */
[----:B------:R-:W-:Y:S01]  /*10c70*/  UMOV UR19, 0x9b8 ;  /* 0x000009b800137882 */ /* 0x000fe20000000000 */
[----:B------:R-:W-:Y:S01]  /*10c80*/  IMAD.U32 R5, RZ, RZ, UR9 ;  /* 0x00000009ff057e24 */ /* 0x000fe2000f8e00ff */
[----:B------:R-:W-:Y:S02]  /*10c90*/  UISETP.GT.AND UP1, UPT, UR4, 0x1, UPT ;  /* 0x000000010400788c */ /* 0x000fe4000bf24270 */
[----:B------:R-:W-:Y:S02]  /*10ca0*/  UISETP.NE.U32.AND UP0, UPT, UR10, URZ, UPT ;  /* 0x0000003f0a00728c */ /* 0x000fe4000bf05070 */
[----:B------:R-:W-:Y:S01]  /*10cb0*/  USEL UR19, UR19, 0x978, UP1 ;  /* 0x0000097813137887 */ /* 0x000fe20008800000 */
[----:B0-----:R-:W-:Y:S01]  /*10cc0*/  VIADD R13, R17, UR47 ;  /* 0x0000002f110d7c36 */ /* 0x001fe20008000000 */
[----:B------:R-:W-:Y:S01]  /*10cd0*/  UISETP.NE.AND.EX UP0, UPT, UR11, URZ, UPT, UP0 ;  /* 0x0000003f0b00728c */ /* 0x000fe2000bf05300 */
[----:B------:R1:W5:Y:S01]  /*10ce0*/  @P4 LDG.E R44, desc[UR36][R4.64] ;  /* 0x00000024042c4981 */ /* 0x000362000c1e1900 */
[----:B------:R-:W-:Y:S01]  /*10cf0*/  UMOV UR4, URZ ;  /* 0x0000003f00047c82 */ /* 0x000fe20008000000 */
[----:B------:R-:W-:Y:S01]  /*10d00*/  USHF.R.S32.HI UR10, URZ, 0x1f, UR58 ;  /* 0x0000001f3f0a7899 */ /* 0x000fe2000801143a */
[----:B------:R-:W-:Y:S01]  /*10d10*/  IMAD.MOV.U32 R7, RZ, RZ, R13 ;  /* 0x000000ffff077224 */ /* 0x000fe200078e000d */
[----:B------:R-:W-:-:S02]  /*10d20*/  USEL UR8, UR58, URZ, !UP0 ;  /* 0x0000003f3a087287 */ /* 0x000fc4000c000000 */
[----:B------:R-:W-:Y:S02]  /*10d30*/  USEL UR9, UR57, URZ, UP1 ;  /* 0x0000003f39097287 */ /* 0x000fe40008800000 */
[----:B------:R-:W-:Y:S01]  /*10d40*/  USEL UR18, UR10, URZ, !UP0 ;  /* 0x0000003f0a127287 */ /* 0x000fe2000c000000 */
[----:B------:R-:W-:Y:S02]  /*10d50*/  ULDC.64 UR12, c[0x0][UR19+0x220] ;  /* 0x00008800130c7abb */ /* 0x000fe40008000a00 */
[----:B------:R-:W-:Y:S01]  /*10d60*/  ULDC.64 UR10, c[0x0][UR19+0x218] ;  /* 0x00008600130a7abb */ /* 0x000fe20008000a00 */
[----:B-1----:R-:W-:Y:S01]  /*10d70*/  @P1 IMAD.HI.U32 R4, R13, R6, RZ ;  /* 0x000000060d041227 */ /* 0x002fe200078e00ff */
[----:B------:R-:W-:Y:S01]  /*10d80*/  ULDC.64 UR14, c[0x0][UR19+0x228] ;  /* 0x00008a00130e7abb */ /* 0x000fe20008000a00 */
[----:B------:R-:W-:Y:S02]  /*10d90*/  UIMAD UR13, UR13, UR8, URZ ;  /* 0x000000080d0d72a4 */ /* 0x000fe4000f8e023f */
[----:B------:R-:W-:Y:S01]  /*10da0*/  UIMAD.WIDE.U32 UR16, UR10, UR56, URZ ;  /* 0x000000380a1072a5 */ /* 0x000fe2000f8e003f */
[----:B--2---:R-:W-:Y:S01]  /*10db0*/  @P1 SHF.R.U32.HI R7, RZ, R9, R4 ;  /* 0x00000009ff071219 */ /* 0x004fe20000011604 */
[----:B------:R-:W-:-:S02]  /*10dc0*/  UIMAD UR20, UR11, UR56, URZ ;  /* 0x000000380b1472a4 */ /* 0x000fc4000f8e023f */
[----:B------:R-:W-:Y:S02]  /*10dd0*/  UIMAD.WIDE.U32 UR10, UR12, UR8, URZ ;  /* 0x000000080c0a72a5 */ /* 0x000fe4000f8e003f */
[----:B------:R-:W-:Y:S01]  /*10de0*/  UIMAD.WIDE.U32 UR22, UR14, UR9, URZ ;  /* 0x000000090e1672a5 */ /* 0x000fe2000f8e003f */
[----:B------:R-:W-:Y:S01]  /*10df0*/  IMAD.MOV R6, RZ, RZ, -R7 ;  /* 0x000000ffff067224 */ /* 0x000fe200078e0a07 */
[----:B------:R-:W-:Y:S02]  /*10e00*/  UIMAD UR9, UR15, UR9, URZ ;  /* 0x000000090f0972a4 */ /* 0x000fe4000f8e023f */
[----:B------:R-:W-:Y:S01]  /*10e10*/  UIMAD UR13, UR12, UR18, UR13 ;  /* 0x000000120c0d72a4 */ /* 0x000fe2000f8e020d */
[----:B------:R-:W-:Y:S01]  /*10e20*/  IMAD R9, R45, R6, R13 ;  /* 0x000000062d097224 */ /* 0x000fe200078e020d */
[----:B------:R-:W-:Y:S01]  /*10e30*/  UIADD3 UR20, UR17, UR20, URZ ;  /* 0x0000001411147290 */ /* 0x000fe2000fffe03f */
[----:B------:R-:W-:Y:S02]  /*10e40*/  IMAD.U32 R4, RZ, RZ, UR22 ;  /* 0x00000016ff047e24 */ /* 0x000fe4000f8e00ff */
[----:B------:R-:W-:Y:S01]  /*10e50*/  IMAD.U32 R5, RZ, RZ, UR23 ;  /* 0x00000017ff057e24 */ /* 0x000fe2000f8e00ff */
[----:B------:R-:W-:-:S02]  /*10e60*/  SHF.R.S32.HI R5, RZ, 0x1f, R7 ;  /* 0x0000001fff057819 */ /* 0x000fc40000011407 */
[----:B------:R-:W-:Y:S02]  /*10e70*/  SHF.R.S32.HI R6, RZ, 0x1f, R9 ;  /* 0x0000001fff067819 */ /* 0x000fe40000011409 */
[----:B----4-:R-:W-:-:S13]  /*10e80*/  @P0 R2UR UR4, R30 ;  /* 0x000000001e0402ca */ /* 0x010fda00000e0000 */
[----:B------:R-:W-:Y:S02]  /*10e90*/  UIADD3 UR16, UP0, UP2, UR10, UR16, UR4 ;  /* 0x000000100a107290 */ /* 0x000fe4000fa1e004 */
[----:B------:R-:W-:Y:S02]  /*10ea0*/  UIADD3 UR10, UR23, UR9, URZ ;  /* 0x00000009170a7290 */ /* 0x000fe4000fffe03f */
[----:B------:R-:W-:Y:S02]  /*10eb0*/  UIADD3 UR9, UR11, UR13, URZ ;  /* 0x0000000d0b097290 */ /* 0x000fe4000fffe03f */
[----:B------:R-:W-:Y:S01]  /*10ec0*/  USHF.R.S32.HI UR14, URZ, 0x1f, UR4 ;  /* 0x0000001f3f0e7899 */ /* 0x000fe20008011404 */
[----:B------:R-:W-:Y:S01]  /*10ed0*/  IADD3 R4, P2, P3, R7, UR16, R4 ;  /* 0x0000001007047c10 */ /* 0x000fe2000fb5e004 */
[----:B------:R-:W-:Y:S01]  /*10ee0*/  IMAD.U32 R8, RZ, RZ, UR10 ;  /* 0x0000000aff087e24 */ /* 0x000fe2000f8e00ff */
[----:B------:R-:W-:Y:S01]  /*10ef0*/  ULDC.64 UR10, c[0x0][UR19+0x210] ;  /* 0x00008400130a7abb */ /* 0x000fe20008000a00 */
[----:B------:R-:W-:Y:S01]  /*10f00*/  UIADD3.X UR9, UR9, UR20, UR14, UP0, UP2 ;  /* 0x0000001409097290 */ /* 0x000fe200087e440e */
[----:B------:R-:W-:Y:S01]  /*10f10*/  IMAD R7, R9, UR11, RZ ;  /* 0x0000000b09077c24 */ /* 0x000fe2000f8e02ff */
[----:B------:R-:W-:Y:S01]  /*10f20*/  ULDC.64 UR12, c[0x0][0xba8] ;  /* 0x0002ea00000c7ab9 */ /* 0x000fe20000000a00 */
[----:B------:R-:W-:Y:S01]  /*10f30*/  @!UP1 ULDC UR12, c[0x0][0xb50] ;  /* 0x0002d400000c9ab9 */ /* 0x000fe20000000800 */
[----:B------:R-:W-:Y:S01]  /*10f40*/  @!UP1 ULDC UR13, c[0x0][0xb54] ;  /* 0x0002d500000d9ab9 */ /* 0x000fe20000000800 */
[----:B------:R-:W-:Y:S01]  /*10f50*/  IMAD R7, R6, UR10, R7 ;  /* 0x0000000a06077c24 */ /* 0x000fe2000f8e0207 */
[----:B------:R-:W-:-:S03]  /*10f60*/  IADD3.X R5, R5, UR9, R8, P2, P3 ;  /* 0x0000000905057c10 */ /* 0x000fc600097e6408 */
[----:B------:R-:W-:-:S04]  /*10f70*/  IMAD.WIDE.U32 R4, R9, UR10, R4 ;  /* 0x0000000a09047c25 */ /* 0x000fc8000f8e0004 */
[----:B------:R-:W-:Y:S01]  /*10f80*/  IMAD.IADD R5, R5, 0x1, R7 ;  /* 0x0000000105057824 */ /* 0x000fe200078e0207 */
[----:B------:R-:W-:-:S04]  /*10f90*/  LEA R8, P2, R4, UR12, 0x2 ;  /* 0x0000000c04087c11 */ /* 0x000fc8000f8410ff */
[----:B------:R-:W-:Y:S01]  /*10fa0*/  LEA.HI.X R10, R4, UR13, R5, 0x2, P2 ;  /* 0x0000000d040a7c11 */ /* 0x000fe200090f1405 */
[----:B------:R-:W-:Y:S08]  /*10fb0*/  @P4 BRA `(.L_x_1414) ;  /* 0x0000000000104947 */ /* 0x000ff00003800000 */
[----:B------:R-:W-:Y:S05]  /*10fc0*/  @!P0 BRA `(.L_x_1414) ;  /* 0x00000000000c8947 */ /* 0x000fea0003800000 */
[----:B------:R-:W2:Y:S04]  /*10fd0*/  LDG.E R5, desc[UR36][R28.64] ;  /* 0x000000241c057981 */ /* 0x000ea8000c1e1900 */
[----:B-----5:R-:W2:Y:S02]  /*10fe0*/  LDG.E R44, desc[UR36][R28.64+0x4] ;  /* 0x000004241c2c7981 */ /* 0x020ea4000c1e1900 */
[----:B--2---:R-:W-:-:S07]  /*10ff0*/  IMAD.IADD R44, R44, 0x1, -R5 ;  /* 0x000000012c2c7824 */ /* 0x004fce00078e0a05 */
.L_x_1414:
[----:B------:R-:W-:Y:S01]  /*11000*/  SHFL.IDX PT, R4, R8, RZ, 0x1c1f ;  /* 0x001c1fff08047589 */ /* 0x000fe200000e0000 */
[----:B------:R-:W-:Y:S01]  /*11010*/  VIADD R11, R218, UR47 ;  /* 0x0000002fda0b7c36 */ /* 0x000fe20008000000 */
[----:B------:R-:W-:Y:S01]  /*11020*/  LOP3.LUT P0, RZ, R200, 0x3, RZ, 0xc0, !PT ;  /* 0x00000003c8ff7812 */ /* 0x000fe2000780c0ff */
[----:B-----5:R-:W-:Y:S01]  /*11030*/  IMAD R44, R44, R45, RZ ;  /* 0x0000002d2c2c7224 */ /* 0x020fe200078e02ff */
[----:B------:R-:W0:Y:S01]  /*11040*/  SHFL.IDX PT, R5, R10, RZ, 0x1c1f ;  /* 0x001c1fff0a057589 */ /* 0x000e2200000e0000 */
[C---:B------:R-:W-:Y:S01]  /*11050*/  VIADD R9, R11.reuse, 0x8 ;  /* 0x000000080b097836 */ /* 0x040fe20000000000 */
[----:B------:R-:W-:Y:S02]  /*11060*/  PLOP3.LUT P3, PT, PT, PT, UP1, 0x80, 0x0 ;  /* 0x000000000000781c */ /* 0x000fe40003f6f018 */
[----:B------:R-:W-:Y:S01]  /*11070*/  SHFL.IDX PT, R6, R8, 0x1, 0x1c1f ;  /* 0x003c1f0008067f89 */ /* 0x000fe200000e0000 */
[-C--:B------:R-:W-:Y:S02]  /*11080*/  ISETP.GE.OR P2, PT, R11, R44.reuse, P0 ;  /* 0x0000002c0b00720c */ /* 0x080fe40000746670 */
[-C--:B------:R-:W-:Y:S01]  /*11090*/  ISETP.GE.OR P0, PT, R9, R44.reuse, P0 ;  /* 0x0000002c0900720c */ /* 0x080fe20000706670 */
[----:B------:R-:W1:Y:S10]  /*110a0*/  SHFL.IDX PT, R7, R10, 0x1, 0x1c1f ;  /* 0x003c1f000a077f89 */ /* 0x000e7400000e0000 */
[----:B0-----:R0:W-:Y:S01]  /*110b0*/  @!P2 ST.E desc[UR36][R4.64], R20 ;  /* 0x000000140400a985 */ /* 0x0011e2000c101924 */
[----:B------:R-:W-:-:S03]  /*110c0*/  ISETP.GE.AND P2, PT, R11, R44, PT ;  /* 0x0000002c0b00720c */ /* 0x000fc60003f46270 */
[----:B-1----:R0:W-:Y:S01]  /*110d0*/  @!P0 ST.E desc[UR36][R6.64], R0 ;  /* 0x0000000006008985 */ /* 0x0021e2000c101924 */
[----:B------:R-:W-:Y:S01]  /*110e0*/  ISETP.GE.AND P0, PT, R9, R44, PT ;  /* 0x0000002c0900720c */ /* 0x000fe20003f06270 */
[----:B------:R-:W-:-:S12]  /*110f0*/  @P3 BRA `(.L_x_1415) ;  /* 0x00000008008c3947 */ /* 0x000fd80003800000 */
[----:B------:R-:W-:Y:S01]  /*11100*/  IMAD R3, R198, 0x40, R18 ;  /* 0x00000040c6037824 */ /* 0x000fe200078e0212 */
[----:B------:R-:W-:Y:S01]  /*11110*/  ULDC.64 UR12, c[0x0][0xaa0] ;  /* 0x0002a800000c7ab9 */ /* 0x000fe20000000a00 */
[----:B------:R-:W1:Y:S02]  /*11120*/  @P1 LDC R49, c[0x0][0xbf0] ;  /* 0x0002fc00ff311b82 */ /* 0x000e640000000800 */
[----:B------:R-:W-:-:S03]  /*11130*/  IMAD.WIDE R32, R3, 0x2, R32 ;  /* 0x0000000203207825 */ /* 0x000fc600078e0220 */
[C---:B------:R-:W-:Y:S01]  /*11140*/  IADD3 R9, P6, R32.reuse, 0x1000, RZ ;  /* 0x0000100020097810 */ /* 0x040fe20007fde0ff */
[----:B------:R-:W-:Y:S01]  /*11150*/  UIMAD UR9, UR14, UR12, URZ ;  /* 0x0000000c0e0972a4 */ /* 0x000fe2000f8e023f */
[C---:B------:R-:W-:Y:S02]  /*11160*/  IADD3 R13, P5, R32.reuse, 0x2000, RZ ;  /* 0x00002000200d7810 */ /* 0x040fe40007fbe0ff */
[----:B------:R-:W-:Y:S01]  /*11170*/  LOP3.LUT R8, R9, 0x380, RZ, 0xc0, !PT ;  /* 0x0000038009087812 */ /* 0x000fe200078ec0ff */
[----:B------:R-:W-:Y:S01]  /*11180*/  UIMAD.WIDE.U32 UR10, UR4, UR12, URZ ;  /* 0x0000000c040a72a5 */ /* 0x000fe2000f8e003f */
[----:B------:R-:W-:Y:S02]  /*11190*/  IADD3 R25, P4, R32, 0x3000, RZ ;  /* 0x0000300020197810 */ /* 0x000fe40007f9e0ff */
[----:B------:R-:W-:Y:S01]  /*111a0*/  SHF.R.U64 R8, R8, 0x3, RZ ;  /* 0x0000000308087819 */ /* 0x000fe200000012ff */
[----:B------:R-:W-:Y:S01]  /*111b0*/  UIMAD UR9, UR4, UR13, UR9 ;  /* 0x0000000d040972a4 */ /* 0x000fe2000f8e0209 */
[----:B------:R-:W-:-:S02]  /*111c0*/  IADD3 R29, P3, R32, 0x4000, RZ ;  /* 0x00004000201d7810 */ /* 0x000fc40007f7e0ff */
[----:B------:R-:W-:Y:S01]  /*111d0*/  LOP3.LUT R8, R8, R9, RZ, 0x3c, !PT ;  /* 0x0000000908087212 */ /* 0x000fe200078e3cff */
[--C-:B------:R-:W-:Y:S01]  /*111e0*/  IMAD.X R9, RZ, RZ, R33.reuse, P6 ;  /* 0x000000ffff097224 */ /* 0x100fe200030e0621 */
[C---:B------:R-:W-:Y:S01]  /*111f0*/  IADD3 R3, P6, R32.reuse, 0x7000, RZ ;  /* 0x0000700020037810 */ /* 0x040fe20007fde0ff */
[----:B------:R-:W-:Y:S01]  /*11200*/  UIADD3 UR11, UR11, UR9, URZ ;  /* 0x000000090b0b7290 */ /* 0x000fe2000fffe03f */
[C---:B------:R-:W-:Y:S01]  /*11210*/  IADD3 R35, P2, R32.reuse, 0x5000, RZ ;  /* 0x0000500020237810 */ /* 0x040fe20007f5e0ff */
[----:B------:R-:W-:Y:S01]  /*11220*/  ULDC.64 UR12, c[0x0][0xae8] ;  /* 0x0002ba00000c7ab9 */ /* 0x000fe20000000a00 */
[----:B0-----:R-:W-:Y:S01]  /*11230*/  LOP3.LUT R0, R3, 0x380, RZ, 0xc0, !PT ;  /* 0x0000038003007812 */ /* 0x001fe200078ec0ff */
[----:B------:R-:W-:Y:S01]  /*11240*/  USHF.R.S32.HI UR4, URZ, 0x1f, UR8 ;  /* 0x0000001f3f047899 */ /* 0x000fe20008011408 */
[----:B------:R-:W-:Y:S01]  /*11250*/  IADD3 R37, P0, R32, 0x6000, RZ ;  /* 0x0000600020257810 */ /* 0x000fe20007f1e0ff */
[----:B------:R-:W-:Y:S01]  /*11260*/  IMAD.X R41, RZ, RZ, R33, P6 ;  /* 0x000000ffff297224 */ /* 0x000fe200030e0621 */
[----:B------:R-:W-:Y:S01]  /*11270*/  SHF.R.U64 R0, R0, 0x3, RZ ;  /* 0x0000000300007819 */ /* 0x000fe200000012ff */
[----:B------:R-:W-:Y:S01]  /*11280*/  UIMAD.WIDE.U32 UR10, UR56, UR12, UR10 ;  /* 0x0000000c380a72a5 */ /* 0x000fe2000f8e000a */
[----:B------:R-:W-:Y:S01]  /*11290*/  LOP3.LUT R12, R13, 0x380, RZ, 0xc0, !PT ;  /* 0x000003800d0c7812 */ /* 0x000fe200078ec0ff */
[----:B------:R-:W5:Y:S01]  /*112a0*/  LD.E.128 R8, desc[UR36][R8.64] ;  /* 0x0000002408087980 */ /* 0x000f62000c101d00 */
[----:B------:R-:W-:-:S02]  /*112b0*/  LOP3.LUT R40, R0, R3, RZ, 0x3c, !PT ;  /* 0x0000000300287212 */ /* 0x000fc400078e3cff */
[----:B------:R-:W0:Y:S01]  /*112c0*/  @P1 LDC R3, c[0x0][0xbec] ;  /* 0x0002fb00ff031b82 */ /* 0x000e220000000800 */
[----:B------:R-:W-:Y:S01]  /*112d0*/  IMAD R0, R22, 0x20, R198 ;  /* 0x0000002016007824 */ /* 0x000fe200078e02c6 */
[----:B------:R-:W-:Y:S01]  /*112e0*/  UIMAD UR11, UR56, UR13, UR11 ;  /* 0x0000000d380b72a4 */ /* 0x000fe2000f8e020b */
[----:B------:R-:W-:Y:S01]  /*112f0*/  LOP3.LUT R24, R25, 0x380, RZ, 0xc0, !PT ;  /* 0x0000038019187812 */ /* 0x000fe200078ec0ff */
[----:B------:R-:W5:Y:S01]  /*11300*/  LD.E.128 R40, desc[UR36][R40.64] ;  /* 0x0000002428287980 */ /* 0x000f62000c101d00 */
[----:B------:R-:W-:Y:S01]  /*11310*/  VIADD R46, R0, UR47 ;  /* 0x0000002f002e7c36 */ /* 0x000fe20008000000 */
[----:B------:R-:W-:Y:S01]  /*11320*/  ULDC.64 UR12, c[0x0][0xaf0] ;  /* 0x0002bc00000c7ab9 */ /* 0x000fe20000000a00 */
[----:B------:R-:W-:Y:S01]  /*11330*/  LOP3.LUT R28, R29, 0x380, RZ, 0xc0, !PT ;  /* 0x000003801d1c7812 */ /* 0x000fe200078ec0ff */
[----:B------:R-:W-:Y:S01]  /*11340*/  UIMAD UR4, UR4, UR12, URZ ;  /* 0x0000000c040472a4 */ /* 0x000fe2000f8e023f */
[----:B------:R-:W-:Y:S02]  /*11350*/  LOP3.LUT R34, R35, 0x380, RZ, 0xc0, !PT ;  /* 0x0000038023227812 */ /* 0x000fe400078ec0ff */
[----:B------:R-:W-:-:S02]  /*11360*/  LOP3.LUT R36, R37, 0x380, RZ, 0xc0, !PT ;  /* 0x0000038025247812 */ /* 0x000fc400078ec0ff */
[----:B------:R-:W-:Y:S01]  /*11370*/  LOP3.LUT R5, R32, 0x380, RZ, 0xc0, !PT ;  /* 0x0000038020057812 */ /* 0x000fe200078ec0ff */
[----:B------:R-:W-:Y:S01]  /*11380*/  IMAD.MOV.U32 R47, RZ, RZ, R46 ;  /* 0x000000ffff2f7224 */ /* 0x000fe200078e002e */
[----:B------:R-:W-:Y:S01]  /*11390*/  SHF.R.U64 R12, R12, 0x3, RZ ;  /* 0x000000030c0c7819 */ /* 0x000fe200000012ff */
[----:B------:R-:W-:Y:S01]  /*113a0*/  UIMAD UR4, UR8, UR13, UR4 ;  /* 0x0000000d080472a4 */ /* 0x000fe2000f8e0204 */
[----:B------:R-:W-:Y:S01]  /*113b0*/  SHF.R.U64 R24, R24, 0x3, RZ ;  /* 0x0000000318187819 */ /* 0x000fe200000012ff */
[----:B------:R-:W-:Y:S01]  /*113c0*/  UIMAD.WIDE.U32 UR8, UR8, UR12, UR10 ;  /* 0x0000000c080872a5 */ /* 0x000fe2000f8e000a */
[----:B------:R-:W-:Y:S02]  /*113d0*/  SHF.R.U64 R28, R28, 0x3, RZ ;  /* 0x000000031c1c7819 */ /* 0x000fe400000012ff */
[----:B------:R-:W-:Y:S02]  /*113e0*/  SHF.R.U64 R34, R34, 0x3, RZ ;  /* 0x0000000322227819 */ /* 0x000fe400000012ff */
[----:B------:R-:W-:Y:S01]  /*113f0*/  SHF.R.U64 R36, R36, 0x3, RZ ;  /* 0x0000000324247819 */ /* 0x000fe200000012ff */
[----:B0-----:R-:W-:Y:S01]  /*11400*/  @P1 IMAD.HI.U32 R0, R46, R3, RZ ;  /* 0x000000032e001227 */ /* 0x001fe200078e00ff */
[----:B------:R-:W-:Y:S01]  /*11410*/  SHF.R.U64 R5, R5, 0x3, RZ ;  /* 0x0000000305057819 */ /* 0x000fe200000012ff */
[----:B------:R-:W-:Y:S01]  /*11420*/  UIADD3 UR4, UR9, UR4, URZ ;  /* 0x0000000409047290 */ /* 0x000fe2000fffe03f */
[----:B------:R-:W-:Y:S01]  /*11430*/  LOP3.LUT R12, R12, R13, RZ, 0x3c, !PT ;  /* 0x0000000d0c0c7212 */ /* 0x000fe200078e3cff */
[--C-:B------:R-:W-:Y:S01]  /*11440*/  IMAD.X R13, RZ, RZ, R33.reuse, P5 ;  /* 0x000000ffff0d7224 */ /* 0x100fe200028e0621 */
[----:B-1----:R-:W-:Y:S01]  /*11450*/  @P1 SHF.R.U32.HI R47, RZ, R49, R0 ;  /* 0x00000031ff2f1219 */ /* 0x002fe20000011600 */
[----:B------:R-:W-:Y:S01]  /*11460*/  ULDC.64 UR10, c[0x0][0xae0] ;  /* 0x0002b800000a7ab9 */ /* 0x000fe20000000a00 */
[----:B------:R-:W-:Y:S01]  /*11470*/  LOP3.LUT R24, R24, R25, RZ, 0x3c, !PT ;  /* 0x0000001918187212 */ /* 0x000fe200078e3cff */
[--C-:B------:R-:W-:Y:S01]  /*11480*/  IMAD.X R25, RZ, RZ, R33.reuse, P4 ;  /* 0x000000ffff197224 */ /* 0x100fe200020e0621 */
[----:B------:R-:W-:Y:S01]  /*11490*/  LOP3.LUT R28, R28, R29, RZ, 0x3c, !PT ;  /* 0x0000001d1c1c7212 */ /* 0x000fe200078e3cff */
[--C-:B------:R-:W-:Y:S01]  /*114a0*/  IMAD.X R29, RZ, RZ, R33.reuse, P3 ;  /* 0x000000ffff1d7224 */ /* 0x100fe200018e0621 */
[----:B------:R-:W-:Y:S01]  /*114b0*/  LOP3.LUT R34, R34, R35, RZ, 0x3c, !PT ;  /* 0x0000002322227212 */ /* 0x000fe200078e3cff */
[--C-:B------:R-:W-:Y:S01]  /*114c0*/  IMAD.X R35, RZ, RZ, R33.reuse, P2 ;  /* 0x000000ffff237224 */ /* 0x100fe200010e0621 */
[----:B------:R-:W-:Y:S01]  /*114d0*/  LOP3.LUT R36, R36, R37, RZ, 0x3c, !PT ;  /* 0x0000002524247212 */ /* 0x000fe200078e3cff */
[--C-:B------:R-:W-:Y:S01]  /*114e0*/  IMAD.X R37, RZ, RZ, R33.reuse, P0 ;  /* 0x000000ffff257224 */ /* 0x100fe200000e0621 */
[----:B------:R-:W-:Y:S01]  /*114f0*/  LOP3.LUT R4, R5, R32, RZ, 0x3c, !PT ;  /* 0x0000002005047212 */ /* 0x000fe200078e3cff */
[----:B------:R-:W-:Y:S01]  /*11500*/  IMAD.MOV.U32 R5, RZ, RZ, R33 ;  /* 0x000000ffff057224 */ /* 0x000fe200078e0021 */
[--C-:B------:R-:W-:Y:S01]  /*11510*/  SHF.R.S32.HI R0, RZ, 0x1f, R47.reuse ;  /* 0x0000001fff007819 */ /* 0x100fe2000001142f */
[----:B------:R-:W-:Y:S01]  /*11520*/  IMAD.MOV R20, RZ, RZ, -R47 ;  /* 0x000000ffff147224 */ /* 0x000fe200078e0a2f */
[----:B------:R-:W5:Y:S01]  /*11530*/  LD.E.128 R12, desc[UR36][R12.64] ;  /* 0x000000240c0c7980 */ /* 0x000f62000c101d00 */
[----:B------:R-:W-:-:S02]  /*11540*/  IMAD.U32 R3, RZ, RZ, UR9 ;  /* 0x00000009ff037e24 */ /* 0x000fc4000f8e00ff */
[----:B------:R-:W-:Y:S01]  /*11550*/  IMAD R0, R0, UR10, RZ ;  /* 0x0000000a00007c24 */ /* 0x000fe2000f8e02ff */
[----:B------:R-:W5:Y:S01]  /*11560*/  LD.E.128 R4, desc[UR36][R4.64] ;  /* 0x0000002404047980 */ /* 0x000f62000c101d00 */
[----:B------:R-:W-:Y:S02]  /*11570*/  IMAD R45, R45, R20, R46 ;  /* 0x000000142d2d7224 */ /* 0x000fe400078e022e */
[----:B------:R-:W-:Y:S01]  /*11580*/  IMAD.U32 R2, RZ, RZ, UR8 ;  /* 0x00000008ff027e24 */ /* 0x000fe2000f8e00ff */
[----:B------:R-:W5:Y:S01]  /*11590*/  LD.E.128 R24, desc[UR36][R24.64] ;  /* 0x0000002418187980 */ /* 0x000f62000c101d00 */
[----:B------:R-:W-:Y:S01]  /*115a0*/  IMAD.U32 R3, RZ, RZ, UR4 ;  /* 0x00000004ff037e24 */ /* 0x000fe2000f8e00ff */
[----:B------:R-:W-:Y:S02]  /*115b0*/  ULDC.64 UR8, c[0x0][0xad8] ;  /* 0x0002b60000087ab9 */ /* 0x000fe40000000a00 */
[----:B------:R-:W5:Y:S01]  /*115c0*/  LD.E.128 R28, desc[UR36][R28.64] ;  /* 0x000000241c1c7980 */ /* 0x000f62000c101d00 */
[----:B------:R-:W-:-:S03]  /*115d0*/  IMAD R49, R47, UR11, R0 ;  /* 0x0000000b2f317c24 */ /* 0x000fc6000f8e0200 */
[----:B------:R-:W5:Y:S01]  /*115e0*/  LD.E.128 R32, desc[UR36][R34.64] ;  /* 0x0000002422207980 */ /* 0x000f62000c101d00 */
[----:B------:R-:W-:-:S03]  /*115f0*/  SHF.R.S32.HI R0, RZ, 0x1f, R45 ;  /* 0x0000001fff007819 */ /* 0x000fc6000001142d */
[----:B------:R-:W5:Y:S01]  /*11600*/  LD.E.128 R36, desc[UR36][R36.64] ;  /* 0x0000002424247980 */ /* 0x000f62000c101d00 */
[----:B------:R-:W-:Y:S01]  /*11610*/  IMAD.WIDE.U32 R2, R47, UR10, R2 ;  /* 0x0000000a2f027c25 */ /* 0x000fe2000f8e0002 */
[----:B------:R-:W-:Y:S01]  /*11620*/  @!PT LDS RZ, [RZ] ;  /* 0x00000000fffff984 */ /* 0x000fe20000000800 */
[----:B------:R-:W-:Y:S01]  /*11630*/  @!PT LDS RZ, [RZ] ;  /* 0x00000000fffff984 */ /* 0x000fe20000000800 */
[----:B------:R-:W-:Y:S01]  /*11640*/  @!PT LDS RZ, [RZ] ;  /* 0x00000000fffff984 */ /* 0x000fe20000000800 */
[----:B------:R-:W-:Y:S01]  /*11650*/  @!PT LDS RZ, [RZ] ;  /* 0x00000000fffff984 */ /* 0x000fe20000000800 */
[----:B------:R0:W-:Y:S06]  /*11660*/  MEMBAR.ALL.CTA ;  /* 0x0000000000007992 */ /* 0x0001ec0000008000 */
[----:B0-----:R-:W0:Y:S01]  /*11670*/  FENCE.VIEW.ASYNC.S ;  /* 0x00000000000073c6 */ /* 0x001e220000000000 */
[----:B------:R-:W-:Y:S02]  /*11680*/  IMAD.IADD R3, R3, 0x1, R49 ;  /* 0x0000000103037824 */ /* 0x000fe400078e0231 */
[----:B------:R-:W-:-:S02]  /*11690*/  IMAD R0, R0, UR8, RZ ;  /* 0x0000000800007c24 */ /* 0x000fc4000f8e02ff */
[----:B------:R-:W-:Y:S02]  /*116a0*/  VIADD R51, R198, UR47 ;  /* 0x0000002fc6337c36 */ /* 0x000fe40008000000 */
[C---:B------:R-:W-:Y:S02]  /*116b0*/  IMAD R49, R45.reuse, UR9, R0 ;  /* 0x000000092d317c24 */ /* 0x040fe4000f8e0200 */
[----:B------:R-:W-:Y:S01]  /*116c0*/  IMAD.WIDE.U32 R2, R45, UR8, R2 ;  /* 0x000000082d027c25 */ /* 0x000fe2000f8e0002 */
[----:B------:R-:W-:Y:S01]  /*116d0*/  ISETP.GE.AND P2, PT, R51, R44, PT ;  /* 0x0000002c3300720c */ /* 0x000fe20003f46270 */
[----:B------:R-:W-:Y:S02]  /*116e0*/  ULDC.64 UR8, c[0x0][0xa80] ;  /* 0x0002a00000087ab9 */ /* 0x000fe40000000a00 */
[----:B------:R-:W-:Y:S02]  /*116f0*/  VIADD R21, R21, 0x28820 ;  /* 0x0002882015157836 */ /* 0x000fe40000000000 */
[----:B------:R-:W-:Y:S01]  /*11700*/  VIADD R45, R51, 0x40 ;  /* 0x00000040332d7836 */ /* 0x000fe20000000000 */
[----:B------:R-:W-:Y:S01]  /*11710*/  LEA R0, P3, R2, UR8, 0x1 ;  /* 0x0000000802007c11 */ /* 0x000fe2000f8608ff */
[----:B------:R-:W-:Y:S01]  /*11720*/  IMAD.IADD R3, R3, 0x1, R49 ;  /* 0x0000000103037824 */ /* 0x000fe200078e0231 */
[----:B------:R-:W-:-:S02]  /*11730*/  PRMT R21, RZ, 0x654, R21 ;  /* 0x00000654ff157816 */ /* 0x000fc40000000015 */
[-C--:B------:R-:W-:Y:S02]  /*11740*/  ISETP.GE.AND P1, PT, R45, R44.reuse, PT ;  /* 0x0000002c2d00720c */ /* 0x080fe40003f26270 */
[----:B------:R-:W-:Y:S01]  /*11750*/  LEA.HI.X R45, R2, UR9, R3, 0x1, P3 ;  /* 0x00000009022d7c11 */ /* 0x000fe200098f0c03 */
[----:B------:R-:W-:Y:S01]  /*11760*/  VIADD R47, R51, 0x20 ;  /* 0x00000020332f7836 */ /* 0x000fe20000000000 */
[----:B0-----:R0:W-:Y:S01]  /*11770*/  SYNCS.ARRIVE.TRANS64.RED.A1T0 RZ, [R21+URZ], RZ ;  /* 0x000000ff15ff79a7 */ /* 0x0011e2000810043f */
[----:B------:R1:W2:Y:S01]  /*11780*/  SHFL.IDX PT, R20, R0, RZ, 0x181f ;  /* 0x00181fff00147589 */ /* 0x0002a200000e0000 */
[----:B------:R-:W-:Y:S02]  /*11790*/  BSSY B1, `(.L_x_1416) ;  /* 0x000000d000017945 */ /* 0x000fe40003800000 */
[----:B------:R-:W-:Y:S01]  /*117a0*/  ISETP.GE.AND P0, PT, R47, R44, PT ;  /* 0x0000002c2f00720c */ /* 0x000fe20003f06270 */
[----:B0-----:R1:W0:Y:S01]  /*117b0*/  SHFL.IDX PT, R21, R45, RZ, 0x181f ;  /* 0x00181fff2d157589 */ /* 0x00122200000e0000 */
[----:B------:R-:W-:Y:S11]  /*117c0*/  @P2 BRA `(.L_x_1417) ;  /* 0x0000000000242947 */ /* 0x000ff60003800000 */
[----:B------:R-:W-:Y:S02]  /*117d0*/  ULDC UR4, c[0x0][0xac8] ;  /* 0x0002b20000047ab9 */ /* 0x000fe40000000800 */
[----:B------:R-:W-:Y:S02]  /*117e0*/  ISETP.GE.AND P2, PT, R18, UR4, PT ;  /* 0x0000000412007c0c */ /* 0x000fe4000bf46270 */
[----:B------:R-:W-:-:S11]  /*117f0*/  ISETP.GE.AND P3, PT, R19, UR4, PT ;  /* 0x0000000413007c0c */ /* 0x000fd6000bf66270 */
[CC--:B--2---:R-:W-:Y:S02]  /*11800*/  @!P2 LEA R2, P4, R18.reuse, R20.reuse, 0x1 ;  /* 0x000000141202a211 */ /* 0x0c4fe400078808ff */
[C---:B------:R-:W-:Y:S02]  /*11810*/  @!P3 LEA R20, P5, R19.reuse, R20, 0x1 ;  /* 0x000000141314b211 */ /* 0x040fe400078a08ff */
[-C--:B0-----:R-:W-:Y:S02]  /*11820*/  @!P2 LEA.HI.X R3, R18, R21.reuse, R222, 0x1, P4 ;  /* 0x000000151203a211 */ /* 0x081fe400020f0cde */
[----:B------:R-:W-:-:S03]  /*11830*/  @!P3 LEA.HI.X R21, R19, R21, R221, 0x1, P5 ;  /* 0x000000151315b211 */ /* 0x000fc600028f0cdd */
[----:B-----5:R3:W-:Y:S04]  /*11840*/  @!P2 ST.E.128 desc[UR36][R2.64], R4 ;  /* 0x000000040200a985 */ /* 0x0207e8000c101d24 */
[----:B------:R3:W-:Y:S02]  /*11850*/  @!P3 ST.E.128 desc[UR36][R20.64], R28 ;  /* 0x0000001c1400b985 */ /* 0x0007e4000c101d24 */
.L_x_1417:
[----:B------:R-:W-:Y:S05]  /*11860*/  BSYNC B1 ;  /* 0x0000000000017941 */ /* 0x000fea0003800000 */
.L_x_1416:
[----:B---3-5:R3:W4:Y:S01]  /*11870*/  SHFL.IDX PT, R5, R45, 0x1, 0x181f ;  /* 0x00381f002d057f89 */ /* 0x02872200000e0000 */
[----:B------:R-:W-:Y:S03]  /*11880*/  BSSY B1, `(.L_x_1418) ;  /* 0x000000c000017945 */ /* 0x000fe60003800000 */
[----:B------:R3:W0:Y:S01]  /*11890*/  SHFL.IDX PT, R4, R0, 0x1, 0x181f ;  /* 0x00381f0000047f89 */ /* 0x00062200000e0000 */
[----:B------:R-:W-:Y:S05]  /*118a0*/  @P0 BRA `(.L_x_1419) ;  /* 0x0000000000240947 */ /* 0x000fea0003800000 */
[----:B------:R-:W-:Y:S02]  /*118b0*/  ULDC UR4, c[0x0][0xac8] ;  /* 0x0002b20000047ab9 */ /* 0x000fe40000000800 */
[----:B------:R-:W-:Y:S02]  /*118c0*/  ISETP.GE.AND P3, PT, R18, UR4, PT ;  /* 0x0000000412007c0c */ /* 0x000fe4000bf66270 */
[----:B------:R-:W-:-:S11]  /*118d0*/  ISETP.GE.AND P4, PT, R19, UR4, PT ;  /* 0x0000000413007c0c */ /* 0x000fd6000bf86270 */
[CC--:B0-----:R-:W-:Y:S02]  /*118e0*/  @!P3 LEA R2, P0, R18.reuse, R4.reuse, 0x1 ;  /* 0x000000041202b211 */ /* 0x0c1fe400078008ff */
[C---:B------:R-:W-:Y:S02]  /*118f0*/  @!P4 LEA R4, P2, R19.reuse, R4, 0x1 ;  /* 0x000000041304c211 */ /* 0x040fe400078408ff */
[-C--:B----4-:R-:W-:Y:S02]  /*11900*/  @!P3 LEA.HI.X R3, R18, R5.reuse, R222, 0x1, P0 ;  /* 0x000000051203b211 */ /* 0x090fe400000f0cde */
[----:B------:R-:W-:-:S03]  /*11910*/  @!P4 LEA.HI.X R5, R19, R5, R221, 0x1, P2 ;  /* 0x000000051305c211 */ /* 0x000fc600010f0cdd */
[----:B------:R0:W-:Y:S04]  /*11920*/  @!P3 ST.E.128 desc[UR36][R2.64], R8 ;  /* 0x000000080200b985 */ /* 0x0001e8000c101d24 */
[----:B------:R0:W-:Y:S02]  /*11930*/  @!P4 ST.E.128 desc[UR36][R4.64], R32 ;  /* 0x000000200400c985 */ /* 0x0001e4000c101d24 */
.L_x_1419:
[----:B------:R-:W-:Y:S05]  /*11940*/  BSYNC B1 ;  /* 0x0000000000017941 */ /* 0x000fea0003800000 */
.L_x_1418:
[----:B0---4-:R0:W4:Y:S01]  /*11950*/  SHFL.IDX PT, R5, R45, 0x2, 0x181f ;  /* 0x00581f002d057f89 */ /* 0x01112200000e0000 */
        /* <DEDUP_REMOVED lines=12> */
.L_x_1421:
[----:B------:R-:W-:Y:S05]  /*11a20*/  BSYNC B1 ;  /* 0x0000000000017941 */ /* 0x000fea0003800000 */
.L_x_1420:
[----:B0-----:R-:W-:Y:S01]  /*11a30*/  VIADD R3, R51, 0x60 ;  /* 0x0000006033037836 */ /* 0x001fe20000000000 */
[----:B-1-3--:R-:W0:Y:S04]  /*11a40*/  SHFL.IDX PT, R45, R45, 0x3, 0x181f ;  /* 0x00781f002d2d7f89 */ /* 0x00ae2800000e0000 */
[----:B------:R-:W-:Y:S01]  /*11a50*/  ISETP.GE.AND P0, PT, R3, R44, PT ;  /* 0x0000002c0300720c */ /* 0x000fe20003f06270 */
[----:B------:R-:W1:-:S12]  /*11a60*/  SHFL.IDX PT, R0, R0, 0x3, 0x181f ;  /* 0x00781f0000007f89 */ /* 0x000e5800000e0000 */
[----:B------:R-:W-:Y:S05]  /*11a70*/  @P0 BRA `(.L_x_1422) ;  /* 0x0000001800280947 */ /* 0x000fea0003800000 */
[----:B------:R-:W-:Y:S02]  /*11a80*/  ULDC UR4, c[0x0][0xac8] ;  /* 0x0002b20000047ab9 */ /* 0x000fe40000000800 */
[----:B------:R-:W-:-:S13]  /*11a90*/  ISETP.GE.AND P1, PT, R18, UR4, PT ;  /* 0x0000000412007c0c */ /* 0x000fda000bf26270 */
[----:B-1----:R-:W-:-:S04]  /*11aa0*/  @!P1 LEA R2, P0, R18, R0, 0x1 ;  /* 0x0000000012029211 */ /* 0x002fc800078008ff */
[----:B0-----:R-:W-:Y:S02]  /*11ab0*/  @!P1 LEA.HI.X R3, R18, R45, R222, 0x1, P0 ;  /* 0x0000002d12039211 */ /* 0x001fe400000f0cde */
[----:B------:R-:W-:-:S03]  /*11ac0*/  ISETP.GE.AND P0, PT, R19, UR4, PT ;  /* 0x0000000413007c0c */ /* 0x000fc6000bf06270 */
[----:B------:R3:W-:Y:S10]  /*11ad0*/  @!P1 ST.E.128 desc[UR36][R2.64], R24 ;  /* 0x0000001802009985 */ /* 0x0007f4000c101d24 */
[----:B------:R-:W-:Y:S05]  /*11ae0*/  @P0 BRA `(.L_x_1422) ;  /* 0x00000018000c0947 */ /* 0x000fea0003800000 */
[----:B---3--:R-:W-:-:S04]  /*11af0*/  LEA R2, P0, R19, R0, 0x1 ;  /* 0x0000000013027211 */ /* 0x008fc800078008ff */
[----:B------:R-:W-:-:S05]  /*11b00*/  LEA.HI.X R3, R19, R45, R221, 0x1, P0 ;  /* 0x0000002d13037211 */ /* 0x000fca00000f0cdd */
[----:B------:R0:W-:Y:S01]  /*11b10*/  ST.E.128 desc[UR36][R2.64], R40 ;  /* 0x0000002802007985 */ /* 0x0001e2000c101d24 */
[----:B------:R-:W-:Y:S05]  /*11b20*/  BRA `(.L_x_1422) ;  /* 0x0000001400fc7947 */ /* 0x000fea0003800000 */
.L_x_1415:
[----:B------:R-:W-:Y:S01]  /*11b30*/  ULDC.64 UR12, c[0x0][0xb08] ;  /* 0x0002c200000c7ab9 */ /* 0x000fe20000000a00 */
[----:B0-----:R-:W0:Y:S01]  /*11b40*/  @P1 LDC R0, c[0x0][0xbec] ;  /* 0x0002fb00ff001b82 */ /* 0x001e220000000800 */
[----:B------:R-:W-:Y:S01]  /*11b50*/  UIMAD UR9, UR14, UR12, URZ ;  /* 0x0000000c0e0972a4 */ /* 0x000fe2000f8e023f */
[----:B------:R-:W-:Y:S01]  /*11b60*/  IMAD.MOV.U32 R7, RZ, RZ, R13 ;  /* 0x000000ffff077224 */ /* 0x000fe200078e000d */
[----:B------:R-:W-:Y:S01]  /*11b70*/  UIMAD.WIDE.U32 UR10, UR4, UR12, URZ ;  /* 0x0000000c040a72a5 */ /* 0x000fe2000f8e003f */
[----:B------:R-:W-:Y:S01]  /*11b80*/  VIADD R21, R21, 0x28820 ;  /* 0x0002882015157836 */ /* 0x000fe20000000000 */
[----:B------:R-:W-:Y:S01]  /*11b90*/  UIMAD UR9, UR4, UR13, UR9 ;  /* 0x0000000d040972a4 */ /* 0x000fe2000f8e0209 */
[----:B------:R-:W-:Y:S01]  /*11ba0*/  BSSY B1, `(.L_x_1423) ;  /* 0x000006b000017945 */ /* 0x000fe20003800000 */
[----:B------:R-:W-:Y:S01]  /*11bb0*/  USHF.R.S32.HI UR4, URZ, 0x1f, UR8 ;  /* 0x0000001f3f047899 */ /* 0x000fe20008011408 */
[----:B------:R-:W1:Y:S01]  /*11bc0*/  @P1 LDC R5, c[0x0][0xbf0] ;  /* 0x0002fc00ff051b82 */ /* 0x000e620000000800 */
[----:B------:R-:W-:Y:S01]  /*11bd0*/  UIADD3 UR11, UR11, UR9, URZ ;  /* 0x000000090b0b7290 */ /* 0x000fe2000fffe03f */
[----:B------:R-:W-:Y:S01]  /*11be0*/  PRMT R21, RZ, 0x654, R21 ;  /* 0x00000654ff157816 */ /* 0x000fe20000000015 */
[----:B------:R-:W-:-:S02]  /*11bf0*/  ULDC.64 UR12, c[0x0][0xb38] ;  /* 0x0002ce00000c7ab9 */ /* 0x000fc40000000a00 */
[----:B------:R-:W-:Y:S01]  /*11c00*/  UIMAD.WIDE.U32 UR10, UR56, UR12, UR10 ;  /* 0x0000000c380a72a5 */ /* 0x000fe2000f8e000a */
[----:B------:R2:W-:Y:S03]  /*11c10*/  SYNCS.ARRIVE.TRANS64.RED.A1T0 RZ, [R21+URZ], RZ ;  /* 0x000000ff15ff79a7 */ /* 0x0005e6000810043f */
[----:B------:R-:W-:-:S03]  /*11c20*/  UIMAD UR11, UR56, UR13, UR11 ;  /* 0x0000000d380b72a4 */ /* 0x000fc6000f8e020b */
[----:B------:R-:W-:Y:S02]  /*11c30*/  ULDC.64 UR12, c[0x0][0xb40] ;  /* 0x0002d000000c7ab9 */ /* 0x000fe40000000a00 */
[----:B------:R-:W-:Y:S01]  /*11c40*/  UIMAD UR4, UR4, UR12, URZ ;  /* 0x0000000c040472a4 */ /* 0x000fe2000f8e023f */
[----:B0-----:R-:W-:-:S03]  /*11c50*/  @P1 IMAD.HI.U32 R0, R13, R0, RZ ;  /* 0x000000000d001227 */ /* 0x001fc600078e00ff */
[----:B------:R-:W-:Y:S02]  /*11c60*/  UIMAD UR4, UR8, UR13, UR4 ;  /* 0x0000000d080472a4 */ /* 0x000fe4000f8e0204 */
[----:B------:R-:W-:-:S03]  /*11c70*/  UIMAD.WIDE.U32 UR8, UR8, UR12, UR10 ;  /* 0x0000000c080872a5 */ /* 0x000fc6000f8e000a */
[----:B------:R-:W-:Y:S01]  /*11c80*/  ULDC.64 UR10, c[0x0][0xb48] ;  /* 0x0002d200000a7ab9 */ /* 0x000fe20000000a00 */
[----:B------:R-:W-:Y:S01]  /*11c90*/  UIADD3 UR9, UR9, UR4, URZ ;  /* 0x0000000409097290 */ /* 0x000fe2000fffe03f */
[----:B-1----:R-:W-:-:S03]  /*11ca0*/  @P1 SHF.R.U32.HI R7, RZ, R5, R0 ;  /* 0x00000005ff071219 */ /* 0x002fc60000011600 */
[----:B------:R-:W-:Y:S01]  /*11cb0*/  UIMAD.WIDE.U32 UR8, UR57, UR10, UR8 ;  /* 0x0000000a390872a5 */ /* 0x000fe2000f8e0008 */
[--C-:B------:R-:W-:Y:S01]  /*11cc0*/  SHF.R.S32.HI R0, RZ, 0x1f, R7.reuse ;  /* 0x0000001fff007819 */ /* 0x100fe20000011407 */
[----:B------:R-:W-:Y:S02]  /*11cd0*/  IMAD.MOV R4, RZ, RZ, -R7 ;  /* 0x000000ffff047224 */ /* 0x000fe400078e0a07 */
[----:B------:R-:W-:Y:S02]  /*11ce0*/  UIMAD UR57, UR57, UR11, UR9 ;  /* 0x0000000b393972a4 */ /* 0x000fe4000f8e0209 */
[----:B------:R-:W-:Y:S01]  /*11cf0*/  IMAD R45, R45, R4, R13 ;  /* 0x000000042d2d7224 */ /* 0x000fe200078e020d */
[----:B------:R-:W-:Y:S01]  /*11d00*/  ULDC.64 UR10, c[0x0][0xb30] ;  /* 0x0002cc00000a7ab9 */ /* 0x000fe20000000a00 */
[----:B------:R-:W-:Y:S02]  /*11d10*/  IMAD.U32 R5, RZ, RZ, UR9 ;  /* 0x00000009ff057e24 */ /* 0x000fe4000f8e00ff */
[----:B------:R-:W-:-:S02]  /*11d20*/  IMAD R0, R0, UR10, RZ ;  /* 0x0000000a00007c24 */ /* 0x000fc4000f8e02ff */
[----:B------:R-:W-:Y:S01]  /*11d30*/  IMAD.U32 R4, RZ, RZ, UR8 ;  /* 0x00000008ff047e24 */ /* 0x000fe2000f8e00ff */
[----:B------:R-:W-:Y:S01]  /*11d40*/  ULDC.64 UR8, c[0x0][0xb28] ;  /* 0x0002ca0000087ab9 */ /* 0x000fe20000000a00 */
[----:B------:R-:W-:Y:S02]  /*11d50*/  IMAD.U32 R5, RZ, RZ, UR57 ;  /* 0x00000039ff057e24 */ /* 0x000fe4000f8e00ff */
        /* <DEDUP_REMOVED lines=20> */
[CC--:B------:R-:W-:Y:S02]  /*11ea0*/  @!P3 LEA R6, P6, R197.reuse, R14.reuse, 0x2 ;  /* 0x0000000ec506b211 */ /* 0x0c0fe400078c10ff */
[-C--:B-1----:R-:W-:Y:S02]  /*11eb0*/  @!P1 LEA.HI.X R5, R16, R15.reuse, R216, 0x2, P5 ;  /* 0x0000000f10059211 */ /* 0x082fe400028f14d8 */
[----:B------:R-:W-:Y:S02]  /*11ec0*/  @!P3 LEA.HI.X R7, R197, R15, R215, 0x2, P6 ;  /* 0x0000000fc507b211 */ /* 0x000fe400030f14d7 */
[----:B------:R-:W-:Y:S01]  /*11ed0*/  @!P4 LEA R8, P5, R196, R14, 0x2 ;  /* 0x0000000ec408c211 */ /* 0x000fe200078a10ff */
[----:B------:R0:W-:Y:S01]  /*11ee0*/  @!P1 ST.E.64 desc[UR36][R4.64], R88 ;  /* 0x0000005804009985 */ /* 0x0001e2000c101b24 */
[----:B------:R-:W-:-:S02]  /*11ef0*/  ISETP.GE.AND P1, PT, R194, UR4, PT ;  /* 0x00000004c2007c0c */ /* 0x000fc4000bf26270 */
[-C--:B------:R-:W-:Y:S01]  /*11f00*/  @!P2 LEA R10, P6, R195, R14.reuse, 0x2 ;  /* 0x0000000ec30aa211 */ /* 0x080fe200078c10ff */
[----:B------:R1:W-:Y:S01]  /*11f10*/  @!P3 ST.E.64 desc[UR36][R6.64], R92 ;  /* 0x0000005c0600b985 */ /* 0x0003e2000c101b24 */
[----:B------:R-:W-:Y:S02]  /*11f20*/  ISETP.GE.AND P3, PT, R193, UR4, PT ;  /* 0x00000004c1007c0c */ /* 0x000fe4000bf66270 */
[-C--:B------:R-:W-:Y:S02]  /*11f30*/  @!P4 LEA.HI.X R9, R196, R15.reuse, R214, 0x2, P5 ;  /* 0x0000000fc409c211 */ /* 0x080fe400028f14d6 */
[----:B------:R-:W-:Y:S02]  /*11f40*/  @!P2 LEA.HI.X R11, R195, R15, R213, 0x2, P6 ;  /* 0x0000000fc30ba211 */ /* 0x000fe400030f14d5 */
[----:B------:R-:W-:Y:S01]  /*11f50*/  ISETP.GE.AND P5, PT, R192, UR4, PT ;  /* 0x00000004c0007c0c */ /* 0x000fe2000bfa6270 */
[----:B------:R3:W-:Y:S02]  /*11f60*/  @!P4 ST.E.64 desc[UR36][R8.64], R96 ;  /* 0x000000600800c985 */ /* 0x0007e4000c101b24 */
[----:B------:R-:W-:-:S02]  /*11f70*/  @!P1 LEA R12, P4, R194, R14, 0x2 ;  /* 0x0000000ec20c9211 */ /* 0x000fc400078810ff */
[----:B------:R4:W-:Y:S01]  /*11f80*/  @!P2 ST.E.64 desc[UR36][R10.64], R100 ;  /* 0x000000640a00a985 */ /* 0x0009e2000c101b24 */
[----:B------:R-:W-:Y:S02]  /*11f90*/  ISETP.GE.AND P2, PT, R191, UR4, PT ;  /* 0x00000004bf007c0c */ /* 0x000fe4000bf46270 */
[CC--:B0-----:R-:W-:Y:S02]  /*11fa0*/  @!P3 LEA R4, P6, R193.reuse, R14.reuse, 0x2 ;  /* 0x0000000ec104b211 */ /* 0x0c1fe400078c10ff */
[-C--:B------:R-:W-:Y:S02]  /*11fb0*/  @!P1 LEA.HI.X R13, R194, R15.reuse, R212, 0x2, P4 ;  /* 0x0000000fc20d9211 */ /* 0x080fe400020f14d4 */
        /* <DEDUP_REMOVED lines=23> */
[----:B---3--:R-:W-:Y:S01]  /*12130*/  @!P2 LEA R6, P6, R187, R14, 0x2 ;  /* 0x0000000ebb06a211 */ /* 0x008fe200078c10ff */
[----:B------:R3:W-:Y:S01]  /*12140*/  @!P1 ST.E.64 desc[UR36][R4.64], R128 ;  /* 0x0000008004009985 */ /* 0x0007e2000c101b24 */
[----:B------:R-:W-:Y:S02]  /*12150*/  ISETP.GE.AND P3, PT, R184, UR4, PT ;  /* 0x00000004b8007c0c */ /* 0x000fe4000bf66270 */
[----:B------:R-:W-:Y:S02]  /*12160*/  ISETP.GE.AND P1, PT, R23, UR4, PT ;  /* 0x0000000417007c0c */ /* 0x000fe4000bf26270 */
[----:B------:R-:W-:-:S02]  /*12170*/  @!P2 LEA.HI.X R7, R187, R15, R205, 0x2, P6 ;  /* 0x0000000fbb07a211 */ /* 0x000fc400030f14cd */
[----:B----4-:R-:W-:-:S03]  /*12180*/  @!P4 LEA R8, P6, R186, R14, 0x2 ;  /* 0x0000000eba08c211 */ /* 0x010fc600078c10ff */
        /* <DEDUP_REMOVED lines=12> */
.L_x_1424:
[----:B------:R-:W-:Y:S05]  /*12250*/  BSYNC B1 ;  /* 0x0000000000017941 */ /* 0x000fea0003800000 */
.L_x_1423:
[----:B--2---:R-:W2:Y:S04]  /*12260*/  SHFL.IDX PT, R20, R20, 0x1, 0x1c1f ;  /* 0x003c1f0014147f89 */ /* 0x004ea800000e0000 */
[----:B------:R-:W4:Y:S01]  /*12270*/  SHFL.IDX PT, R0, R0, 0x1, 0x1c1f ;  /* 0x003c1f0000007f89 */ /* 0x000f2200000e0000 */
[----:B------:R-:W-:Y:S05]  /*12280*/  @P0 BRA `(.L_x_1422) ;  /* 0x0000001000240947 */ /* 0x000fea0003800000 */
[----:B------:R-:W-:Y:S02]  /*12290*/  ULDC UR4, c[0x0][0xac8] ;  /* 0x0002b20000047ab9 */ /* 0x000fe40000000800 */
[----:B------:R-:W-:Y:S02]  /*122a0*/  ISETP.GE.AND P2, PT, R16, UR4, PT ;  /* 0x0000000410007c0c */ /* 0x000fe4000bf46270 */
[----:B------:R-:W-:Y:S02]  /*122b0*/  ISETP.GE.AND P1, PT, R197, UR4, PT ;  /* 0x00000004c5007c0c */ /* 0x000fe4000bf26270 */
[----:B------:R-:W-:Y:S02]  /*122c0*/  ISETP.GE.AND P0, PT, R196, UR4, PT ;  /* 0x00000004c4007c0c */ /* 0x000fe4000bf06270 */
[----:B------:R-:W-:Y:S02]  /*122d0*/  ISETP.GE.AND P4, PT, R194, UR4, PT ;  /* 0x00000004c2007c0c */ /* 0x000fe4000bf86270 */
[----:B------:R-:W-:-:S05]  /*122e0*/  ISETP.GE.AND P3, PT, R195, UR4, PT ;  /* 0x00000004c3007c0c */ /* 0x000fca000bf66270 */
[CC--:B---34-:R-:W-:Y:S02]  /*122f0*/  @!P2 LEA R4, P6, R16.reuse, R0.reuse, 0x2 ;  /* 0x000000001004a211 */ /* 0x0d8fe400078c10ff */
[C---:B------:R-:W-:Y:S02]  /*12300*/  @!P1 LEA R6, P5, R197.reuse, R0, 0x2 ;  /* 0x00000000c5069211 */ /* 0x040fe400078a10ff */
[----:B--2---:R-:W-:Y:S02]  /*12310*/  @!P2 LEA.HI.X R5, R16, R20, R216, 0x2, P6 ;  /* 0x000000141005a211 */ /* 0x004fe400030f14d8 */
[----:B------:R-:W-:Y:S02]  /*12320*/  @!P0 LEA R8, P6, R196, R0, 0x2 ;  /* 0x00000000c4088211 */ /* 0x000fe400078c10ff */
[----:B------:R-:W-:Y:S01]  /*12330*/  @!P1 LEA.HI.X R7, R197, R20, R215, 0x2, P5 ;  /* 0x00000014c5079211 */ /* 0x000fe200028f14d7 */
[----:B------:R2:W-:Y:S01]  /*12340*/  @!P2 ST.E.64 desc[UR36][R4.64], R2 ;  /* 0x000000020400a985 */ /* 0x0005e2000c101b24 */
[----:B------:R-:W-:-:S02]  /*12350*/  ISETP.GE.AND P5, PT, R193, UR4, PT ;  /* 0x00000004c1007c0c */ /* 0x000fc4000bfa6270 */
[----:B------:R-:W-:Y:S01]  /*12360*/  @!P0 LEA.HI.X R9, R196, R20, R214, 0x2, P6 ;  /* 0x00000014c4098211 */ /* 0x000fe200030f14d6 */
[----:B------:R3:W-:Y:S01]  /*12370*/  @!P1 ST.E.64 desc[UR36][R6.64], R94 ;  /* 0x0000005e06009985 */ /* 0x0007e2000c101b24 */
[----:B------:R-:W-:Y:S02]  /*12380*/  ISETP.GE.AND P2, PT, R192, UR4, PT ;  /* 0x00000004c0007c0c */ /* 0x000fe4000bf46270 */
[-C--:B------:R-:W-:Y:S01]  /*12390*/  @!P3 LEA R10, P6, R195, R0.reuse, 0x2 ;  /* 0x00000000c30ab211 */ /* 0x080fe200078c10ff */
[----:B------:R4:W-:Y:S01]  /*123a0*/  @!P0 ST.E.64 desc[UR36][R8.64], R98 ;  /* 0x0000006208008985 */ /* 0x0009e2000c101b24 */
[C---:B------:R-:W-:Y:S02]  /*123b0*/  @!P4 LEA R12, P0, R194.reuse, R0, 0x2 ;  /* 0x00000000c20cc211 */ /* 0x040fe400078010ff */
[----:B------:R-:W-:Y:S02]  /*123c0*/  ISETP.GE.AND P1, PT, R191, UR4, PT ;  /* 0x00000004bf007c0c */ /* 0x000fe4000bf26270 */
[----:B------:R-:W-:-:S02]  /*123d0*/  @!P4 LEA.HI.X R13, R194, R20, R212, 0x2, P0 ;  /* 0x00000014c20dc211 */ /* 0x000fc400000f14d4 */
[----:B------:R-:W-:Y:S02]  /*123e0*/  @!P3 LEA.HI.X R11, R195, R20, R213, 0x2, P6 ;  /* 0x00000014c30bb211 */ /* 0x000fe400030f14d5 */
[----:B------:R-:W-:Y:S02]  /*123f0*/  ISETP.GE.AND P0, PT, R190, UR4, PT ;  /* 0x00000004be007c0c */ /* 0x000fe4000bf06270 */
[----:B0-----:R-:W-:Y:S01]  /*12400*/  @!P5 LEA R14, P6, R193, R0, 0x2 ;  /* 0x00000000c10ed211 */ /* 0x001fe200078c10ff */
[----:B------:R0:W-:Y:S01]  /*12410*/  @!P3 ST.E.64 desc[UR36][R10.64], R102 ;  /* 0x000000660a00b985 */ /* 0x0001e2000c101b24 */
[----:B------:R-:W-:Y:S02]  /*12420*/  ISETP.GE.AND P3, PT, R189, UR4, PT ;  /* 0x00000004bd007c0c */ /* 0x000fe4000bf66270 */
[----:B-1----:R-:W-:Y:S01]  /*12430*/  @!P5 LEA.HI.X R15, R193, R20, R211, 0x2, P6 ;  /* 0x00000014c10fd211 */ /* 0x002fe200030f14d3 */
[----:B------:R-:W-:Y:S01]  /*12440*/  @!P4 ST.E.64 desc[UR36][R12.64], R106 ;  /* 0x0000006a0c00c985 */ /* 0x000fe2000c101b24 */
[----:B--2---:R-:W-:-:S03]  /*12450*/  @!P2 LEA R2, P4, R192, R0, 0x2 ;  /* 0x00000000c002a211 */ /* 0x004fc600078810ff */
[----:B------:R-:W-:Y:S01]  /*12460*/  @!P5 ST.E.64 desc[UR36][R14.64], R110 ;  /* 0x0000006e0e00d985 */ /* 0x000fe2000c101b24 */
[C---:B------:R-:W-:Y:S02]  /*12470*/  @!P1 LEA R4, P5, R191.reuse, R0, 0x2 ;  /* 0x00000000bf049211 */ /* 0x040fe400078a10ff */
[----:B------:R-:W-:Y:S02]  /*12480*/  @!P2 LEA.HI.X R3, R192, R20, R210, 0x2, P4 ;  /* 0x00000014c003a211 */ /* 0x000fe400020f14d2 */
[----:B---3--:R-:W-:Y:S02]  /*12490*/  @!P0 LEA R6, P6, R190, R0, 0x2 ;  /* 0x00000000be068211 */ /* 0x008fe400078c10ff */
[----:B------:R-:W-:Y:S01]  /*124a0*/  ISETP.GE.AND P4, PT, R188, UR4, PT ;  /* 0x00000004bc007c0c */ /* 0x000fe2000bf86270 */
[----:B------:R1:W-:Y:S01]  /*124b0*/  @!P2 ST.E.64 desc[UR36][R2.64], R114 ;  /* 0x000000720200a985 */ /* 0x0003e2000c101b24 */
[-C--:B------:R-:W-:Y:S02]  /*124c0*/  @!P1 LEA.HI.X R5, R191, R20.reuse, R209, 0x2, P5 ;  /* 0x00000014bf059211 */ /* 0x080fe400028f14d1 */
[----:B------:R-:W-:-:S02]  /*124d0*/  @!P0 LEA.HI.X R7, R190, R20, R208, 0x2, P6 ;  /* 0x00000014be078211 */ /* 0x000fc400030f14d0 */
[----:B------:R-:W-:Y:S01]  /*124e0*/  ISETP.GE.AND P2, PT, R187, UR4, PT ;  /* 0x00000004bb007c0c */ /* 0x000fe2000bf46270 */
[----:B------:R2:W-:Y:S01]  /*124f0*/  @!P1 ST.E.64 desc[UR36][R4.64], R118 ;  /* 0x0000007604009985 */ /* 0x0005e2000c101b24 */
[----:B----4-:R-:W-:Y:S02]  /*12500*/  @!P3 LEA R8, P5, R189, R0, 0x2 ;  /* 0x00000000bd08b211 */ /* 0x010fe400078a10ff */
[----:B------:R-:W-:Y:S01]  /*12510*/  ISETP.GE.AND P1, PT, R186, UR4, PT ;  /* 0x00000004ba007c0c */ /* 0x000fe2000bf26270 */
[----:B------:R3:W-:Y:S01]  /*12520*/  @!P0 ST.E.64 desc[UR36][R6.64], R122 ;  /* 0x0000007a06008985 */ /* 0x0007e2000c101b24 */
[----:B------:R-:W-:Y:S02]  /*12530*/  ISETP.GE.AND P0, PT, R185, UR4, PT ;  /* 0x00000004b9007c0c */ /* 0x000fe4000bf06270 */
[----:B------:R-:W-:Y:S02]  /*12540*/  @!P3 LEA.HI.X R9, R189, R20, R207, 0x2, P5 ;  /* 0x00000014bd09b211 */ /* 0x000fe400028f14cf */
[----:B------:R-:W-:-:S02]  /*12550*/  ISETP.GE.AND P5, PT, R184, UR4, PT ;  /* 0x00000004b8007c0c */ /* 0x000fc4000bfa6270 */
[CC--:B0-----:R-:W-:Y:S01]  /*12560*/  @!P4 LEA R10, P6, R188.reuse, R0.reuse, 0x2 ;  /* 0x00000000bc0ac211 */ /* 0x0c1fe200078c10ff */
[----:B------:R0:W-:Y:S01]  /*12570*/  @!P3 ST.E.64 desc[UR36][R8.64], R126 ;  /* 0x0000007e0800b985 */ /* 0x0001e2000c101b24 */
[C---:B-1----:R-:W-:Y:S02]  /*12580*/  @!P2 LEA R2, P3, R187.reuse, R0, 0x2 ;  /* 0x00000000bb02a211 */ /* 0x042fe400078610ff */
[----:B------:R-:W-:Y:S02]  /*12590*/  @!P4 LEA.HI.X R11, R188, R20, R206, 0x2, P6 ;  /* 0x00000014bc0bc211 */ /* 0x000fe400030f14ce */
[----:B--2---:R-:W-:Y:S02]  /*125a0*/  @!P1 LEA R4, P6, R186, R0, 0x2 ;  /* 0x00000000ba049211 */ /* 0x004fe400078c10ff */
[----:B------:R-:W-:Y:S01]  /*125b0*/  @!P2 LEA.HI.X R3, R187, R20, R205, 0x2, P3 ;  /* 0x00000014bb03a211 */ /* 0x000fe200018f14cd */
[----:B------:R0:W-:Y:S01]  /*125c0*/  @!P4 ST.E.64 desc[UR36][R10.64], R130 ;  /* 0x000000820a00c985 */ /* 0x0001e2000c101b24 */
[----:B---3--:R-:W-:-:S02]  /*125d0*/  @!P0 LEA R6, P4, R185, R0, 0x2 ;  /* 0x00000000b9068211 */ /* 0x008fc400078810ff */
[----:B------:R-:W-:Y:S01]  /*125e0*/  @!P5 LEA R12, P3, R184, R0, 0x2 ;  /* 0x00000000b80cd211 */ /* 0x000fe200078610ff */
[----:B------:R0:W-:Y:S01]  /*125f0*/  @!P2 ST.E.64 desc[UR36][R2.64], R134 ;  /* 0x000000860200a985 */ /* 0x0001e2000c101b24 */
[-C--:B------:R-:W-:Y:S02]  /*12600*/  @!P1 LEA.HI.X R5, R186, R20.reuse, R204, 0x2, P6 ;  /* 0x00000014ba059211 */ /* 0x080fe400030f14cc */
[-C--:B------:R-:W-:Y:S02]  /*12610*/  @!P0 LEA.HI.X R7, R185, R20.reuse, R203, 0x2, P4 ;  /* 0x00000014b9078211 */ /* 0x080fe400020f14cb */
[----:B------:R-:W-:Y:S01]  /*12620*/  @!P5 LEA.HI.X R13, R184, R20, R202, 0x2, P3 ;  /* 0x00000014b80dd211 */ /* 0x000fe200018f14ca */
[----:B------:R0:W-:Y:S04]  /*12630*/  @!P1 ST.E.64 desc[UR36][R4.64], R138 ;  /* 0x0000008a04009985 */ /* 0x0001e8000c101b24 */
[----:B------:R0:W-:Y:S01]  /*12640*/  @!P0 ST.E.64 desc[UR36][R6.64], R142 ;  /* 0x0000008e06008985 */ /* 0x0001e2000c101b24 */
[----:B------:R-:W-:-:S03]  /*12650*/  ISETP.GE.AND P0, PT, R23, UR4, PT ;  /* 0x0000000417007c0c */ /* 0x000fc6000bf06270 */
[----:B------:R0:W-:Y:S10]  /*12660*/  @!P5 ST.E.64 desc[UR36][R12.64], R146 ;  /* 0x000000920c00d985 */ /* 0x0001f4000c101b24 */
[----:B------:R-:W-:Y:S05]  /*12670*/  @P0 BRA `(.L_x_1422) ;  /* 0x0000000c00280947 */ /* 0x000fea0003800000 */
[----:B0-----:R-:W-:-:S04]  /*12680*/  LEA R2, P0, R23, R0, 0x2 ;  /* 0x0000000017027211 */ /* 0x001fc800078010ff */
[----:B------:R-:W-:-:S05]  /*12690*/  LEA.HI.X R3, R23, R20, R201, 0x2, P0 ;  /* 0x0000001417037211 */ /* 0x000fca00000f14c9 */
[----:B------:R0:W-:Y:S01]  /*126a0*/  ST.E.64 desc[UR36][R2.64], R150 ;  /* 0x0000009602007985 */ /* 0x0001e2000c101b24 */
[----:B------:R-:W-:Y:S05]  /*126b0*/  BRA `(.L_x_1422) ;  /* 0x0000000c00187947 */ /* 0x000fea0003800000 */
.L_x_1413:
[----:B------:R-:W-:Y:S02]  /*126c0*/  ULDC.64 UR8, c[0x0][0xc00] ;  /* 0x0003000000087ab9 */ /* 0x000fe40000000a00 */
[----:B------:R-:W-:-:S04]  /*126d0*/  UISETP.NE.U32.AND UP0, UPT, UR8, URZ, UPT ;  /* 0x0000003f0800728c */ /* 0x000fc8000bf05070 */
[----:B------:R-:W-:-:S03]  /*126e0*/  UISETP.NE.AND.EX UP0, UPT, UR9, URZ, UPT, UP0 ;  /* 0x0000003f0900728c */ /* 0x000fc6000bf05300 */
[----:B------:R-:W-:Y:S02]  /*126f0*/  ULDC.64 UR8, c[0x0][0xc00] ;  /* 0x0003000000087ab9 */ /* 0x000fe40000000a00 */
[----:B------:R-:W-:Y:S01]  /*12700*/  UIMAD.WIDE UR8, UR58, 0x4, UR8 ;  /* 0x000000043a0878a5 */ /* 0x000fe2000f8e0208 */
[----:B------:R-:W-:-:S05]  /*12710*/  PLOP3.LUT P1, PT, PT, PT, UP0, 0x80, 0x0 ;  /* 0x000000000000781c */ /* 0x000fca0003f2f008 */
[----:B------:R-:W-:Y:S02]  /*12720*/  IMAD.U32 R2, RZ, RZ, UR8 ;  /* 0x00000008ff027e24 */ /* 0x000fe4000f8e00ff */
[----:B------:R-:W-:Y:S01]  /*12730*/  IMAD.U32 R3, RZ, RZ, UR9 ;  /* 0x00000009ff037e24 */ /* 0x000fe2000f8e00ff */
[----:B------:R-:W-:Y:S02]  /*12740*/  ULDC.64 UR8, c[0x0][0xc08] ;  /* 0x0003020000087ab9 */ /* 0x000fe40000000a00 */
[----:B------:R-:W-:Y:S01]  /*12750*/  UISETP.NE.U32.AND UP1, UPT, UR8, URZ, UPT ;  /* 0x0000003f0800728c */ /* 0x000fe2000bf25070 */
[----:B------:R-:W-:Y:S02]  /*12760*/  ULDC UR4, c[0x0][0xa88] ;  /* 0x0002a20000047ab9 */ /* 0x000fe40000000800 */
[----:B------:R-:W2:Y:S01]  /*12770*/  @P1 LDG.E R6, desc[UR36][R2.64] ;  /* 0x0000002402061981 */ /* 0x000ea2000c1e1900 */
[----:B------:R-:W-:Y:S01]  /*12780*/  UISETP.NE.AND.EX UP1, UPT, UR9, URZ, UPT, UP1 ;  /* 0x0000003f0900728c */ /* 0x000fe2000bf25310 */
[----:B------:R-:W-:-:S05]  /*12790*/  IMAD.U32 R0, RZ, RZ, UR4 ;  /* 0x00000004ff007e24 */ /* 0x000fca000f8e00ff */
[----:B------:R-:W-:-:S05]  /*127a0*/  PLOP3.LUT P2, PT, PT, PT, UP1, 0x80, 0x0 ;  /* 0x000000000000781c */ /* 0x000fca0003f4f018 */
[----:B------:R-:W-:Y:S02]  /*127b0*/  @UP1 ULDC.64 UR8, c[0x0][0xc08] ;  /* 0x0003020000081ab9 */ /* 0x000fe40000000a00 */
[----:B------:R-:W-:-:S06]  /*127c0*/  @UP1 UIMAD.WIDE UR8, UR58, 0x4, UR8 ;  /* 0x000000043a0818a5 */ /* 0x000fcc000f8e0208 */
[----:B------:R-:W-:Y:S02]  /*127d0*/  IMAD.U32 R4, RZ, RZ, UR8 ;  /* 0x00000008ff047e24 */ /* 0x000fe4000f8e00ff */
[----:B------:R-:W-:-:S05]  /*127e0*/  IMAD.U32 R5, RZ, RZ, UR9 ;  /* 0x00000009ff057e24 */ /* 0x000fca000f8e00ff */
[----:B------:R0:W5:Y:S01]  /*127f0*/  @P2 LDG.E R0, desc[UR36][R4.64] ;  /* 0x0000002404002981 */ /* 0x000162000c1e1900 */
[----:B------:R-:W-:Y:S01]  /*12800*/  UISETP.NE.AND UP1, UPT, UR55, URZ, UPT ;  /* 0x0000003f3700728c */ /* 0x000fe2000bf25270 */
[----:B------:R-:W-:Y:S01]  /*12810*/  ISETP.GT.AND P0, PT, R223, 0x7f, PT ;  /* 0x0000007fdf00780c */ /* 0x000fe20003f04270 */
[----:B------:R-:W-:-:S09]  /*12820*/  UMOV UR4, URZ ;  /* 0x0000003f00047c82 */ /* 0x000fd20008000000 */
[----:B------:R-:W-:Y:S01]  /*12830*/  @!UP1 ULDC UR55, c[0x0][0xad4] ;  /* 0x0002b50000379ab9 */ /* 0x000fe20000000800 */
[----:B--2---:R-:W-:Y:S01]  /*12840*/  @P1 R2UR UR4, R6 ;  /* 0x00000000060412ca */ /* 0x004fe200000e0000 */
[----:B0-----:R-:W-:-:S14]  /*12850*/  @P2 BRA `(.L_x_1425) ;  /* 0x0000000000102947 */ /* 0x001fdc0003800000 */
[----:B------:R-:W-:Y:S05]  /*12860*/  @!P1 BRA `(.L_x_1425) ;  /* 0x00000000000c9947 */ /* 0x000fea0003800000 */
[----:B------:R-:W2:Y:S04]  /*12870*/  LDG.E R5, desc[UR36][R2.64] ;  /* 0x0000002402057981 */ /* 0x000ea8000c1e1900 */
[----:B-----5:R-:W2:Y:S02]  /*12880*/  LDG.E R0, desc[UR36][R2.64+0x4] ;  /* 0x0000042402007981 */ /* 0x020ea4000c1e1900 */
[----:B--2---:R-:W-:-:S07]  /*12890*/  IMAD.IADD R0, R0, 0x1, -R5 ;  /* 0x0000000100007824 */ /* 0x004fce00078e0a05 */
.L_x_1425:
[----:B------:R-:W-:Y:S01]  /*128a0*/  USHF.R.S32.HI UR13, URZ, 0x1f, UR58 ;  /* 0x0000001f3f0d7899 */ /* 0x000fe2000801143a */
[----:B------:R-:W-:Y:S01]  /*128b0*/  BSSY B1, `(.L_x_1426) ;  /* 0x000003a000017945 */ /* 0x000fe20003800000 */
[----:B------:R-:W-:Y:S02]  /*128c0*/  USHF.R.S32.HI UR21, URZ, 0x1f, UR4 ;  /* 0x0000001f3f157899 */ /* 0x000fe40008011404 */
[----:B------:R-:W-:Y:S02]  /*128d0*/  USEL UR12, UR58, URZ, !UP0 ;  /* 0x0000003f3a0c7287 */ /* 0x000fe4000c000000 */
[----:B------:R-:W-:Y:S01]  /*128e0*/  USEL UR13, UR13, URZ, !UP0 ;  /* 0x0000003f0d0d7287 */ /* 0x000fe2000c000000 */
[----:B------:R-:W-:Y:S11]  /*128f0*/  @P0 BRA `(.L_x_1427) ;  /* 0x0000000000d40947 */ /* 0x000ff60003800000 */
[----:B------:R-:W0:Y:S01]  /*12900*/  S2R R4, SR_TID.X ;  /* 0x0000000000047919 */ /* 0x000e220000002100 */
[----:B------:R-:W1:Y:S01]  /*12910*/  LDC R9, c[0x0][0xbe8] ;  /* 0x0002fa00ff097b82 */ /* 0x000e620000000800 */
[----:B------:R-:W-:Y:S02]  /*12920*/  IMAD.U32 R3, RZ, RZ, UR47 ;  /* 0x0000002fff037e24 */ /* 0x000fe4000f8e00ff */
[----:B-1---5:R-:W-:-:S03]  /*12930*/  IMAD R2, R0, R9, RZ ;  /* 0x0000000900027224 */ /* 0x022fc600078e02ff */
[----:B0-----:R-:W-:-:S04]  /*12940*/  IADD3 R4, R3, -0x80, R4 ;  /* 0xffffff8003047810 */ /* 0x001fc80007ffe004 */
[----:B------:R-:W-:-:S13]  /*12950*/  ISETP.GE.AND P0, PT, R4, R2, PT ;  /* 0x000000020400720c */ /* 0x000fda0003f06270 */
[----:B------:R-:W-:Y:S05]  /*12960*/  @P0 BRA `(.L_x_1427) ;  /* 0x0000000000b80947 */ /* 0x000fea0003800000 */
[----:B------:R-:W-:Y:S01]  /*12970*/  ISETP.NE.AND P0, PT, R9, 0x1, PT ;  /* 0x000000010900780c */ /* 0x000fe20003f05270 */
[----:B------:R-:W-:Y:S01]  /*12980*/  UISETP.GT.AND UP0, UPT, UR55, 0x1, UPT ;  /* 0x000000013700788c */ /* 0x000fe2000bf04270 */
[----:B------:R-:W-:Y:S01]  /*12990*/  IMAD.MOV.U32 R5, RZ, RZ, R4 ;  /* 0x000000ffff057224 */ /* 0x000fe200078e0004 */
[----:B------:R-:W-:Y:S02]  /*129a0*/  UMOV UR19, 0x9b8 ;  /* 0x000009b800137882 */ /* 0x000fe40000000000 */
[----:B------:R-:W-:Y:S02]  /*129b0*/  USEL UR19, UR19, 0x978, UP0 ;  /* 0x0000097813137887 */ /* 0x000fe40008000000 */
[----:B------:R-:W-:-:S06]  /*129c0*/  USEL UR18, UR57, URZ, UP0 ;  /* 0x0000003f39127287 */ /* 0x000fcc0008000000 */
[----:B------:R-:W0:Y:S04]  /*129d0*/  @P0 LDC R3, c[0x0][0xbec] ;  /* 0x0002fb00ff030b82 */ /* 0x000e280000000800 */
[----:B------:R-:W-:Y:S01]  /*129e0*/  ULDC.64 UR8, c[0x0][UR19+0x218] ;  /* 0x0000860013087abb */ /* 0x000fe20008000a00 */
[----:B------:R-:W-:Y:S01]  /*129f0*/  ULDC.64 UR14, c[0x0][UR19+0x220] ;  /* 0x00008800130e7abb */ /* 0x000fe20008000a00 */
[----:B------:R-:W-:Y:S01]  /*12a00*/  ULDC.64 UR16, c[0x0][UR19+0x228] ;  /* 0x00008a0013107abb */ /* 0x000fe20008000a00 */
[----:B------:R-:W-:Y:S01]  /*12a10*/  UIMAD.WIDE.U32 UR10, UR8, UR56, URZ ;  /* 0x00000038080a72a5 */ /* 0x000fe2000f8e003f */
[----:B------:R-:W1:Y:S01]  /*12a20*/  @P0 LDC R7, c[0x0][0xbf0] ;  /* 0x0002fc00ff070b82 */ /* 0x000e620000000800 */
[----:B------:R-:W-:Y:S02]  /*12a30*/  UIMAD UR20, UR9, UR56, URZ ;  /* 0x00000038091472a4 */ /* 0x000fe4000f8e023f */
[----:B------:R-:W-:-:S02]  /*12a40*/  UIMAD UR15, UR15, UR12, URZ ;  /* 0x0000000c0f0f72a4 */ /* 0x000fc4000f8e023f */
[----:B------:R-:W-:Y:S02]  /*12a50*/  UIMAD.WIDE.U32 UR22, UR16, UR18, URZ ;  /* 0x00000012101672a5 */ /* 0x000fe4000f8e003f */
[----:B------:R-:W-:Y:S02]  /*12a60*/  UIMAD.WIDE.U32 UR8, UR14, UR12, URZ ;  /* 0x0000000c0e0872a5 */ /* 0x000fe4000f8e003f */
[----:B------:R-:W-:Y:S02]  /*12a70*/  UIMAD UR16, UR17, UR18, URZ ;  /* 0x00000012111072a4 */ /* 0x000fe4000f8e023f */
[----:B------:R-:W-:Y:S02]  /*12a80*/  UIMAD UR15, UR14, UR13, UR15 ;  /* 0x0000000d0e0f72a4 */ /* 0x000fe4000f8e020f */
[----:B------:R-:W-:Y:S02]  /*12a90*/  UIADD3 UR10, UP1, UP2, UR8, UR10, UR4 ;  /* 0x0000000a080a7290 */ /* 0x000fe4000fa3e004 */
[----:B------:R-:W-:Y:S01]  /*12aa0*/  UIADD3 UR16, UR23, UR16, URZ ;  /* 0x0000001017107290 */ /* 0x000fe2000fffe03f */
[----:B0-----:R-:W-:Y:S01]  /*12ab0*/  @P0 IMAD.HI.U32 R2, R4, R3, RZ ;  /* 0x0000000304020227 */ /* 0x001fe200078e00ff */
[----:B------:R-:W-:-:S02]  /*12ac0*/  UIADD3 UR20, UR11, UR20, URZ ;  /* 0x000000140b147290 */ /* 0x000fc4000fffe03f */
[----:B------:R-:W-:Y:S01]  /*12ad0*/  UIADD3 UR15, UR9, UR15, URZ ;  /* 0x0000000f090f7290 */ /* 0x000fe2000fffe03f */
[----:B------:R-:W-:Y:S02]  /*12ae0*/  IMAD.U32 R3, RZ, RZ, UR23 ;  /* 0x00000017ff037e24 */ /* 0x000fe4000f8e00ff */
[----:B------:R-:W-:Y:S01]  /*12af0*/  IMAD.U32 R6, RZ, RZ, UR16 ;  /* 0x00000010ff067e24 */ /* 0x000fe2000f8e00ff */
[----:B------:R-:W-:Y:S01]  /*12b00*/  ULDC.64 UR8, c[0x0][UR19+0x210] ;  /* 0x0000840013087abb */ /* 0x000fe20008000a00 */
[----:B-1----:R-:W-:Y:S01]  /*12b10*/  @P0 SHF.R.U32.HI R5, RZ, R7, R2 ;  /* 0x00000007ff050219 */ /* 0x002fe20000011602 */
[----:B------:R-:W-:-:S04]  /*12b20*/  IMAD.U32 R2, RZ, RZ, UR22 ;  /* 0x00000016ff027e24 */ /* 0x000fc8000f8e00ff */
[--C-:B------:R-:W-:Y:S01]  /*12b30*/  IMAD.MOV R7, RZ, RZ, -R5.reuse ;  /* 0x000000ffff077224 */ /* 0x100fe200078e0a05 */
[----:B------:R-:W-:Y:S01]  /*12b40*/  IADD3 R2, P0, P1, R5, UR10, R2 ;  /* 0x0000000a05027c10 */ /* 0x000fe2000f91e002 */
[----:B------:R-:W-:Y:S01]  /*12b50*/  UIADD3.X UR10, UR15, UR20, UR21, UP1, UP2 ;  /* 0x000000140f0a7290 */ /* 0x000fe20008fe4415 */
[----:B------:R-:W-:Y:S01]  /*12b60*/  SHF.R.S32.HI R5, RZ, 0x1f, R5 ;  /* 0x0000001fff057819 */ /* 0x000fe20000011405 */
[----:B------:R-:W-:-:S04]  /*12b70*/  IMAD R7, R9, R7, R4 ;  /* 0x0000000709077224 */ /* 0x000fc800078e0204 */
[----:B------:R-:W-:Y:S01]  /*12b80*/  IADD3.X R3, R5, UR10, R6, P0, P1 ;  /* 0x0000000a05037c10 */ /* 0x000fe200087e2406 */
[C---:B------:R-:W-:Y:S01]  /*12b90*/  IMAD R9, R7.reuse, UR9, RZ ;  /* 0x0000000907097c24 */ /* 0x040fe2000f8e02ff */
[----:B------:R-:W-:Y:S01]  /*12ba0*/  SHF.R.S32.HI R4, RZ, 0x1f, R7 ;  /* 0x0000001fff047819 */ /* 0x000fe20000011407 */
[----:B------:R-:W-:Y:S01]  /*12bb0*/  ULDC.64 UR10, c[0x0][0xba8] ;  /* 0x0002ea00000a7ab9 */ /* 0x000fe20000000a00 */
[----:B------:R-:W-:Y:S01]  /*12bc0*/  @!UP0 ULDC UR10, c[0x0][0xb50] ;  /* 0x0002d400000a8ab9 */ /* 0x000fe20000000800 */
[----:B------:R-:W-:Y:S01]  /*12bd0*/  IMAD.WIDE.U32 R2, R7, UR8, R2 ;  /* 0x0000000807027c25 */ /* 0x000fe2000f8e0002 */
[----:B------:R-:W-:-:S03]  /*12be0*/  @!UP0 ULDC UR11, c[0x0][0xb54] ;  /* 0x0002d500000b8ab9 */ /* 0x000fc60000000800 */
[----:B------:R-:W-:Y:S01]  /*12bf0*/  IMAD R9, R4, UR8, R9 ;  /* 0x0000000804097c24 */ /* 0x000fe2000f8e0209 */
[----:B------:R-:W-:-:S03]  /*12c00*/  LEA R4, P0, R2, UR10, 0x2 ;  /* 0x0000000a02047c11 */ /* 0x000fc6000f8010ff */
[----:B------:R-:W-:-:S05]  /*12c10*/  IMAD.IADD R3, R3, 0x1, R9 ;  /* 0x0000000103037824 */ /* 0x000fca00078e0209 */
[----:B------:R-:W-:Y:S01]  /*12c20*/  LEA.HI.X R5, R2, UR11, R3, 0x2, P0 ;  /* 0x0000000b02057c11 */ /* 0x000fe200080f1403 */
[----:B------:R-:W-:-:S05]  /*12c30*/  IMAD.MOV.U32 R3, RZ, RZ, -0x800000 ;  /* 0xff800000ff037424 */ /* 0x000fca00078e00ff */
[----:B------:R0:W-:Y:S02]  /*12c40*/  STG.E desc[UR36][R4.64], R3 ;  /* 0x0000000304007986 */ /* 0x0001e4000c101924 */
.L_x_1427:
[----:B------:R-:W-:Y:S05]  /*12c50*/  BSYNC B1 ;  /* 0x0000000000017941 */ /* 0x000fea0003800000 */
.L_x_1426:
[----:B------:R-:W-:-:S06]  /*12c60*/  UISETP.GT.AND UP0, UPT, UR55, 0x1, UPT ;  /* 0x000000013700788c */ /* 0x000fcc000bf04270 */
[----:B------:R-:W-:-:S13]  /*12c70*/  PLOP3.LUT P0, PT, PT, PT, UP0, 0x80, 0x0 ;  /* 0x000000000000781c */ /* 0x000fda0003f0f008 */
[----:B------:R-:W-:Y:S05]  /*12c80*/  @P0 BRA `(.L_x_1422) ;  /* 0x0000000400a40947 */ /* 0x000fea0003800000 */
[----:B------:R-:W1:Y:S01]  /*12c90*/  LDC R11, c[0x0][0xbe8] ;  /* 0x0002fa00ff0b7b82 */ /* 0x000e620000000800 */
[----:B------:R-:W-:Y:S01]  /*12ca0*/  ULDC.64 UR14, c[0x0][0xaa0] ;  /* 0x0002a800000e7ab9 */ /* 0x000fe20000000a00 */
[----:B------:R-:W-:Y:S01]  /*12cb0*/  IMAD R2, R22, 0x20, R198 ;  /* 0x0000002016027824 */ /* 0x000fe200078e02c6 */
[----:B------:R-:W-:Y:S01]  /*12cc0*/  UIMAD UR10, UR21, UR14, URZ ;  /* 0x0000000e150a72a4 */ /* 0x000fe2000f8e023f */
[----:B------:R-:W-:Y:S01]  /*12cd0*/  BSSY B1, `(.L_x_1428) ;  /* 0x000003a000017945 */ /* 0x000fe20003800000 */
[----:B------:R-:W-:Y:S01]  /*12ce0*/  UIMAD.WIDE.U32 UR8, UR4, UR14, URZ ;  /* 0x0000000e040872a5 */ /* 0x000fe2000f8e003f */
[----:B------:R-:W-:Y:S01]  /*12cf0*/  VIADD R6, R2, UR47 ;  /* 0x0000002f02067c36 */ /* 0x000fe20008000000 */
[----:B------:R-:W-:-:S03]  /*12d00*/  UIMAD UR10, UR4, UR15, UR10 ;  /* 0x0000000f040a72a4 */ /* 0x000fc6000f8e020a */
[----:B0-----:R-:W-:Y:S01]  /*12d10*/  IMAD.MOV.U32 R5, RZ, RZ, R6 ;  /* 0x000000ffff057224 */ /* 0x001fe200078e0006 */
[----:B------:R-:W-:-:S03]  /*12d20*/  UIADD3 UR9, UR9, UR10, URZ ;  /* 0x0000000a09097290 */ /* 0x000fc6000fffe03f */
[----:B------:R-:W-:Y:S02]  /*12d30*/  ULDC.64 UR10, c[0x0][0xae8] ;  /* 0x0002ba00000a7ab9 */ /* 0x000fe40000000a00 */
[----:B------:R-:W-:-:S04]  /*12d40*/  UIMAD.WIDE.U32 UR8, UR56, UR10, UR8 ;  /* 0x0000000a380872a5 */ /* 0x000fc8000f8e0008 */
[----:B------:R-:W-:-:S03]  /*12d50*/  UIMAD UR9, UR56, UR11, UR9 ;  /* 0x0000000b380972a4 */ /* 0x000fc6000f8e0209 */
[----:B------:R-:W-:Y:S01]  /*12d60*/  ULDC.64 UR10, c[0x0][0xaf0] ;  /* 0x0002bc00000a7ab9 */ /* 0x000fe20000000a00 */
[----:B-1----:R-:W-:Y:S01]  /*12d70*/  ISETP.NE.AND P0, PT, R11, 0x1, PT ;  /* 0x000000010b00780c */ /* 0x002fe20003f05270 */
[----:B------:R-:W-:-:S04]  /*12d80*/  UIMAD UR13, UR13, UR10, URZ ;  /* 0x0000000a0d0d72a4 */ /* 0x000fc8000f8e023f */
[----:B------:R-:W-:Y:S02]  /*12d90*/  UIMAD UR4, UR12, UR11, UR13 ;  /* 0x0000000b0c0472a4 */ /* 0x000fe4000f8e020d */
[----:B------:R-:W-:-:S03]  /*12da0*/  UIMAD.WIDE.U32 UR12, UR12, UR10, UR8 ;  /* 0x0000000a0c0c72a5 */ /* 0x000fc6000f8e0008 */
[----:B------:R-:W-:Y:S01]  /*12db0*/  ULDC.64 UR8, c[0x0][0xae0] ;  /* 0x0002b80000087ab9 */ /* 0x000fe20000000a00 */
[----:B------:R-:W-:Y:S02]  /*12dc0*/  UIADD3 UR4, UR13, UR4, URZ ;  /* 0x000000040d047290 */ /* 0x000fe4000fffe03f */
[----:B------:R-:W0:Y:S08]  /*12dd0*/  @P0 LDC R3, c[0x0][0xbec] ;  /* 0x0002fb00ff030b82 */ /* 0x000e300000000800 */
[----:B------:R-:W1:Y:S01]  /*12de0*/  @P0 LDC R7, c[0x0][0xbf0] ;  /* 0x0002fc00ff070b82 */ /* 0x000e620000000800 */
[----:B0-----:R-:W-:-:S04]  /*12df0*/  @P0 IMAD.HI.U32 R2, R6, R3, RZ ;  /* 0x0000000306020227 */ /* 0x001fc800078e00ff */
[----:B------:R-:W-:Y:S02]  /*12e00*/  IMAD.U32 R3, RZ, RZ, UR13 ;  /* 0x0000000dff037e24 */ /* 0x000fe4000f8e00ff */
[----:B------:R-:W-:Y:S01]  /*12e10*/  IMAD.U32 R3, RZ, RZ, UR4 ;  /* 0x00000004ff037e24 */ /* 0x000fe2000f8e00ff */
[----:B-1----:R-:W-:-:S04]  /*12e20*/  @P0 SHF.R.U32.HI R5, RZ, R7, R2 ;  /* 0x00000007ff050219 */ /* 0x002fc80000011602 */
[--C-:B------:R-:W-:Y:S01]  /*12e30*/  SHF.R.S32.HI R2, RZ, 0x1f, R5.reuse ;  /* 0x0000001fff027819 */ /* 0x100fe20000011405 */
[----:B------:R-:W-:-:S04]  /*12e40*/  IMAD.MOV R7, RZ, RZ, -R5 ;  /* 0x000000ffff077224 */ /* 0x000fc800078e0a05 */
[----:B------:R-:W-:Y:S02]  /*12e50*/  IMAD R4, R2, UR8, RZ ;  /* 0x0000000802047c24 */ /* 0x000fe4000f8e02ff */
[----:B------:R-:W-:Y:S02]  /*12e60*/  IMAD R7, R11, R7, R6 ;  /* 0x000000070b077224 */ /* 0x000fe400078e0206 */
[----:B------:R-:W-:Y:S02]  /*12e70*/  IMAD.U32 R2, RZ, RZ, UR12 ;  /* 0x0000000cff027e24 */ /* 0x000fe4000f8e00ff */
[C---:B------:R-:W-:Y:S01]  /*12e80*/  IMAD R9, R5.reuse, UR9, R4 ;  /* 0x0000000905097c24 */ /* 0x040fe2000f8e0204 */
[----:B------:R-:W-:Y:S01]  /*12e90*/  SHF.R.S32.HI R4, RZ, 0x1f, R7 ;  /* 0x0000001fff047819 */ /* 0x000fe20000011407 */
[----:B------:R-:W-:Y:S01]  /*12ea0*/  IMAD.WIDE.U32 R2, R5, UR8, R2 ;  /* 0x0000000805027c25 */ /* 0x000fe2000f8e0002 */
[----:B------:R-:W-:-:S03]  /*12eb0*/  ULDC.64 UR8, c[0x0][0xad8] ;  /* 0x0002b60000087ab9 */ /* 0x000fc60000000a00 */
[----:B------:R-:W-:Y:S02]  /*12ec0*/  IMAD.IADD R3, R3, 0x1, R9 ;  /* 0x0000000103037824 */ /* 0x000fe400078e0209 */
[----:B------:R-:W-:Y:S02]  /*12ed0*/  IMAD R4, R4, UR8, RZ ;  /* 0x0000000804047c24 */ /* 0x000fe4000f8e02ff */
[----:B------:R-:W-:Y:S02]  /*12ee0*/  VIADD R6, R198, UR47 ;  /* 0x0000002fc6067c36 */ /* 0x000fe40008000000 */
[----:B-----5:R-:W-:Y:S02]  /*12ef0*/  IMAD R11, R0, R11, RZ ;  /* 0x0000000b000b7224 */ /* 0x020fe400078e02ff */
[C---:B------:R-:W-:Y:S02]  /*12f00*/  IMAD R5, R7.reuse, UR9, R4 ;  /* 0x0000000907057c24 */ /* 0x040fe4000f8e0204 */
[----:B------:R-:W-:Y:S01]  /*12f10*/  IMAD.WIDE.U32 R2, R7, UR8, R2 ;  /* 0x0000000807027c25 */ /* 0x000fe2000f8e0002 */
[----:B------:R-:W-:Y:S01]  /*12f20*/  ISETP.GE.AND P2, PT, R6, R11, PT ;  /* 0x0000000b0600720c */ /* 0x000fe20003f46270 */
[----:B------:R-:W-:-:S02]  /*12f30*/  ULDC.64 UR8, c[0x0][0xa80] ;  /* 0x0002a00000087ab9 */ /* 0x000fc40000000a00 */
[----:B------:R-:W-:Y:S01]  /*12f40*/  VIADD R0, R6, 0x20 ;  /* 0x0000002006007836 */ /* 0x000fe20000000000 */
[----:B------:R-:W-:Y:S01]  /*12f50*/  LEA R4, P3, R2, UR8, 0x1 ;  /* 0x0000000802047c11 */ /* 0x000fe2000f8608ff */
[----:B------:R-:W-:-:S03]  /*12f60*/  IMAD.IADD R3, R3, 0x1, R5 ;  /* 0x0000000103037824 */ /* 0x000fc600078e0205 */
[-C--:B------:R-:W-:Y:S01]  /*12f70*/  ISETP.GE.AND P1, PT, R0, R11.reuse, PT ;  /* 0x0000000b0000720c */ /* 0x080fe20003f26270 */
[----:B------:R-:W-:Y:S01]  /*12f80*/  VIADD R0, R6, 0x40 ;  /* 0x0000004006007836 */ /* 0x000fe20000000000 */
[----:B------:R-:W-:Y:S02]  /*12f90*/  LEA.HI.X R5, R2, UR9, R3, 0x1, P3 ;  /* 0x0000000902057c11 */ /* 0x000fe400098f0c03 */
[----:B------:R0:W1:Y:S02]  /*12fa0*/  SHFL.IDX PT, R2, R4, RZ, 0x181f ;  /* 0x00181fff04027589 */ /* 0x00006400000e0000 */
[----:B------:R-:W-:Y:S02]  /*12fb0*/  ISETP.GE.AND P0, PT, R0, R11, PT ;  /* 0x0000000b0000720c */ /* 0x000fe40003f06270 */
[----:B------:R0:W2:Y:S01]  /*12fc0*/  SHFL.IDX PT, R0, R5, RZ, 0x181f ;  /* 0x00181fff05007589 */ /* 0x0000a200000e0000 */
[----:B------:R-:W-:Y:S10]  /*12fd0*/  @P2 BRA `(.L_x_1429) ;  /* 0x0000000000242947 */ /* 0x000ff40003800000 */
[----:B------:R-:W-:Y:S02]  /*12fe0*/  ULDC UR4, c[0x0][0xac8] ;  /* 0x0002b20000047ab9 */ /* 0x000fe40000000800 */
[----:B------:R-:W-:Y:S02]  /*12ff0*/  ISETP.GE.AND P4, PT, R18, UR4, PT ;  /* 0x0000000412007c0c */ /* 0x000fe4000bf86270 */
[----:B------:R-:W-:-:S11]  /*13000*/  ISETP.GE.AND P5, PT, R19, UR4, PT ;  /* 0x0000000413007c0c */ /* 0x000fd6000bfa6270 */
[CC--:B-1----:R-:W-:Y:S02]  /*13010*/  @!P4 LEA R8, P2, R18.reuse, R2.reuse, 0x1 ;  /* 0x000000021208c211 */ /* 0x0c2fe400078408ff */
[C---:B------:R-:W-:Y:S02]  /*13020*/  @!P5 LEA R2, P3, R19.reuse, R2, 0x1 ;  /* 0x000000021302d211 */ /* 0x040fe400078608ff */
[-C--:B--2---:R-:W-:Y:S02]  /*13030*/  @!P4 LEA.HI.X R9, R18, R0.reuse, R222, 0x1, P2 ;  /* 0x000000001209c211 */ /* 0x084fe400010f0cde */
[----:B------:R-:W-:-:S03]  /*13040*/  @!P5 LEA.HI.X R3, R19, R0, R221, 0x1, P3 ;  /* 0x000000001303d211 */ /* 0x000fc600018f0cdd */
[----:B------:R3:W-:Y:S04]  /*13050*/  @!P4 ST.E.128 desc[UR36][R8.64], RZ ;  /* 0x000000ff0800c985 */ /* 0x0007e8000c101d24 */
[----:B------:R3:W-:Y:S02]  /*13060*/  @!P5 ST.E.128 desc[UR36][R2.64], RZ ;  /* 0x000000ff0200d985 */ /* 0x0007e4000c101d24 */
.L_x_1429:
[----:B------:R-:W-:Y:S05]  /*13070*/  BSYNC B1 ;  /* 0x0000000000017941 */ /* 0x000fea0003800000 */
.L_x_1428:
[----:B--2---:R2:W4:Y:S01]  /*13080*/  SHFL.IDX PT, R0, R5, 0x1, 0x181f ;  /* 0x00381f0005007f89 */ /* 0x00452200000e0000 */
[----:B------:R-:W-:Y:S03]  /*13090*/  BSSY B1, `(.L_x_1430) ;  /* 0x000000c000017945 */ /* 0x000fe60003800000 */
[----:B-1-3--:R2:W1:Y:S01]  /*130a0*/  SHFL.IDX PT, R2, R4, 0x1, 0x181f ;  /* 0x00381f0004027f89 */ /* 0x00a46200000e0000 */
[----:B------:R-:W-:Y:S05]  /*130b0*/  @P1 BRA `(.L_x_1431) ;  /* 0x0000000000241947 */ /* 0x000fea0003800000 */
[----:B------:R-:W-:Y:S02]  /*130c0*/  ULDC UR4, c[0x0][0xac8] ;  /* 0x0002b20000047ab9 */ /* 0x000fe40000000800 */
[----:B------:R-:W-:Y:S02]  /*130d0*/  ISETP.GE.AND P3, PT, R18, UR4, PT ;  /* 0x0000000412007c0c */ /* 0x000fe4000bf66270 */
[----:B------:R-:W-:-:S11]  /*130e0*/  ISETP.GE.AND P4, PT, R19, UR4, PT ;  /* 0x0000000413007c0c */ /* 0x000fd6000bf86270 */
[CC--:B-1----:R-:W-:Y:S02]  /*130f0*/  @!P3 LEA R8, P1, R18.reuse, R2.reuse, 0x1 ;  /* 0x000000021208b211 */ /* 0x0c2fe400078208ff */
[C---:B------:R-:W-:Y:S02]  /*13100*/  @!P4 LEA R2, P2, R19.reuse, R2, 0x1 ;  /* 0x000000021302c211 */ /* 0x040fe400078408ff */
[-C--:B----4-:R-:W-:Y:S02]  /*13110*/  @!P3 LEA.HI.X R9, R18, R0.reuse, R222, 0x1, P1 ;  /* 0x000000001209b211 */ /* 0x090fe400008f0cde */
[----:B------:R-:W-:-:S03]  /*13120*/  @!P4 LEA.HI.X R3, R19, R0, R221, 0x1, P2 ;  /* 0x000000001303c211 */ /* 0x000fc600010f0cdd */
[----:B------:R3:W-:Y:S04]  /*13130*/  @!P3 ST.E.128 desc[UR36][R8.64], RZ ;  /* 0x000000ff0800b985 */ /* 0x0007e8000c101d24 */
[----:B------:R3:W-:Y:S02]  /*13140*/  @!P4 ST.E.128 desc[UR36][R2.64], RZ ;  /* 0x000000ff0200c985 */ /* 0x0007e4000c101d24 */
.L_x_1431:
[----:B------:R-:W-:Y:S05]  /*13150*/  BSYNC B1 ;  /* 0x0000000000017941 */ /* 0x000fea0003800000 */
.L_x_1430:
[----:B----4-:R4:W0:Y:S01]  /*13160*/  SHFL.IDX PT, R0, R5, 0x2, 0x181f ;  /* 0x00581f0005007f89 */ /* 0x01082200000e0000 */
        /* <DEDUP_REMOVED lines=8> */
[-C--:B0-----:R-:W-:Y:S02]  /*131f0*/  @!P2 LEA.HI.X R9, R18, R0.reuse, R222, 0x1, P0 ;  /* 0x000000001209a211 */ /* 0x081fe400000f0cde */
[----:B------:R-:W-:-:S03]  /*13200*/  @!P3 LEA.HI.X R3, R19, R0, R221, 0x1, P1 ;  /* 0x000000001303b211 */ /* 0x000fc600008f0cdd */
[----:B------:R3:W-:Y:S04]  /*13210*/  @!P2 ST.E.128 desc[UR36][R8.64], RZ ;  /* 0x000000ff0800a985 */ /* 0x0007e8000c101d24 */
[----:B------:R3:W-:Y:S02]  /*13220*/  @!P3 ST.E.128 desc[UR36][R2.64], RZ ;  /* 0x000000ff0200b985 */ /* 0x0007e4000c101d24 */
.L_x_1433:
[----:B------:R-:W-:Y:S05]  /*13230*/  BSYNC B1 ;  /* 0x0000000000017941 */ /* 0x000fea0003800000 */
.L_x_1432:
[----:B0-----:R-:W-:Y:S01]  /*13240*/  VIADD R0, R6, 0x60 ;  /* 0x0000006006007836 */ /* 0x001fe20000000000 */
[----:B--2-4-:R-:W0:Y:S04]  /*13250*/  SHFL.IDX PT, R5, R5, 0x3, 0x181f ;  /* 0x00781f0005057f89 */ /* 0x014e2800000e0000 */
[----:B------:R-:W-:Y:S01]  /*13260*/  ISETP.GE.AND P0, PT, R0, R11, PT ;  /* 0x0000000b0000720c */ /* 0x000fe20003f06270 */
[----:B-1-3--:R1:W2:-:S12]  /*13270*/  SHFL.IDX PT, R2, R4, 0x3, 0x181f ;  /* 0x00781f0004027f89 */ /* 0x00a29800000e0000 */
[----:B-1----:R-:W-:Y:S05]  /*13280*/  @P0 BRA `(.L_x_1422) ;  /* 0x0000000000240947 */ /* 0x002fea0003800000 */
[----:B------:R-:W-:Y:S02]  /*13290*/  ULDC UR4, c[0x0][0xac8] ;  /* 0x0002b20000047ab9 */ /* 0x000fe40000000800 */
[----:B------:R-:W-:Y:S02]  /*132a0*/  ISETP.GE.AND P2, PT, R18, UR4, PT ;  /* 0x0000000412007c0c */ /* 0x000fe4000bf46270 */
[----:B------:R-:W-:-:S11]  /*132b0*/  ISETP.GE.AND P3, PT, R19, UR4, PT ;  /* 0x0000000413007c0c */ /* 0x000fd6000bf66270 */
[CC--:B--2---:R-:W-:Y:S02]  /*132c0*/  @!P2 LEA R6, P0, R18.reuse, R2.reuse, 0x1 ;  /* 0x000000021206a211 */ /* 0x0c4fe400078008ff */
[C---:B------:R-:W-:Y:S02]  /*132d0*/  @!P3 LEA R2, P1, R19.reuse, R2, 0x1 ;  /* 0x000000021302b211 */ /* 0x040fe400078208ff */
[-C--:B0-----:R-:W-:Y:S02]  /*132e0*/  @!P2 LEA.HI.X R7, R18, R5.reuse, R222, 0x1, P0 ;  /* 0x000000051207a211 */ /* 0x081fe400000f0cde */
[----:B------:R-:W-:-:S03]  /*132f0*/  @!P3 LEA.HI.X R3, R19, R5, R221, 0x1, P1 ;  /* 0x000000051303b211 */ /* 0x000fc600008f0cdd */
[----:B------:R0:W-:Y:S04]  /*13300*/  @!P2 ST.E.128 desc[UR36][R6.64], RZ ;  /* 0x000000ff0600a985 */ /* 0x0001e8000c101d24 */
[----:B------:R0:W-:Y:S02]  /*13310*/  @!P3 ST.E.128 desc[UR36][R2.64], RZ ;  /* 0x000000ff0200b985 */ /* 0x0001e4000c101d24 */
.L_x_1422:
[----:B------:R-:W-:Y:S05]  /*13320*/  BSYNC B0 ;  /* 0x0000000000007941 */ /* 0x000fea0003800000 */
.L_x_1412:
[----:B------:R-:W-:Y:S02]  /*13330*/  ULDC UR4, c[0x0][0xc3c] ;  /* 0x00030f0000047ab9 */ /* 0x000fe40000000800 */
[----:B------:R-:W-:-:S06]  /*13340*/  UISETP.GE.AND UP0, UPT, UR7, UR4, UPT ;  /* 0x000000040700728c */ /* 0x000fcc000bf06270 */
[----:B------:R-:W-:-:S13]  /*13350*/  PLOP3.LUT P0, PT, PT, PT, UP0, 0x80, 0x0 ;  /* 0x000000000000781c */ /* 0x000fda0003f0f008 */
[----:B------:R-:W-:Y:S05]  /*13360*/  @!P0 BRA `(.L_x_1434) ;  /* 0xfffffedc00088947 */ /* 0x000fea000383ffff */
[----:B------:R-:W-:Y:S05]  /*13370*/  EXIT ;  /* 0x000000000000794d */ /* 0x000fea0003800000 */
.L_x_1321:
[----:B------:R-:W-:-:S08]  /*13380*/  NOP ;  /* 0x0000000000007918 */ /* 0x000fd00000000000 */
[----:B0-----:R-:W0:-:S00]  /*13390*/  USETMAXREG.DEALLOC.CTAPOOL 0x28 ;  /* 0x00000028000079c8 */ /* 0x001e0000080e0500 */
[----:B0-----:R-:W-:Y:S01]  /*133a0*/  LOP3.LUT R2, R2, 0x3, RZ, 0xc0, !PT ;  /* 0x0000000302027812 */ /* 0x001fe200078ec0ff */
[----:B------:R-:W-:Y:S01]  /*133b0*/  IMAD.MOV.U32 R6, RZ, RZ, RZ ;  /* 0x000000ffff067224 */ /* 0x000fe200078e00ff */
[----:B------:R-:W-:-:S04]  /*133c0*/  LOP3.LUT R23, R23, 0xffffffbf, RZ, 0xc0, !PT ;  /* 0xffffffbf17177812 */ /* 0x000fc800078ec0ff */
        /* <DEDUP_REMOVED lines=8> */
[----:B------:R-:W0:Y:S01]  /*13450*/  LDS.128 R16, [UR4+0x288d0] ;  /* 0x0288d004ff107984 */ /* 0x000e220008000c00 */
[----:B------:R-:W-:Y:S06]  /*13460*/  BAR.ARV 0x4, 0x180 ;  /* 0x0106000000007b1d */ /* 0x000fec0000002000 */
[----:B------:R-:W-:Y:S05]  /*13470*/  BRA `(.L_x_1436) ;  /* 0x0000000c00907947 */ /* 0x000fea0003800000 */
.L_x_1435:
        /* <DEDUP_REMOVED lines=43> */
.L_x_1439:
[----:B------:R-:W0:Y:S01]  /*13730*/  LDC R2, c[0x0][0xc3c] ;  /* 0x00030f00ff027b82 */ /* 0x000e220000000800 */
[----:B------:R-:W-:-:S06]  /*13740*/  UIADD3 UR4, UR4, 0x1f, URZ ;  /* 0x0000001f04047890 */ /* 0x000fcc000fffe03f */
        /* <DEDUP_REMOVED lines=33> */
.L_x_1437:
        /* <DEDUP_REMOVED lines=9> */
[----:B0-----:R-:W-:-:S07]  /*139f0*/  ISETP.NE.AND P1, PT, R9, 0x1, PT ;  /* 0x000000010900780c */ /* 0x001fce0003f25270 */
[----:B-1----:R-:W-:Y:S06]  /*13a00*/  @!P0 BRA `(.L_x_1440) ;  /* 0x0000000000088947 */ /* 0x002fec0003800000 */
[----:B------:R-:W-:-:S06]  /*13a10*/  VIADD R16, R19, 0xffffffff ;  /* 0xffffffff13107836 */ /* 0x000fcc0000000000 */
[----:B------:R0:W1:Y:S02]  /*13a20*/  SHFL.IDX PT, R16, R5, R16, 0x1f ;  /* 0x00001f1005107589 */ /* 0x00006400000e0000 */
.L_x_1440:
[----:B-1----:R-:W-:Y:S02]  /*13a30*/  IMAD R16, R16, UR5, R3 ;  /* 0x0000000510107c24 */ /* 0x002fe4000f8e0203 */
[----:B------:R-:W-:-:S03]  /*13a40*/  VIADD R19, R19, UR4 ;  /* 0x0000000413137c36 */ /* 0x000fc60008000000 */
[----:B0-----:R-:W-:Y:S01]  /*13a50*/  IADD3 R5, -R16, UR6, RZ ;  /* 0x0000000610057c10 */ /* 0x001fe2000fffe1ff */
[----:B------:R-:W-:Y:S06]  /*13a60*/  @!P1 BRA `(.L_x_1441) ;  /* 0x0000000000e89947 */ /* 0x000fec0003800000 */
[-C--:B--2---:R-:W-:Y:S02]  /*13a70*/  IABS R12, R6.reuse ;  /* 0x00000006000c7213 */ /* 0x084fe40000000000 */
[----:B------:R-:W-:Y:S02]  /*13a80*/  IABS R4, R9 ;  /* 0x0000000900047213 */ /* 0x000fe40000000000 */
[----:B------:R-:W0:Y:S01]  /*13a90*/  I2F.RP R8, R12 ;  /* 0x0000000c00087306 */ /* 0x000e220000209400 */
[----:B------:R-:W-:-:S07]  /*13aa0*/  IABS R13, R6 ;  /* 0x00000006000d7213 */ /* 0x000fce0000000000 */
[----:B------:R-:W1:Y:S08]  /*13ab0*/  I2F.RP R10, R4 ;  /* 0x00000004000a7306 */ /* 0x000e700000209400 */
[----:B0-----:R-:W0:Y:S08]  /*13ac0*/  MUFU.RCP R8, R8 ;  /* 0x0000000800087308 */ /* 0x001e300000001000 */
[----:B-1----:R-:W-:Y:S01]  /*13ad0*/  MUFU.RCP R10, R10 ;  /* 0x0000000a000a7308 */ /* 0x002fe20000001000 */
[----:B0-----:R-:W-:Y:S01]  /*13ae0*/  VIADD R2, R8, 0xffffffe ;  /* 0x0ffffffe08027836 */ /* 0x001fe20000000000 */
[----:B------:R-:W-:-:S06]  /*13af0*/  IABS R8, R5 ;  /* 0x0000000500087213 */ /* 0x000fcc0000000000 */
[----:B------:R0:W1:Y:S02]  /*13b00*/  F2I.FTZ.U32.TRUNC.NTZ R3, R2 ;  /* 0x0000000200037305 */ /* 0x000064000021f000 */
[----:B0-----:R-:W-:Y:S02]  /*13b10*/  IMAD.MOV.U32 R2, RZ, RZ, RZ ;  /* 0x000000ffff027224 */ /* 0x001fe400078e00ff */
[----:B-1----:R-:W-:-:S04]  /*13b20*/  IMAD.MOV R11, RZ, RZ, -R3 ;  /* 0x000000ffff0b7224 */ /* 0x002fc800078e0a03 */
[----:B------:R-:W-:-:S04]  /*13b30*/  IMAD R11, R11, R12, RZ ;  /* 0x0000000c0b0b7224 */ /* 0x000fc800078e02ff */
[----:B------:R-:W-:-:S04]  /*13b40*/  IMAD.HI.U32 R3, R3, R11, R2 ;  /* 0x0000000b03037227 */ /* 0x000fc800078e0002 */
[----:B------:R-:W-:Y:S02]  /*13b50*/  IMAD.MOV R11, RZ, RZ, -R13 ;  /* 0x000000ffff0b7224 */ /* 0x000fe400078e0a0d */
[----:B------:R-:W-:-:S04]  /*13b60*/  IMAD.HI.U32 R2, R3, R8, RZ ;  /* 0x0000000803027227 */ /* 0x000fc800078e00ff */
[----:B------:R-:W-:Y:S01]  /*13b70*/  IMAD R3, R2, R11, R8 ;  /* 0x0000000b02037224 */ /* 0x000fe200078e0208 */
[----:B------:R-:W-:Y:S01]  /*13b80*/  LOP3.LUT R8, R5, R6, RZ, 0x3c, !PT ;  /* 0x0000000605087212 */ /* 0x000fe200078e3cff */
[----:B------:R-:W-:-:S03]  /*13b90*/  VIADD R11, R10, 0xffffffe ;  /* 0x0ffffffe0a0b7836 */ /* 0x000fc60000000000 */
[----:B------:R-:W-:Y:S02]  /*13ba0*/  ISETP.GT.U32.AND P1, PT, R12, R3, PT ;  /* 0x000000030c00720c */ /* 0x000fe40003f24070 */
[----:B------:R-:W-:-:S11]  /*13bb0*/  ISETP.GE.AND P2, PT, R8, RZ, PT ;  /* 0x000000ff0800720c */ /* 0x000fd60003f46270 */
[----:B------:R-:W-:Y:S02]  /*13bc0*/  @!P1 IMAD.IADD R3, R3, 0x1, -R12 ;  /* 0x0000000103039824 */ /* 0x000fe400078e0a0c */
[----:B------:R-:W-:Y:S01]  /*13bd0*/  @!P1 VIADD R2, R2, 0x1 ;  /* 0x0000000102029836 */ /* 0x000fe20000000000 */
[----:B------:R-:W-:Y:S02]  /*13be0*/  ISETP.NE.AND P1, PT, R6, RZ, PT ;  /* 0x000000ff0600720c */ /* 0x000fe40003f25270 */
[----:B------:R-:W-:Y:S02]  /*13bf0*/  ISETP.GE.U32.AND P0, PT, R3, R12, PT ;  /* 0x0000000c0300720c */ /* 0x000fe40003f06070 */
[----:B------:R-:W0:Y:S11]  /*13c00*/  F2I.FTZ.U32.TRUNC.NTZ R3, R11 ;  /* 0x0000000b00037305 */ /* 0x000e36000021f000 */
[----:B------:R-:W-:-:S04]  /*13c10*/  @P0 VIADD R2, R2, 0x1 ;  /* 0x0000000102020836 */ /* 0x000fc80000000000 */
[----:B------:R-:W-:Y:S01]  /*13c20*/  IMAD.MOV.U32 R10, RZ, RZ, R2 ;  /* 0x000000ffff0a7224 */ /* 0x000fe200078e0002 */
[----:B------:R-:W-:Y:S01]  /*13c30*/  IABS R2, R9 ;  /* 0x0000000900027213 */ /* 0x000fe20000000000 */
[----:B0-----:R-:W-:Y:S02]  /*13c40*/  IMAD.MOV R13, RZ, RZ, -R3 ;  /* 0x000000ffff0d7224 */ /* 0x001fe400078e0a03 */
[----:B------:R-:W-:Y:S01]  /*13c50*/  @!P2 IMAD.MOV R10, RZ, RZ, -R10 ;  /* 0x000000ffff0aa224 */ /* 0x000fe200078e0a0a */
[----:B------:R-:W-:Y:S01]  /*13c60*/  @!P1 LOP3.LUT R10, RZ, R6, RZ, 0x33, !PT ;  /* 0x00000006ff0a9212 */ /* 0x000fe200078e33ff */
[----:B------:R-:W-:Y:S02]  /*13c70*/  IMAD.MOV R12, RZ, RZ, -R2 ;  /* 0x000000ffff0c7224 */ /* 0x000fe400078e0a02 */
[----:B------:R-:W-:Y:S01]  /*13c80*/  IMAD R11, R13, R4, RZ ;  /* 0x000000040d0b7224 */ /* 0x000fe200078e02ff */
[----:B------:R-:W-:Y:S01]  /*13c90*/  IABS R8, R10 ;  /* 0x0000000a00087213 */ /* 0x000fe20000000000 */
[----:B------:R-:W-:-:S04]  /*13ca0*/  IMAD.MOV.U32 R2, RZ, RZ, RZ ;  /* 0x000000ffff027224 */ /* 0x000fc800078e00ff */
[----:B------:R-:W-:-:S04]  /*13cb0*/  IMAD.HI.U32 R2, R3, R11, R2 ;  /* 0x0000000b03027227 */ /* 0x000fc800078e0002 */
[----:B------:R-:W-:Y:S02]  /*13cc0*/  IMAD.MOV.U32 R3, RZ, RZ, R8 ;  /* 0x000000ffff037224 */ /* 0x000fe400078e0008 */
[----:B------:R-:W-:Y:S02]  /*13cd0*/  IMAD.MOV.U32 R8, RZ, RZ, R12 ;  /* 0x000000ffff087224 */ /* 0x000fe400078e000c */
[----:B------:R-:W-:-:S04]  /*13ce0*/  IMAD.HI.U32 R2, R2, R3, RZ ;  /* 0x0000000302027227 */ /* 0x000fc800078e00ff */
[----:B------:R-:W-:-:S05]  /*13cf0*/  IMAD R3, R2, R8, R3 ;  /* 0x0000000802037224 */ /* 0x000fca00078e0203 */
[----:B------:R-:W-:-:S13]  /*13d00*/  ISETP.GT.U32.AND P1, PT, R4, R3, PT ;  /* 0x000000030400720c */ /* 0x000fda0003f24070 */
[----:B------:R-:W-:Y:S02]  /*13d10*/  @!P1 IMAD.IADD R3, R3, 0x1, -R4 ;  /* 0x0000000103039824 */ /* 0x000fe400078e0a04 */
[----:B------:R-:W-:Y:S01]  /*13d20*/  @!P1 VIADD R2, R2, 0x1 ;  /* 0x0000000102029836 */ /* 0x000fe20000000000 */
[----:B------:R-:W-:Y:S02]  /*13d30*/  ISETP.NE.AND P1, PT, R9, RZ, PT ;  /* 0x000000ff0900720c */ /* 0x000fe40003f25270 */
[----:B------:R-:W-:Y:S02]  /*13d40*/  ISETP.GE.U32.AND P0, PT, R3, R4, PT ;  /* 0x000000040300720c */ /* 0x000fe40003f06070 */
[----:B------:R-:W-:-:S04]  /*13d50*/  LOP3.LUT R3, R10, R9, RZ, 0x3c, !PT ;  /* 0x000000090a037212 */ /* 0x000fc800078e3cff */
[----:B------:R-:W-:Y:S01]  /*13d60*/  ISETP.GE.AND P2, PT, R3, RZ, PT ;  /* 0x000000ff0300720c */ /* 0x000fe20003f46270 */
[----:B------:R-:W-:-:S06]  /*13d70*/  IMAD.MOV R3, RZ, RZ, -R10 ;  /* 0x000000ffff037224 */ /* 0x000fcc00078e0a0a */
[----:B------:R-:W-:-:S06]  /*13d80*/  @P0 VIADD R2, R2, 0x1 ;  /* 0x0000000102020836 */ /* 0x000fcc0000000000 */
[----:B------:R-:W-:Y:S01]  /*13d90*/  @!P2 IMAD.MOV R2, RZ, RZ, -R2 ;  /* 0x000000ffff02a224 */ /* 0x000fe200078e0a02 */
[----:B------:R-:W-:-:S05]  /*13da0*/  @!P1 LOP3.LUT R2, RZ, R9, RZ, 0x33, !PT ;  /* 0x00000009ff029212 */ /* 0x000fca00078e33ff */
[----:B------:R-:W-:-:S04]  /*13db0*/  IMAD.MOV R18, RZ, RZ, -R2 ;  /* 0x000000ffff127224 */ /* 0x000fc800078e0a02 */
[C---:B------:R-:W-:Y:S02]  /*13dc0*/  IMAD R18, R9.reuse, R18, R10 ;  /* 0x0000001209127224 */ /* 0x040fe400078e020a */
[----:B------:R-:W-:Y:S02]  /*13dd0*/  IMAD R9, R9, 0x1000000, R2 ;  /* 0x0100000009097824 */ /* 0x000fe400078e0202 */
[----:B------:R-:W-:Y:S02]  /*13de0*/  IMAD R2, R6, R3, R5 ;  /* 0x0000000306027224 */ /* 0x000fe400078e0205 */
[----:B------:R-:W-:Y:S01]  /*13df0*/  IMAD R18, R18, 0x10000, R9 ;  /* 0x0001000012127824 */ /* 0x000fe200078e0209 */
[----:B------:R-:W-:Y:S06]  /*13e00*/  BRA `(.L_x_1442) ;  /* 0x0000000000f47947 */ /* 0x000fec0003800000 */
.L_x_1441:
[----:B------:R-:W0:Y:S02]  /*13e10*/  LDC.64 R2, c[0x0][0xc90] ;  /* 0x00032400ff027b82 */ /* 0x000e240000000a00 */
[----:B0-----:R-:W-:-:S05]  /*13e20*/  IMAD.WIDE R2, R19, 0x4, R2 ;  /* 0x0000000413027825 */ /* 0x001fca00078e0202 */
[----:B------:R0:W2:Y:S01]  /*13e30*/  LDG.E R13, desc[UR36][R2.64] ;  /* 0x00000024020d7981 */ /* 0x0000a2000c1e1900 */
[----:B------:R-:W-:Y:S01]  /*13e40*/  IABS R15, R5 ;  /* 0x00000005000f7213 */ /* 0x000fe20000000000 */
[----:B0-----:R-:W-:Y:S02]  /*13e50*/  IMAD.MOV.U32 R2, RZ, RZ, RZ ;  /* 0x000000ffff027224 */ /* 0x001fe400078e00ff */
[----:B--2---:R-:W-:-:S05]  /*13e60*/  IMAD R4, R6, R13, RZ ;  /* 0x0000000d06047224 */ /* 0x004fca00078e02ff */
[-C--:B------:R-:W-:Y:S02]  /*13e70*/  IABS R10, R4.reuse ;  /* 0x00000004000a7213 */ /* 0x080fe40000000000 */
[----:B------:R-:W-:Y:S02]  /*13e80*/  IABS R12, R4 ;  /* 0x00000004000c7213 */ /* 0x000fe40000000000 */
[----:B------:R-:W0:Y:S08]  /*13e90*/  I2F.RP R8, R10 ;  /* 0x0000000a00087306 */ /* 0x000e300000209400 */
[----:B0-----:R-:W0:Y:S02]  /*13ea0*/  MUFU.RCP R8, R8 ;  /* 0x0000000800087308 */ /* 0x001e240000001000 */
[----:B0-----:R-:W-:-:S06]  /*13eb0*/  VIADD R9, R8, 0xffffffe ;  /* 0x0ffffffe08097836 */ /* 0x001fcc0000000000 */
[----:B------:R-:W0:Y:S02]  /*13ec0*/  F2I.FTZ.U32.TRUNC.NTZ R3, R9 ;  /* 0x0000000900037305 */ /* 0x000e24000021f000 */
[----:B0-----:R-:W-:-:S04]  /*13ed0*/  IMAD.MOV R11, RZ, RZ, -R3 ;  /* 0x000000ffff0b7224 */ /* 0x001fc800078e0a03 */
[----:B------:R-:W-:-:S04]  /*13ee0*/  IMAD R11, R11, R10, RZ ;  /* 0x0000000a0b0b7224 */ /* 0x000fc800078e02ff */
[----:B------:R-:W-:-:S04]  /*13ef0*/  IMAD.HI.U32 R2, R3, R11, R2 ;  /* 0x0000000b03027227 */ /* 0x000fc800078e0002 */
[----:B------:R-:W-:Y:S02]  /*13f00*/  IMAD.MOV R3, RZ, RZ, -R12 ;  /* 0x000000ffff037224 */ /* 0x000fe400078e0a0c */
        /* <DEDUP_REMOVED lines=8> */
[----:B------:R-:W-:-:S07]  /*13f90*/  ISETP.GE.AND P2, PT, R3, RZ, PT ;  /* 0x000000ff0300720c */ /* 0x000fce0003f46270 */
[----:B------:R-:W-:-:S06]  /*13fa0*/  @P0 VIADD R2, R2, 0x1 ;  /* 0x0000000102020836 */ /* 0x000fcc0000000000 */
[----:B------:R-:W-:Y:S01]  /*13fb0*/  @!P2 IMAD.MOV R2, RZ, RZ, -R2 ;  /* 0x000000ffff02a224 */ /* 0x000fe200078e0a02 */
[----:B------:R-:W-:-:S05]  /*13fc0*/  @!P1 LOP3.LUT R2, RZ, R4, RZ, 0x33, !PT ;  /* 0x00000004ff029212 */ /* 0x000fca00078e33ff */
[----:B------:R-:W-:Y:S02]  /*13fd0*/  IMAD R11, R13, R2, RZ ;  /* 0x000000020d0b7224 */ /* 0x000fe400078e02ff */
[----:B------:R-:W-:Y:S02]  /*13fe0*/  IMAD.MOV R2, RZ, RZ, -R2 ;  /* 0x000000ffff027224 */ /* 0x000fe400078e0a02 */
[----:B------:R-:W-:Y:S02]  /*13ff0*/  IMAD.MOV R3, RZ, RZ, -R11 ;  /* 0x000000ffff037224 */ /* 0x000fe400078e0a0b */
[----:B------:R-:W-:Y:S02]  /*14000*/  IMAD R4, R4, R2, R5 ;  /* 0x0000000204047224 */ /* 0x000fe400078e0205 */
[----:B------:R-:W-:Y:S01]  /*14010*/  IMAD.MOV.U32 R2, RZ, RZ, RZ ;  /* 0x000000ffff027224 */ /* 0x000fe200078e00ff */
[----:B------:R-:W-:-:S04]  /*14020*/  VIADDMNMX R13, R3, UR5, R13, PT ;  /* 0x00000005030d7c46 */ /* 0x000fc8000b80010d */
[-C--:B------:R-:W-:Y:S01]  /*14030*/  IABS R10, R13.reuse ;  /* 0x0000000d000a7213 */ /* 0x080fe20000000000 */
[----:B------:R-:W-:Y:S01]  /*14040*/  IMAD.MOV R18, RZ, RZ, -R13 ;  /* 0x000000ffff127224 */ /* 0x000fe200078e0a0d */
[----:B------:R-:W-:Y:S02]  /*14050*/  IABS R12, R13 ;  /* 0x0000000d000c7213 */ /* 0x000fe40000000000 */
[----:B------:R-:W0:Y:S08]  /*14060*/  I2F.RP R8, R10 ;  /* 0x0000000a00087306 */ /* 0x000e300000209400 */
[----:B0-----:R-:W0:Y:S02]  /*14070*/  MUFU.RCP R8, R8 ;  /* 0x0000000800087308 */ /* 0x001e240000001000 */
[----:B0-----:R-:W-:-:S06]  /*14080*/  VIADD R3, R8, 0xffffffe ;  /* 0x0ffffffe08037836 */ /* 0x001fcc0000000000 */
[----:B------:R-:W0:Y:S02]  /*14090*/  F2I.FTZ.U32.TRUNC.NTZ R3, R3 ;  /* 0x0000000300037305 */ /* 0x000e24000021f000 */
[----:B0-----:R-:W-:-:S04]  /*140a0*/  IMAD.MOV R9, RZ, RZ, -R3 ;  /* 0x000000ffff097224 */ /* 0x001fc800078e0a03 */
[----:B------:R-:W-:Y:S01]  /*140b0*/  IMAD.MOV.U32 R5, RZ, RZ, R9 ;  /* 0x000000ffff057224 */ /* 0x000fe200078e0009 */
[----:B------:R-:W-:-:S03]  /*140c0*/  IABS R9, R4 ;  /* 0x0000000400097213 */ /* 0x000fc60000000000 */
        /* <DEDUP_REMOVED lines=11> */
[----:B------:R-:W-:Y:S02]  /*14180*/  ISETP.GE.AND P2, PT, R3, RZ, PT ;  /* 0x000000ff0300720c */ /* 0x000fe40003f46270 */
[----:B------:R-:W-:-:S05]  /*14190*/  IADD3 R3, R11, 0x1000000, R4 ;  /* 0x010000000b037810 */ /* 0x000fca0007ffe004 */
[----:B------:R-:W-:-:S06]  /*141a0*/  @P0 VIADD R2, R2, 0x1 ;  /* 0x0000000102020836 */ /* 0x000fcc0000000000 */
[----:B------:R-:W-:Y:S01]  /*141b0*/  @!P2 IMAD.MOV R2, RZ, RZ, -R2 ;  /* 0x000000ffff02a224 */ /* 0x000fe200078e0a02 */
[----:B------:R-:W-:-:S05]  /*141c0*/  @!P1 LOP3.LUT R2, RZ, R13, RZ, 0x33, !PT ;  /* 0x0000000dff029212 */ /* 0x000fca00078e33ff */
[----:B------:R-:W-:-:S07]  /*141d0*/  IMAD R18, R2, R18, R3 ;  /* 0x0000001202127224 */ /* 0x000fce00078e0203 */
.L_x_1442:
[----:B------:R-:W-:-:S05]  /*141e0*/  LOP3.LUT R17, RZ, R2, RZ, 0x33, !PT ;  /* 0x00000002ff117212 */ /* 0x000fca00078e33ff */
[----:B------:R-:W-:Y:S01]  /*141f0*/  IMAD.IADD R17, R6, 0x1, R17 ;  /* 0x0000000106117824 */ /* 0x000fe200078e0211 */
[----:B------:R-:W-:Y:S06]  /*14200*/  BRA `(.L_x_1443) ;  /* 0x0000000000147947 */ /* 0x000fec0003800000 */
.L_x_1438:
[----:B------:R-:W-:Y:S01]  /*14210*/  ULDC UR4, c[0x0][0xc3c] ;  /* 0x00030f0000047ab9 */ /* 0x000fe20000000800 */
[----:B------:R-:W-:Y:S02]  /*14220*/  IMAD.MOV.U32 R17, RZ, RZ, RZ ;  /* 0x000000ffff117224 */ /* 0x000fe400078e00ff */
[----:B------:R-:W-:Y:S02]  /*14230*/  IMAD.U32 R16, RZ, RZ, UR6 ;  /* 0x00000006ff107e24 */ /* 0x000fe4000f8e00ff */
[----:B------:R-:W-:Y:S02]  /*14240*/  IMAD.MOV.U32 R18, RZ, RZ, RZ ;  /* 0x000000ffff127224 */ /* 0x000fe400078e00ff */
[----:B------:R-:W-:-:S07]  /*14250*/  IMAD.U32 R19, RZ, RZ, UR4 ;  /* 0x00000004ff137e24 */ /* 0x000fce000f8e00ff */
.L_x_1443:
[----:B------:R-:W-:-:S13]  /*14260*/  ISETP.NE.AND P0, PT, R7, RZ, PT ;  /* 0x000000ff0700720c */ /* 0x000fda0003f05270 */
[----:B------:R-:W0:Y:S01]  /*14270*/  @!P0 S2R R3, SR_CgaCtaId ;  /* 0x0000000000038919 */ /* 0x000e220000008800 */
[----:B------:R-:W-:-:S04]  /*14280*/  @!P0 MOV R2, 0x400 ;  /* 0x0000040000028802 */ /* 0x000fc80000000f00 */
[----:B0-----:R-:W-:-:S05]  /*14290*/  @!P0 LEA R2, R3, R2, 0x18 ;  /* 0x0000000203028211 */ /* 0x001fca00078ec0ff */
[----:B------:R1:W-:Y:S01]  /*142a0*/  @!P0 STS.128 [R2+0x288d0], R16 ;  /* 0x0288d01002008388 */ /* 0x0003e20000000c00 */
[----:B------:R-:W-:Y:S06]  /*142b0*/  BAR.ARV 0x5, 0x180 ;  /* 0x0146000000007b1d */ /* 0x000fec0000002000 */
.L_x_1436:
[----:B------:R2:W-:Y:S01]  /*142c0*/  STL [R1+0x14], RZ ;  /* 0x000014ff01007387 */ /* 0x0005e20000100800 */
[----:B------:R-:W-:Y:S01]  /*142d0*/  ULDC UR4, c[0x0][0xc3c] ;  /* 0x00030f0000047ab9 */ /* 0x000fe20000000800 */
[----:B------:R-:W-:Y:S01]  /*142e0*/  IMAD.MOV.U32 R28, RZ, RZ, 0x1 ;  /* 0x00000001ff1c7424 */ /* 0x000fe200078e00ff */
[----:B0-----:R-:W-:Y:S01]  /*142f0*/  ISETP.GE.AND P0, PT, R19, UR4, PT ;  /* 0x0000000413007c0c */ /* 0x001fe2000bf06270 */
[----:B------:R-:W-:-:S12]  /*14300*/  IMAD.MOV.U32 R25, RZ, RZ, RZ ;  /* 0x000000ffff197224 */ /* 0x000fd800078e00ff */
[----:B--2---:R-:W-:Y:S05]  /*14310*/  @P0 BRA `(.L_x_1444) ;  /* 0x0000005000cc0947 */ /* 0x004fea0003800000 */
[----:B-1----:R-:W2:Y:S01]  /*14320*/  LDL R2, [R1+0x18] ;  /* 0x0000180001027983 */ /* 0x002ea20000100800 */
[----:B------:R-:W0:Y:S01]  /*14330*/  S2UR UR5, SR_CgaCtaId ;  /* 0x00000000000579c3 */ /* 0x000e220000008800 */
[----:B------:R-:W-:Y:S01]  /*14340*/  IMAD.SHL.U32 R30, R0, 0x8, RZ ;  /* 0x00000008001e7824 */ /* 0x000fe200078e00ff */
[----:B------:R-:W-:Y:S01]  /*14350*/  BSSY B8, `(.L_x_1444) ;  /* 0x000052f000087945 */ /* 0x000fe20003800000 */
[----:B------:R1:W-:Y:S01]  /*14360*/  STL [R1+0x14], RZ ;  /* 0x000014ff01007387 */ /* 0x0003e20000100800 */
[----:B------:R-:W-:Y:S01]  /*14370*/  IMAD.MOV.U32 R28, RZ, RZ, 0x1 ;  /* 0x00000001ff1c7424 */ /* 0x000fe200078e00ff */
[----:B------:R-:W-:Y:S01]  /*14380*/  ULDC UR39, c[0x0][0xc] ;  /* 0x0000030000277ab9 */ /* 0x000fe20000000800 */
[----:B------:R-:W-:Y:S01]  /*14390*/  LOP3.LUT R3, R30, 0x1f8, RZ, 0xc0, !PT ;  /* 0x000001f81e037812 */ /* 0x000fe200078ec0ff */
[----:B------:R-:W-:-:S03]  /*143a0*/  IMAD.MOV.U32 R25, RZ, RZ, RZ ;  /* 0x000000ffff197224 */ /* 0x000fc600078e00ff */
[----:B------:R-:W-:-:S04]  /*143b0*/  LOP3.LUT R3, R3, 0x38, R0, 0x78, !PT ;  /* 0x0000003803037812 */ /* 0x000fc800078e7800 */
[----:B------:R-:W-:Y:S02]  /*143c0*/  LOP3.LUT R33, R3, 0x200, R30, 0xf8, !PT ;  /* 0x0000020003217812 */ /* 0x000fe400078ef81e */
[----:B------:R-:W-:-:S04]  /*143d0*/  LOP3.LUT R30, R30, 0x38, RZ, 0xc0, !PT ;  /* 0x000000381e1e7812 */ /* 0x000fc800078ec0ff */
[----:B------:R-:W-:Y:S02]  /*143e0*/  LOP3.LUT R29, R30, 0x40, RZ, 0xfc, !PT ;  /* 0x000000401e1d7812 */ /* 0x000fe400078efcff */
[----:B--2---:R-:W-:Y:S02]  /*143f0*/  R2UR UR4, R2 ;  /* 0x00000000020472ca */ /* 0x004fe400000e0000 */
[C---:B------:R-:W-:Y:S01]  /*14400*/  LOP3.LUT R2, R0.reuse, 0x7f, RZ, 0xc0, !PT ;  /* 0x0000007f00027812 */ /* 0x040fe200078ec0ff */
[----:B------:R-:W-:-:S03]  /*14410*/  IMAD.SHL.U32 R0, R0, 0x10, RZ ;  /* 0x0000001000007824 */ /* 0x000fc600078e00ff */
[----:B------:R-:W-:Y:S02]  /*14420*/  SHF.R.U32.HI R2, RZ, 0x3, R2 ;  /* 0x00000003ff027819 */ /* 0x000fe40000011602 */
[----:B------:R-:W-:-:S04]  /*14430*/  LOP3.LUT R0, R0, 0x70, RZ, 0xc0, !PT ;  /* 0x0000007000007812 */ /* 0x000fc800078ec0ff */
[----:B------:R-:W-:Y:S01]  /*14440*/  LOP3.LUT R2, R2, R0, RZ, 0xfc, !PT ;  /* 0x0000000002027212 */ /* 0x000fe200078efcff */
[----:B------:R-:W-:-:S03]  /*14450*/  ULOP3.LUT UR38, UR4, 0x2, URZ, 0xfc, !UPT ;  /* 0x0000000204267892 */ /* 0x000fc6000f8efc3f */
[----:B------:R-:W-:Y:S02]  /*14460*/  UMOV UR4, 0x400 ;  /* 0x0000040000047882 */ /* 0x000fe40000000000 */
[----:B0-----:R-:W-:-:S06]  /*14470*/  ULEA UR4, UR5, UR4, 0x18 ;  /* 0x0000000405047291 */ /* 0x001fcc000f8ec03f */
[----:B------:R-:W-:-:S04]  /*14480*/  IMAD.U32 R22, RZ, RZ, UR4 ;  /* 0x00000004ff167e24 */ /* 0x000fc8000f8e00ff */
[----:B------:R-:W-:-:S05]  /*14490*/  IMAD R0, R33, 0x2, R22 ;  /* 0x0000000221007824 */ /* 0x000fca00078e0216 */
[----:B------:R1:W-:Y:S02]  /*144a0*/  STL [R1], R0 ;  /* 0x0000000001007387 */ /* 0x0003e40000100800 */
.L_x_1517:
[----:B------:R-:W-:Y:S05]  /*144b0*/  YIELD ;  /* 0x0000000000007946 */ /* 0x000fea0003800000 */
[----:B------:R-:W-:Y:S01]  /*144c0*/  ULDC.64 UR4, c[0x0][0xa28] ;  /* 0x00028a0000047ab9 */ /* 0x000fe20000000a00 */
[----:B------:R-:W-:Y:S01]  /*144d0*/  IMAD.MOV.U32 R36, RZ, RZ, RZ ;  /* 0x000000ffff247224 */ /* 0x000fe200078e00ff */
[----:B------:R-:W-:-:S04]  /*144e0*/  ISETP.NE.U32.AND P0, PT, RZ, UR4, PT ;  /* 0x00000004ff007c0c */ /* 0x000fc8000bf05070 */
[----:B------:R-:W-:Y:S01]  /*144f0*/  ISETP.NE.AND.EX P0, PT, RZ, UR5, PT, P0 ;  /* 0x00000005ff007c0c */ /* 0x000fe2000bf05300 */
[----:B------:R-:W-:-:S12]  /*14500*/  ULDC.64 UR4, c[0x0][0xa18] ;  /* 0x0002860000047ab9 */ /* 0x000fd80000000a00 */
[----:B0-----:R-:W0:Y:S02]  /*14510*/  @P0 LDC.64 R2, c[0x0][0xa28] ;  /* 0x00028a00ff020b82 */ /* 0x001e240000000a00 */
[----:B0-----:R-:W-:-:S05]  /*14520*/  @P0 IMAD.WIDE R2, R19, 0x4, R2 ;  /* 0x0000000413020825 */ /* 0x001fca00078e0202 */
[----:B------:R0:W5:Y:S01]  /*14530*/  @P0 LDG.E R36, desc[UR36][R2.64] ;  /* 0x0000002402240981 */ /* 0x000162000c1e1900 */
[----:B------:R-:W-:Y:S01]  /*14540*/  ISETP.NE.U32.AND P0, PT, RZ, UR4, PT ;  /* 0x00000004ff007c0c */ /* 0x000fe2000bf05070 */
[----:B-1----:R-:W-:Y:S01]  /*14550*/  IMAD.MOV.U32 R0, RZ, RZ, RZ ;  /* 0x000000ffff007224 */ /* 0x002fe200078e00ff */
[----:B------:R-:W-:Y:S02]  /*14560*/  LOP3.LUT R23, R23, 0xffffffdf, RZ, 0xc0, !PT ;  /* 0xffffffdf17177812 */ /* 0x000fe400078ec0ff */
[----:B------:R-:W-:Y:S01]  /*14570*/  ISETP.NE.AND.EX P1, PT, RZ, UR5, PT, P0 ;  /* 0x00000005ff007c0c */ /* 0x000fe2000bf25300 */
[----:B------:R-:W-:Y:S02]  /*14580*/  ULDC.64 UR4, c[0x0][0xa00] ;  /* 0x0002800000047ab9 */ /* 0x000fe40000000a00 */
[----:B------:R-:W-:Y:S01]  /*14590*/  ISETP.NE.U32.AND P0, PT, RZ, UR4, PT ;  /* 0x00000004ff007c0c */ /* 0x000fe2000bf05070 */
[----:B0-----:R-:W0:Y:S03]  /*145a0*/  LDC.64 R2, c[0x0][0xa00] ;  /* 0x00028000ff027b82 */ /* 0x001e260000000a00 */
[----:B------:R-:W-:Y:S01]  /*145b0*/  ISETP.NE.AND.EX P2, PT, RZ, UR5, PT, P0 ;  /* 0x00000005ff007c0c */ /* 0x000fe2000bf45300 */
[----:B------:R-:W-:-:S05]  /*145c0*/  ULDC.64 UR4, c[0x0][0x418] ;  /* 0x0001060000047ab9 */ /* 0x000fca0000000a00 */
[----:B------:R-:W1:Y:S07]  /*145d0*/  @P1 LDC.64 R4, c[0x0][0xa18] ;  /* 0x00028600ff041b82 */ /* 0x000e6e0000000a00 */
[----:B------:R-:W-:Y:S01]  /*145e0*/  @P2 LOP3.LUT R23, R23, 0x20, RZ, 0xfc, !PT ;  /* 0x0000002017172812 */ /* 0x000fe200078efcff */
[----:B0-----:R-:W-:-:S05]  /*145f0*/  IMAD.WIDE R2, R19, 0x4, R2 ;  /* 0x0000000413027825 */ /* 0x001fca00078e0202 */
[----:B--2---:R-:W2:Y:S01]  /*14600*/  @P2 LDG.E R0, desc[UR36][R2.64] ;  /* 0x0000002402002981 */ /* 0x004ea2000c1e1900 */
[----:B-1----:R-:W-:-:S05]  /*14610*/  @P1 IMAD.WIDE R4, R19, 0x4, R4 ;  /* 0x0000000413041825 */ /* 0x002fca00078e0204 */
[----:B------:R0:W5:Y:S01]  /*14620*/  @P1 LDG.E R31, desc[UR36][R4.64] ;  /* 0x00000024041f1981 */ /* 0x000162000c1e1900 */
[----:B------:R-:W-:-:S03]  /*14630*/  UISETP.NE.U32.AND UP0, UPT, UR4, URZ, UPT ;  /* 0x0000003f0400728c */ /* 0x000fc6000bf05070 */
[----:B------:R-:W-:Y:S01]  /*14640*/  ULDC UR4, c[0x0][0x424] ;  /* 0x0001090000047ab9 */ /* 0x000fe20000000800 */
[----:B------:R-:W-:-:S03]  /*14650*/  UISETP.NE.AND.EX UP0, UPT, UR5, URZ, UPT, UP0 ;  /* 0x0000003f0500728c */ /* 0x000fc6000bf05300 */
[----:B------:R-:W-:Y:S01]  /*14660*/  ULDC UR5, c[0x0][0x2f0] ;  /* 0x0000bc0000057ab9 */ /* 0x000fe20000000800 */
[----:B------:R-:W-:-:S04]  /*14670*/  USEL UR4, UR4, 0x1, UP0 ;  /* 0x0000000104047887 */ /* 0x000fc80008000000 */
[----:B------:R-:W-:-:S06]  /*14680*/  UIMAD UR4, UR4, UR5, URZ ;  /* 0x00000005040472a4 */ /* 0x000fcc000f8e023f */
[----:B------:R-:W-:Y:S01]  /*14690*/  IMAD.U32 R7, RZ, RZ, UR4 ;  /* 0x00000004ff077e24 */ /* 0x000fe2000f8e00ff */
[----:B--2---:R0:W-:Y:S01]  /*146a0*/  STL [R1+0x4], R0 ;  /* 0x0000040001007387 */ /* 0x0041e20000100800 */
[----:B------:R-:W-:Y:S05]  /*146b0*/  @P1 BRA `(.L_x_1445) ;  /* 0x0000000000181947 */ /* 0x000fea0003800000 */
[----:B------:R-:W-:Y:S02]  /*146c0*/  ULDC UR4, c[0x0][0x288] ;  /* 0x0000a20000047ab9 */ /* 0x000fe40000000800 */
[----:B-----5:R-:W-:Y:S01]  /*146d0*/  IMAD.U32 R31, RZ, RZ, UR4 ;  /* 0x00000004ff1f7e24 */ /* 0x020fe2000f8e00ff */
[----:B------:R-:W-:Y:S06]  /*146e0*/  @!P2 BRA `(.L_x_1445) ;  /* 0x00000000000ca947 */ /* 0x000fec0003800000 */
[----:B0-----:R-:W2:Y:S04]  /*146f0*/  LDG.E R0, desc[UR36][R2.64] ;  /* 0x0000002402007981 */ /* 0x001ea8000c1e1900 */
[----:B------:R-:W2:Y:S02]  /*14700*/  LDG.E R31, desc[UR36][R2.64+0x4] ;  /* 0x00000424021f7981 */ /* 0x000ea4000c1e1900 */
[----:B--2---:R-:W-:-:S07]  /*14710*/  IMAD.IADD R31, R31, 0x1, -R0 ;  /* 0x000000011f1f7824 */ /* 0x004fce00078e0a00 */
.L_x_1445:
[----:B------:R-:W-:Y:S02]  /*14720*/  ULDC.64 UR4, c[0x0][0xa20] ;  /* 0x0002880000047ab9 */ /* 0x000fe40000000a00 */
[----:B------:R-:W-:-:S04]  /*14730*/  ISETP.NE.U32.AND P0, PT, RZ, UR4, PT ;  /* 0x00000004ff007c0c */ /* 0x000fc8000bf05070 */
[----:B------:R-:W-:-:S13]  /*14740*/  ISETP.NE.AND.EX P0, PT, RZ, UR5, PT, P0 ;  /* 0x00000005ff007c0c */ /* 0x000fda000bf05300 */
[----:B------:R-:W-:Y:S05]  /*14750*/  @!P0 BRA `(.L_x_1446) ;  /* 0x0000000000108947 */ /* 0x000fea0003800000 */
[----:B------:R-:W1:Y:S02]  /*14760*/  LDC.64 R2, c[0x0][0xa20] ;  /* 0x00028800ff027b82 */ /* 0x000e640000000a00 */
[----:B-1----:R-:W-:-:S05]  /*14770*/  IMAD.WIDE R2, R19, 0x4, R2 ;  /* 0x0000000413027825 */ /* 0x002fca00078e0202 */
[----:B------:R1:W5:Y:S01]  /*14780*/  LDG.E R7, desc[UR36][R2.64] ;  /* 0x0000002402077981 */ /* 0x000362000c1e1900 */
[----:B------:R-:W-:Y:S05]  /*14790*/  BRA `(.L_x_1447) ;  /* 0x0000000000247947 */ /* 0x000fea0003800000 */
.L_x_1446:
[----:B------:R-:W-:Y:S02]  /*147a0*/  ULDC.64 UR4, c[0x0][0xa08] ;  /* 0x0002820000047ab9 */ /* 0x000fe40000000a00 */
[----:B------:R-:W-:-:S04]  /*147b0*/  ISETP.NE.U32.AND P0, PT, RZ, UR4, PT ;  /* 0x00000004ff007c0c */ /* 0x000fc8000bf05070 */
[----:B------:R-:W-:-:S13]  /*147c0*/  ISETP.NE.AND.EX P0, PT, RZ, UR5, PT, P0 ;  /* 0x00000005ff007c0c */ /* 0x000fda000bf05300 */
[----:B------:R-:W-:Y:S05]  /*147d0*/  @!P0 BRA `(.L_x_1447) ;  /* 0x0000000000148947 */ /* 0x000fea0003800000 */
[----:B------:R-:W1:Y:S02]  /*147e0*/  LDC.64 R2, c[0x0][0xa08] ;  /* 0x00028200ff027b82 */ /* 0x000e640000000a00 */
[----:B-1----:R-:W-:-:S05]  /*147f0*/  IMAD.WIDE R2, R19, 0x4, R2 ;  /* 0x0000000413027825 */ /* 0x002fca00078e0202 */
[----:B------:R-:W2:Y:S04]  /*14800*/  LDG.E R7, desc[UR36][R2.64] ;  /* 0x0000002402077981 */ /* 0x000ea8000c1e1900 */
[----:B0-----:R-:W2:Y:S02]  /*14810*/  LDG.E R0, desc[UR36][R2.64+0x4] ;  /* 0x0000042402007981 */ /* 0x001ea4000c1e1900 */
[----:B--2---:R-:W-:-:S07]  /*14820*/  IMAD.IADD R7, R0, 0x1, -R7 ;  /* 0x0000000100077824 */ /* 0x004fce00078e0a07 */
.L_x_1447:
[----:B0-----:R-:W0:Y:S01]  /*14830*/  LDC R0, c[0x0][0x448] ;  /* 0x00011200ff007b82 */ /* 0x001e220000000800 */
[----:B------:R-:W-:Y:S01]  /*14840*/  IMAD.SHL.U32 R27, R17, 0x80, RZ ;  /* 0x00000080111b7824 */ /* 0x000fe200078e00ff */
[----:B------:R-:W-:Y:S01]  /*14850*/  LOP3.LUT R23, R23, 0xffffffef, RZ, 0xc0, !PT ;  /* 0xffffffef17177812 */ /* 0x000fe200078ec0ff */
[----:B-----5:R-:W-:-:S05]  /*14860*/  IMAD.IADD R34, R7, 0x1, -R36 ;  /* 0x0000000107227824 */ /* 0x020fca00078e0a24 */
[----:B-1----:R-:W1:Y:S01]  /*14870*/  LDC.64 R2, c[0x0][0x9e0] ;  /* 0x00027800ff027b82 */ /* 0x002e620000000a00 */
[----:B0-----:R-:W-:Y:S01]  /*14880*/  ISETP.NE.AND P2, PT, R0, 0x1, PT ;  /* 0x000000010000780c */ /* 0x001fe20003f45270 */
[----:B------:R-:W-:Y:S01]  /*14890*/  VIADD R0, R27, 0x7f ;  /* 0x0000007f1b007836 */ /* 0x000fe20000000000 */
[----:B-1----:R-:W-:-:S11]  /*148a0*/  ISETP.GE.AND P1, PT, R3, 0x1, PT ;  /* 0x000000010300780c */ /* 0x002fd60003f26270 */
[----:B------:R-:W0:Y:S01]  /*148b0*/  @P2 LDC R5, c[0x0][0x44c] ;  /* 0x00011300ff052b82 */ /* 0x000e220000000800 */
[----:B------:R-:W-:-:S07]  /*148c0*/  @P2 LOP3.LUT R23, R23, 0x10, RZ, 0xfc, !PT ;  /* 0x0000001017172812 */ /* 0x000fce00078efcff */
[----:B------:R-:W1:Y:S01]  /*148d0*/  @P2 LDC R9, c[0x0][0x450] ;  /* 0x00011400ff092b82 */ /* 0x000e620000000800 */
[----:B0-----:R-:W-:Y:S01]  /*148e0*/  @P2 IMAD.HI.U32 R4, R0, R5, RZ ;  /* 0x0000000500042227 */ /* 0x001fe200078e00ff */
[----:B------:R-:W-:-:S04]  /*148f0*/  IADD3 R5, R34, 0x1, -R31 ;  /* 0x0000000122057810 */ /* 0x000fc80007ffe81f */
[----:B-1----:R-:W-:-:S05]  /*14900*/  @P2 SHF.R.U32.HI R0, RZ, R9, R4 ;  /* 0x00000009ff002219 */ /* 0x002fca0000011604 */
[----:B------:R-:W-:-:S04]  /*14910*/  IMAD.IADD R7, R5, 0x1, R0 ;  /* 0x0000000105077824 */ /* 0x000fc800078e0200 */
[----:B------:R-:W-:Y:S01]  /*14920*/  IMAD.IADD R2, R7, 0x1, R2 ;  /* 0x0000000107027824 */ /* 0x000fe200078e0202 */
[----:B------:R-:W-:Y:S06]  /*14930*/  @!P1 BRA `(.L_x_1448) ;  /* 0x0000000000489947 */ /* 0x000fec0003800000 */
[C---:B------:R-:W-:Y:S01]  /*14940*/  ISETP.GT.AND P0, PT, R7.reuse, RZ, PT ;  /* 0x000000ff0700720c */ /* 0x040fe20003f04270 */
[----:B------:R-:W-:Y:S01]  /*14950*/  BSSY B0, `(.L_x_1449) ;  /* 0x000000e000007945 */ /* 0x000fe20003800000 */
[----:B------:R-:W-:-:S11]  /*14960*/  VIADD R0, R7, 0xffffffff ;  /* 0xffffffff07007836 */ /* 0x000fd60000000000 */
[----:B------:R-:W-:Y:S05]  /*14970*/  @P0 BRA `(.L_x_1450) ;  /* 0x00000000001c0947 */ /* 0x000fea0003800000 */
[----:B------:R-:W-:Y:S01]  /*14980*/  ISETP.NE.AND P0, PT, R3, 0x1, PT ;  /* 0x000000010300780c */ /* 0x000fe20003f05270 */
[----:B------:R-:W-:-:S12]  /*14990*/  IMAD.MOV R7, RZ, RZ, -R7 ;  /* 0x000000ffff077224 */ /* 0x000fd800078e0a07 */
[----:B------:R-:W0:Y:S02]  /*149a0*/  @P0 LDC.64 R4, c[0x0][0x9e8] ;  /* 0x00027a00ff040b82 */ /* 0x000e240000000a00 */
[----:B0-----:R-:W-:-:S05]  /*149b0*/  @P0 IMAD.HI.U32 R4, R7, R4, RZ ;  /* 0x0000000407040227 */ /* 0x001fca00078e00ff */
[----:B------:R-:W-:-:S04]  /*149c0*/  @P0 SHF.R.U32.HI R7, RZ, R5, R4 ;  /* 0x00000005ff070219 */ /* 0x000fc80000011604 */
[----:B------:R-:W-:Y:S01]  /*149d0*/  LOP3.LUT R0, RZ, R7, RZ, 0x33, !PT ;  /* 0x00000007ff007212 */ /* 0x000fe200078e33ff */
[----:B------:R-:W-:Y:S06]  /*149e0*/  BRA `(.L_x_1451) ;  /* 0x0000000000107947 */ /* 0x000fec0003800000 */
.L_x_1450:
[----:B------:R-:W-:-:S13]  /*149f0*/  ISETP.NE.AND P0, PT, R3, 0x1, PT ;  /* 0x000000010300780c */ /* 0x000fda0003f05270 */
[----:B------:R-:W0:Y:S02]  /*14a00*/  @P0 LDC.64 R4, c[0x0][0x9e8] ;  /* 0x00027a00ff040b82 */ /* 0x000e240000000a00 */
[----:B0-----:R-:W-:-:S05]  /*14a10*/  @P0 IMAD.HI.U32 R4, R0, R4, RZ ;  /* 0x0000000400040227 */ /* 0x001fca00078e00ff */
[----:B------:R-:W-:-:S07]  /*14a20*/  @P0 SHF.R.U32.HI R0, RZ, R5, R4 ;  /* 0x00000005ff000219 */ /* 0x000fce0000011604 */
.L_x_1451:
[----:B------:R-:W-:Y:S05]  /*14a30*/  BSYNC B0 ;  /* 0x0000000000007941 */ /* 0x000fea0003800000 */
.L_x_1449:
[----:B------:R-:W-:-:S05]  /*14a40*/  IMAD R5, R0, R3, R3 ;  /* 0x0000000300057224 */ /* 0x000fca00078e0203 */
[----:B------:R-:W-:-:S07]  /*14a50*/  VIMNMX R2, R2, R5, PT ;  /* 0x0000000502027248 */ /* 0x000fce0003fe0100 */
.L_x_1448:
[----:B------:R-:W0:Y:S01]  /*14a60*/  @P2 LDC R0, c[0x0][0x44c] ;  /* 0x00011300ff002b82 */ /* 0x000e220000000800 */
[----:B------:R-:W-:Y:S01]  /*14a70*/  VIADD R2, R2, 0x7f ;  /* 0x0000007f02027836 */ /* 0x000fe20000000000 */
[----:B------:R-:W-:Y:S01]  /*14a80*/  ULDC UR4, c[0x0][0x9dc] ;  /* 0x0002770000047ab9 */ /* 0x000fe20000000800 */
[----:B------:R-:W-:-:S05]  /*14a90*/  IMAD.MOV.U32 R4, RZ, RZ, R27 ;  /* 0x000000ffff047224 */ /* 0x000fca00078e001b */
[----:B------:R-:W1:Y:S01]  /*14aa0*/  @P2 LDC R5, c[0x0][0x450] ;  /* 0x00011400ff052b82 */ /* 0x000e620000000800 */
[----:B0-----:R-:W-:-:S05]  /*14ab0*/  @P2 IMAD.HI.U32 R0, R27, R0, RZ ;  /* 0x000000001b002227 */ /* 0x001fca00078e00ff */
[----:B-1----:R-:W-:Y:S01]  /*14ac0*/  @P2 SHF.R.U32.HI R4, RZ, R5, R0 ;  /* 0x00000005ff042219 */ /* 0x002fe20000011600 */
[----:B------:R-:W-:Y:S01]  /*14ad0*/  VIADD R0, R34, 0x7f ;  /* 0x0000007f22007836 */ /* 0x000fe20000000000 */
[----:B------:R-:W-:Y:S02]  /*14ae0*/  SHF.R.S32.HI R5, RZ, 0x1f, R2 ;  /* 0x0000001fff057819 */ /* 0x000fe40000011402 */
[----:B------:R-:W-:Y:S02]  /*14af0*/  IADD3 R4, R4, R34, -R31 ;  /* 0x0000002204047210 */ /* 0x000fe40007ffe81f */
[----:B------:R-:W-:Y:S02]  /*14b00*/  LEA.HI R2, R5, R2, RZ, 0x7 ;  /* 0x0000000205027211 */ /* 0x000fe400078f38ff */
[----:B------:R-:W-:Y:S02]  /*14b10*/  SHF.R.S32.HI R5, RZ, 0x1f, R0 ;  /* 0x0000001fff057819 */ /* 0x000fe40000011400 */
[----:B------:R-:W-:Y:S01]  /*14b20*/  SHF.R.S32.HI R7, RZ, 0x7, R2 ;  /* 0x00000007ff077819 */ /* 0x000fe20000011402 */
[----:B------:R-:W-:Y:S01]  /*14b30*/  VIADD R2, R4, -UR4 ;  /* 0x8000000404027c36 */ /* 0x000fe20008000000 */
[----:B------:R-:W-:-:S04]  /*14b40*/  LEA.HI R5, R5, R0, RZ, 0x7 ;  /* 0x0000000005057211 */ /* 0x000fc800078f38ff */
[----:B------:R-:W-:-:S04]  /*14b50*/  SHF.R.S32.HI R0, RZ, 0x7, R5 ;  /* 0x00000007ff007819 */ /* 0x000fc80000011405 */
[----:B------:R-:W-:Y:S01]  /*14b60*/  VIMNMX R0, R0, R7, PT ;  /* 0x0000000700007248 */ /* 0x000fe20003fe0100 */
[----:B------:R-:W-:Y:S06]  /*14b70*/  @!P1 BRA `(.L_x_1452) ;  /* 0x0000000000489947 */ /* 0x000fec0003800000 */
[----:B------:R-:W-:Y:S01]  /*14b80*/  IMAD.MOV.U32 R6, RZ, RZ, R4 ;  /* 0x000000ffff067224 */ /* 0x000fe200078e0004 */
[----:B------:R-:W-:Y:S04]  /*14b90*/  BSSY B0, `(.L_x_1453) ;  /* 0x000000e000007945 */ /* 0x000fe80003800000 */
[----:B------:R-:W-:-:S13]  /*14ba0*/  ISETP.GT.AND P0, PT, R6, -0x1, PT ;  /* 0xffffffff0600780c */ /* 0x000fda0003f04270 */
[----:B------:R-:W-:Y:S05]  /*14bb0*/  @P0 BRA `(.L_x_1454) ;  /* 0x00000000001c0947 */ /* 0x000fea0003800000 */
[----:B------:R-:W-:Y:S02]  /*14bc0*/  ISETP.NE.AND P0, PT, R3, 0x1, PT ;  /* 0x000000010300780c */ /* 0x000fe40003f05270 */
[----:B------:R-:W-:-:S11]  /*14bd0*/  LOP3.LUT R7, RZ, R6, RZ, 0x33, !PT ;  /* 0x00000006ff077212 */ /* 0x000fd600078e33ff */
[----:B------:R-:W0:Y:S02]  /*14be0*/  @P0 LDC.64 R4, c[0x0][0x9e8] ;  /* 0x00027a00ff040b82 */ /* 0x000e240000000a00 */
[----:B0-----:R-:W-:-:S05]  /*14bf0*/  @P0 IMAD.HI.U32 R4, R7, R4, RZ ;  /* 0x0000000407040227 */ /* 0x001fca00078e00ff */
[----:B------:R-:W-:-:S04]  /*14c00*/  @P0 SHF.R.U32.HI R7, RZ, R5, R4 ;  /* 0x00000005ff070219 */ /* 0x000fc80000011604 */
[----:B------:R-:W-:Y:S01]  /*14c10*/  LOP3.LUT R6, RZ, R7, RZ, 0x33, !PT ;  /* 0x00000007ff067212 */ /* 0x000fe200078e33ff */
[----:B------:R-:W-:Y:S06]  /*14c20*/  BRA `(.L_x_1455) ;  /* 0x0000000000107947 */ /* 0x000fec0003800000 */
.L_x_1454:
[----:B------:R-:W-:-:S13]  /*14c30*/  ISETP.NE.AND P0, PT, R3, 0x1, PT ;  /* 0x000000010300780c */ /* 0x000fda0003f05270 */
[----:B------:R-:W0:Y:S02]  /*14c40*/  @P0 LDC.64 R4, c[0x0][0x9e8] ;  /* 0x00027a00ff040b82 */ /* 0x000e240000000a00 */
[----:B0-----:R-:W-:-:S05]  /*14c50*/  @P0 IMAD.HI.U32 R4, R6, R4, RZ ;  /* 0x0000000406040227 */ /* 0x001fca00078e00ff */
[----:B------:R-:W-:-:S07]  /*14c60*/  @P0 SHF.R.U32.HI R6, RZ, R5, R4 ;  /* 0x00000005ff060219 */ /* 0x000fce0000011604 */
.L_x_1455:
[----:B------:R-:W-:Y:S05]  /*14c70*/  BSYNC B0 ;  /* 0x0000000000007941 */ /* 0x000fea0003800000 */
.L_x_1453:
[----:B------:R-:W-:-:S05]  /*14c80*/  IMAD R3, R6, R3, RZ ;  /* 0x0000000306037224 */ /* 0x000fca00078e02ff */
[----:B------:R-:W-:-:S07]  /*14c90*/  VIMNMX R2, R2, R3, !PT ;  /* 0x0000000302027248 */ /* 0x000fce0007fe0100 */
.L_x_1452:
[----:B------:R-:W-:Y:S01]  /*14ca0*/  SHF.R.S32.HI R3, RZ, 0x1f, R2 ;  /* 0x0000001fff037819 */ /* 0x000fe20000011402 */
[----:B------:R-:W-:Y:S03]  /*14cb0*/  BSSY B0, `(.L_x_1456) ;  /* 0x000002a000007945 */ /* 0x000fe60003800000 */
[----:B------:R-:W-:Y:S02]  /*14cc0*/  LEA.HI R3, R3, R2, RZ, 0x7 ;  /* 0x0000000203037211 */ /* 0x000fe400078f38ff */
[----:B------:R-:W-:Y:S02]  /*14cd0*/  LOP3.LUT R2, R18, 0xff000000, RZ, 0xc0, !PT ;  /* 0xff00000012027812 */ /* 0x000fe400078ec0ff */
[----:B------:R-:W-:-:S04]  /*14ce0*/  SHF.R.S32.HI R3, RZ, 0x7, R3 ;  /* 0x00000007ff037819 */ /* 0x000fc80000011403 */
[----:B------:R-:W-:Y:S02]  /*14cf0*/  VIMNMX R35, RZ, R3, !PT ;  /* 0x00000003ff237248 */ /* 0x000fe40007fe0100 */
[----:B------:R-:W-:Y:S02]  /*14d00*/  SHF.R.U32.HI R3, RZ, 0x8, R2 ;  /* 0x00000008ff037819 */ /* 0x000fe40000011602 */
[----:B------:R-:W-:Y:S02]  /*14d10*/  ISETP.GT.AND P0, PT, R0, R35, PT ;  /* 0x000000230000720c */ /* 0x000fe40003f04270 */
[----:B------:R-:W-:-:S04]  /*14d20*/  LOP3.LUT R2, R18, 0xff0000, RZ, 0xc0, !PT ;  /* 0x00ff000012027812 */ /* 0x000fc800078ec0ff */
[----:B------:R-:W-:Y:S01]  /*14d30*/  LEA.HI R3, R2, R3, RZ, 0x10 ;  /* 0x0000000302037211 */ /* 0x000fe200078f80ff */
[----:B------:R-:W-:-:S03]  /*14d40*/  IMAD.MOV.U32 R2, RZ, RZ, RZ ;  /* 0x000000ffff027224 */ /* 0x000fc600078e00ff */
[----:B------:R-:W-:-:S03]  /*14d50*/  LOP3.LUT R4, R3, 0xff, RZ, 0xc0, !PT ;  /* 0x000000ff03047812 */ /* 0x000fc600078ec0ff */
[----:B------:R-:W-:Y:S05]  /*14d60*/  @!P0 BRA `(.L_x_1457) ;  /* 0x0000000000788947 */ /* 0x000fea0003800000 */
[----:B------:R-:W-:Y:S01]  /*14d70*/  SHF.R.U32.HI R5, RZ, 0x10, R3 ;  /* 0x00000010ff057819 */ /* 0x000fe20000011603 */
[----:B------:R-:W-:-:S03]  /*14d80*/  IMAD.MOV.U32 R2, RZ, RZ, RZ ;  /* 0x000000ffff027224 */ /* 0x000fc600078e00ff */
[----:B------:R-:W-:-:S13]  /*14d90*/  ISETP.NE.AND P0, PT, R5, RZ, PT ;  /* 0x000000ff0500720c */ /* 0x000fda0003f05270 */
[----:B------:R-:W0:Y:S02]  /*14da0*/  @!P0 LDC R5, c[0x0][0x9f0] ;  /* 0x00027c00ff058b82 */ /* 0x000e240000000800 */
[----:B0-----:R-:W-:-:S04]  /*14db0*/  IABS R6, R5 ;  /* 0x0000000500067213 */ /* 0x001fc80000000000 */
[----:B------:R-:W0:Y:S08]  /*14dc0*/  I2F.RP R7, R6 ;  /* 0x0000000600077306 */ /* 0x000e300000209400 */
[----:B0-----:R-:W0:Y:S02]  /*14dd0*/  MUFU.RCP R7, R7 ;  /* 0x0000000700077308 */ /* 0x001e240000001000 */
[----:B0-----:R-:W-:-:S06]  /*14de0*/  VIADD R8, R7, 0xffffffe ;  /* 0x0ffffffe07087836 */ /* 0x001fcc0000000000 */
[----:B------:R-:W0:Y:S02]  /*14df0*/  F2I.FTZ.U32.TRUNC.NTZ R3, R8 ;  /* 0x0000000800037305 */ /* 0x000e24000021f000 */
[----:B0-----:R-:W-:-:S04]  /*14e00*/  IMAD.MOV R9, RZ, RZ, -R3 ;  /* 0x000000ffff097224 */ /* 0x001fc800078e0a03 */
[----:B------:R-:W-:-:S04]  /*14e10*/  IMAD R9, R9, R6, RZ ;  /* 0x0000000609097224 */ /* 0x000fc800078e02ff */
[----:B------:R-:W-:Y:S01]  /*14e20*/  IMAD.HI.U32 R3, R3, R9, R2 ;  /* 0x0000000903037227 */ /* 0x000fe200078e0002 */
[----:B------:R-:W-:Y:S02]  /*14e30*/  IADD3 R2, R5, -0x1, R0 ;  /* 0xffffffff05027810 */ /* 0x000fe40007ffe000 */
[----:B------:R-:W-:-:S03]  /*14e40*/  IABS R9, R5 ;  /* 0x0000000500097213 */ /* 0x000fc60000000000 */
[----:B------:R-:W-:Y:S02]  /*14e50*/  IMAD.IADD R2, R2, 0x1, -R35 ;  /* 0x0000000102027824 */ /* 0x000fe400078e0a23 */
[----:B------:R-:W-:-:S03]  /*14e60*/  IMAD.MOV R7, RZ, RZ, -R9 ;  /* 0x000000ffff077224 */ /* 0x000fc600078e0a09 */
[----:B------:R-:W-:Y:S02]  /*14e70*/  IABS R8, R2 ;  /* 0x0000000200087213 */ /* 0x000fe40000000000 */
[----:B------:R-:W-:-:S03]  /*14e80*/  LOP3.LUT R2, R2, R5, RZ, 0x3c, !PT ;  /* 0x0000000502027212 */ /* 0x000fc600078e3cff */
[----:B------:R-:W-:Y:S01]  /*14e90*/  IMAD.HI.U32 R3, R3, R8, RZ ;  /* 0x0000000803037227 */ /* 0x000fe200078e00ff */
[----:B------:R-:W-:-:S03]  /*14ea0*/  ISETP.GE.AND P2, PT, R2, RZ, PT ;  /* 0x000000ff0200720c */ /* 0x000fc60003f46270 */
[----:B------:R-:W-:-:S05]  /*14eb0*/  IMAD R7, R3, R7, R8 ;  /* 0x0000000703077224 */ /* 0x000fca00078e0208 */
[----:B------:R-:W-:-:S13]  /*14ec0*/  ISETP.GT.U32.AND P1, PT, R6, R7, PT ;  /* 0x000000070600720c */ /* 0x000fda0003f24070 */
[----:B------:R-:W-:Y:S02]  /*14ed0*/  @!P1 IMAD.IADD R7, R7, 0x1, -R6 ;  /* 0x0000000107079824 */ /* 0x000fe400078e0a06 */
[----:B------:R-:W-:Y:S01]  /*14ee0*/  @!P1 VIADD R3, R3, 0x1 ;  /* 0x0000000103039836 */ /* 0x000fe20000000000 */
[----:B------:R-:W-:Y:S02]  /*14ef0*/  ISETP.NE.AND P1, PT, R5, RZ, PT ;  /* 0x000000ff0500720c */ /* 0x000fe40003f25270 */
[----:B------:R-:W-:-:S13]  /*14f00*/  ISETP.GE.U32.AND P0, PT, R7, R6, PT ;  /* 0x000000060700720c */ /* 0x000fda0003f06070 */
[----:B------:R-:W-:-:S04]  /*14f10*/  @P0 VIADD R3, R3, 0x1 ;  /* 0x0000000103030836 */ /* 0x000fc80000000000 */
[----:B------:R-:W-:-:S04]  /*14f20*/  IMAD.MOV.U32 R2, RZ, RZ, R3 ;  /* 0x000000ffff027224 */ /* 0x000fc800078e0003 */
[----:B------:R-:W-:Y:S01]  /*14f30*/  @!P2 IMAD.MOV R2, RZ, RZ, -R2 ;  /* 0x000000ffff02a224 */ /* 0x000fe200078e0a02 */
[----:B------:R-:W-:-:S07]  /*14f40*/  @!P1 LOP3.LUT R2, RZ, R5, RZ, 0x33, !PT ;  /* 0x00000005ff029212 */ /* 0x000fce00078e33ff */
.L_x_1457:
[----:B------:R-:W-:Y:S05]  /*14f50*/  BSYNC B0 ;  /* 0x0000000000007941 */ /* 0x000fea0003800000 */
.L_x_1456:
[-C--:B------:R-:W-:Y:S01]  /*14f60*/  IMAD R35, R4, R2.reuse, R35 ;  /* 0x0000000204237224 */ /* 0x080fe200078e0223 */
        /* <DEDUP_REMOVED lines=12> */
[----:B------:R-:W0:Y:S08]  /*15030*/  FLO.U32 R0, UR4 ;  /* 0x0000000400007d00 */ /* 0x000e3000080e0000 */
[----:B------:R-:W1:Y:S01]  /*15040*/  POPC R5, UR4 ;  /* 0x0000000400057d09 */ /* 0x000e620008000000 */
[----:B0-----:R-:W-:-:S13]  /*15050*/  ISETP.EQ.U32.AND P0, PT, R0, R7, PT ;  /* 0x000000070000720c */ /* 0x001fda0003f02070 */
[----:B-1----:R-:W2:Y:S01]  /*15060*/  @P0 ATOMG.E.ADD.STRONG.GPU PT, R3, desc[UR36][R2.64], R5 ;  /* 0x00000005020309a8 */ /* 0x002ea200081ee1e4 */
[----:B------:R-:W0:Y:S02]  /*15070*/  S2R R4, SR_LTMASK ;  /* 0x0000000000047919 */ /* 0x000e240000003900 */
[----:B0-----:R-:W-:-:S04]  /*15080*/  LOP3.LUT R4, R4, UR4, RZ, 0xc0, !PT ;  /* 0x0000000404047c12 */ /* 0x001fc8000f8ec0ff */
[----:B------:R-:W0:Y:S01]  /*15090*/  POPC R7, R4 ;  /* 0x0000000400077309 */ /* 0x000e220000000000 */
[----:B--2---:R-:W0:Y:S02]  /*150a0*/  SHFL.IDX PT, R0, R3, R0, 0x1f ;  /* 0x00001f0003007589 */ /* 0x004e2400000e0000 */
[----:B0-----:R-:W-:Y:S01]  /*150b0*/  IADD3 R16, R0, UR39, R7 ;  /* 0x0000002700107c10 */ /* 0x001fe2000fffe007 */
[----:B------:R-:W-:Y:S06]  /*150c0*/  BRA `(.L_x_1460) ;  /* 0x00000034004c7947 */ /* 0x000fec0003800000 */
.L_x_1459:
        /* <DEDUP_REMOVED lines=8> */
[----:B------:R-:W-:Y:S02]  /*15150*/  IMAD.U32 R4, RZ, RZ, UR6 ;  /* 0x00000006ff047e24 */ /* 0x000fe4000f8e00ff */
[----:B------:R-:W0:Y:S01]  /*15160*/  LDC.64 R2, c[0x4][R2] ;  /* 0x0100000002027b82 */ /* 0x000e220000000a00 */
[----:B------:R-:W-:Y:S02]  /*15170*/  IMAD.U32 R5, RZ, RZ, UR7 ;  /* 0x00000007ff057e24 */ /* 0x000fe4000f8e00ff */
[----:B------:R-:W-:Y:S02]  /*15180*/  IMAD.U32 R6, RZ, RZ, UR8 ;  /* 0x00000008ff067e24 */ /* 0x000fe4000f8e00ff */
[----:B------:R-:W-:-:S02]  /*15190*/  IMAD.U32 R7, RZ, RZ, UR9 ;  /* 0x00000009ff077e24 */ /* 0x000fc4000f8e00ff */
[----:B------:R-:W-:Y:S02]  /*151a0*/  IMAD.U32 R10, RZ, RZ, UR4 ;  /* 0x00000004ff0a7e24 */ /* 0x000fe4000f8e00ff */
[----:B------:R-:W-:Y:S02]  /*151b0*/  IMAD.U32 R11, RZ, RZ, UR5 ;  /* 0x00000005ff0b7e24 */ /* 0x000fe4000f8e00ff */
[----:B------:R-:W-:Y:S02]  /*151c0*/  IMAD.MOV.U32 R8, RZ, RZ, 0x70 ;  /* 0x00000070ff087424 */ /* 0x000fe400078e00ff */
[----:B------:R-:W-:Y:S02]  /*151d0*/  IMAD.MOV.U32 R12, RZ, RZ, 0x1 ;  /* 0x00000001ff0c7424 */ /* 0x000fe400078e00ff */
[----:B------:R-:W-:-:S07]  /*151e0*/  IMAD.MOV.U32 R13, RZ, RZ, RZ ;  /* 0x000000ffff0d7224 */ /* 0x000fce00078e00ff */
[----:B------:R-:W-:-:S07]  /*151f0*/  LEPC R20, `(.L_x_1462) ;  /* 0x000000001014794e */ /* 0x000fce0000000000 */
[----:B0-----:R-:W-:Y:S05]  /*15200*/  CALL.ABS.NOINC R2 ;  /* 0x0000000002007343 */ /* 0x001fea0003c00000 */
.L_x_1462:
[----:B------:R-:W-:Y:S05]  /*15210*/  BSYNC B6 ;  /* 0x0000000000067941 */ /* 0x000fea0003800000 */
.L_x_1461:
        /* <DEDUP_REMOVED lines=9> */
[----:B------:R-:W-:Y:S02]  /*152b0*/  IMAD.U32 R4, RZ, RZ, UR6 ;  /* 0x00000006ff047e24 */ /* 0x000fe4000f8e00ff */
[----:B------:R-:W-:Y:S02]  /*152c0*/  IMAD.U32 R5, RZ, RZ, UR7 ;  /* 0x00000007ff057e24 */ /* 0x000fe4000f8e00ff */
[----:B------:R-:W-:Y:S02]  /*152d0*/  IMAD.U32 R6, RZ, RZ, UR8 ;  /* 0x00000008ff067e24 */ /* 0x000fe4000f8e00ff */
[----:B------:R-:W-:-:S02]  /*152e0*/  IMAD.U32 R7, RZ, RZ, UR9 ;  /* 0x00000009ff077e24 */ /* 0x000fc4000f8e00ff */
[----:B------:R-:W-:Y:S02]  /*152f0*/  IMAD.U32 R10, RZ, RZ, UR4 ;  /* 0x00000004ff0a7e24 */ /* 0x000fe4000f8e00ff */
[----:B------:R-:W-:Y:S02]  /*15300*/  IMAD.U32 R11, RZ, RZ, UR5 ;  /* 0x00000005ff0b7e24 */ /* 0x000fe4000f8e00ff */
[----:B------:R-:W-:Y:S02]  /*15310*/  IMAD.MOV.U32 R8, RZ, RZ, 0x70 ;  /* 0x00000070ff087424 */ /* 0x000fe400078e00ff */
[----:B------:R-:W-:Y:S02]  /*15320*/  IMAD.MOV.U32 R12, RZ, RZ, 0x1 ;  /* 0x00000001ff0c7424 */ /* 0x000fe400078e00ff */
[----:B0-----:R-:W-:-:S07]  /*15330*/  IMAD.MOV.U32 R13, RZ, RZ, RZ ;  /* 0x000000ffff0d7224 */ /* 0x001fce00078e00ff */
[----:B------:R-:W-:-:S07]  /*15340*/  LEPC R20, `(.L_x_1465) ;  /* 0x000000001014794e */ /* 0x000fce0000000000 */
[----:B-1----:R-:W-:Y:S05]  /*15350*/  CALL.ABS.NOINC R2 ;  /* 0x0000000002007343 */ /* 0x002fea0003c00000 */
.L_x_1465:
[----:B------:R0:W1:Y:S01]  /*15360*/  LDC.64 R2, c[0x4][R17] ;  /* 0x0100000011027b82 */ /* 0x0000620000000a00 */
[----:B------:R-:W-:Y:S01]  /*15370*/  ULDC.64 UR6, c[0x4][0x80] ;  /* 0x0100200000067ab9 */ /* 0x000fe20000000a00 */
[----:B------:R-:W-:Y:S01]  /*15380*/  ULDC.64 UR8, c[0x4][0x88] ;  /* 0x0100220000087ab9 */ /* 0x000fe20000000a00 */
[----:B------:R-:W-:Y:S01]  /*15390*/  ULDC.64 UR4, c[0x4][0x18] ;  /* 0x0100060000047ab9 */ /* 0x000fe20000000a00 */
        /* <DEDUP_REMOVED lines=11> */
.L_x_1464:
[----:B------:R-:W-:Y:S05]  /*15450*/  BSYNC B6 ;  /* 0x0000000000067941 */ /* 0x000fea0003800000 */
.L_x_1463:
[----:B------:R-:W-:Y:S01]  /*15460*/  ULDC.64 UR4, c[0x0][0x9f8] ;  /* 0x00027e0000047ab9 */ /* 0x000fe20000000a00 */
[----:B------:R-:W-:Y:S01]  /*15470*/  IMAD.MOV.U32 R32, RZ, RZ, R19 ;  /* 0x000000ffff207224 */ /* 0x000fe200078e0013 */
[----:B------:R-:W-:Y:S01]  /*15480*/  ISETP.NE.U32.AND P0, PT, RZ, UR4, PT ;  /* 0x00000004ff007c0c */ /* 0x000fe2000bf05070 */
[----:B------:R-:W0:Y:S01]  /*15490*/  S2R R20, SR_TID.X ;  /* 0x0000000000147919 */ /* 0x000e220000002100 */
[----:B------:R-:W1:Y:S01]  /*154a0*/  LDC R6, c[0x0][0x430] ;  /* 0x00010c00ff067b82 */ /* 0x000e620000000800 */
[----:B------:R-:W2:Y:S01]  /*154b0*/  S2R R17, SR_TID.X ;  /* 0x0000000000117919 */ /* 0x000ea20000002100 */
[----:B------:R-:W-:Y:S01]  /*154c0*/  ISETP.NE.AND.EX P0, PT, RZ, UR5, PT, P0 ;  /* 0x00000005ff007c0c */ /* 0x000fe2000bf05300 */
[----:B------:R-:W-:Y:S01]  /*154d0*/  VIADD R26, R24, 0xffffffff ;  /* 0xffffffff181a7836 */ /* 0x000fe20000000000 */
[----:B------:R-:W-:Y:S01]  /*154e0*/  LOP3.LUT R23, R23, 0xfffffff7, RZ, 0xc0, !PT ;  /* 0xfffffff717177812 */ /* 0x000fe200078ec0ff */
[----:B------:R-:W-:-:S10]  /*154f0*/  ULDC UR4, c[0x0][0x2f4] ;  /* 0x0000bd0000047ab9 */ /* 0x000fd40000000800 */
[----:B------:R-:W3:Y:S02]  /*15500*/  @P0 LDC.64 R2, c[0x0][0x9f8] ;  /* 0x00027e00ff020b82 */ /* 0x000ee40000000a00 */
[----:B---3--:R-:W-:-:S05]  /*15510*/  @P0 IMAD.WIDE R2, R19, 0x4, R2 ;  /* 0x0000000413020825 */ /* 0x008fca00078e0202 */
[----:B------:R3:W4:Y:S01]  /*15520*/  @P0 LDG.E R32, desc[UR36][R2.64] ;  /* 0x0000002402200981 */ /* 0x000722000c1e1900 */
[----:B-1----:R-:W-:Y:S01]  /*15530*/  ISETP.NE.AND P1, PT, R6, 0x1, PT ;  /* 0x000000010600780c */ /* 0x002fe20003f25270 */
[----:B0-----:R-:W-:Y:S01]  /*15540*/  IMAD.SHL.U32 R20, R20, 0x10, RZ ;  /* 0x0000001014147824 */ /* 0x001fe200078e00ff */
[----:B--2---:R-:W-:Y:S01]  /*15550*/  LOP3.LUT R17, R17, 0x7f, RZ, 0xc0, !PT ;  /* 0x0000007f11117812 */ /* 0x004fe200078ec0ff */
[----:B------:R-:W-:-:S03]  /*15560*/  IMAD.SHL.U32 R8, R26, 0x80, RZ ;  /* 0x000000801a087824 */ /* 0x000fc600078e00ff */
[----:B------:R-:W-:Y:S02]  /*15570*/  SHF.R.U32.HI R17, RZ, 0x3, R17 ;  /* 0x00000003ff117819 */ /* 0x000fe40000011611 */
[----:B------:R-:W-:-:S04]  /*15580*/  LOP3.LUT R20, R20, 0x70, RZ, 0xc0, !PT ;  /* 0x0000007014147812 */ /* 0x000fc800078ec0ff */
[----:B------:R-:W-:Y:S01]  /*15590*/  LOP3.LUT R5, R8, R17, R20, 0xfe, !PT ;  /* 0x0000001108057212 */ /* 0x000fe200078efe14 */
[----:B------:R-:W0:Y:S01]  /*155a0*/  @P1 LDC R4, c[0x0][0x434] ;  /* 0x00010d00ff041b82 */ /* 0x000e220000000800 */
[----:B------:R-:W-:Y:S02]  /*155b0*/  @P1 LOP3.LUT R23, R23, 0x8, RZ, 0xfc, !PT ;  /* 0x0000000817171812 */ /* 0x000fe400078efcff */
[C---:B------:R-:W-:Y:S01]  /*155c0*/  ISETP.GE.AND P0, PT, R5.reuse, R34, PT ;  /* 0x000000220500720c */ /* 0x040fe20003f06270 */
[----:B------:R-:W-:-:S04]  /*155d0*/  IMAD.IADD R5, R5, 0x1, R36 ;  /* 0x0000000105057824 */ /* 0x000fc800078e0224 */
[----:B------:R-:W1:Y:S08]  /*155e0*/  @P1 LDC R0, c[0x0][0x438] ;  /* 0x00010e00ff001b82 */ /* 0x000e700000000800 */
[----:B---3--:R-:W2:Y:S01]  /*155f0*/  @!P0 LDC.64 R2, c[0x0][0x428] ;  /* 0x00010a00ff028b82 */ /* 0x008ea20000000a00 */
[----:B0-----:R-:W-:-:S04]  /*15600*/  @P1 IMAD.HI.U32 R7, R5, R4, RZ ;  /* 0x0000000405071227 */ /* 0x001fc800078e00ff */
[----:B------:R-:W-:Y:S01]  /*15610*/  IMAD.MOV.U32 R4, RZ, RZ, R5 ;  /* 0x000000ffff047224 */ /* 0x000fe200078e0005 */
[----:B-1----:R-:W-:-:S05]  /*15620*/  @P1 SHF.R.U32.HI R4, RZ, R0, R7 ;  /* 0x00000000ff041219 */ /* 0x002fca0000011607 */
[----:B------:R-:W-:-:S04]  /*15630*/  IMAD.MOV R0, RZ, RZ, -R4 ;  /* 0x000000ffff007224 */ /* 0x000fc800078e0a04 */
[----:B------:R-:W-:Y:S01]  /*15640*/  IMAD R0, R6, R0, R5 ;  /* 0x0000000006007224 */ /* 0x000fe200078e0205 */
[----:B------:R-:W-:Y:S02]  /*15650*/  @!P0 SHF.R.S32.HI R5, RZ, 0x1f, R4 ;  /* 0x0000001fff058819 */ /* 0x000fe40000011404 */
[----:B------:R-:W-:Y:S01]  /*15660*/  LOP3.LUT R23, R23, 0xfffffffb, RZ, 0xc0, !PT ;  /* 0xfffffffb17177812 */ /* 0x000fe200078ec0ff */
[----:B------:R-:W-:Y:S01]  /*15670*/  UMOV UR5, 0xffffffff ;  /* 0xffffffff00057882 */ /* 0x000fe20000000000 */
[----:B----4-:R-:W-:Y:S01]  /*15680*/  SHF.R.S32.HI R37, RZ, 0x1f, R32 ;  /* 0x0000001fff257819 */ /* 0x010fe20000011420 */
[----:B--2---:R-:W-:-:S04]  /*15690*/  @!P0 IMAD.WIDE.U32 R4, R32, R2, R4 ;  /* 0x0000000220048225 */ /* 0x004fc800078e0004 */
[----:B------:R-:W-:-:S04]  /*156a0*/  @!P0 IMAD R6, R37, R2, RZ ;  /* 0x0000000225068224 */ /* 0x000fc800078e02ff */
[----:B------:R-:W-:Y:S02]  /*156b0*/  @!P0 IMAD R6, R32, R3, R6 ;  /* 0x0000000320068224 */ /* 0x000fe400078e0206 */
[----:B------:R-:W0:Y:S02]  /*156c0*/  @!P0 LDC.64 R2, c[0x0][0x418] ;  /* 0x00010600ff028b82 */ /* 0x000e240000000a00 */
[----:B------:R-:W-:Y:S01]  /*156d0*/  @!P0 IMAD.IADD R5, R5, 0x1, R6 ;  /* 0x0000000105058824 */ /* 0x000fe200078e0206 */
[----:B0-----:R-:W-:-:S04]  /*156e0*/  @!P0 LEA R2, P1, R4, R2, 0x2 ;  /* 0x0000000204028211 */ /* 0x001fc800078210ff */
[----:B------:R-:W-:Y:S01]  /*156f0*/  @!P0 LEA.HI.X R3, R4, R3, R5, 0x2, P1 ;  /* 0x0000000304038211 */ /* 0x000fe200008f1405 */
[----:B------:R-:W-:Y:S02]  /*15700*/  IMAD.U32 R5, RZ, RZ, UR38 ;  /* 0x00000026ff057e24 */ /* 0x000fe4000f8e00ff */
[----:B------:R-:W-:-:S03]  /*15710*/  IMAD.MOV.U32 R4, RZ, RZ, RZ ;  /* 0x000000ffff047224 */ /* 0x000fc600078e00ff */
[----:B------:R-:W-:-:S03]  /*15720*/  ISETP.NE.AND P2, PT, R5, 0x3, PT ;  /* 0x000000030500780c */ /* 0x000fc60003f45270 */
[----:B------:R0:W5:Y:S01]  /*15730*/  @!P0 LDG.E R4, desc[UR36][R2.64] ;  /* 0x0000002402048981 */ /* 0x000162000c1e1900 */
[----:B------:R-:W-:-:S09]  /*15740*/  ISETP.GE.AND P0, PT, R30, UR4, PT ;  /* 0x000000041e007c0c */ /* 0x000fd2000bf06270 */
[----:B------:R-:W-:-:S04]  /*15750*/  @P2 LOP3.LUT R23, R23, 0x4, RZ, 0xfc, !PT ;  /* 0x0000000417172812 */ /* 0x000fc800078efcff */
[----:B------:R-:W-:-:S04]  /*15760*/  LOP3.LUT R23, R23, 0xfffffffd, RZ, 0xc0, !PT ;  /* 0xfffffffd17177812 */ /* 0x000fc800078ec0ff */
[----:B------:R-:W-:Y:S02]  /*15770*/  @P0 LOP3.LUT R23, R23, 0x2, RZ, 0xfc, !PT ;  /* 0x0000000217170812 */ /* 0x000fe400078efcff */
[----:B------:R-:W-:Y:S02]  /*15780*/  ISETP.GE.AND P0, PT, R29, UR4, PT ;  /* 0x000000041d007c0c */ /* 0x000fe4000bf06270 */
[----:B------:R-:W-:-:S11]  /*15790*/  LOP3.LUT R23, R23, 0xfffffffe, RZ, 0xc0, !PT ;  /* 0xfffffffe17177812 */ /* 0x000fd600078ec0ff */
[----:B------:R-:W-:Y:S01]  /*157a0*/  @P0 LOP3.LUT R23, R23, 0x1, RZ, 0xfc, !PT ;  /* 0x0000000117170812 */ /* 0x000fe200078efcff */
[----:B0-----:R-:W-:Y:S06]  /*157b0*/  BRA.DIV UR5, `(.L_x_1466) ;  /* 0x0000004605687947 */ /* 0x001fec000b800000 */
.L_x_1534:
[----:B------:R-:W-:Y:S01]  /*157c0*/  LOP3.LUT R24, R18, 0xffff, RZ, 0xc0, !PT ;  /* 0x0000ffff12187812 */ /* 0x000fe200078ec0ff */
[----:B------:R-:W-:Y:S06]  /*157d0*/  @!P2 BRA `(.L_x_1467) ;  /* 0x000000000004a947 */ /* 0x000fec0003800000 */
[----:B------:R-:W-:Y:S01]  /*157e0*/  BPT.TRAP 0x1 ;  /* 0x000000040000795c */ /* 0x000fe20000300000 */
.L_x_1467:
[----:B------:R-:W-:Y:S01]  /*157f0*/  SHF.R.S32.HI R6, RZ, 0x1f, R0 ;  /* 0x0000001fff067819 */ /* 0x000fe20000011400 */
[----:B------:R-:W-:Y:S01]  /*15800*/  ULDC.64 UR4, c[0x0][0x328] ;  /* 0x0000ca0000047ab9 */ /* 0x000fe20000000a00 */
[----:B------:R-:W-:Y:S01]  /*15810*/  ULDC.64 UR6, c[0x0][0x318] ;  /* 0x0000c60000067ab9 */ /* 0x000fe20000000a00 */
[----:B------:R-:W-:Y:S01]  /*15820*/  IMAD.WIDE.U32 R2, R0, UR4, RZ ;  /* 0x0000000400027c25 */ /* 0x000fe2000f8e00ff */
[----:B------:R-:W-:Y:S03]  /*15830*/  BSSY B0, `(.L_x_1468) ;  /* 0x0000013000007945 */ /* 0x000fe60003800000 */
[----:B------:R-:W-:-:S04]  /*15840*/  IMAD R5, R6, UR4, RZ ;  /* 0x0000000406057c24 */ /* 0x000fc8000f8e02ff */
[----:B------:R-:W-:Y:S01]  /*15850*/  IMAD R5, R0, UR5, R5 ;  /* 0x0000000500057c24 */ /* 0x000fe2000f8e0205 */
        /* <DEDUP_REMOVED lines=16> */
.L_x_1535:
[----:B------:R-:W-:Y:S05]  /*15960*/  BSYNC B0 ;  /* 0x0000000000007941 */ /* 0x000fea0003800000 */
.L_x_1468:
        /* <DEDUP_REMOVED lines=10> */
[----:B------:R-:W-:Y:S02]  /*15a10*/  IMAD.IADD R3, R3, 0x1, R6 ;  /* 0x0000000103037824 */ /* 0x000fe400078e0206 */
[C---:B------:R-:W-:Y:S02]  /*15a20*/  IMAD R5, R4.reuse, UR5, R5 ;  /* 0x0000000504057c24 */ /* 0x040fe4000f8e0205 */
[----:B------:R-:W-:Y:S01]  /*15a30*/  IMAD.WIDE.U32 R2, R4, UR4, R2 ;  /* 0x0000000404027c25 */ /* 0x000fe2000f8e0002 */
[----:B------:R-:W-:-:S03]  /*15a40*/  ULDC.64 UR4, c[0x0][0x308] ;  /* 0x0000c20000047ab9 */ /* 0x000fc60000000a00 */
[----:B------:R-:W-:Y:S02]  /*15a50*/  IMAD.IADD R3, R3, 0x1, R5 ;  /* 0x0000000103037824 */ /* 0x000fe400078e0205 */
[----:B------:R-:W-:Y:S02]  /*15a60*/  IMAD R5, R25, 0x4000, R33 ;  /* 0x0000400019057824 */ /* 0x000fe400078e0221 */
[----:B------:R-:W-:Y:S01]  /*15a70*/  IMAD.WIDE.U32 R2, R24, UR4, R2 ;  /* 0x0000000418027c25 */ /* 0x000fe2000f8e0002 */
[----:B------:R-:W-:-:S03]  /*15a80*/  UMOV UR4, 0xffffffff ;  /* 0xffffffff00047882 */ /* 0x000fc60000000000 */
[----:B------:R-:W-:Y:S01]  /*15a90*/  IMAD R0, R24, UR5, R3 ;  /* 0x0000000518007c24 */ /* 0x000fe2000f8e0203 */
[C---:B------:R-:W-:Y:S02]  /*15aa0*/  LEA R4, P0, R2.reuse, UR6, 0x1 ;  /* 0x0000000602047c11 */ /* 0x040fe4000f8008ff */
[----:B-1----:R-:W-:Y:S02]  /*15ab0*/  LOP3.LUT R9, R9, 0x7f, RZ, 0xc0, !PT ;  /* 0x0000007f09097812 */ /* 0x002fe400078ec0ff */
[----:B------:R-:W-:Y:S02]  /*15ac0*/  LEA.HI.X R0, R2, UR7, R0, 0x1, P0 ;  /* 0x0000000702007c11 */ /* 0x000fe400080f0c00 */
[----:B------:R-:W-:-:S04]  /*15ad0*/  SHF.R.U32.HI R9, RZ, 0x3, R9 ;  /* 0x00000003ff097819 */ /* 0x000fc80000011609 */
        /* <DEDUP_REMOVED lines=82> */
.L_x_1553:
        /* <DEDUP_REMOVED lines=11> */
.L_x_1471:
[----:B------:R-:W-:Y:S02]  /*160b0*/  PLOP3.LUT P1, PT, P1, P0, PT, 0xa2, 0x0 ;  /* 0x000000000000781c */ /* 0x000fe40000f21472 */
[----:B------:R-:W-:-:S08]  /*160c0*/  @P0 R2UR P1, UR4, R7 ;  /* 0x00000000070402ca */ /* 0x000fd00000020000 */
[----:B------:R-:W-:-:S05]  /*160d0*/  @P0 PLOP3.LUT P0, PT, P1, PT, PT, 0x80, 0x0 ;  /* 0x000000000000081c */ /* 0x000fca0000f0f070 */
[----:B------:R-:W-:Y:S01]  /*160e0*/  @!P1 SYNCS.ARRIVE.TRANS64.RED.A0T1 RZ, [UR4+0x28830], RZ ;  /* 0x028830ffffff99a7 */ /* 0x000fe20008200404 */
[----:B------:R-:W-:Y:S07]  /*160f0*/  @!P1 ARRIVES.LDGSTSBAR.64.TRANSCNT [UR4+0x28830] ;  /* 0x02883000ff0099b0 */ /* 0x000fee0008000a84 */
[----:B------:R-:W-:Y:S05]  /*16100*/  @P0 BRA.U.ANY `(.L_x_1471) ;  /* 0xfffffffd00e80947 */ /* 0x000fea000393ffff */
[----:B------:R-:W-:Y:S01]  /*16110*/  NOP ;  /* 0x0000000000007918 */ /* 0x000fe20000000000 */
[----:B------:R-:W-:-:S13]  /*16120*/  LOP3.LUT P2, RZ, R23, 0x4, RZ, 0xc0, !PT ;  /* 0x0000000417ff7812 */ /* 0x000fda000784c0ff */
[----:B------:R-:W-:Y:S05]  /*16130*/  @!P2 BRA `(.L_x_1472) ;  /* 0x000000000004a947 */ /* 0x000fea0003800000 */
[----:B------:R-:W-:Y:S01]  /*16140*/  BPT.TRAP 0x1 ;  /* 0x000000040000795c */ /* 0x000fe20000300000 */
.L_x_1472:
[----:B-1----:R1:W5:Y:S01]  /*16150*/  LDL.LU R2, [R1+0x4] ;  /* 0x0000040001027983 */ /* 0x0023620000300800 */
[----:B------:R1:W-:Y:S02]  /*16160*/  SYNCS.ARRIVE.TRANS64.A1T0 RZ, [R7+URZ+0x28830], RZ ;  /* 0x028830ff07ff79a7 */ /* 0x0003e4000810003f */
[----:B------:R-:W-:Y:S05]  /*16170*/  WARPSYNC.ALL ;  /* 0x0000000000007948 */ /* 0x000fea0003800000 */
[----:B------:R-:W-:Y:S01]  /*16180*/  ULDC.64 UR4, c[0x0][0x298] ;  /* 0x0000a60000047ab9 */ /* 0x000fe20000000a00 */
[----:B------:R-:W-:Y:S01]  /*16190*/  BSSY B6, `(.L_x_1473) ;  /* 0x000001c000067945 */ /* 0x000fe20003800000 */
[----:B------:R-:W-:Y:S01]  /*161a0*/  BAR.SYNC.DEFER_BLOCKING 0x8, 0x180 ;  /* 0x0206000000007b1d */ /* 0x000fe20000010000 */
[----:B-----5:R-:W-:Y:S01]  /*161b0*/  SHF.R.S32.HI R0, RZ, 0x1f, R2 ;  /* 0x0000001fff007819 */ /* 0x020fe20000011402 */
[----:B0-----:R-:W-:-:S04]  /*161c0*/  IMAD.WIDE.U32 R4, R2, UR4, RZ ;  /* 0x0000000402047c25 */ /* 0x001fc8000f8e00ff */
[----:B------:R-:W-:Y:S01]  /*161d0*/  IMAD R0, R0, UR4, RZ ;  /* 0x0000000400007c24 */ /* 0x000fe2000f8e02ff */
[----:B------:R0:W-:Y:S03]  /*161e0*/  STL.64 [R1+0x8], R4 ;  /* 0x0000080401007387 */ /* 0x0001e60000100a00 */
[----:B------:R-:W-:Y:S02]  /*161f0*/  IMAD R0, R2, UR5, R0 ;  /* 0x0000000502007c24 */ /* 0x000fe4000f8e0200 */
[----:B------:R-:W-:Y:S02]  /*16200*/  VIADD R2, R22, 0x10400 ;  /* 0x0001040016027836 */ /* 0x000fe40000000000 */
[----:B------:R-:W-:-:S03]  /*16210*/  IMAD.IADD R0, R5, 0x1, R0 ;  /* 0x0000000105007824 */ /* 0x000fc600078e0200 */
[----:B------:R-:W-:Y:S02]  /*16220*/  LOP3.LUT P0, RZ, R2, 0x3ff, RZ, 0xc0, !PT ;  /* 0x000003ff02ff7812 */ /* 0x000fe4000780c0ff */
[----:B------:R0:W-:Y:S11]  /*16230*/  STL [R1+0x4], R0 ;  /* 0x0000040001007387 */ /* 0x0001f60000100800 */
[----:B0-----:R-:W-:Y:S05]  /*16240*/  @!P0 BRA `(.L_x_1474) ;  /* 0x0000000000408947 */ /* 0x001fea0003800000 */
        /* <DEDUP_REMOVED lines=8> */
[----:B-1----:R-:W-:-:S02]  /*162d0*/  IMAD.U32 R7, RZ, RZ, UR7 ;  /* 0x00000007ff077e24 */ /* 0x002fc4000f8e00ff */
[----:B------:R-:W-:Y:S02]  /*162e0*/  IMAD.U32 R10, RZ, RZ, UR8 ;  /* 0x00000008ff0a7e24 */ /* 0x000fe4000f8e00ff */
[----:B------:R-:W-:Y:S02]  /*162f0*/  IMAD.U32 R11, RZ, RZ, UR9 ;  /* 0x00000009ff0b7e24 */ /* 0x000fe4000f8e00ff */
[----:B------:R-:W-:Y:S02]  /*16300*/  IMAD.MOV.U32 R8, RZ, RZ, 0x70 ;  /* 0x00000070ff087424 */ /* 0x000fe400078e00ff */
[----:B------:R-:W-:Y:S02]  /*16310*/  IMAD.MOV.U32 R12, RZ, RZ, 0x1 ;  /* 0x00000001ff0c7424 */ /* 0x000fe400078e00ff */
[----:B------:R-:W-:-:S07]  /*16320*/  IMAD.MOV.U32 R13, RZ, RZ, RZ ;  /* 0x000000ffff0d7224 */ /* 0x000fce00078e00ff */
[----:B------:R-:W-:-:S07]  /*16330*/  LEPC R20, `(.L_x_1474) ;  /* 0x000000001014794e */ /* 0x000fce0000000000 */
[----:B0-----:R-:W-:Y:S05]  /*16340*/  CALL.ABS.NOINC R2 ;  /* 0x0000000002007343 */ /* 0x001fea0003c00000 */
.L_x_1474:
[----:B------:R-:W-:Y:S05]  /*16350*/  BSYNC B6 ;  /* 0x0000000000067941 */ /* 0x000fea0003800000 */
.L_x_1473:
[----:B------:R-:W2:Y:S01]  /*16360*/  LDL.LU R2, [R1+0x4] ;  /* 0x0000040001027983 */ /* 0x000ea20000300800 */
[----:B------:R-:W-:Y:S01]  /*16370*/  LOP3.LUT P6, RZ, R23, 0x20, RZ, 0xc0, !PT ;  /* 0x0000002017ff7812 */ /* 0x000fe200078cc0ff */
[----:B------:R-:W-:Y:S01]  /*16380*/  ULDC.64 UR6, c[0x0][0x2e0] ;  /* 0x0000b80000067ab9 */ /* 0x000fe20000000a00 */
[----:B------:R-:W-:Y:S01]  /*16390*/  SHF.R.S32.HI R0, RZ, 0x1f, R19 ;  /* 0x0000001fff007819 */ /* 0x000fe20000011413 */
[----:B------:R-:W3:Y:S01]  /*163a0*/  LDL.LU.64 R20, [R1+0x8] ;  /* 0x0000080001147983 */ /* 0x000ee20000300a00 */
[----:B------:R-:W-:Y:S02]  /*163b0*/  ULDC.64 UR4, c[0x0][0x2d8] ;  /* 0x0000b60000047ab9 */ /* 0x000fe40000000a00 */
[----:B------:R-:W-:Y:S01]  /*163c0*/  SEL R0, R0, RZ, !P6 ;  /* 0x000000ff00007207 */ /* 0x000fe20007000000 */
[----:B------:R0:W5:Y:S04]  /*163d0*/  LDL R8, [R1] ;  /* 0x0000000001087983 */ /* 0x0001680000100800 */
[----:B------:R-:W-:Y:S01]  /*163e0*/  IMAD R4, R0, UR6, RZ ;  /* 0x0000000600047c24 */ /* 0x000fe2000f8e02ff */
[----:B------:R-:W-:-:S05]  /*163f0*/  SEL R0, R19, RZ, !P6 ;  /* 0x000000ff13007207 */ /* 0x000fca0007000000 */
[----:B------:R-:W-:Y:S02]  /*16400*/  IMAD R4, R0, UR7, R4 ;  /* 0x0000000700047c24 */ /* 0x000fe4000f8e0204 */
[----:B--2---:R-:W-:Y:S01]  /*16410*/  IMAD.MOV.U32 R3, RZ, RZ, R2 ;  /* 0x000000ffff037224 */ /* 0x004fe200078e0002 */
[----:B---3--:R-:W2:Y:S01]  /*16420*/  LDC R21, c[0x0][0x448] ;  /* 0x00011200ff157b82 */ /* 0x008ea20000000800 */
[----:B------:R-:W-:Y:S02]  /*16430*/  IMAD.MOV.U32 R2, RZ, RZ, R20 ;  /* 0x000000ffff027224 */ /* 0x000fe400078e0014 */
[----:B------:R-:W3:Y:S02]  /*16440*/  S2R R20, SR_TID.X ;  /* 0x0000000000147919 */ /* 0x000ee40000002100 */
[----:B------:R-:W-:-:S04]  /*16450*/  IMAD.WIDE.U32 R2, R24, UR4, R2 ;  /* 0x0000000418027c25 */ /* 0x000fc8000f8e0002 */
[----:B------:R-:W-:Y:S01]  /*16460*/  IMAD R3, R24, UR5, R3 ;  /* 0x0000000518037c24 */ /* 0x000fe2000f8e0203 */
[----:B------:R-:W-:Y:S01]  /*16470*/  ULDC.64 UR4, c[0x0][0x2d0] ;  /* 0x0000b40000047ab9 */ /* 0x000fe20000000a00 */
[----:B------:R-:W-:-:S04]  /*16480*/  IMAD.WIDE.U32 R2, R0, UR6, R2 ;  /* 0x0000000600027c25 */ /* 0x000fc8000f8e0002 */
[----:B------:R-:W-:Y:S01]  /*16490*/  IMAD.IADD R3, R3, 0x1, R4 ;  /* 0x0000000103037824 */ /* 0x000fe200078e0204 */
[----:B--2---:R-:W-:Y:S02]  /*164a0*/  ISETP.NE.AND P6, PT, R21, 0x1, PT ;  /* 0x000000011500780c */ /* 0x004fe40003fc5270 */
[----:B------:R-:W2:Y:S01]  /*164b0*/  S2R R21, SR_TID.X ;  /* 0x0000000000157919 */ /* 0x000ea20000002100 */
[----:B---3--:R-:W-:-:S10]  /*164c0*/  LOP3.LUT R20, R20, 0x7f, RZ, 0xc0, !PT ;  /* 0x0000007f14147812 */ /* 0x008fd400078ec0ff */
[----:B------:R-:W3:Y:S01]  /*164d0*/  @P6 LDC R5, c[0x0][0x44c] ;  /* 0x00011300ff056b82 */ /* 0x000ee20000000800 */
[----:B------:R-:W-:-:S07]  /*164e0*/  SHF.R.U32.HI R20, RZ, 0x3, R20 ;  /* 0x00000003ff147819 */ /* 0x000fce0000011614 */
[----:B------:R-:W4:Y:S01]  /*164f0*/  @P6 LDC R0, c[0x0][0x450] ;  /* 0x00011400ff006b82 */ /* 0x000f220000000800 */
[----:B--2---:R-:W-:-:S05]  /*16500*/  IMAD.SHL.U32 R21, R21, 0x10, RZ ;  /* 0x0000001015157824 */ /* 0x004fca00078e00ff */
[----:B------:R-:W-:-:S04]  /*16510*/  LOP3.LUT R21, R21, 0x70, RZ, 0xc0, !PT ;  /* 0x0000007015157812 */ /* 0x000fc800078ec0ff */
[----:B------:R-:W-:-:S05]  /*16520*/  LOP3.LUT R20, R20, R21, RZ, 0xfc, !PT ;  /* 0x0000001514147212 */ /* 0x000fca00078efcff */
[----:B------:R-:W-:-:S04]  /*16530*/  IMAD.IADD R4, R20, 0x1, R27 ;  /* 0x0000000114047824 */ /* 0x000fc800078e021b */
[----:B---3--:R-:W-:-:S04]  /*16540*/  @P6 IMAD.HI.U32 R5, R4, R5, RZ ;  /* 0x0000000504056227 */ /* 0x008fc800078e00ff */
[----:B------:R-:W-:Y:S01]  /*16550*/  IMAD.MOV.U32 R6, RZ, RZ, R4 ;  /* 0x000000ffff067224 */ /* 0x000fe200078e0004 */
[----:B----4-:R-:W-:Y:S02]  /*16560*/  @P6 SHF.R.U32.HI R6, RZ, R0, R5 ;  /* 0x00000000ff066219 */ /* 0x010fe40000011605 */
[----:B------:R-:W2:Y:S03]  /*16570*/  LDC R5, c[0x0][0x448] ;  /* 0x00011200ff057b82 */ /* 0x000ea60000000800 */
[----:B------:R-:W-:Y:S01]  /*16580*/  IMAD.MOV R0, RZ, RZ, -R6 ;  /* 0x000000ffff007224 */ /* 0x000fe200078e0a06 */
[----:B------:R-:W3:Y:S01]  /*16590*/  S2R R20, SR_TID.X ;  /* 0x0000000000147919 */ /* 0x000ee20000002100 */
[----:B------:R-:W-:-:S04]  /*165a0*/  IMAD.WIDE.U32 R2, R6, UR4, R2 ;  /* 0x0000000406027c25 */ /* 0x000fc8000f8e0002 */
[----:B--2---:R-:W-:Y:S01]  /*165b0*/  IMAD R0, R5, R0, R4 ;  /* 0x0000000005007224 */ /* 0x004fe200078e0204 */
[----:B------:R-:W-:-:S05]  /*165c0*/  SHF.R.S32.HI R4, RZ, 0x1f, R6 ;  /* 0x0000001fff047819 */ /* 0x000fca0000011406 */
[----:B-1----:R-:W-:-:S04]  /*165d0*/  IMAD R7, R4, UR4, RZ ;  /* 0x0000000404077c24 */ /* 0x002fc8000f8e02ff */
        /* <DEDUP_REMOVED lines=14> */
[----:B------:R-:W-:Y:S01]  /*166c0*/  UMOV UR4, 0xffffffff ;  /* 0xffffffff00047882 */ /* 0x000fe20000000000 */
[----:B---3--:R-:W-:-:S04]  /*166d0*/  LOP3.LUT R20, R20, 0x7f, RZ, 0xc0, !PT ;  /* 0x0000007f14147812 */ /* 0x008fc800078ec0ff */
[----:B------:R-:W-:Y:S01]  /*166e0*/  SHF.R.U32.HI R9, RZ, 0x3, R20 ;  /* 0x00000003ff097819 */ /* 0x000fe20000011614 */
[----:B0-----:R-:W-:Y:S06]  /*166f0*/  BRA.DIV UR4, `(.L_x_1475) ;  /* 0x0000004204ac7947 */ /* 0x001fec000b800000 */
[----:B------:R-:W0:Y:S01]  /*16700*/  SHFL.IDX PT, R14, R0, RZ, 0x181f ;  /* 0x00181fff000e7589 */ /* 0x000e2200000e0000 */
[----:B------:R-:W-:Y:S02]  /*16710*/  IMAD R31, R31, R5, RZ ;  /* 0x000000051f1f7224 */ /* 0x000fe400078e02ff */
        /* <DEDUP_REMOVED lines=8> */
[----:B-----5:R-:W-:Y:S04]  /*167a0*/  @!P2 LDGSTS.E.BYPASS.LTC128B.128 [R8+0x10400], desc[UR36][R2.64], !P0 ;  /* 0x104000000208afae */ /* 0x020fe8000c101d64 */
[----:B------:R1:W-:Y:S01]  /*167b0*/  @!P2 LDGSTS.E.BYPASS.LTC128B.128 [R8+0x14400], desc[UR36][R2.64+0x80], !P1 ;  /* 0x144000800208afae */ /* 0x0003e2000c901d64 */
[----:B------:R-:W-:Y:S01]  /*167c0*/  ISETP.GE.AND P2, PT, R6, R31, PT ;  /* 0x0000001f0600720c */ /* 0x000fe20003f46270 */
[----:B------:R-:W-:-:S02]  /*167d0*/  VIADD R6, R27, 0x20 ;  /* 0x000000201b067836 */ /* 0x000fc40000000000 */
[----:B-1----:R-:W1:Y:S10]  /*167e0*/  SHFL.IDX PT, R2, R4, 0x1, 0x181f ;  /* 0x00381f0004027f89 */ /* 0x002e7400000e0000 */
[----:B0-----:R-:W-:-:S05]  /*167f0*/  @!P2 LEA R14, P3, R30, R14, 0x1 ;  /* 0x0000000e1e0ea211 */ /* 0x001fca00078608ff */
[----:B-1----:R-:W-:Y:S02]  /*16800*/  @!P2 IMAD.X R5, RZ, RZ, R2, P3 ;  /* 0x000000ffff05a224 */ /* 0x002fe400018e0602 */
[----:B------:R-:W-:Y:S02]  /*16810*/  @!P2 IMAD.MOV.U32 R2, RZ, RZ, R14 ;  /* 0x000000ffff02a224 */ /* 0x000fe400078e000e */
[----:B------:R-:W-:Y:S01]  /*16820*/  @!P2 IMAD.MOV.U32 R3, RZ, RZ, R5 ;  /* 0x000000ffff03a224 */ /* 0x000fe200078e0005 */
[----:B------:R-:W0:Y:S04]  /*16830*/  SHFL.IDX PT, R14, R0, 0x2, 0x181f ;  /* 0x00581f00000e7f89 */ /* 0x000e2800000e0000 */
[----:B------:R-:W-:Y:S04]  /*16840*/  @!P2 LDGSTS.E.BYPASS.LTC128B.128 [R8+0x10c00], desc[UR36][R2.64], !P0 ;  /* 0x10c000000208afae */ /* 0x000fe8000c101d64 */
        /* <DEDUP_REMOVED lines=41> */
[----:B------:R-:W-:-:S03]  /*16ae0*/  ISETP.GE.AND P2, PT, R6, R31, PT ;  /* 0x0000001f0600720c */ /* 0x000fc60003f46270 */
[----:B-1----:R-:W1:Y:S10]  /*16af0*/  SHFL.IDX PT, R2, R4, 0x6, 0x181f ;  /* 0x00d81f0004027f89 */ /* 0x002e7400000e0000 */
[----:B0-----:R-:W-:Y:S01]  /*16b00*/  @!P2 LEA R14, P3, R30, R14, 0x1 ;  /* 0x0000000e1e0ea211 */ /* 0x001fe200078608ff */
[----:B------:R-:W0:Y:S04]  /*16b10*/  SHFL.IDX PT, R4, R4, 0x7, 0x181f ;  /* 0x00f81f0004047f89 */ /* 0x000e2800000e0000 */
[----:B-1----:R-:W-:-:S02]  /*16b20*/  @!P2 IMAD.X R5, RZ, RZ, R2, P3 ;  /* 0x000000ffff05a224 */ /* 0x002fc400018e0602 */
[----:B------:R-:W-:Y:S02]  /*16b30*/  @!P2 IMAD.MOV.U32 R2, RZ, RZ, R14 ;  /* 0x000000ffff02a224 */ /* 0x000fe400078e000e */
[----:B------:R-:W-:Y:S01]  /*16b40*/  @!P2 IMAD.MOV.U32 R3, RZ, RZ, R5 ;  /* 0x000000ffff03a224 */ /* 0x000fe200078e0005 */
[----:B------:R1:W2:Y:S04]  /*16b50*/  SHFL.IDX PT, R14, R0, 0x7, 0x181f ;  /* 0x00f81f00000e7f89 */ /* 0x0002a800000e0000 */
[----:B------:R1:W-:Y:S04]  /*16b60*/  @!P2 LDGSTS.E.BYPASS.LTC128B.128 [R8+0x13400], desc[UR36][R2.64], !P0 ;  /* 0x134000000208afae */ /* 0x0003e8000c101d64 */
[----:B0-----:R1:W-:Y:S02]  /*16b70*/  @!P2 LDGSTS.E.BYPASS.LTC128B.128 [R8+0x17400], desc[UR36][R2.64+0x80], !P1 ;  /* 0x174000800208afae */ /* 0x0013e4000c901d64 */
.L_x_1570:
        /* <DEDUP_REMOVED lines=11> */
.L_x_1477:
[----:B------:R-:W-:Y:S05]  /*16c30*/  BSYNC B0 ;  /* 0x0000000000007941 */ /* 0x000fea0003800000 */
.L_x_1476:
[----:B------:R-:W-:Y:S01]  /*16c40*/  NOP ;  /* 0x0000000000007918 */ /* 0x000fe20000000000 */
[----:B------:R-:W-:-:S13]  /*16c50*/  PLOP3.LUT P0, PT, PT, PT, PT, 0x80, 0x0 ;  /* 0x000000000000781c */ /* 0x000fda0003f0f070 */
.L_x_1478:
        /* <DEDUP_REMOVED lines=21> */
.L_x_1571:
[----:B------:R-:W-:Y:S05]  /*16db0*/  BSYNC B0 ;  /* 0x0000000000007941 */ /* 0x000fea0003800000 */
.L_x_1479:
[----:B------:R-:W-:Y:S04]  /*16dc0*/  BSSY B0, `(.L_x_1481) ;  /* 0x0000106000007945 */ /* 0x000fe80003800000 */
[----:B------:R-:W-:Y:S05]  /*16dd0*/  @!P0 BRA `(.L_x_1482) ;  /* 0x0000001000108947 */ /* 0x000fea0003800000 */
[----:B------:R-:W-:Y:S01]  /*16de0*/  ULDC UR4, c[0x0][0x2f4] ;  /* 0x0000bd0000047ab9 */ /* 0x000fe20000000800 */
[----:B------:R-:W-:Y:S01]  /*16df0*/  IMAD.MOV.U32 R10, RZ, RZ, R25 ;  /* 0x000000ffff0a7224 */ /* 0x000fe200078e0019 */
[----:B------:R-:W-:Y:S01]  /*16e00*/  ISETP.GE.AND P2, PT, R30, UR4, PT ;  /* 0x000000041e007c0c */ /* 0x000fe2000bf46270 */
[----:B------:R-:W-:Y:S01]  /*16e10*/  IMAD.MOV.U32 R20, RZ, RZ, R28 ;  /* 0x000000ffff147224 */ /* 0x000fe200078e001c */
[----:B------:R-:W-:Y:S01]  /*16e20*/  ISETP.GE.AND P1, PT, R29, UR4, PT ;  /* 0x000000041d007c0c */ /* 0x000fe2000bf26270 */
[----:B------:R-:W-:-:S12]  /*16e30*/  IMAD.MOV.U32 R31, RZ, RZ, R26 ;  /* 0x000000ffff1f7224 */ /* 0x000fd800078e001a */
.L_x_1495:
[----:B------:R-:W1:Y:S01]  /*16e40*/  LDC R0, c[0x0][0x430] ;  /* 0x00010c00ff007b82 */ /* 0x000e620000000800 */
[----:B------:R-:W3:Y:S01]  /*16e50*/  S2R R4, SR_TID.X ;  /* 0x0000000000047919 */ /* 0x000ee20000002100 */
[----:B------:R-:W-:Y:S05]  /*16e60*/  YIELD ;  /* 0x0000000000007946 */ /* 0x000fea0003800000 */
[----:B------:R-:W-:Y:S01]  /*16e70*/  ULDC.64 UR4, c[0x0][0x428] ;  /* 0x00010a0000047ab9 */ /* 0x000fe20000000a00 */
[----:B------:R-:W-:Y:S01]  /*16e80*/  LOP3.LUT P3, RZ, R23, 0x4, RZ, 0xc0, !PT ;  /* 0x0000000417ff7812 */ /* 0x000fe2000786c0ff */
[----:B------:R-:W-:Y:S01]  /*16e90*/  VIADD R25, R10, 0x1 ;  /* 0x000000010a197836 */ /* 0x000fe20000000000 */
[----:B-1----:R-:W-:-:S02]  /*16ea0*/  ISETP.NE.AND P0, PT, R0, 0x1, PT ;  /* 0x000000010000780c */ /* 0x002fc40003f05270 */
[----:B------:R-:W1:Y:S01]  /*16eb0*/  S2R R0, SR_TID.X ;  /* 0x0000000000007919 */ /* 0x000e620000002100 */
[----:B---3--:R-:W-:-:S10]  /*16ec0*/  IMAD.SHL.U32 R4, R4, 0x10, RZ ;  /* 0x0000001004047824 */ /* 0x008fd400078e00ff */
[----:B0-----:R-:W0:Y:S01]  /*16ed0*/  @P0 LDC R3, c[0x0][0x438] ;  /* 0x00010e00ff030b82 */ /* 0x001e220000000800 */
[----:B------:R-:W-:Y:S02]  /*16ee0*/  LOP3.LUT R4, R4, 0x70, RZ, 0xc0, !PT ;  /* 0x0000007004047812 */ /* 0x000fe400078ec0ff */
[----:B-1----:R-:W-:-:S04]  /*16ef0*/  LOP3.LUT R0, R0, 0x7f, RZ, 0xc0, !PT ;  /* 0x0000007f00007812 */ /* 0x002fc800078ec0ff */
[----:B------:R-:W-:Y:S02]  /*16f00*/  SHF.R.U32.HI R5, RZ, 0x3, R0 ;  /* 0x00000003ff057819 */ /* 0x000fe40000011600 */
[----:B------:R-:W1:Y:S03]  /*16f10*/  @P0 LDC R0, c[0x0][0x434] ;  /* 0x00010d00ff000b82 */ /* 0x000e660000000800 */
[----:B------:R-:W-:Y:S02]  /*16f20*/  IMAD R7, R6, 0x80, R5 ;  /* 0x0000008006077824 */ /* 0x000fe400078e0205 */
[----:B------:R-:W-:-:S03]  /*16f30*/  IMAD R5, R37, UR4, RZ ;  /* 0x0000000425057c24 */ /* 0x000fc6000f8e02ff */
[----:B------:R-:W-:Y:S01]  /*16f40*/  IADD3 R7, R4, R7, R36 ;  /* 0x0000000704077210 */ /* 0x000fe20007ffe024 */
[----:B------:R-:W-:-:S04]  /*16f50*/  IMAD R5, R32, UR5, R5 ;  /* 0x0000000520057c24 */ /* 0x000fc8000f8e0205 */
[----:B------:R-:W-:Y:S02]  /*16f60*/  IMAD.MOV.U32 R8, RZ, RZ, R7 ;  /* 0x000000ffff087224 */ /* 0x000fe400078e0007 */
[----:B-1----:R-:W-:-:S05]  /*16f70*/  @P0 IMAD.HI.U32 R0, R7, R0, RZ ;  /* 0x0000000007000227 */ /* 0x002fca00078e00ff */
[----:B0-----:R-:W-:-:S04]  /*16f80*/  @P0 SHF.R.U32.HI R8, RZ, R3, R0 ;  /* 0x00000003ff080219 */ /* 0x001fc80000011600 */
[--C-:B------:R-:W-:Y:S01]  /*16f90*/  SHF.R.S32.HI R3, RZ, 0x1f, R8.reuse ;  /* 0x0000001fff037819 */ /* 0x100fe20000011408 */
[----:B------:R-:W-:-:S04]  /*16fa0*/  IMAD.MOV.U32 R2, RZ, RZ, R8 ;  /* 0x000000ffff027224 */ /* 0x000fc800078e0008 */
[----:B------:R-:W-:Y:S01]  /*16fb0*/  IMAD.WIDE.U32 R2, R32, UR4, R2 ;  /* 0x0000000420027c25 */ /* 0x000fe2000f8e0002 */
[----:B------:R-:W-:-:S03]  /*16fc0*/  ULDC.64 UR4, c[0x0][0x418] ;  /* 0x0001060000047ab9 */ /* 0x000fc60000000a00 */
[----:B------:R-:W-:Y:S01]  /*16fd0*/  IMAD.IADD R3, R5, 0x1, R3 ;  /* 0x0000000105037824 */ /* 0x000fe200078e0203 */
[----:B------:R-:W-:Y:S01]  /*16fe0*/  LEA R4, P0, R2, UR4, 0x2 ;  /* 0x0000000402047c11 */ /* 0x000fe2000f8010ff */
[----:B------:R-:W-:-:S03]  /*16ff0*/  ULDC UR4, c[0x0][0x430] ;  /* 0x00010c0000047ab9 */ /* 0x000fc60000000800 */
[----:B------:R-:W-:Y:S01]  /*17000*/  LEA.HI.X R5, R2, UR5, R3, 0x2, P0 ;  /* 0x0000000502057c11 */ /* 0x000fe200080f1403 */
[----:B------:R-:W-:Y:S01]  /*17010*/  IMAD.MOV R2, RZ, RZ, -R8 ;  /* 0x000000ffff027224 */ /* 0x000fe200078e0a08 */
[----:B------:R-:W-:-:S03]  /*17020*/  ISETP.NE.AND P0, PT, R25, 0x2, PT ;  /* 0x000000021900780c */ /* 0x000fc60003f05270 */
[----:B------:R0:W3:Y:S01]  /*17030*/  LDG.E R0, desc[UR36][R4.64] ;  /* 0x0000002404007981 */ /* 0x0000e2000c1e1900 */
[----:B------:R-:W-:Y:S01]  /*17040*/  SEL R28, RZ, 0x1, P0 ;  /* 0x00000001ff1c7807 */ /* 0x000fe20000000000 */
[----:B------:R-:W-:Y:S01]  /*17050*/  IMAD.MOV.U32 R26, RZ, RZ, R6 ;  /* 0x000000ffff1a7224 */ /* 0x000fe200078e0006 */
[----:B------:R-:W-:Y:S02]  /*17060*/  SEL R25, R25, RZ, P0 ;  /* 0x000000ff19197207 */ /* 0x000fe40000000000 */
[----:B------:R-:W-:Y:S01]  /*17070*/  LOP3.LUT R28, R20, R28, RZ, 0x3c, !PT ;  /* 0x0000001c141c7212 */ /* 0x000fe200078e3cff */
[----:B0-----:R-:W-:Y:S01]  /*17080*/  IMAD R4, R2, UR4, R7 ;  /* 0x0000000402047c24 */ /* 0x001fe2000f8e0207 */
[----:B---3--:R-:W-:Y:S01]  /*17090*/  SHF.R.S32.HI R27, RZ, 0x1f, R0 ;  /* 0x0000001fff1b7819 */ /* 0x008fe20000011400 */
[----:B------:R-:W-:Y:S06]  /*170a0*/  @!P3 BRA `(.L_x_1483) ;  /* 0x000000000004b947 */ /* 0x000fec0003800000 */
[----:B------:R-:W-:Y:S01]  /*170b0*/  BPT.TRAP 0x1 ;  /* 0x000000040000795c */ /* 0x000fe20000300000 */
.L_x_1483:
[----:B------:R-:W-:Y:S01]  /*170c0*/  IMAD R6, R25, 0x8, R22 ;  /* 0x0000000819067824 */ /* 0x000fe200078e0216 */
[----:B------:R-:W-:Y:S01]  /*170d0*/  SHF.L.U32 R3, R28, 0x1f, RZ ;  /* 0x0000001f1c037819 */ /* 0x000fe200000006ff */
[----:B------:R-:W-:Y:S03]  /*170e0*/  BSSY B1, `(.L_x_1484) ;  /* 0x0000003000017945 */ /* 0x000fe60003800000 */
[----:B------:R-:W0:Y:S02]  /*170f0*/  SYNCS.PHASECHK.TRANS64.TRYWAIT P0, [R6+URZ+0x28840], R3 ;  /* 0x02884003060075a7 */ /* 0x000e24000800017f */
[----:B0-----:R-:W-:Y:S05]  /*17100*/  @!P0 BRA `(.L_x_1485) ;  /* 0x0000004000bc8947 */ /* 0x001fea0003800000 */
.L_x_1572:
[----:B------:R-:W-:Y:S05]  /*17110*/  BSYNC B1 ;  /* 0x0000000000017941 */ /* 0x000fea0003800000 */
.L_x_1484:
[----:B------:R-:W-:Y:S01]  /*17120*/  SHF.R.S32.HI R21, RZ, 0x1f, R4 ;  /* 0x0000001fff157819 */ /* 0x000fe20000011404 */
[----:B------:R-:W-:Y:S01]  /*17130*/  ULDC.64 UR4, c[0x0][0x300] ;  /* 0x0000c00000047ab9 */ /* 0x000fe20000000a00 */
[----:B------:R-:W-:Y:S01]  /*17140*/  ULDC.64 UR6, c[0x0][0x2e8] ;  /* 0x0000ba0000067ab9 */ /* 0x000fe20000000a00 */
[C---:B0-----:R-:W-:Y:S01]  /*17150*/  IMAD.WIDE.U32 R2, R4.reuse, UR4, RZ ;  /* 0x0000000404027c25 */ /* 0x041fe2000f8e00ff */
[C---:B------:R-:W-:Y:S02]  /*17160*/  LOP3.LUT P4, RZ, R23.reuse, 0x2, RZ, 0xc0, !PT ;  /* 0x0000000217ff7812 */ /* 0x040fe4000788c0ff */
[----:B------:R-:W-:Y:S01]  /*17170*/  LOP3.LUT P3, RZ, R23, 0x1, RZ, 0xc0, !PT ;  /* 0x0000000117ff7812 */ /* 0x000fe2000786c0ff */
[----:B------:R-:W-:Y:S02]  /*17180*/  IMAD R5, R21, UR4, RZ ;  /* 0x0000000415057c24 */ /* 0x000fe4000f8e02ff */
[----:B------:R-:W-:Y:S02]  /*17190*/  IMAD R8, R25, 0x4000, R33 ;  /* 0x0000400019087824 */ /* 0x000fe400078e0221 */
        /* <DEDUP_REMOVED lines=61> */
.L_x_1590:
        /* <DEDUP_REMOVED lines=9> */
.L_x_1487:
        /* <DEDUP_REMOVED lines=10> */
.L_x_1488:
[----:B------:R3:W-:Y:S01]  /*176a0*/  SYNCS.ARRIVE.TRANS64.A1T0 RZ, [R6+URZ+0x28830], RZ ;  /* 0x028830ff06ff79a7 */ /* 0x0007e2000810003f */
[----:B------:R-:W-:Y:S05]  /*176b0*/  @!P4 BRA `(.L_x_1489) ;  /* 0x000000000004c947 */ /* 0x000fea0003800000 */
[----:B------:R-:W-:Y:S01]  /*176c0*/  BPT.TRAP 0x1 ;  /* 0x000000040000795c */ /* 0x000fe20000300000 */
.L_x_1489:
[----:B-1----:R-:W-:Y:S01]  /*176d0*/  SHF.L.U32 R2, R20, 0x1f, RZ ;  /* 0x0000001f14027819 */ /* 0x002fe200000006ff */
[----:B---3--:R-:W-:Y:S01]  /*176e0*/  IMAD R6, R10, 0x8, R22 ;  /* 0x000000080a067824 */ /* 0x008fe200078e0216 */
[----:B------:R-:W-:Y:S01]  /*176f0*/  BSSY B1, `(.L_x_1490) ;  /* 0x0000004000017945 */ /* 0x000fe20003800000 */
[----:B------:R-:W-:Y:S02]  /*17700*/  IMAD R8, R31, -0x80, R34 ;  /* 0xffffff801f087824 */ /* 0x000fe400078e0222 */
[----:B------:R-:W1:Y:S02]  /*17710*/  SYNCS.PHASECHK.TRANS64.TRYWAIT P0, [R6+URZ+0x28860], R2 ;  /* 0x02886002060075a7 */ /* 0x000e64000800017f */
[----:B-1----:R-:W-:Y:S05]  /*17720*/  @!P0 BRA `(.L_x_1491) ;  /* 0x0000004400948947 */ /* 0x002fea0003800000 */
.L_x_1591:
[----:B------:R-:W-:Y:S05]  /*17730*/  BSYNC B1 ;  /* 0x0000000000017941 */ /* 0x000fea0003800000 */
.L_x_1490:
[----:B------:R-:W3:Y:S01]  /*17740*/  S2R R3, SR_TID.X ;  /* 0x0000000000037919 */ /* 0x000ee20000002100 */
[----:B------:R-:W-:Y:S01]  /*17750*/  UMOV UR4, 0xffffffff ;  /* 0xffffffff00047882 */ /* 0x000fe20000000000 */
[----:B0-----:R-:W-:Y:S01]  /*17760*/  IMAD R7, R10, 0x4000, R33 ;  /* 0x000040000a077824 */ /* 0x001fe200078e0221 */
[----:B---3--:R-:W-:-:S04]  /*17770*/  LOP3.LUT R3, R3, 0x7f, RZ, 0xc0, !PT ;  /* 0x0000007f03037812 */ /* 0x008fc800078ec0ff */
[----:B------:R-:W-:-:S05]  /*17780*/  SHF.R.U32.HI R3, RZ, 0x3, R3 ;  /* 0x00000003ff037819 */ /* 0x000fca0000011603 */
[----:B------:R-:W-:Y:S01]  /*17790*/  IMAD.IADD R8, R8, 0x1, -R3 ;  /* 0x0000000108087824 */ /* 0x000fe200078e0a03 */
[----:B------:R-:W-:Y:S06]  /*177a0*/  BRA.DIV UR4, `(.L_x_1492) ;  /* 0x0000004604887947 */ /* 0x000fec000b800000 */
[----:B-1----:R-:W0:Y:S01]  /*177b0*/  SHFL.IDX PT, R2, R17, RZ, 0x181f ;  /* 0x00181fff11027589 */ /* 0x002e2200000e0000 */
[----:B------:R-:W-:-:S03]  /*177c0*/  IMAD R7, R7, 0x2, R22 ;  /* 0x0000000207077824 */ /* 0x000fc600078e0216 */
[----:B------:R-:W1:Y:S04]  /*177d0*/  SHFL.IDX PT, R3, R18, RZ, 0x181f ;  /* 0x00181fff12037589 */ /* 0x000e6800000e0000 */
        /* <DEDUP_REMOVED lines=50> */
[----:B0-----:R-:W-:-:S05]  /*17b00*/  IADD3 R2, P0, R2, R5, RZ ;  /* 0x0000000502027210 */ /* 0x001fca0007f1e0ff */
[----:B-1----:R-:W-:Y:S01]  /*17b10*/  IMAD.X R3, RZ, RZ, R3, P0 ;  /* 0x000000ffff037224 */ /* 0x002fe200000e0603 */
[----:B------:R-:W-:-:S13]  /*17b20*/  ISETP.LT.OR P0, PT, R8, 0x61, P2 ;  /* 0x000000610800780c */ /* 0x000fda0001701670 */
[----:B------:R1:W-:Y:S01]  /*17b30*/  LDGSTS.E.BYPASS.LTC128B.128 [R7+0x3400], desc[UR36][R2.64], !P0 ;  /* 0x0340000002077fae */ /* 0x0003e2000c101d64 */
[----:B------:R-:W-:-:S13]  /*17b40*/  ISETP.LT.OR P0, PT, R8, 0x61, P1 ;  /* 0x000000610800780c */ /* 0x000fda0000f01670 */
[----:B--2---:R1:W-:Y:S02]  /*17b50*/  LDGSTS.E.BYPASS.LTC128B.128 [R7+0x7400], desc[UR36][R2.64+0x80], !P0 ;  /* 0x0740008002077fae */ /* 0x0043e4000c101d64 */
.L_x_1609:
        /* <DEDUP_REMOVED lines=27> */
.L_x_1493:
        /* <DEDUP_REMOVED lines=10> */
.L_x_1494:
[C---:B------:R-:W-:Y:S01]  /*17db0*/  ISETP.GT.AND P0, PT, R26.reuse, R35, PT ;  /* 0x000000231a00720c */ /* 0x040fe20003f04270 */
[----:B------:R0:W-:Y:S01]  /*17dc0*/  SYNCS.ARRIVE.TRANS64.A1T0 RZ, [R6+URZ+0x28850], RZ ;  /* 0x028850ff06ff79a7 */ /* 0x0001e2000810003f */
[----:B------:R-:W-:Y:S02]  /*17dd0*/  IMAD.MOV.U32 R10, RZ, RZ, R25 ;  /* 0x000000ffff0a7224 */ /* 0x000fe400078e0019 */
[----:B------:R-:W-:Y:S02]  /*17de0*/  IMAD.MOV.U32 R20, RZ, RZ, R28 ;  /* 0x000000ffff147224 */ /* 0x000fe400078e001c */
[----:B------:R-:W-:Y:S02]  /*17df0*/  IMAD.MOV.U32 R31, RZ, RZ, R26 ;  /* 0x000000ffff1f7224 */ /* 0x000fe400078e001a */
[----:B0-----:R-:W-:-:S05]  /*17e00*/  VIADD R6, R26, 0xffffffff ;  /* 0xffffffff1a067836 */ /* 0x001fca0000000000 */
[----:B------:R-:W-:Y:S05]  /*17e10*/  @P0 BRA `(.L_x_1495) ;  /* 0xfffffff000080947 */ /* 0x000fea000383ffff */
.L_x_1482:
[----:B------:R-:W-:Y:S05]  /*17e20*/  BSYNC B0 ;  /* 0x0000000000007941 */ /* 0x000fea0003800000 */
.L_x_1481:
        /* <DEDUP_REMOVED lines=17> */
.L_x_1497:
[----:B------:R-:W-:Y:S05]  /*17f40*/  BSYNC B0 ;  /* 0x0000000000007941 */ /* 0x000fea0003800000 */
.L_x_1496:
[----:B------:R-:W-:-:S13]  /*17f50*/  LOP3.LUT P0, RZ, R23, 0x4, RZ, 0xc0, !PT ;  /* 0x0000000417ff7812 */ /* 0x000fda000780c0ff */
[----:B------:R-:W-:Y:S05]  /*17f60*/  @!P0 BRA `(.L_x_1498) ;  /* 0x0000000000048947 */ /* 0x000fea0003800000 */
[----:B------:R-:W-:Y:S01]  /*17f70*/  BPT.TRAP 0x1 ;  /* 0x000000040000795c */ /* 0x000fe20000300000 */
.L_x_1498:
[----:B------:R-:W-:Y:S01]  /*17f80*/  IMAD R0, R25, 0x8, R22 ;  /* 0x0000000819007824 */ /* 0x000fe200078e0216 */
[----:B0-----:R-:W-:Y:S01]  /*17f90*/  SHF.L.U32 R3, R28, 0x1f, RZ ;  /* 0x0000001f1c037819 */ /* 0x001fe200000006ff */
[----:B------:R-:W-:Y:S01]  /*17fa0*/  BSSY B0, `(.L_x_1499) ;  /* 0x0000004000007945 */ /* 0x000fe20003800000 */
[----:B------:R-:W-:Y:S02]  /*17fb0*/  IMAD R6, R26, -0x80, R34 ;  /* 0xffffff801a067824 */ /* 0x000fe400078e0222 */
[----:B------:R-:W0:Y:S02]  /*17fc0*/  SYNCS.PHASECHK.TRANS64.TRYWAIT P0, [R0+URZ+0x28860], R3 ;  /* 0x02886003000075a7 */ /* 0x000e24000800017f */
[----:B0-----:R-:W-:Y:S05]  /*17fd0*/  @!P0 BRA `(.L_x_1500) ;  /* 0x0000004800048947 */ /* 0x001fea0003800000 */
.L_x_1610:
[----:B------:R-:W-:Y:S05]  /*17fe0*/  BSYNC B0 ;  /* 0x0000000000007941 */ /* 0x000fea0003800000 */
.L_x_1499:
        /* <DEDUP_REMOVED lines=70> */
.L_x_1628:
        /* <DEDUP_REMOVED lines=11> */
.L_x_1502:
        /* <DEDUP_REMOVED lines=10> */
.L_x_1503:
[----:B------:R1:W-:Y:S01]  /*185a0*/  SYNCS.ARRIVE.TRANS64.A1T0 RZ, [R0+URZ+0x28850], RZ ;  /* 0x028850ff00ff79a7 */ /* 0x0003e2000810003f */
[----:B------:R-:W-:-:S05]  /*185b0*/  VIADD R25, R25, 0x1 ;  /* 0x0000000119197836 */ /* 0x000fca0000000000 */
[----:B------:R-:W-:-:S04]  /*185c0*/  ISETP.NE.AND P0, PT, R25, 0x2, PT ;  /* 0x000000021900780c */ /* 0x000fc80003f05270 */
[----:B0-----:R-:W-:Y:S02]  /*185d0*/  SEL R3, RZ, 0x1, P0 ;  /* 0x00000001ff037807 */ /* 0x001fe40000000000 */
[----:B------:R-:W-:Y:S02]  /*185e0*/  SEL R25, R25, RZ, P0 ;  /* 0x000000ff19197207 */ /* 0x000fe40000000000 */
[----:B-1----:R-:W-:-:S07]  /*185f0*/  LOP3.LUT R28, R28, R3, RZ, 0x3c, !PT ;  /* 0x000000031c1c7212 */ /* 0x002fce00078e3cff */
.L_x_1460:
[----:B------:R-:W-:Y:S05]  /*18600*/  BSYNC B7 ;  /* 0x0000000000077941 */ /* 0x000fea0003800000 */
.L_x_1458:
        /* <DEDUP_REMOVED lines=8> */
[----:B------:R0:W1:Y:S01]  /*18690*/  LDS.128 R16, [R22+0x288d0] ;  /* 0x0288d00016107984 */ /* 0x0000620000000c00 */
[----:B------:R-:W-:Y:S06]  /*186a0*/  BAR.ARV 0x4, 0x180 ;  /* 0x0106000000007b1d */ /* 0x000fec0000002000 */
[----:B------:R-:W-:Y:S05]  /*186b0*/  BRA `(.L_x_1505) ;  /* 0x0000000c00d47947 */ /* 0x000fea0003800000 */
.L_x_1504:
        /* <DEDUP_REMOVED lines=10> */
[----:B0-----:R-:W-:-:S06]  /*18760*/  @!P1 IMAD.WIDE R4, R7, 0x4, R4 ;  /* 0x0000000407049825 */ /* 0x001fcc00078e0204 */
[----:B------:R-:W2:Y:S01]  /*18770*/  @!P1 LDG.E R4, desc[UR36][R4.64] ;  /* 0x0000002404049981 */ /* 0x000ea2000c1e1900 */
[----:B-1----:R-:W-:-:S06]  /*18780*/  @!P1 IMAD.WIDE R2, R7, 0x4, R2 ;  /* 0x0000000407029825 */ /* 0x002fcc00078e0202 */
[----:B------:R-:W3:Y:S01]  /*18790*/  @!P1 LDG.E R2, desc[UR36][R2.64] ;  /* 0x0000002402029981 */ /* 0x000ee2000c1e1900 */
[----:B------:R-:W-:Y:S02]  /*187a0*/  IMAD.MOV.U32 R17, RZ, RZ, RZ ;  /* 0x000000ffff117224 */ /* 0x000fe400078e00ff */
[----:B------:R-:W-:Y:S01]  /*187b0*/  IMAD.MOV.U32 R8, RZ, RZ, RZ ;  /* 0x000000ffff087224 */ /* 0x000fe200078e00ff */
[C---:B------:R-:W-:Y:S02]  /*187c0*/  ISETP.GE.U32.AND P2, PT, R10.reuse, 0x2, PT ;  /* 0x000000020a00780c */ /* 0x040fe40003f46070 */
[C---:B------:R-:W-:Y:S02]  /*187d0*/  ISETP.GE.U32.AND P3, PT, R10.reuse, 0x4, PT ;  /* 0x000000040a00780c */ /* 0x040fe40003f66070 */
[C---:B------:R-:W-:Y:S02]  /*187e0*/  ISETP.GE.U32.AND P4, PT, R10.reuse, 0x8, PT ;  /* 0x000000080a00780c */ /* 0x040fe40003f86070 */
[----:B------:R-:W-:Y:S01]  /*187f0*/  ISETP.GE.U32.AND P5, PT, R10, 0x10, PT ;  /* 0x000000100a00780c */ /* 0x000fe20003fa6070 */
[----:B------:R-:W-:Y:S04]  /*18800*/  SHFL.IDX PT, R0, R16, RZ, 0x1f ;  /* 0x00001fff10007589 */ /* 0x000fe800000e0000 */
[----:B------:R-:W-:Y:S01]  /*18810*/  SHFL.IDX PT, R7, R16, 0x1, 0x1f ;  /* 0x00201f0010077f89 */ /* 0x000fe200000e0000 */
[----:B--2---:R-:W-:-:S02]  /*18820*/  @!P1 IMAD.MOV.U32 R17, RZ, RZ, R4 ;  /* 0x000000ffff119224 */ /* 0x004fc400078e0004 */
[----:B---3--:R-:W-:-:S04]  /*18830*/  @!P1 IMAD.MOV.U32 R8, RZ, RZ, R2 ;  /* 0x000000ffff089224 */ /* 0x008fc800078e0002 */
[----:B------:R-:W-:-:S05]  /*18840*/  IMAD R13, R8, R17, RZ ;  /* 0x00000011080d7224 */ /* 0x000fca00078e02ff */
[----:B------:R-:W0:Y:S01]  /*18850*/  SHFL.UP PT, R14, R13, 0x1, RZ ;  /* 0x042000000d0e7989 */ /* 0x000e2200000e00ff */
[----:B------:R-:W-:-:S04]  /*18860*/  ISETP.NE.AND P1, PT, R10, RZ, PT ;  /* 0x000000ff0a00720c */ /* 0x000fc80003f25270 */
        /* <DEDUP_REMOVED lines=14> */
[----:B------:R0:W1:Y:S01]  /*18950*/  SHFL.IDX PT, R14, R2, 0x1f, 0x1f ;  /* 0x03e01f00020e7f89 */ /* 0x00006200000e0000 */
[----:B------:R-:W-:-:S07]  /*18960*/  IMAD.MOV.U32 R6, RZ, RZ, RZ ;  /* 0x000000ffff067224 */ /* 0x000fce00078e00ff */
.L_x_1638:
[----:B------:R-:W-:Y:S02]  /*18970*/  ULDC UR4, c[0x0][0xc38] ;  /* 0x00030e0000047ab9 */ /* 0x000fe40000000800 */
[----:B------:R-:W-:-:S04]  /*18980*/  IMAD.U32 R5, RZ, RZ, UR4 ;  /* 0x00000004ff057e24 */ /* 0x000fc8000f8e00ff */
[----:B-1----:R-:W-:-:S04]  /*18990*/  IMAD R14, R14, R5, RZ ;  /* 0x000000050e0e7224 */ /* 0x002fc800078e02ff */
[----:B------:R-:W-:-:S05]  /*189a0*/  IMAD.IADD R7, R7, 0x1, R14 ;  /* 0x0000000107077824 */ /* 0x000fca00078e020e */
[----:B------:R-:W-:-:S13]  /*189b0*/  ISETP.GT.AND P6, PT, R7, R0, PT ;  /* 0x000000000700720c */ /* 0x000fda0003fc4270 */
[----:B------:R-:W-:Y:S05]  /*189c0*/  @P6 BRA `(.L_x_1507) ;  /* 0x0000000000a46947 */ /* 0x000fea0003800000 */
.L_x_1510:
        /* <DEDUP_REMOVED lines=11> */
[----:B------:R-:W-:Y:S02]  /*18a80*/  IMAD.MOV.U32 R8, RZ, RZ, RZ ;  /* 0x000000ffff087224 */ /* 0x000fe400078e00ff */
[----:B0-----:R-:W-:-:S05]  /*18a90*/  @!P6 IMAD.WIDE R2, R9, 0x4, R2 ;  /* 0x000000040902e825 */ /* 0x001fca00078e0202 */
[----:B------:R1:W2:Y:S02]  /*18aa0*/  @!P6 LDG.E R17, desc[UR36][R2.64] ;  /* 0x000000240211e981 */ /* 0x0002a4000c1e1900 */
[----:B-1----:R-:W-:-:S05]  /*18ab0*/  @!P6 IMAD.WIDE R2, R9, 0x4, R4 ;  /* 0x000000040902e825 */ /* 0x002fca00078e0204 */
        /* <DEDUP_REMOVED lines=20> */
.L_x_1646:
[----:B------:R-:W-:Y:S02]  /*18c00*/  ULDC UR4, c[0x0][0xc38] ;  /* 0x00030e0000047ab9 */ /* 0x000fe40000000800 */
[----:B------:R-:W-:-:S04]  /*18c10*/  IMAD.U32 R5, RZ, RZ, UR4 ;  /* 0x00000004ff057e24 */ /* 0x000fc8000f8e00ff */
[----:B-1----:R-:W-:-:S04]  /*18c20*/  IMAD R14, R14, R5, RZ ;  /* 0x000000050e0e7224 */ /* 0x002fc800078e02ff */
[----:B------:R-:W-:-:S05]  /*18c30*/  IMAD.IADD R7, R14, 0x1, R7 ;  /* 0x000000010e077824 */ /* 0x000fca00078e0207 */
[----:B------:R-:W-:-:S13]  /*18c40*/  ISETP.GT.AND P6, PT, R7, R0, PT ;  /* 0x000000000700720c */ /* 0x000fda0003fc4270 */
[----:B------:R-:W-:Y:S05]  /*18c50*/  @!P6 BRA `(.L_x_1510) ;  /* 0xfffffffc005ce947 */ /* 0x000fea000383ffff */
.L_x_1507:
[----:B------:R-:W-:Y:S01]  /*18c60*/  IMAD.IADD R7, R7, 0x1, -R14 ;  /* 0x0000000107077824 */ /* 0x000fe200078e0a0e */
[----:B------:R-:W-:-:S03]  /*18c70*/  UMOV UR4, 0xffffffff ;  /* 0xffffffff00047882 */ /* 0x000fc60000000000 */
[----:B------:R-:W-:-:S05]  /*18c80*/  IMAD R3, R2, R5, R7 ;  /* 0x0000000502037224 */ /* 0x000fca00078e0207 */
[----:B------:R-:W-:Y:S01]  /*18c90*/  ISETP.GT.AND P6, PT, R3, R0, PT ;  /* 0x000000000300720c */ /* 0x000fe20003fc4270 */
[----:B------:R-:W-:-:S12]  /*18ca0*/  BRA.DIV UR4, `(.L_x_1511) ;  /* 0x0000004e04547947 */ /* 0x000fd8000b800000 */
[----:B------:R-:W-:-:S04]  /*18cb0*/  VOTE.ANY R3, PT, !P6 ;  /* 0x0000000000037806 */ /* 0x000fc800070e0100 */
[----:B------:R-:W1:Y:S02]  /*18cc0*/  POPC R12, R3 ;  /* 0x00000003000c7309 */ /* 0x000e640000000000 */
[----:B-1----:R1:W2:Y:S01]  /*18cd0*/  SHFL.IDX PT, R17, R17, R12, 0x1f ;  /* 0x00001f0c11117589 */ /* 0x0022a200000e0000 */
[----:B------:R-:W-:-:S03]  /*18ce0*/  IMAD.IADD R19, R12, 0x1, R19 ;  /* 0x000000010c137824 */ /* 0x000fc600078e0213 */
[----:B------:R1:W3:Y:S04]  /*18cf0*/  SHFL.IDX PT, R8, R8, R12, 0x1f ;  /* 0x00001f0c08087589 */ /* 0x0002e800000e0000 */
.L_x_1651:
[----:B------:R-:W-:-:S13]  /*18d00*/  ISETP.NE.AND P0, PT, R3, RZ, PT ;  /* 0x000000ff0300720c */ /* 0x000fda0003f05270 */
[----:B------:R-:W-:Y:S05]  /*18d10*/  @!P0 BRA `(.L_x_1512) ;  /* 0x0000000000108947 */ /* 0x000fea0003800000 */
[----:B------:R-:W-:Y:S01]  /*18d20*/  UMOV UR4, 0xffffffff ;  /* 0xffffffff00047882 */ /* 0x000fe20000000000 */
[----:B-1----:R-:W-:Y:S02]  /*18d30*/  VIADD R12, R12, 0xffffffff ;  /* 0xffffffff0c0c7836 */ /* 0x002fe40000000000 */
[----:B------:R-:W-:Y:S05]  /*18d40*/  BRA.DIV UR4, `(.L_x_1513) ;  /* 0x0000004e04887947 */ /* 0x000fea000b800000 */
[----:B------:R4:W1:Y:S02]  /*18d50*/  SHFL.IDX PT, R6, R2, R12, 0x1f ;  /* 0x00001f0c02067589 */ /* 0x00086400000e0000 */
.L_x_1512:
[----:B---3--:R-:W-:Y:S01]  /*18d60*/  ISETP.NE.AND P0, PT, R8, 0x1, PT ;  /* 0x000000010800780c */ /* 0x008fe20003f05270 */
[----:B-1----:R-:W-:-:S04]  /*18d70*/  IMAD R16, R6, R5, R7 ;  /* 0x0000000506107224 */ /* 0x002fc800078e0207 */
[----:B------:R-:W-:-:S08]  /*18d80*/  IMAD.IADD R0, R0, 0x1, -R16 ;  /* 0x0000000100007824 */ /* 0x000fd000078e0a10 */
[----:B------:R-:W-:Y:S05]  /*18d90*/  @!P0 BRA `(.L_x_1514) ;  /* 0x0000000000dc8947 */ /* 0x000fea0003800000 */
[-C--:B--2---:R-:W-:Y:S02]  /*18da0*/  IABS R5, R17.reuse ;  /* 0x0000001100057213 */ /* 0x084fe40000000000 */
[----:B------:R-:W-:Y:S02]  /*18db0*/  IABS R4, R8 ;  /* 0x0000000800047213 */ /* 0x000fe40000000000 */
[----:B------:R-:W1:Y:S08]  /*18dc0*/  I2F.RP R6, R5 ;  /* 0x0000000500067306 */ /* 0x000e700000209400 */
[----:B------:R-:W2:Y:S08]  /*18dd0*/  I2F.RP R7, R4 ;  /* 0x0000000400077306 */ /* 0x000eb00000209400 */
[----:B-1----:R-:W0:Y:S08]  /*18de0*/  MUFU.RCP R6, R6 ;  /* 0x0000000600067308 */ /* 0x002e300000001000 */
[----:B--2---:R-:W-:Y:S01]  /*18df0*/  MUFU.RCP R7, R7 ;  /* 0x0000000700077308 */ /* 0x004fe20000001000 */
[----:B0---4-:R-:W-:Y:S01]  /*18e00*/  VIADD R2, R6, 0xffffffe ;  /* 0x0ffffffe06027836 */ /* 0x011fe20000000000 */
[----:B------:R-:W-:-:S06]  /*18e10*/  IABS R6, R17 ;  /* 0x0000001100067213 */ /* 0x000fcc0000000000 */
[----:B------:R0:W1:Y:S02]  /*18e20*/  F2I.FTZ.U32.TRUNC.NTZ R3, R2 ;  /* 0x0000000200037305 */ /* 0x000064000021f000 */
[----:B0-----:R-:W-:Y:S02]  /*18e30*/  IMAD.MOV.U32 R2, RZ, RZ, RZ ;  /* 0x000000ffff027224 */ /* 0x001fe400078e00ff */
[----:B-1----:R-:W-:-:S04]  /*18e40*/  IMAD.MOV R10, RZ, RZ, -R3 ;  /* 0x000000ffff0a7224 */ /* 0x002fc800078e0a03 */
[----:B------:R-:W-:-:S04]  /*18e50*/  IMAD R9, R10, R5, RZ ;  /* 0x000000050a097224 */ /* 0x000fc800078e02ff */
[----:B------:R-:W-:Y:S01]  /*18e60*/  IMAD.HI.U32 R3, R3, R9, R2 ;  /* 0x0000000903037227 */ /* 0x000fe200078e0002 */
[----:B------:R-:W-:-:S03]  /*18e70*/  IABS R2, R0 ;  /* 0x0000000000027213 */ /* 0x000fc60000000000 */
[----:B------:R-:W-:Y:S02]  /*18e80*/  IMAD.MOV R9, RZ, RZ, -R6 ;  /* 0x000000ffff097224 */ /* 0x000fe400078e0a06 */
[----:B------:R-:W-:-:S04]  /*18e90*/  IMAD.HI.U32 R6, R3, R2, RZ ;  /* 0x0000000203067227 */ /* 0x000fc800078e00ff */
[----:B------:R-:W-:Y:S02]  /*18ea0*/  IMAD R2, R6, R9, R2 ;  /* 0x0000000906027224 */ /* 0x000fe400078e0202 */
[----:B------:R-:W-:-:S03]  /*18eb0*/  VIADD R3, R7, 0xffffffe ;  /* 0x0ffffffe07037836 */ /* 0x000fc60000000000 */
[----:B------:R-:W-:-:S03]  /*18ec0*/  ISETP.GT.U32.AND P1, PT, R5, R2, PT ;  /* 0x000000020500720c */ /* 0x000fc60003f24070 */
[----:B------:R-:W0:Y:S10]  /*18ed0*/  F2I.FTZ.U32.TRUNC.NTZ R3, R3 ;  /* 0x0000000300037305 */ /* 0x000e34000021f000 */
[----:B------:R-:W-:-:S02]  /*18ee0*/  @!P1 IMAD.IADD R2, R2, 0x1, -R5 ;  /* 0x0000000102029824 */ /* 0x000fc400078e0a05 */
[----:B------:R-:W-:Y:S01]  /*18ef0*/  @!P1 VIADD R6, R6, 0x1 ;  /* 0x0000000106069836 */ /* 0x000fe20000000000 */
[----:B------:R-:W-:Y:S02]  /*18f00*/  ISETP.NE.AND P1, PT, R17, RZ, PT ;  /* 0x000000ff1100720c */ /* 0x000fe40003f25270 */
[----:B------:R-:W-:Y:S01]  /*18f10*/  ISETP.GE.U32.AND P0, PT, R2, R5, PT ;  /* 0x000000050200720c */ /* 0x000fe20003f06070 */
[----:B0-----:R-:W-:Y:S02]  /*18f20*/  IMAD.MOV R5, RZ, RZ, -R3 ;  /* 0x000000ffff057224 */ /* 0x001fe400078e0a03 */
[----:B------:R-:W-:Y:S02]  /*18f30*/  IMAD.MOV.U32 R2, RZ, RZ, RZ ;  /* 0x000000ffff027224 */ /* 0x000fe400078e00ff */
[----:B------:R-:W-:-:S04]  /*18f40*/  IMAD R5, R5, R4, RZ ;  /* 0x0000000405057224 */ /* 0x000fc800078e02ff */
[----:B------:R-:W-:Y:S01]  /*18f50*/  IMAD.HI.U32 R5, R3, R5, R2 ;  /* 0x0000000503057227 */ /* 0x000fe200078e0002 */
[----:B------:R-:W-:Y:S02]  /*18f60*/  LOP3.LUT R2, R0, R17, RZ, 0x3c, !PT ;  /* 0x0000001100027212 */ /* 0x000fe400078e3cff */
[----:B------:R-:W-:Y:S01]  /*18f70*/  IABS R3, R8 ;  /* 0x0000000800037213 */ /* 0x000fe20000000000 */
[----:B------:R-:W-:Y:S01]  /*18f80*/  @P0 VIADD R6, R6, 0x1 ;  /* 0x0000000106060836 */ /* 0x000fe20000000000 */
[----:B------:R-:W-:-:S03]  /*18f90*/  ISETP.GE.AND P2, PT, R2, RZ, PT ;  /* 0x000000ff0200720c */ /* 0x000fc60003f46270 */
[----:B------:R-:W-:-:S10]  /*18fa0*/  IMAD.MOV R3, RZ, RZ, -R3 ;  /* 0x000000ffff037224 */ /* 0x000fd400078e0a03 */
[----:B------:R-:W-:Y:S01]  /*18fb0*/  @!P2 IMAD.MOV R6, RZ, RZ, -R6 ;  /* 0x000000ffff06a224 */ /* 0x000fe200078e0a06 */
[----:B------:R-:W-:-:S04]  /*18fc0*/  @!P1 LOP3.LUT R6, RZ, R17, RZ, 0x33, !PT ;  /* 0x00000011ff069212 */ /* 0x000fc800078e33ff */
[----:B------:R-:W-:-:S05]  /*18fd0*/  IABS R2, R6 ;  /* 0x0000000600027213 */ /* 0x000fca0000000000 */
[----:B------:R-:W-:-:S04]  /*18fe0*/  IMAD.HI.U32 R5, R5, R2, RZ ;  /* 0x0000000205057227 */ /* 0x000fc800078e00ff */
[----:B------:R-:W-:Y:S01]  /*18ff0*/  IMAD R3, R5, R3, R2 ;  /* 0x0000000305037224 */ /* 0x000fe200078e0202 */
[----:B------:R-:W-:-:S04]  /*19000*/  LOP3.LUT R2, R6, R8, RZ, 0x3c, !PT ;  /* 0x0000000806027212 */ /* 0x000fc800078e3cff */
[----:B------:R-:W-:Y:S02]  /*19010*/  ISETP.GT.U32.AND P1, PT, R4, R3, PT ;  /* 0x000000030400720c */ /* 0x000fe40003f24070 */
[----:B------:R-:W-:Y:S01]  /*19020*/  ISETP.GE.AND P2, PT, R2, RZ, PT ;  /* 0x000000ff0200720c */ /* 0x000fe20003f46270 */
[----:B------:R-:W-:-:S04]  /*19030*/  IMAD.MOV R2, RZ, RZ, -R6 ;  /* 0x000000ffff027224 */ /* 0x000fc800078e0a06 */
[----:B------:R-:W-:-:S06]  /*19040*/  IMAD R2, R17, R2, R0 ;  /* 0x0000000211027224 */ /* 0x000fcc00078e0200 */
[----:B------:R-:W-:Y:S02]  /*19050*/  @!P1 IMAD.IADD R3, R3, 0x1, -R4 ;  /* 0x0000000103039824 */ /* 0x000fe400078e0a04 */
[----:B------:R-:W-:Y:S01]  /*19060*/  @!P1 VIADD R5, R5, 0x1 ;  /* 0x0000000105059836 */ /* 0x000fe20000000000 */
[----:B------:R-:W-:Y:S02]  /*19070*/  ISETP.NE.AND P1, PT, R8, RZ, PT ;  /* 0x000000ff0800720c */ /* 0x000fe40003f25270 */
[----:B------:R-:W-:-:S13]  /*19080*/  ISETP.GE.U32.AND P0, PT, R3, R4, PT ;  /* 0x000000040300720c */ /* 0x000fda0003f06070 */
[----:B------:R-:W-:-:S04]  /*19090*/  @P0 VIADD R5, R5, 0x1 ;  /* 0x0000000105050836 */ /* 0x000fc80000000000 */
[----:B------:R-:W-:Y:S01]  /*190a0*/  @!P2 IMAD.MOV R5, RZ, RZ, -R5 ;  /* 0x000000ffff05a224 */ /* 0x000fe200078e0a05 */
[----:B------:R-:W-:-:S05]  /*190b0*/  @!P1 LOP3.LUT R5, RZ, R8, RZ, 0x33, !PT ;  /* 0x00000008ff059212 */ /* 0x000fca00078e33ff */
[--C-:B------:R-:W-:Y:S02]  /*190c0*/  IMAD.MOV R3, RZ, RZ, -R5.reuse ;  /* 0x000000ffff037224 */ /* 0x100fe400078e0a05 */
[C---:B------:R-:W-:Y:S02]  /*190d0*/  IMAD R5, R8.reuse, 0x1000000, R5 ;  /* 0x0100000008057824 */ /* 0x040fe400078e0205 */
[----:B------:R-:W-:-:S04]  /*190e0*/  IMAD R8, R8, R3, R6 ;  /* 0x0000000308087224 */ /* 0x000fc800078e0206 */
[----:B------:R-:W-:Y:S01]  /*190f0*/  IMAD R18, R8, 0x10000, R5 ;  /* 0x0001000008127824 */ /* 0x000fe200078e0205 */
[----:B------:R-:W-:Y:S06]  /*19100*/  BRA `(.L_x_1515) ;  /* 0x0000000000f07947 */ /* 0x000fec0003800000 */
.L_x_1514:
[----:B0---4-:R-:W0:Y:S02]  /*19110*/  LDC.64 R2, c[0x0][0xc90] ;  /* 0x00032400ff027b82 */ /* 0x011e240000000a00 */
[----:B0-----:R-:W-:-:S05]  /*19120*/  IMAD.WIDE R2, R19, 0x4, R2 ;  /* 0x0000000413027825 */ /* 0x001fca00078e0202 */
[----:B------:R0:W2:Y:S02]  /*19130*/  LDG.E R6, desc[UR36][R2.64] ;  /* 0x0000002402067981 */ /* 0x0000a4000c1e1900 */
[----:B0-----:R-:W-:Y:S02]  /*19140*/  IMAD.MOV.U32 R2, RZ, RZ, RZ ;  /* 0x000000ffff027224 */ /* 0x001fe400078e00ff */
[----:B--2---:R-:W-:-:S05]  /*19150*/  IMAD R7, R17, R6, RZ ;  /* 0x0000000611077224 */ /* 0x004fca00078e02ff */
[----:B------:R-:W-:-:S04]  /*19160*/  IABS R4, R7 ;  /* 0x0000000700047213 */ /* 0x000fc80000000000 */
[----:B------:R-:W0:Y:S08]  /*19170*/  I2F.RP R8, R4 ;  /* 0x0000000400087306 */ /* 0x000e300000209400 */
        /* <DEDUP_REMOVED lines=26> */
[----:B------:R-:W-:-:S04]  /*19320*/  VIADDMNMX R5, R3, R5, R6, PT ;  /* 0x0000000503057246 */ /* 0x000fc80003800106 */
[----:B------:R-:W-:-:S04]  /*19330*/  IABS R6, R5 ;  /* 0x0000000500067213 */ /* 0x000fc80000000000 */
[----:B------:R-:W0:Y:S08]  /*19340*/  I2F.RP R8, R6 ;  /* 0x0000000600087306 */ /* 0x000e300000209400 */
[----:B0-----:R-:W0:Y:S02]  /*19350*/  MUFU.RCP R8, R8 ;  /* 0x0000000800087308 */ /* 0x001e240000001000 */
[----:B0-----:R-:W-:Y:S01]  /*19360*/  VIADD R3, R8, 0xffffffe ;  /* 0x0ffffffe08037836 */ /* 0x001fe20000000000 */
[----:B------:R-:W-:-:S05]  /*19370*/  IABS R8, R5 ;  /* 0x0000000500087213 */ /* 0x000fca0000000000 */
[----:B------:R-:W0:Y:S02]  /*19380*/  F2I.FTZ.U32.TRUNC.NTZ R3, R3 ;  /* 0x0000000300037305 */ /* 0x000e24000021f000 */
[----:B0-----:R-:W-:-:S04]  /*19390*/  IMAD.MOV R7, RZ, RZ, -R3 ;  /* 0x000000ffff077224 */ /* 0x001fc800078e0a03 */
[----:B------:R-:W-:-:S04]  /*193a0*/  IMAD R7, R7, R6, RZ ;  /* 0x0000000607077224 */ /* 0x000fc800078e02ff */
[----:B------:R-:W-:Y:S01]  /*193b0*/  IMAD.HI.U32 R2, R3, R7, R2 ;  /* 0x0000000703027227 */ /* 0x000fe200078e0002 */
[----:B------:R-:W-:-:S03]  /*193c0*/  IABS R7, R0 ;  /* 0x0000000000077213 */ /* 0x000fc60000000000 */
        /* <DEDUP_REMOVED lines=13> */
[----:B------:R-:W-:Y:S01]  /*194a0*/  @!P1 LOP3.LUT R2, RZ, R5, RZ, 0x33, !PT ;  /* 0x00000005ff029212 */ /* 0x000fe200078e33ff */
[----:B------:R-:W-:-:S04]  /*194b0*/  IMAD.MOV R5, RZ, RZ, -R5 ;  /* 0x000000ffff057224 */ /* 0x000fc800078e0a05 */
[----:B------:R-:W-:-:S07]  /*194c0*/  IMAD R18, R2, R5, R3 ;  /* 0x0000000502127224 */ /* 0x000fce00078e0203 */
.L_x_1515:
[----:B------:R-:W-:-:S05]  /*194d0*/  LOP3.LUT R2, RZ, R2, RZ, 0x33, !PT ;  /* 0x00000002ff027212 */ /* 0x000fca00078e33ff */
[----:B------:R-:W-:Y:S01]  /*194e0*/  IMAD.IADD R17, R17, 0x1, R2 ;  /* 0x0000000111117824 */ /* 0x000fe200078e0202 */
[----:B------:R-:W-:Y:S06]  /*194f0*/  BRA `(.L_x_1516) ;  /* 0x00000000001c7947 */ /* 0x000fec0003800000 */
.L_x_1508:
[----:B------:R-:W-:Y:S01]  /*19500*/  UMOV UR4, URZ ;  /* 0x0000003f00047c82 */ /* 0x000fe20008000000 */
[----:B------:R-:W-:Y:S01]  /*19510*/  UMOV UR5, URZ ;  /* 0x0000003f00057c82 */ /* 0x000fe20008000000 */
[----:B------:R-:W-:Y:S01]  /*19520*/  ULDC UR6, c[0x0][0xc3c] ;  /* 0x00030f0000067ab9 */ /* 0x000fe20000000800 */
[----:B------:R-:W-:Y:S02]  /*19530*/  IMAD.MOV.U32 R16, RZ, RZ, R0 ;  /* 0x000000ffff107224 */ /* 0x000fe400078e0000 */
[----:B------:R-:W-:Y:S02]  /*19540*/  IMAD.U32 R17, RZ, RZ, UR4 ;  /* 0x00000004ff117e24 */ /* 0x000fe4000f8e00ff */
[----:B------:R-:W-:Y:S02]  /*19550*/  IMAD.U32 R18, RZ, RZ, UR5 ;  /* 0x00000005ff127e24 */ /* 0x000fe4000f8e00ff */
[----:B------:R-:W-:-:S07]  /*19560*/  IMAD.U32 R19, RZ, RZ, UR6 ;  /* 0x00000006ff137e24 */ /* 0x000fce000f8e00ff */
.L_x_1516:
        /* <DEDUP_REMOVED lines=10> */
.L_x_1505:
[----:B------:R-:W-:Y:S02]  /*19610*/  ULDC UR4, c[0x0][0xc3c] ;  /* 0x00030f0000047ab9 */ /* 0x000fe40000000800 */
[----:B-1----:R-:W-:-:S13]  /*19620*/  ISETP.GE.AND P0, PT, R19, UR4, PT ;  /* 0x0000000413007c0c */ /* 0x002fda000bf06270 */
[----:B------:R-:W-:Y:S05]  /*19630*/  @!P0 BRA `(.L_x_1517) ;  /* 0xffffffac009c8947 */ /* 0x000fea000383ffff */
[----:B------:R-:W-:Y:S05]  /*19640*/  BSYNC B8 ;  /* 0x0000000000087941 */ /* 0x000fea0003800000 */
.L_x_1444:
[----:B------:R-:W3:Y:S01]  /*19650*/  LDL.LU R0, [R1+0x14] ;  /* 0x0000140001007983 */ /* 0x000ee20000300800 */
[----:B------:R-:W-:Y:S01]  /*19660*/  BSSY B0, `(.L_x_1518) ;  /* 0x000000b000007945 */ /* 0x000fe20003800000 */
[----:B------:R-:W4:Y:S01]  /*19670*/  S2R R5, SR_CgaCtaId ;  /* 0x0000000000057919 */ /* 0x000f220000008800 */
[----:B---3--:R-:W-:-:S05]  /*19680*/  VIADD R0, R0, 0x1 ;  /* 0x0000000100007836 */ /* 0x008fca0000000000 */
[----:B-1----:R-:W-:-:S04]  /*19690*/  LEA.HI R2, R0, R0, RZ, 0x1 ;  /* 0x0000000000027211 */ /* 0x002fc800078f08ff */
[----:B------:R-:W-:Y:S02]  /*196a0*/  LOP3.LUT R3, R2, 0xfffffffe, RZ, 0xc0, !PT ;  /* 0xfffffffe02037812 */ /* 0x000fe400078ec0ff */
[----:B------:R-:W-:-:S03]  /*196b0*/  MOV R2, 0x400 ;  /* 0x0000040000027802 */ /* 0x000fc60000000f00 */
[----:B------:R-:W-:Y:S01]  /*196c0*/  IMAD.IADD R0, R0, 0x1, -R3 ;  /* 0x0000000100007824 */ /* 0x000fe200078e0a03 */
[----:B----4-:R-:W-:-:S04]  /*196d0*/  LEA R4, R5, R2, 0x18 ;  /* 0x0000000205047211 */ /* 0x010fc800078ec0ff */
[----:B------:R-:W-:-:S04]  /*196e0*/  SHF.L.U32 R0, R0, 0x1f, RZ ;  /* 0x0000001f00007819 */ /* 0x000fc800000006ff */
[----:B------:R-:W1:Y:S02]  /*196f0*/  SYNCS.PHASECHK.TRANS64.TRYWAIT P0, [R4+URZ+0x28820], R0 ;  /* 0x02882000040075a7 */ /* 0x000e64000800017f */
[----:B-1----:R-:W-:Y:S05]  /*19700*/  @!P0 BRA `(.L_x_1519) ;  /* 0x0000004400408947 */ /* 0x002fea0003800000 */
.L_x_1654:
[----:B------:R-:W-:Y:S05]  /*19710*/  BSYNC B0 ;  /* 0x0000000000007941 */ /* 0x000fea0003800000 */
.L_x_1518:
[----:B------:R-:W-:-:S03]  /*19720*/  UMOV UR4, 0xffffffff ;  /* 0xffffffff00047882 */ /* 0x000fc60000000000 */
[----:B------:R-:W-:Y:S05]  /*19730*/  BRA.DIV UR4, `(.L_x_1520) ;  /* 0x0000004604487947 */ /* 0x000fea000b800000 */
[----:B-1----:R-:W1:Y:S02]  /*19740*/  S2R R0, SR_TID.X ;  /* 0x0000000000007919 */ /* 0x002e640000002100 */
[----:B-1----:R-:W-:-:S04]  /*19750*/  SHF.R.U32.HI R0, RZ, 0x5, R0 ;  /* 0x00000005ff007819 */ /* 0x002fc80000011600 */
[----:B------:R-:W-:-:S05]  /*19760*/  LOP3.LUT R0, R0, 0x3, RZ, 0xc0, !PT ;  /* 0x0000000300007812 */ /* 0x000fca00078ec0ff */
[----:B------:R1:W3:Y:S02]  /*19770*/  SHFL.IDX PT, R14, R0, RZ, 0x1f ;  /* 0x00001fff000e7589 */ /* 0x0002e400000e0000 */
.L_x_1657:
[----:B---3--:R-:W-:Y:S01]  /*19780*/  ISETP.NE.AND P0, PT, R14, RZ, PT ;  /* 0x000000ff0e00720c */ /* 0x008fe20003f05270 */
[----:B------:R-:W-:-:S12]  /*19790*/  BSSY B0, `(.L_x_1521) ;  /* 0x0000026000007945 */ /* 0x000fd80003800000 */
[----:B------:R-:W-:Y:S05]  /*197a0*/  @P0 BRA `(.L_x_1522) ;  /* 0x0000000000900947 */ /* 0x000fea0003800000 */
[----:B------:R-:W-:-:S03]  /*197b0*/  UMOV UR4, 0xffffffff ;  /* 0xffffffff00047882 */ /* 0x000fc60000000000 */
[----:B------:R-:W-:Y:S05]  /*197c0*/  BRA.DIV UR4, `(.L_x_1523) ;  /* 0x0000004604587947 */ /* 0x000fea000b800000 */
[----:B------:R-:W-:-:S13]  /*197d0*/  ELECT P6, URZ, PT ;  /* 0x00000000003f782f */ /* 0x000fda00038c0000 */
.L_x_1660:
[----:B------:R-:W-:Y:S05]  /*197e0*/  @!P6 BRA `(.L_x_1522) ;  /* 0x000000000080e947 */ /* 0x000fea0003800000 */
[----:B-1----:R-:W3:Y:S02]  /*197f0*/  LDL R0, [R1+0x18] ;  /* 0x0000180001007983 */ /* 0x002ee40000100800 */
[----:B---3--:R-:W-:-:S13]  /*19800*/  R2UR UR4, R0 ;  /* 0x00000000000472ca */ /* 0x008fda00000e0000 */
[----:B------:R-:W-:-:S06]  /*19810*/  ULOP3.LUT UR4, UR4, 0x2, URZ, 0xfc, !UPT ;  /* 0x0000000204047892 */ /* 0x000fcc000f8efc3f */
[----:B------:R-:W-:-:S05]  /*19820*/  IMAD.U32 R0, RZ, RZ, UR4 ;  /* 0x00000004ff007e24 */ /* 0x000fca000f8e00ff */
[----:B------:R-:W-:-:S13]  /*19830*/  ISETP.NE.AND P0, PT, R0, 0x3, PT ;  /* 0x000000030000780c */ /* 0x000fda0003f05270 */
[----:B------:R-:W-:Y:S05]  /*19840*/  @!P0 BRA `(.L_x_1524) ;  /* 0x0000000000048947 */ /* 0x000fea0003800000 */
[----:B------:R-:W-:Y:S01]  /*19850*/  BPT.TRAP 0x1 ;  /* 0x000000040000795c */ /* 0x000fe20000300000 */
.L_x_1524:
[C---:B------:R-:W-:Y:S01]  /*19860*/  IMAD R5, R25.reuse, 0x8, R4 ;  /* 0x0000000819057824 */ /* 0x040fe200078e0204 */
[----:B------:R-:W-:Y:S01]  /*19870*/  SHF.L.U32 R0, R28, 0x1f, RZ ;  /* 0x0000001f1c007819 */ /* 0x000fe200000006ff */
[----:B------:R-:W-:-:S03]  /*19880*/  VIADD R25, R25, 0x1 ;  /* 0x0000000119197836 */ /* 0x000fc60000000000 */
[----:B------:R-:W1:Y:S02]  /*19890*/  SYNCS.PHASECHK.TRANS64.TRYWAIT P1, [R5+URZ+0x28840], R0 ;  /* 0x02884000050075a7 */ /* 0x000e64000802017f */
[----:B------:R-:W-:-:S04]  /*198a0*/  ISETP.NE.AND P2, PT, R25, 0x2, PT ;  /* 0x000000021900780c */ /* 0x000fc80003f45270 */
[----:B------:R-:W-:Y:S01]  /*198b0*/  SEL R3, RZ, 0x1, P2 ;  /* 0x00000001ff037807 */ /* 0x000fe20001000000 */
[----:B-1----:R-:W-:Y:S08]  /*198c0*/  @!P1 BRA `(.L_x_1525) ;  /* 0x0000004400389947 */ /* 0x002ff00003800000 */
.L_x_1661:
[----:B------:R-:W-:Y:S02]  /*198d0*/  SEL R25, R25, RZ, P2 ;  /* 0x000000ff19197207 */ /* 0x000fe40001000000 */
[----:B------:R-:W-:Y:S01]  /*198e0*/  LOP3.LUT R2, R28, R3, RZ, 0x3c, !PT ;  /* 0x000000031c027212 */ /* 0x000fe200078e3cff */
[----:B------:R-:W-:Y:S06]  /*198f0*/  @!P0 BRA `(.L_x_1526) ;  /* 0x0000000000048947 */ /* 0x000fec0003800000 */
[----:B------:R-:W-:Y:S01]  /*19900*/  BPT.TRAP 0x1 ;  /* 0x000000040000795c */ /* 0x000fe20000300000 */
.L_x_1526:
[----:B------:R-:W-:Y:S01]  /*19910*/  IMAD R25, R25, 0x8, R4 ;  /* 0x0000000819197824 */ /* 0x000fe200078e0204 */
[----:B------:R-:W-:-:S04]  /*19920*/  SHF.L.U32 R2, R2, 0x1f, RZ ;  /* 0x0000001f02027819 */ /* 0x000fc800000006ff */
[----:B------:R-:W3:Y:S02]  /*19930*/  SYNCS.PHASECHK.TRANS64.TRYWAIT P1, [R25+URZ+0x28840], R2 ;  /* 0x02884002190075a7 */ /* 0x000ee4000802017f */
[----:B---3--:R-:W-:Y:S05]  /*19940*/  @!P1 BRA `(.L_x_1527) ;  /* 0x00000044002c9947 */ /* 0x008fea0003800000 */
.L_x_1662:
[----:B------:R-:W-:Y:S05]  /*19950*/  @!P0 BRA `(.L_x_1528) ;  /* 0x0000000000048947 */ /* 0x000fea0003800000 */
[----:B------:R-:W-:Y:S01]  /*19960*/  BPT.TRAP 0x1 ;  /* 0x000000040000795c */ /* 0x000fe20000300000 */
.L_x_1528:
[----:B------:R-:W4:Y:S02]  /*19970*/  SYNCS.PHASECHK.TRANS64.TRYWAIT P1, [R5+URZ+0x28860], R0 ;  /* 0x02886000050075a7 */ /* 0x000f24000802017f */
[----:B----4-:R-:W-:Y:S05]  /*19980*/  @!P1 BRA `(.L_x_1529) ;  /* 0x0000004400309947 */ /* 0x010fea0003800000 */
.L_x_1663:
[----:B------:R-:W-:Y:S05]  /*19990*/  @!P0 BRA `(.L_x_1530) ;  /* 0x0000000000048947 */ /* 0x000fea0003800000 */
[----:B------:R-:W-:Y:S01]  /*199a0*/  BPT.TRAP 0x1 ;  /* 0x000000040000795c */ /* 0x000fe20000300000 */
.L_x_1530:
[----:B------:R0:W0:Y:S02]  /*199b0*/  SYNCS.PHASECHK.TRANS64.TRYWAIT P0, [R25+URZ+0x28860], R2 ;  /* 0x02886002190075a7 */ /* 0x000024000800017f */
[----:B0-----:R-:W-:Y:S05]  /*199c0*/  @!P0 NANOSLEEP.SYNCS 0x989680 ;  /* 0x009896800000895d */ /* 0x001fea0003900000 */
[----:B------:R-:W0:Y:S02]  /*199d0*/  @!P0 SYNCS.PHASECHK.TRANS64 P0, [R25+URZ+0x28860], R2 ;  /* 0x02886002190085a7 */ /* 0x000e24000800007f */
[----:B0-----:R-:W-:Y:S05]  /*199e0*/  @!P0 BRA `(.L_x_1530) ;  /* 0xfffffffc00f08947 */ /* 0x001fea000383ffff */
.L_x_1522:
[----:B------:R-:W-:Y:S05]  /*199f0*/  BSYNC B0 ;  /* 0x0000000000007941 */ /* 0x000fea0003800000 */
.L_x_1521:
[----:B------:R-:W-:Y:S05]  /*19a00*/  EXIT ;  /* 0x000000000000794d */ /* 0x000fea0003800000 */
.L_x_1335:
[----:B0-----:R-:W-:-:S04]  /*19a10*/  IMAD.U32 R3, RZ, RZ, UR40 ;  /* 0x00000028ff037e24 */ /* 0x001fc8000f8e00ff */
[----:B------:R0:W1:Y:S03]  /*19a20*/  SYNCS.PHASECHK.TRANS64.TRYWAIT P1, [R3+URZ+0x28800], R0 ;  /* 0x02880000030075a7 */ /* 0x000066000802017f */
[----:B-1----:R-:W-:Y:S05]  /*19a30*/  @!P1 NANOSLEEP.SYNCS 0x989680 ;  /* 0x009896800000995d */ /* 0x002fea0003900000 */
[----:B------:R-:W1:Y:S02]  /*19a40*/  @!P1 SYNCS.PHASECHK.TRANS64 P1, [R3+URZ+0x28800], R0 ;  /* 0x02880000030095a7 */ /* 0x000e64000802007f */
[----:B-1----:R-:W-:Y:S05]  /*19a50*/  @!P1 BRA `(.L_x_1335) ;  /* 0xfffffffc00ec9947 */ /* 0x002fea000383ffff */
[----:B------:R-:W-:Y:S05]  /*19a60*/  BRA `(.L_x_1531) ;  /* 0xfffffe8400a47947 */ /* 0x000fea000383ffff */
.L_x_1339:
[----:B-1----:R1:W2:Y:S02]  /*19a70*/  SYNCS.PHASECHK.TRANS64.TRYWAIT P1, [R89+URZ+0x28830], R0 ;  /* 0x02883000590075a7 */ /* 0x0022a4000802017f */
[----:B--2---:R-:W-:Y:S05]  /*19a80*/  @!P1 NANOSLEEP.SYNCS 0x989680 ;  /* 0x009896800000995d */ /* 0x004fea0003900000 */
[----:B------:R-:W2:Y:S02]  /*19a90*/  @!P1 SYNCS.PHASECHK.TRANS64 P1, [R89+URZ+0x28830], R0 ;  /* 0x02883000590095a7 */ /* 0x000ea4000802007f */
[----:B--2---:R-:W-:Y:S05]  /*19aa0*/  @!P1 BRA `(.L_x_1339) ;  /* 0xfffffffc00f09947 */ /* 0x004fea000383ffff */
[----:B------:R-:W-:Y:S05]  /*19ab0*/  BRA `(.L_x_1338) ;  /* 0xfffffe8400c07947 */ /* 0x000fea000383ffff */
.L_x_1356:
[----:B-1----:R-:W-:-:S04]  /*19ac0*/  IMAD.U32 R7, RZ, RZ, UR6 ;  /* 0x00000006ff077e24 */ /* 0x002fc8000f8e00ff */
[----:B------:R1:W2:Y:S03]  /*19ad0*/  SYNCS.PHASECHK.TRANS64.TRYWAIT P1, [R7+URZ+0x28830], R6 ;  /* 0x02883006070075a7 */ /* 0x0002a6000802017f */
[----:B--2---:R-:W-:Y:S05]  /*19ae0*/  @!P1 NANOSLEEP.SYNCS 0x989680 ;  /* 0x009896800000995d */ /* 0x004fea0003900000 */
[----:B------:R-:W2:Y:S02]  /*19af0*/  @!P1 SYNCS.PHASECHK.TRANS64 P1, [R7+URZ+0x28830], R6 ;  /* 0x02883006070095a7 */ /* 0x000ea4000802007f */
[----:B--2---:R-:W-:Y:S05]  /*19b00*/  @!P1 BRA `(.L_x_1356) ;  /* 0xfffffffc00ec9947 */ /* 0x004fea000383ffff */
[----:B------:R-:W-:Y:S05]  /*19b10*/  BRA `(.L_x_1353) ;  /* 0xfffffec000947947 */ /* 0x000fea000383ffff */
.L_x_1360:
[----:B-1----:R-:W-:-:S04]  /*19b20*/  IMAD.U32 R7, RZ, RZ, UR6 ;  /* 0x00000006ff077e24 */ /* 0x002fc8000f8e00ff */
[----:B------:R1:W2:Y:S03]  /*19b30*/  SYNCS.PHASECHK.TRANS64.TRYWAIT P1, [R7+URZ+0x28850], R6 ;  /* 0x02885006070075a7 */ /* 0x0002a6000802017f */
[----:B--2---:R-:W-:Y:S05]  /*19b40*/  @!P1 NANOSLEEP.SYNCS 0x989680 ;  /* 0x009896800000995d */ /* 0x004fea0003900000 */
[----:B------:R-:W2:Y:S02]  /*19b50*/  @!P1 SYNCS.PHASECHK.TRANS64 P1, [R7+URZ+0x28850], R6 ;  /* 0x02885006070095a7 */ /* 0x000ea4000802007f */
[----:B--2---:R-:W-:Y:S05]  /*19b60*/  @!P1 BRA `(.L_x_1360) ;  /* 0xfffffffc00ec9947 */ /* 0x004fea000383ffff */
[----:B------:R-:W-:Y:S05]  /*19b70*/  BRA `(.L_x_1357) ;  /* 0xfffffec4006c7947 */ /* 0x000fea000383ffff */
.L_x_1379:
[----:B-1----:R-:W-:-:S04]  /*19b80*/  IMAD.U32 R7, RZ, RZ, UR6 ;  /* 0x00000006ff077e24 */ /* 0x002fc8000f8e00ff */
[----:B------:R1:W2:Y:S03]  /*19b90*/  SYNCS.PHASECHK.TRANS64.TRYWAIT P1, [R7+URZ+0x28830], R6 ;  /* 0x02883006070075a7 */ /* 0x0002a6000802017f */
[----:B--2---:R-:W-:Y:S05]  /*19ba0*/  @!P1 NANOSLEEP.SYNCS 0x989680 ;  /* 0x009896800000995d */ /* 0x004fea0003900000 */
[----:B------:R-:W2:Y:S02]  /*19bb0*/  @!P1 SYNCS.PHASECHK.TRANS64 P1, [R7+URZ+0x28830], R6 ;  /* 0x02883006070095a7 */ /* 0x000ea4000802007f */
[----:B--2---:R-:W-:Y:S05]  /*19bc0*/  @!P1 BRA `(.L_x_1379) ;  /* 0xfffffffc00ec9947 */ /* 0x004fea000383ffff */
[----:B------:R-:W-:Y:S05]  /*19bd0*/  BRA `(.L_x_1376) ;  /* 0xfffffefc00707947 */ /* 0x000fea000383ffff */
.L_x_1383:
[----:B-1----:R-:W-:-:S04]  /*19be0*/  IMAD.U32 R7, RZ, RZ, UR6 ;  /* 0x00000006ff077e24 */ /* 0x002fc8000f8e00ff */
[----:B------:R1:W2:Y:S03]  /*19bf0*/  SYNCS.PHASECHK.TRANS64.TRYWAIT P1, [R7+URZ+0x28850], R6 ;  /* 0x02885006070075a7 */ /* 0x0002a6000802017f */
[----:B--2---:R-:W-:Y:S05]  /*19c00*/  @!P1 NANOSLEEP.SYNCS 0x989680 ;  /* 0x009896800000995d */ /* 0x004fea0003900000 */
[----:B------:R-:W2:Y:S02]  /*19c10*/  @!P1 SYNCS.PHASECHK.TRANS64 P1, [R7+URZ+0x28850], R6 ;  /* 0x02885006070095a7 */ /* 0x000ea4000802007f */
[----:B--2---:R-:W-:Y:S05]  /*19c20*/  @!P1 BRA `(.L_x_1383) ;  /* 0xfffffffc00ec9947 */ /* 0x004fea000383ffff */
[----:B------:R-:W-:Y:S05]  /*19c30*/  BRA `(.L_x_1380) ;  /* 0xffffff0000487947 */ /* 0x000fea000383ffff */
.L_x_1391:
[----:B-1----:R-:W-:-:S04]  /*19c40*/  IMAD.U32 R7, RZ, RZ, UR6 ;  /* 0x00000006ff077e24 */ /* 0x002fc8000f8e00ff */
[----:B------:R1:W2:Y:S03]  /*19c50*/  SYNCS.PHASECHK.TRANS64.TRYWAIT P1, [R7+URZ+0x28830], R6 ;  /* 0x02883006070075a7 */ /* 0x0002a6000802017f */
[----:B--2---:R-:W-:Y:S05]  /*19c60*/  @!P1 NANOSLEEP.SYNCS 0x989680 ;  /* 0x009896800000995d */ /* 0x004fea0003900000 */
[----:B------:R-:W2:Y:S02]  /*19c70*/  @!P1 SYNCS.PHASECHK.TRANS64 P1, [R7+URZ+0x28830], R6 ;  /* 0x02883006070095a7 */ /* 0x000ea4000802007f */
[----:B--2---:R-:W-:Y:S05]  /*19c80*/  @!P1 BRA `(.L_x_1391) ;  /* 0xfffffffc00ec9947 */ /* 0x004fea000383ffff */
[----:B------:R-:W-:Y:S05]  /*19c90*/  BRA `(.L_x_1388) ;  /* 0xffffff2400787947 */ /* 0x000fea000383ffff */
.L_x_1395:
[----:B-1----:R-:W-:-:S04]  /*19ca0*/  IMAD.U32 R7, RZ, RZ, UR6 ;  /* 0x00000006ff077e24 */ /* 0x002fc8000f8e00ff */
[----:B------:R1:W2:Y:S03]  /*19cb0*/  SYNCS.PHASECHK.TRANS64.TRYWAIT P1, [R7+URZ+0x28850], R6 ;  /* 0x02885006070075a7 */ /* 0x0002a6000802017f */
[----:B--2---:R-:W-:Y:S05]  /*19cc0*/  @!P1 NANOSLEEP.SYNCS 0x989680 ;  /* 0x009896800000995d */ /* 0x004fea0003900000 */
[----:B------:R-:W2:Y:S02]  /*19cd0*/  @!P1 SYNCS.PHASECHK.TRANS64 P1, [R7+URZ+0x28850], R6 ;  /* 0x02885006070095a7 */ /* 0x000ea4000802007f */
[----:B--2---:R-:W-:Y:S05]  /*19ce0*/  @!P1 BRA `(.L_x_1395) ;  /* 0xfffffffc00ec9947 */ /* 0x004fea000383ffff */
[----:B------:R-:W-:Y:S05]  /*19cf0*/  BRA `(.L_x_1392) ;  /* 0xffffff2800447947 */ /* 0x000fea000383ffff */
.L_x_1410:
[----:B-1----:R-:W-:-:S04]  /*19d00*/  IMAD.U32 R4, RZ, RZ, UR5 ;  /* 0x00000005ff047e24 */ /* 0x002fc8000f8e00ff */
[----:B------:R1:W2:Y:S03]  /*19d10*/  SYNCS.PHASECHK.TRANS64.TRYWAIT P1, [R4+URZ+0x28850], R3 ;  /* 0x02885003040075a7 */ /* 0x0002a6000802017f */
[----:B--2---:R-:W-:Y:S05]  /*19d20*/  @!P1 NANOSLEEP.SYNCS 0x989680 ;  /* 0x009896800000995d */ /* 0x004fea0003900000 */
[----:B------:R-:W2:Y:S02]  /*19d30*/  @!P1 SYNCS.PHASECHK.TRANS64 P1, [R4+URZ+0x28850], R3 ;  /* 0x02885003040095a7 */ /* 0x000ea4000802007f */
[----:B--2---:R-:W-:Y:S05]  /*19d40*/  @!P1 BRA `(.L_x_1410) ;  /* 0xfffffffc00ec9947 */ /* 0x004fea000383ffff */
[----:B------:R-:W-:Y:S05]  /*19d50*/  BRA `(.L_x_1409) ;  /* 0xffffff5c00707947 */ /* 0x000fea000383ffff */
.L_x_1466:
[----:B------:R-:W0:Y:S01]  /*19d60*/  S2R R9, SR_TID.X ;  /* 0x0000000000097919 */ /* 0x000e220000002100 */
[----:B------:R-:W-:Y:S01]  /*19d70*/  BSSY B0, `(.L_x_1532) ;  /* 0x000000a000007945 */ /* 0x000fe20003800000 */
[----:B------:R-:W-:Y:S02]  /*19d80*/  IMAD.MOV.U32 R12, RZ, RZ, RZ ;  /* 0x000000ffff0c7224 */ /* 0x000fe400078e00ff */
[----:B------:R-:W-:Y:S02]  /*19d90*/  IMAD.MOV.U32 R11, RZ, RZ, 0x1f ;  /* 0x0000001fff0b7424 */ /* 0x000fe400078e00ff */
[----:B------:R-:W-:Y:S01]  /*19da0*/  IMAD.MOV.U32 R15, RZ, RZ, -0x1 ;  /* 0xffffffffff0f7424 */ /* 0x000fe200078e00ff */
[----:B0-----:R-:W-:-:S04]  /*19db0*/  SHF.R.U32.HI R9, RZ, 0x5, R9 ;  /* 0x00000005ff097819 */ /* 0x001fc80000011609 */
[----:B------:R-:W-:-:S05]  /*19dc0*/  LOP3.LUT R9, R9, 0x3, RZ, 0xc0, !PT ;  /* 0x0000000309097812 */ /* 0x000fca00078ec0ff */
[----:B------:R-:W-:-:S07]  /*19dd0*/  IMAD.MOV.U32 R13, RZ, RZ, R9 ;  /* 0x000000ffff0d7224 */ /* 0x000fce00078e0009 */
[----:B-----5:R-:W-:Y:S05]  /*19de0*/  WARPSYNC.COLLECTIVE R15, `(.L_x_1533) ;  /* 0x000000000f087348 */ /* 0x020fea0003c00000 */
[----:B------:R0:W1:Y:S02]  /*19df0*/  SHFL.IDX P6, R14, R13, R12, R11 ;  /* 0x0000000c0d0e7389 */ /* 0x00006400000c000b */
[----:B01---5:R-:W-:Y:S01]  /*19e00*/  ENDCOLLECTIVE ;  /* 0x000000000000791b */ /* 0x023fe20003800000 */
.L_x_1533:
[----:B------:R-:W-:Y:S05]  /*19e10*/  BSYNC B0 ;  /* 0x0000000000007941 */ /* 0x000fea0003800000 */
.L_x_1532:
[----:B------:R-:W-:Y:S05]  /*19e20*/  BRA `(.L_x_1534) ;  /* 0xffffffb800647947 */ /* 0x000fea000383ffff */
.L_x_1469:
[----:B0-----:R0:W1:Y:S02]  /*19e30*/  SYNCS.PHASECHK.TRANS64.TRYWAIT P0, [R7+URZ+0x28840], R2 ;  /* 0x02884002070075a7 */ /* 0x001064000800017f */
[----:B-1----:R-:W-:Y:S05]  /*19e40*/  @!P0 NANOSLEEP.SYNCS 0x989680 ;  /* 0x009896800000895d */ /* 0x002fea0003900000 */
[----:B------:R-:W1:Y:S02]  /*19e50*/  @!P0 SYNCS.PHASECHK.TRANS64 P0, [R7+URZ+0x28840], R2 ;  /* 0x02884002070085a7 */ /* 0x000e64000800007f */
[----:B-1----:R-:W-:Y:S05]  /*19e60*/  @!P0 BRA `(.L_x_1469) ;  /* 0xfffffffc00f08947 */ /* 0x002fea000383ffff */
[----:B------:R-:W-:Y:S05]  /*19e70*/  BRA `(.L_x_1535) ;  /* 0xffffffb800b87947 */ /* 0x000fea000383ffff */
.L_x_1470:
[----:B------:R-:W-:Y:S01]  /*19e80*/  BSSY B0, `(.L_x_1536) ;  /* 0x0000008000007945 */ /* 0x000fe20003800000 */
[----:B------:R-:W-:Y:S02]  /*19e90*/  IMAD.MOV.U32 R13, RZ, RZ, R0 ;  /* 0x000000ffff0d7224 */ /* 0x000fe400078e0000 */
[----:B------:R-:W-:Y:S02]  /*19ea0*/  IMAD.MOV.U32 R12, RZ, RZ, RZ ;  /* 0x000000ffff0c7224 */ /* 0x000fe400078e00ff */
[----:B------:R-:W-:Y:S02]  /*19eb0*/  IMAD.MOV.U32 R11, RZ, RZ, 0x181f ;  /* 0x0000181fff0b7424 */ /* 0x000fe400078e00ff */
[----:B------:R-:W-:-:S07]  /*19ec0*/  IMAD.MOV.U32 R15, RZ, RZ, -0x1 ;  /* 0xffffffffff0f7424 */ /* 0x000fce00078e00ff */
[----:B------:R-:W-:Y:S05]  /*19ed0*/  WARPSYNC.COLLECTIVE R15, `(.L_x_1537) ;  /* 0x000000000f087348 */ /* 0x000fea0003c00000 */
[----:B------:R0:W1:Y:S02]  /*19ee0*/  SHFL.IDX P6, R14, R13, R12, R11 ;  /* 0x0000000c0d0e7389 */ /* 0x00006400000c000b */
[----:B01----:R-:W-:Y:S01]  /*19ef0*/  ENDCOLLECTIVE ;  /* 0x000000000000791b */ /* 0x003fe20003800000 */
.L_x_1537:
[----:B------:R-:W-:Y:S05]  /*19f00*/  BSYNC B0 ;  /* 0x0000000000007941 */ /* 0x000fea0003800000 */
.L_x_1536:
        /* <DEDUP_REMOVED lines=9> */
.L_x_1538:
[----:B------:R-:W-:Y:S02]  /*19fa0*/  IMAD.MOV.U32 R13, RZ, RZ, R0 ;  /* 0x000000ffff0d7224 */ /* 0x000fe400078e0000 */
[----:B------:R-:W-:Y:S02]  /*19fb0*/  IMAD.MOV.U32 R12, RZ, RZ, 0x1 ;  /* 0x00000001ff0c7424 */ /* 0x000fe400078e00ff */
[----:B------:R-:W-:-:S07]  /*19fc0*/  IMAD.MOV.U32 R3, RZ, RZ, R14 ;  /* 0x000000ffff037224 */ /* 0x000fce00078e000e */
[----:B------:R-:W-:Y:S05]  /*19fd0*/  WARPSYNC.COLLECTIVE R15, `(.L_x_1539) ;  /* 0x000000000f087348 */ /* 0x000fea0003c00000 */
[----:B------:R0:W1:Y:S02]  /*19fe0*/  SHFL.IDX P6, R14, R13, R12, R11 ;  /* 0x0000000c0d0e7389 */ /* 0x00006400000c000b */
[----:B01----:R-:W-:Y:S01]  /*19ff0*/  ENDCOLLECTIVE ;  /* 0x000000000000791b */ /* 0x003fe20003800000 */
.L_x_1539:
[----:B------:R-:W-:-:S05]  /*1a000*/  @P0 LEA R3, P1, R30, R3, 0x1 ;  /* 0x000000031e030211 */ /* 0x000fca00078208ff */
[----:B------:R-:W-:Y:S01]  /*1a010*/  @P0 IMAD.X R2, RZ, RZ, R2, P1 ;  /* 0x000000ffff020224 */ /* 0x000fe200008e0602 */
[----:B------:R-:W-:-:S04]  /*1a020*/  ISETP.GE.AND P1, PT, R6, 0x11, PT ;  /* 0x000000110600780c */ /* 0x000fc80003f26270 */
        /* <DEDUP_REMOVED lines=13> */
.L_x_1540:
[----:B------:R-:W-:Y:S02]  /*1a100*/  @P1 IMAD R8, R5, 0x2, R22 ;  /* 0x0000000205081824 */ /* 0x000fe400078e0216 */
[----:B------:R-:W-:Y:S02]  /*1a110*/  IMAD.MOV.U32 R13, RZ, RZ, R0 ;  /* 0x000000ffff0d7224 */ /* 0x000fe400078e0000 */
[----:B------:R-:W-:Y:S02]  /*1a120*/  IMAD.MOV.U32 R12, RZ, RZ, 0x2 ;  /* 0x00000002ff0c7424 */ /* 0x000fe400078e00ff */
[----:B------:R-:W-:-:S07]  /*1a130*/  IMAD.MOV.U32 R3, RZ, RZ, R14 ;  /* 0x000000ffff037224 */ /* 0x000fce00078e000e */
[----:B------:R-:W-:Y:S05]  /*1a140*/  WARPSYNC.COLLECTIVE R15, `(.L_x_1541) ;  /* 0x000000000f087348 */ /* 0x000fea0003c00000 */
[----:B------:R0:W1:Y:S02]  /*1a150*/  SHFL.IDX P6, R14, R13, R12, R11 ;  /* 0x0000000c0d0e7389 */ /* 0x00006400000c000b */
[----:B01----:R-:W-:Y:S01]  /*1a160*/  ENDCOLLECTIVE ;  /* 0x000000000000791b */ /* 0x003fe20003800000 */
.L_x_1541:
        /* <DEDUP_REMOVED lines=16> */
.L_x_1542:
[----:B------:R-:W-:Y:S02]  /*1a270*/  @P1 IMAD R8, R5, 0x2, R22 ;  /* 0x0000000205081824 */ /* 0x000fe400078e0216 */
[----:B------:R-:W-:Y:S02]  /*1a280*/  IMAD.MOV.U32 R13, RZ, RZ, R0 ;  /* 0x000000ffff0d7224 */ /* 0x000fe400078e0000 */
[----:B------:R-:W-:Y:S02]  /*1a290*/  IMAD.MOV.U32 R12, RZ, RZ, 0x3 ;  /* 0x00000003ff0c7424 */ /* 0x000fe400078e00ff */
[----:B------:R-:W-:-:S07]  /*1a2a0*/  IMAD.MOV.U32 R3, RZ, RZ, R14 ;  /* 0x000000ffff037224 */ /* 0x000fce00078e000e */
[----:B------:R-:W-:Y:S05]  /*1a2b0*/  WARPSYNC.COLLECTIVE R15, `(.L_x_1543) ;  /* 0x000000000f087348 */ /* 0x000fea0003c00000 */
[----:B------:R0:W1:Y:S02]  /*1a2c0*/  SHFL.IDX P6, R14, R13, R12, R11 ;  /* 0x0000000c0d0e7389 */ /* 0x00006400000c000b */
[----:B01----:R-:W-:Y:S01]  /*1a2d0*/  ENDCOLLECTIVE ;  /* 0x000000000000791b */ /* 0x003fe20003800000 */
.L_x_1543:
        /* <DEDUP_REMOVED lines=16> */
.L_x_1544:
[----:B------:R-:W-:Y:S02]  /*1a3e0*/  @P1 IMAD R8, R5, 0x2, R22 ;  /* 0x0000000205081824 */ /* 0x000fe400078e0216 */
[----:B------:R-:W-:Y:S02]  /*1a3f0*/  IMAD.MOV.U32 R13, RZ, RZ, R0 ;  /* 0x000000ffff0d7224 */ /* 0x000fe400078e0000 */
[----:B------:R-:W-:Y:S02]  /*1a400*/  IMAD.MOV.U32 R12, RZ, RZ, 0x4 ;  /* 0x00000004ff0c7424 */ /* 0x000fe400078e00ff */
[----:B------:R-:W-:-:S07]  /*1a410*/  IMAD.MOV.U32 R3, RZ, RZ, R14 ;  /* 0x000000ffff037224 */ /* 0x000fce00078e000e */
[----:B------:R-:W-:Y:S05]  /*1a420*/  WARPSYNC.COLLECTIVE R15, `(.L_x_1545) ;  /* 0x000000000f087348 */ /* 0x000fea0003c00000 */
[----:B------:R0:W1:Y:S02]  /*1a430*/  SHFL.IDX P6, R14, R13, R12, R11 ;  /* 0x0000000c0d0e7389 */ /* 0x00006400000c000b */
[----:B01----:R-:W-:Y:S01]  /*1a440*/  ENDCOLLECTIVE ;  /* 0x000000000000791b */ /* 0x003fe20003800000 */
.L_x_1545:
        /* <DEDUP_REMOVED lines=16> */
.L_x_1546:
[----:B------:R-:W-:Y:S02]  /*1a550*/  @P1 IMAD R8, R5, 0x2, R22 ;  /* 0x0000000205081824 */ /* 0x000fe400078e0216 */
[----:B------:R-:W-:Y:S02]  /*1a560*/  IMAD.MOV.U32 R13, RZ, RZ, R0 ;  /* 0x000000ffff0d7224 */ /* 0x000fe400078e0000 */
[----:B------:R-:W-:Y:S02]  /*1a570*/  IMAD.MOV.U32 R12, RZ, RZ, 0x5 ;  /* 0x00000005ff0c7424 */ /* 0x000fe400078e00ff */
[----:B------:R-:W-:-:S07]  /*1a580*/  IMAD.MOV.U32 R3, RZ, RZ, R14 ;  /* 0x000000ffff037224 */ /* 0x000fce00078e000e */
[----:B------:R-:W-:Y:S05]  /*1a590*/  WARPSYNC.COLLECTIVE R15, `(.L_x_1547) ;  /* 0x000000000f087348 */ /* 0x000fea0003c00000 */
[----:B------:R0:W1:Y:S02]  /*1a5a0*/  SHFL.IDX P6, R14, R13, R12, R11 ;  /* 0x0000000c0d0e7389 */ /* 0x00006400000c000b */
[----:B01----:R-:W-:Y:S01]  /*1a5b0*/  ENDCOLLECTIVE ;  /* 0x000000000000791b */ /* 0x003fe20003800000 */
.L_x_1547:
        /* <DEDUP_REMOVED lines=16> */
.L_x_1548:
[----:B------:R-:W-:Y:S02]  /*1a6c0*/  @P1 IMAD R8, R5, 0x2, R22 ;  /* 0x0000000205081824 */ /* 0x000fe400078e0216 */
[----:B------:R-:W-:Y:S02]  /*1a6d0*/  IMAD.MOV.U32 R13, RZ, RZ, R0 ;  /* 0x000000ffff0d7224 */ /* 0x000fe400078e0000 */
[----:B------:R-:W-:Y:S02]  /*1a6e0*/  IMAD.MOV.U32 R12, RZ, RZ, 0x6 ;  /* 0x00000006ff0c7424 */ /* 0x000fe400078e00ff */
[----:B------:R-:W-:-:S07]  /*1a6f0*/  IMAD.MOV.U32 R3, RZ, RZ, R14 ;  /* 0x000000ffff037224 */ /* 0x000fce00078e000e */
[----:B------:R-:W-:Y:S05]  /*1a700*/  WARPSYNC.COLLECTIVE R15, `(.L_x_1549) ;  /* 0x000000000f087348 */ /* 0x000fea0003c00000 */
[----:B------:R0:W1:Y:S02]  /*1a710*/  SHFL.IDX P6, R14, R13, R12, R11 ;  /* 0x0000000c0d0e7389 */ /* 0x00006400000c000b */
[----:B01----:R-:W-:Y:S01]  /*1a720*/  ENDCOLLECTIVE ;  /* 0x000000000000791b */ /* 0x003fe20003800000 */
.L_x_1549:
        /* <DEDUP_REMOVED lines=16> */
.L_x_1550:
[----:B------:R-:W-:Y:S02]  /*1a830*/  @P1 IMAD R8, R5, 0x2, R22 ;  /* 0x0000000205081824 */ /* 0x000fe400078e0216 */
[----:B------:R-:W-:Y:S02]  /*1a840*/  IMAD.MOV.U32 R13, RZ, RZ, R0 ;  /* 0x000000ffff0d7224 */ /* 0x000fe400078e0000 */
[----:B------:R-:W-:Y:S02]  /*1a850*/  IMAD.MOV.U32 R12, RZ, RZ, 0x7 ;  /* 0x00000007ff0c7424 */ /* 0x000fe400078e00ff */
[----:B------:R-:W-:-:S07]  /*1a860*/  IMAD.MOV.U32 R3, RZ, RZ, R14 ;  /* 0x000000ffff037224 */ /* 0x000fce00078e000e */
[----:B------:R-:W-:Y:S05]  /*1a870*/  WARPSYNC.COLLECTIVE R15, `(.L_x_1551) ;  /* 0x000000000f087348 */ /* 0x000fea0003c00000 */
[----:B------:R0:W1:Y:S02]  /*1a880*/  SHFL.IDX P6, R14, R13, R12, R11 ;  /* 0x0000000c0d0e7389 */ /* 0x00006400000c000b */
[----:B01----:R-:W-:Y:S01]  /*1a890*/  ENDCOLLECTIVE ;  /* 0x000000000000791b */ /* 0x003fe20003800000 */
.L_x_1551:
[----:B------:R-:W-:-:S05]  /*1a8a0*/  @P1 LEA R3, P0, R30, R3, 0x1 ;  /* 0x000000031e031211 */ /* 0x000fca00078008ff */
[----:B------:R-:W-:-:S05]  /*1a8b0*/  @P1 IMAD.X R2, RZ, RZ, R2, P0 ;  /* 0x000000ffff021224 */ /* 0x000fca00000e0602 */
[----:B------:R-:W-:Y:S01]  /*1a8c0*/  @P1 LOP3.LUT R3, R3, R2, RZ, 0x3c, !PT ;  /* 0x0000000203031212 */ /* 0x000fe200078e3cff */
[----:B------:R-:W-:-:S03]  /*1a8d0*/  IMAD.MOV.U32 R13, RZ, RZ, R4 ;  /* 0x000000ffff0d7224 */ /* 0x000fc600078e0004 */
[----:B------:R-:W-:-:S04]  /*1a8e0*/  @P1 LOP3.LUT R2, R3, R2, RZ, 0x3c, !PT ;  /* 0x0000000203021212 */ /* 0x000fc800078e3cff */
[----:B------:R-:W-:Y:S01]  /*1a8f0*/  @P1 LOP3.LUT R3, R3, R2, RZ, 0x3c, !PT ;  /* 0x0000000203031212 */ /* 0x000fe200078e3cff */
[----:B------:R-:W-:-:S07]  /*1a900*/  IMAD.MOV.U32 R0, RZ, RZ, R14 ;  /* 0x000000ffff007224 */ /* 0x000fce00078e000e */
[----:B------:R-:W-:Y:S05]  /*1a910*/  WARPSYNC.COLLECTIVE R15, `(.L_x_1552) ;  /* 0x000000000f087348 */ /* 0x000fea0003c00000 */
[----:B------:R0:W1:Y:S02]  /*1a920*/  SHFL.IDX P6, R14, R13, R12, R11 ;  /* 0x0000000c0d0e7389 */ /* 0x00006400000c000b */
[----:B01----:R-:W-:Y:S01]  /*1a930*/  ENDCOLLECTIVE ;  /* 0x000000000000791b */ /* 0x003fe20003800000 */
.L_x_1552:
[----:B------:R-:W-:Y:S01]  /*1a940*/  @!PT LDS RZ, [RZ] ;  /* 0x00000000fffff984 */ /* 0x000fe20000000800 */
[----:B------:R-:W-:Y:S01]  /*1a950*/  @!PT LDS RZ, [RZ] ;  /* 0x00000000fffff984 */ /* 0x000fe20000000800 */
[----:B------:R-:W-:Y:S01]  /*1a960*/  @!PT LDS RZ, [RZ] ;  /* 0x00000000fffff984 */ /* 0x000fe20000000800 */
[----:B------:R-:W-:Y:S04]  /*1a970*/  @P1 LDGSTS.E.BYPASS.LTC128B.128 [R8+0x1b400], desc[UR36][R2.64], !P3 ;  /* 0x1b40000002081fae */ /* 0x000fe8000d901d64 */
[----:B------:R0:W-:Y:S02]  /*1a980*/  @P1 LDGSTS.E.BYPASS.LTC128B.128 [R8+0x1f400], desc[UR36][R2.64+0x80], !P2 ;  /* 0x1f40008002081fae */ /* 0x0001e4000d101d64 */
[----:B0-----:R-:W-:Y:S01]  /*1a990*/  IMAD.MOV.U32 R2, RZ, RZ, R14 ;  /* 0x000000ffff027224 */ /* 0x001fe200078e000e */
[----:B------:R-:W-:Y:S06]  /*1a9a0*/  BRA `(.L_x_1553) ;  /* 0xffffffb400947947 */ /* 0x000fec000383ffff */
.L_x_1475:
[----:B------:R-:W-:Y:S02]  /*1a9b0*/  IMAD.MOV.U32 R13, RZ, RZ, R4 ;  /* 0x000000ffff0d7224 */ /* 0x000fe400078e0004 */
[----:B------:R-:W-:Y:S02]  /*1a9c0*/  IMAD.MOV.U32 R12, RZ, RZ, RZ ;  /* 0x000000ffff0c7224 */ /* 0x000fe400078e00ff */
[----:B------:R-:W-:Y:S02]  /*1a9d0*/  IMAD.MOV.U32 R11, RZ, RZ, 0x181f ;  /* 0x0000181fff0b7424 */ /* 0x000fe400078e00ff */
[----:B------:R-:W-:Y:S02]  /*1a9e0*/  IMAD.MOV.U32 R15, RZ, RZ, -0x1 ;  /* 0xffffffffff0f7424 */ /* 0x000fe400078e00ff */
[----:B------:R-:W-:Y:S02]  /*1a9f0*/  IMAD R31, R31, R5, RZ ;  /* 0x000000051f1f7224 */ /* 0x000fe400078e02ff */
[----:B------:R-:W-:-:S07]  /*1aa00*/  IMAD.IADD R27, R9, 0x1, R27 ;  /* 0x00000001091b7824 */ /* 0x000fce00078e021b */
[----:B-----5:R-:W-:Y:S05]  /*1aa10*/  WARPSYNC.COLLECTIVE R15, `(.L_x_1554) ;  /* 0x000000000f087348 */ /* 0x020fea0003c00000 */
[----:B------:R0:W1:Y:S02]  /*1aa20*/  SHFL.IDX P6, R14, R13, R12, R11 ;  /* 0x0000000c0d0e7389 */ /* 0x00006400000c000b */
[----:B01---5:R-:W-:Y:S01]  /*1aa30*/  ENDCOLLECTIVE ;  /* 0x000000000000791b */ /* 0x023fe20003800000 */
.L_x_1554:
[C---:B------:R-:W-:Y:S01]  /*1aa40*/  VIADD R6, R27.reuse, 0x10 ;  /* 0x000000101b067836 */ /* 0x040fe20000000000 */
[----:B------:R-:W-:Y:S01]  /*1aa50*/  ISETP.GE.AND P2, PT, R27, R31, PT ;  /* 0x0000001f1b00720c */ /* 0x000fe20003f46270 */
[----:B------:R-:W-:Y:S02]  /*1aa60*/  IMAD.MOV.U32 R13, RZ, RZ, R0 ;  /* 0x000000ffff0d7224 */ /* 0x000fe400078e0000 */
[----:B------:R-:W-:-:S10]  /*1aa70*/  IMAD.MOV.U32 R2, RZ, RZ, R14 ;  /* 0x000000ffff027224 */ /* 0x000fd400078e000e */
[----:B------:R-:W-:Y:S05]  /*1aa80*/  WARPSYNC.COLLECTIVE R15, `(.L_x_1555) ;  /* 0x000000000f087348 */ /* 0x000fea0003c00000 */
[----:B------:R0:W1:Y:S02]  /*1aa90*/  SHFL.IDX P6, R14, R13, R12, R11 ;  /* 0x0000000c0d0e7389 */ /* 0x00006400000c000b */
[----:B01----:R-:W-:Y:S01]  /*1aaa0*/  ENDCOLLECTIVE ;  /* 0x000000000000791b */ /* 0x003fe20003800000 */
.L_x_1555:
        /* <DEDUP_REMOVED lines=8> */
.L_x_1556:
[----:B------:R-:W-:Y:S01]  /*1ab30*/  @!PT LDS RZ, [RZ] ;  /* 0x00000000fffff984 */ /* 0x000fe20000000800 */
[----:B------:R-:W-:Y:S01]  /*1ab40*/  @!PT LDS RZ, [RZ] ;  /* 0x00000000fffff984 */ /* 0x000fe20000000800 */
[----:B------:R-:W-:Y:S01]  /*1ab50*/  @!PT LDS RZ, [RZ] ;  /* 0x00000000fffff984 */ /* 0x000fe20000000800 */
[----:B------:R-:W-:Y:S04]  /*1ab60*/  @!P2 LDGSTS.E.BYPASS.LTC128B.128 [R8+0x10400], desc[UR36][R2.64], !P0 ;  /* 0x104000000208afae */ /* 0x000fe8000c101d64 */
[----:B------:R0:W-:Y:S01]  /*1ab70*/  @!P2 LDGSTS.E.BYPASS.LTC128B.128 [R8+0x14400], desc[UR36][R2.64+0x80], !P1 ;  /* 0x144000800208afae */ /* 0x0001e2000c901d64 */
[----:B------:R-:W-:Y:S01]  /*1ab80*/  ISETP.GE.AND P2, PT, R6, R31, PT ;  /* 0x0000001f0600720c */ /* 0x000fe20003f46270 */
[----:B------:R-:W-:Y:S02]  /*1ab90*/  VIADD R6, R27, 0x20 ;  /* 0x000000201b067836 */ /* 0x000fe40000000000 */
[----:B------:R-:W-:Y:S02]  /*1aba0*/  IMAD.MOV.U32 R13, RZ, RZ, R0 ;  /* 0x000000ffff0d7224 */ /* 0x000fe400078e0000 */
[----:B0-----:R-:W-:-:S08]  /*1abb0*/  IMAD.MOV.U32 R2, RZ, RZ, R14 ;  /* 0x000000ffff027224 */ /* 0x001fd000078e000e */
[----:B------:R-:W-:Y:S05]  /*1abc0*/  WARPSYNC.COLLECTIVE R15, `(.L_x_1557) ;  /* 0x000000000f087348 */ /* 0x000fea0003c00000 */
[----:B------:R0:W1:Y:S02]  /*1abd0*/  SHFL.IDX P6, R14, R13, R12, R11 ;  /* 0x0000000c0d0e7389 */ /* 0x00006400000c000b */
[----:B01----:R-:W-:Y:S01]  /*1abe0*/  ENDCOLLECTIVE ;  /* 0x000000000000791b */ /* 0x003fe20003800000 */
.L_x_1557:
        /* <DEDUP_REMOVED lines=8> */
.L_x_1558:
[----:B------:R-:W-:-:S05]  /*1ac70*/  @!P2 IMAD.MOV.U32 R3, RZ, RZ, R5 ;  /* 0x000000ffff03a224 */ /* 0x000fca00078e0005 */
        /* <DEDUP_REMOVED lines=12> */
.L_x_1559:
        /* <DEDUP_REMOVED lines=8> */
.L_x_1560:
        /* <DEDUP_REMOVED lines=13> */
.L_x_1561:
        /* <DEDUP_REMOVED lines=8> */
.L_x_1562:
        /* <DEDUP_REMOVED lines=13> */
.L_x_1563:
        /* <DEDUP_REMOVED lines=8> */
.L_x_1564:
        /* <DEDUP_REMOVED lines=13> */
.L_x_1565:
        /* <DEDUP_REMOVED lines=8> */
.L_x_1566:
[----:B------:R-:W-:-:S05]  /*1b1b0*/  @!P2 IMAD.MOV.U32 R3, RZ, RZ, R5 ;  /* 0x000000ffff03a224 */ /* 0x000fca00078e0005 */
        /* <DEDUP_REMOVED lines=11> */
.L_x_1567:
        /* <DEDUP_REMOVED lines=8> */
.L_x_1568:
[----:B------:R-:W-:-:S05]  /*1b2f0*/  @!P2 IMAD.MOV.U32 R3, RZ, RZ, R5 ;  /* 0x000000ffff03a224 */ /* 0x000fca00078e0005 */
        /* <DEDUP_REMOVED lines=10> */
.L_x_1569:
[----:B------:R-:W-:Y:S05]  /*1b3a0*/  BRA `(.L_x_1570) ;  /* 0xffffffb400f47947 */ /* 0x000fea000383ffff */
.L_x_1480:
[----:B0-----:R0:W1:Y:S02]  /*1b3b0*/  SYNCS.PHASECHK.TRANS64.TRYWAIT P1, [R22+URZ+0x28820], R3 ;  /* 0x02882003160075a7 */ /* 0x001064000802017f */
[----:B-1----:R-:W-:Y:S05]  /*1b3c0*/  @!P1 NANOSLEEP.SYNCS 0x989680 ;  /* 0x009896800000995d */ /* 0x002fea0003900000 */
[----:B------:R-:W1:Y:S02]  /*1b3d0*/  @!P1 SYNCS.PHASECHK.TRANS64 P1, [R22+URZ+0x28820], R3 ;  /* 0x02882003160095a7 */ /* 0x000e64000802007f */
[----:B-1----:R-:W-:Y:S05]  /*1b3e0*/  @!P1 BRA `(.L_x_1480) ;  /* 0xfffffffc00f09947 */ /* 0x002fea000383ffff */
[----:B------:R-:W-:Y:S05]  /*1b3f0*/  BRA `(.L_x_1571) ;  /* 0xffffffb8006c7947 */ /* 0x000fea000383ffff */
.L_x_1485:
[----:B0-----:R0:W1:Y:S02]  /*1b400*/  SYNCS.PHASECHK.TRANS64.TRYWAIT P0, [R6+URZ+0x28840], R3 ;  /* 0x02884003060075a7 */ /* 0x001064000800017f */
[----:B-1----:R-:W-:Y:S05]  /*1b410*/  @!P0 NANOSLEEP.SYNCS 0x989680 ;  /* 0x009896800000895d */ /* 0x002fea0003900000 */
[----:B------:R-:W1:Y:S02]  /*1b420*/  @!P0 SYNCS.PHASECHK.TRANS64 P0, [R6+URZ+0x28840], R3 ;  /* 0x02884003060085a7 */ /* 0x000e64000800007f */
[----:B-1----:R-:W-:Y:S05]  /*1b430*/  @!P0 BRA `(.L_x_1485) ;  /* 0xfffffffc00f08947 */ /* 0x002fea000383ffff */
[----:B------:R-:W-:Y:S05]  /*1b440*/  BRA `(.L_x_1572) ;  /* 0xffffffbc00307947 */ /* 0x000fea000383ffff */
.L_x_1486:
[----:B------:R-:W-:Y:S01]  /*1b450*/  BSSY B1, `(.L_x_1573) ;  /* 0x0000008000017945 */ /* 0x000fe20003800000 */
[----:B------:R-:W-:Y:S02]  /*1b460*/  IMAD.MOV.U32 R13, RZ, RZ, R9 ;  /* 0x000000ffff0d7224 */ /* 0x000fe400078e0009 */
[----:B------:R-:W-:Y:S02]  /*1b470*/  IMAD.MOV.U32 R12, RZ, RZ, RZ ;  /* 0x000000ffff0c7224 */ /* 0x000fe400078e00ff */
[----:B------:R-:W-:Y:S02]  /*1b480*/  IMAD.MOV.U32 R11, RZ, RZ, 0x181f ;  /* 0x0000181fff0b7424 */ /* 0x000fe400078e00ff */
[----:B------:R-:W-:-:S07]  /*1b490*/  IMAD.MOV.U32 R15, RZ, RZ, -0x1 ;  /* 0xffffffffff0f7424 */ /* 0x000fce00078e00ff */
[----:B--2---:R-:W-:Y:S05]  /*1b4a0*/  WARPSYNC.COLLECTIVE R15, `(.L_x_1574) ;  /* 0x000000000f087348 */ /* 0x004fea0003c00000 */
[----:B--2---:R0:W1:Y:S02]  /*1b4b0*/  SHFL.IDX P6, R14, R13, R12, R11 ;  /* 0x0000000c0d0e7389 */ /* 0x00406400000c000b */
[----:B01----:R-:W-:Y:S01]  /*1b4c0*/  ENDCOLLECTIVE ;  /* 0x000000000000791b */ /* 0x003fe20003800000 */
.L_x_1574:
[----:B------:R-:W-:Y:S05]  /*1b4d0*/  BSYNC B1 ;  /* 0x0000000000017941 */ /* 0x000fea0003800000 */
.L_x_1573:
        /* <DEDUP_REMOVED lines=9> */
.L_x_1575:
[----:B------:R-:W-:Y:S02]  /*1b570*/  IMAD R8, R8, 0x2, R22 ;  /* 0x0000000208087824 */ /* 0x000fe400078e0216 */
[----:B------:R-:W-:Y:S02]  /*1b580*/  IMAD.MOV.U32 R13, RZ, RZ, R9 ;  /* 0x000000ffff0d7224 */ /* 0x000fe400078e0009 */
[----:B------:R-:W-:Y:S02]  /*1b590*/  IMAD.MOV.U32 R12, RZ, RZ, 0x1 ;  /* 0x00000001ff0c7424 */ /* 0x000fe400078e00ff */
[----:B------:R-:W-:-:S07]  /*1b5a0*/  IMAD.MOV.U32 R2, RZ, RZ, R14 ;  /* 0x000000ffff027224 */ /* 0x000fce00078e000e */
[----:B------:R-:W-:Y:S05]  /*1b5b0*/  WARPSYNC.COLLECTIVE R15, `(.L_x_1576) ;  /* 0x000000000f087348 */ /* 0x000fea0003c00000 */
[----:B------:R0:W1:Y:S02]  /*1b5c0*/  SHFL.IDX P6, R14, R13, R12, R11 ;  /* 0x0000000c0d0e7389 */ /* 0x00006400000c000b */
[----:B01----:R-:W-:Y:S01]  /*1b5d0*/  ENDCOLLECTIVE ;  /* 0x000000000000791b */ /* 0x003fe20003800000 */
.L_x_1576:
        /* <DEDUP_REMOVED lines=12> */
.L_x_1577:
[----:B------:R-:W-:Y:S02]  /*1b6a0*/  IMAD.MOV.U32 R13, RZ, RZ, R9 ;  /* 0x000000ffff0d7224 */ /* 0x000fe400078e0009 */
[----:B------:R-:W-:Y:S02]  /*1b6b0*/  IMAD.MOV.U32 R12, RZ, RZ, 0x2 ;  /* 0x00000002ff0c7424 */ /* 0x000fe400078e00ff */
[----:B------:R-:W-:-:S07]  /*1b6c0*/  IMAD.MOV.U32 R2, RZ, RZ, R14 ;  /* 0x000000ffff027224 */ /* 0x000fce00078e000e */
[----:B------:R-:W-:Y:S05]  /*1b6d0*/  WARPSYNC.COLLECTIVE R15, `(.L_x_1578) ;  /* 0x000000000f087348 */ /* 0x000fea0003c00000 */
[----:B------:R0:W1:Y:S02]  /*1b6e0*/  SHFL.IDX P6, R14, R13, R12, R11 ;  /* 0x0000000c0d0e7389 */ /* 0x00006400000c000b */
[----:B01----:R-:W-:Y:S01]  /*1b6f0*/  ENDCOLLECTIVE ;  /* 0x000000000000791b */ /* 0x003fe20003800000 */
.L_x_1578:
        /* <DEDUP_REMOVED lines=12> */
.L_x_1579:
[----:B------:R-:W-:Y:S02]  /*1b7c0*/  IMAD.MOV.U32 R13, RZ, RZ, R9 ;  /* 0x000000ffff0d7224 */ /* 0x000fe400078e0009 */
[----:B------:R-:W-:Y:S02]  /*1b7d0*/  IMAD.MOV.U32 R12, RZ, RZ, 0x3 ;  /* 0x00000003ff0c7424 */ /* 0x000fe400078e00ff */
[----:B------:R-:W-:-:S07]  /*1b7e0*/  IMAD.MOV.U32 R2, RZ, RZ, R14 ;  /* 0x000000ffff027224 */ /* 0x000fce00078e000e */
[----:B------:R-:W-:Y:S05]  /*1b7f0*/  WARPSYNC.COLLECTIVE R15, `(.L_x_1580) ;  /* 0x000000000f087348 */ /* 0x000fea0003c00000 */
[----:B------:R0:W1:Y:S02]  /*1b800*/  SHFL.IDX P6, R14, R13, R12, R11 ;  /* 0x0000000c0d0e7389 */ /* 0x00006400000c000b */
[----:B01----:R-:W-:Y:S01]  /*1b810*/  ENDCOLLECTIVE ;  /* 0x000000000000791b */ /* 0x003fe20003800000 */
.L_x_1580:
        /* <DEDUP_REMOVED lines=12> */
.L_x_1581:
[----:B------:R-:W-:Y:S02]  /*1b8e0*/  IMAD.MOV.U32 R13, RZ, RZ, R9 ;  /* 0x000000ffff0d7224 */ /* 0x000fe400078e0009 */
[----:B------:R-:W-:Y:S02]  /*1b8f0*/  IMAD.MOV.U32 R12, RZ, RZ, 0x4 ;  /* 0x00000004ff0c7424 */ /* 0x000fe400078e00ff */
[----:B------:R-:W-:-:S07]  /*1b900*/  IMAD.MOV.U32 R2, RZ, RZ, R14 ;  /* 0x000000ffff027224 */ /* 0x000fce00078e000e */
[----:B------:R-:W-:Y:S05]  /*1b910*/  WARPSYNC.COLLECTIVE R15, `(.L_x_1582) ;  /* 0x000000000f087348 */ /* 0x000fea0003c00000 */
[----:B------:R0:W1:Y:S02]  /*1b920*/  SHFL.IDX P6, R14, R13, R12, R11 ;  /* 0x0000000c0d0e7389 */ /* 0x00006400000c000b */
[----:B01----:R-:W-:Y:S01]  /*1b930*/  ENDCOLLECTIVE ;  /* 0x000000000000791b */ /* 0x003fe20003800000 */
.L_x_1582:
        /* <DEDUP_REMOVED lines=12> */
.L_x_1583:
[----:B------:R-:W-:Y:S02]  /*1ba00*/  IMAD.MOV.U32 R13, RZ, RZ, R9 ;  /* 0x000000ffff0d7224 */ /* 0x000fe400078e0009 */
[----:B------:R-:W-:Y:S02]  /*1ba10*/  IMAD.MOV.U32 R12, RZ, RZ, 0x5 ;  /* 0x00000005ff0c7424 */ /* 0x000fe400078e00ff */
[----:B------:R-:W-:-:S07]  /*1ba20*/  IMAD.MOV.U32 R2, RZ, RZ, R14 ;  /* 0x000000ffff027224 */ /* 0x000fce00078e000e */
[----:B------:R-:W-:Y:S05]  /*1ba30*/  WARPSYNC.COLLECTIVE R15, `(.L_x_1584) ;  /* 0x000000000f087348 */ /* 0x000fea0003c00000 */
[----:B------:R0:W1:Y:S02]  /*1ba40*/  SHFL.IDX P6, R14, R13, R12, R11 ;  /* 0x0000000c0d0e7389 */ /* 0x00006400000c000b */
[----:B01----:R-:W-:Y:S01]  /*1ba50*/  ENDCOLLECTIVE ;  /* 0x000000000000791b */ /* 0x003fe20003800000 */
.L_x_1584:
        /* <DEDUP_REMOVED lines=12> */
.L_x_1585:
[----:B------:R-:W-:Y:S02]  /*1bb20*/  IMAD.MOV.U32 R13, RZ, RZ, R9 ;  /* 0x000000ffff0d7224 */ /* 0x000fe400078e0009 */
[----:B------:R-:W-:Y:S02]  /*1bb30*/  IMAD.MOV.U32 R12, RZ, RZ, 0x6 ;  /* 0x00000006ff0c7424 */ /* 0x000fe400078e00ff */
[----:B------:R-:W-:-:S07]  /*1bb40*/  IMAD.MOV.U32 R2, RZ, RZ, R14 ;  /* 0x000000ffff027224 */ /* 0x000fce00078e000e */
[----:B------:R-:W-:Y:S05]  /*1bb50*/  WARPSYNC.COLLECTIVE R15, `(.L_x_1586) ;  /* 0x000000000f087348 */ /* 0x000fea0003c00000 */
[----:B------:R0:W1:Y:S02]  /*1bb60*/  SHFL.IDX P6, R14, R13, R12, R11 ;  /* 0x0000000c0d0e7389 */ /* 0x00006400000c000b */
[----:B01----:R-:W-:Y:S01]  /*1bb70*/  ENDCOLLECTIVE ;  /* 0x000000000000791b */ /* 0x003fe20003800000 */
.L_x_1586:
        /* <DEDUP_REMOVED lines=12> */
.L_x_1587:
[----:B------:R-:W-:Y:S02]  /*1bc40*/  IMAD.MOV.U32 R13, RZ, RZ, R9 ;  /* 0x000000ffff0d7224 */ /* 0x000fe400078e0009 */
[----:B------:R-:W-:Y:S02]  /*1bc50*/  IMAD.MOV.U32 R12, RZ, RZ, 0x7 ;  /* 0x00000007ff0c7424 */ /* 0x000fe400078e00ff */
[----:B------:R-:W-:-:S07]  /*1bc60*/  IMAD.MOV.U32 R2, RZ, RZ, R14 ;  /* 0x000000ffff027224 */ /* 0x000fce00078e000e */
[----:B------:R-:W-:Y:S05]  /*1bc70*/  WARPSYNC.COLLECTIVE R15, `(.L_x_1588) ;  /* 0x000000000f087348 */ /* 0x000fea0003c00000 */
[----:B------:R0:W1:Y:S02]  /*1bc80*/  SHFL.IDX P6, R14, R13, R12, R11 ;  /* 0x0000000c0d0e7389 */ /* 0x00006400000c000b */
[----:B01----:R-:W-:Y:S01]  /*1bc90*/  ENDCOLLECTIVE ;  /* 0x000000000000791b */ /* 0x003fe20003800000 */
.L_x_1588:
        /* <DEDUP_REMOVED lines=12> */
.L_x_1589:
[----:B------:R-:W-:Y:S01]  /*1bd60*/  IMAD.MOV.U32 R2, RZ, RZ, R14 ;  /* 0x000000ffff027224 */ /* 0x000fe200078e000e */
[----:B------:R-:W-:Y:S06]  /*1bd70*/  BRA `(.L_x_1590) ;  /* 0xffffffb400fc7947 */ /* 0x000fec000383ffff */
.L_x_1491:
[----:B-1----:R1:W3:Y:S02]  /*1bd80*/  SYNCS.PHASECHK.TRANS64.TRYWAIT P0, [R6+URZ+0x28860], R2 ;  /* 0x02886002060075a7 */ /* 0x0022e4000800017f */
[----:B---3--:R-:W-:Y:S05]  /*1bd90*/  @!P0 NANOSLEEP.SYNCS 0x989680 ;  /* 0x009896800000895d */ /* 0x008fea0003900000 */
[----:B------:R-:W3:Y:S02]  /*1bda0*/  @!P0 SYNCS.PHASECHK.TRANS64 P0, [R6+URZ+0x28860], R2 ;  /* 0x02886002060085a7 */ /* 0x000ee4000800007f */
[----:B---3--:R-:W-:Y:S05]  /*1bdb0*/  @!P0 BRA `(.L_x_1491) ;  /* 0xfffffffc00f08947 */ /* 0x008fea000383ffff */
[----:B------:R-:W-:Y:S05]  /*1bdc0*/  BRA `(.L_x_1591) ;  /* 0xffffffb800587947 */ /* 0x000fea000383ffff */
.L_x_1492:
        /* <DEDUP_REMOVED lines=8> */
.L_x_1593:
[----:B------:R-:W-:Y:S05]  /*1be50*/  BSYNC B1 ;  /* 0x0000000000017941 */ /* 0x000fea0003800000 */
.L_x_1592:
[----:B------:R-:W-:Y:S02]  /*1be60*/  IMAD.MOV.U32 R13, RZ, RZ, R17 ;  /* 0x000000ffff0d7224 */ /* 0x000fe400078e0011 */
[----:B------:R-:W-:Y:S02]  /*1be70*/  IMAD.MOV.U32 R12, RZ, RZ, RZ ;  /* 0x000000ffff0c7224 */ /* 0x000fe400078e00ff */
[----:B------:R-:W-:Y:S02]  /*1be80*/  IMAD.MOV.U32 R11, RZ, RZ, 0x181f ;  /* 0x0000181fff0b7424 */ /* 0x000fe400078e00ff */
[----:B------:R-:W-:Y:S02]  /*1be90*/  IMAD.MOV.U32 R15, RZ, RZ, -0x1 ;  /* 0xffffffffff0f7424 */ /* 0x000fe400078e00ff */
[----:B------:R-:W-:Y:S02]  /*1bea0*/  IMAD.MOV.U32 R3, RZ, RZ, R14 ;  /* 0x000000ffff037224 */ /* 0x000fe400078e000e */
[----:B------:R-:W-:-:S07]  /*1beb0*/  IMAD R7, R7, 0x2, R22 ;  /* 0x0000000207077824 */ /* 0x000fce00078e0216 */
[----:B------:R-:W-:Y:S05]  /*1bec0*/  WARPSYNC.COLLECTIVE R15, `(.L_x_1594) ;  /* 0x000000000f087348 */ /* 0x000fea0003c00000 */
[----:B------:R0:W1:Y:S02]  /*1bed0*/  SHFL.IDX P6, R14, R13, R12, R11 ;  /* 0x0000000c0d0e7389 */ /* 0x00006400000c000b */
[----:B01----:R-:W-:Y:S01]  /*1bee0*/  ENDCOLLECTIVE ;  /* 0x000000000000791b */ /* 0x003fe20003800000 */
.L_x_1594:
[----:B------:R-:W-:Y:S02]  /*1bef0*/  IMAD.MOV.U32 R13, RZ, RZ, R18 ;  /* 0x000000ffff0d7224 */ /* 0x000fe400078e0012 */
[----:B------:R-:W-:Y:S02]  /*1bf00*/  IMAD.MOV.U32 R12, RZ, RZ, 0x1 ;  /* 0x00000001ff0c7424 */ /* 0x000fe400078e00ff */
[----:B------:R-:W-:-:S07]  /*1bf10*/  IMAD.MOV.U32 R2, RZ, RZ, R14 ;  /* 0x000000ffff027224 */ /* 0x000fce00078e000e */
[----:B------:R-:W-:Y:S05]  /*1bf20*/  WARPSYNC.COLLECTIVE R15, `(.L_x_1595) ;  /* 0x000000000f087348 */ /* 0x000fea0003c00000 */
[----:B------:R0:W1:Y:S02]  /*1bf30*/  SHFL.IDX P6, R14, R13, R12, R11 ;  /* 0x0000000c0d0e7389 */ /* 0x00006400000c000b */
[----:B01----:R-:W-:Y:S01]  /*1bf40*/  ENDCOLLECTIVE ;  /* 0x000000000000791b */ /* 0x003fe20003800000 */
.L_x_1595:
        /* <DEDUP_REMOVED lines=14> */
.L_x_1596:
[----:B------:R-:W-:Y:S02]  /*1c030*/  IMAD.MOV.U32 R13, RZ, RZ, R18 ;  /* 0x000000ffff0d7224 */ /* 0x000fe400078e0012 */
[----:B------:R-:W-:Y:S02]  /*1c040*/  IMAD.MOV.U32 R12, RZ, RZ, 0x2 ;  /* 0x00000002ff0c7424 */ /* 0x000fe400078e00ff */
[----:B------:R-:W-:-:S07]  /*1c050*/  IMAD.MOV.U32 R2, RZ, RZ, R14 ;  /* 0x000000ffff027224 */ /* 0x000fce00078e000e */
[----:B------:R-:W-:Y:S05]  /*1c060*/  WARPSYNC.COLLECTIVE R15, `(.L_x_1597) ;  /* 0x000000000f087348 */ /* 0x000fea0003c00000 */
[----:B------:R0:W1:Y:S02]  /*1c070*/  SHFL.IDX P6, R14, R13, R12, R11 ;  /* 0x0000000c0d0e7389 */ /* 0x00006400000c000b */
[----:B01----:R-:W-:Y:S01]  /*1c080*/  ENDCOLLECTIVE ;  /* 0x000000000000791b */ /* 0x003fe20003800000 */
.L_x_1597:
        /* <DEDUP_REMOVED lines=14> */
.L_x_1598:
[----:B------:R-:W-:Y:S02]  /*1c170*/  IMAD.MOV.U32 R13, RZ, RZ, R18 ;  /* 0x000000ffff0d7224 */ /* 0x000fe400078e0012 */
[----:B------:R-:W-:Y:S02]  /*1c180*/  IMAD.MOV.U32 R12, RZ, RZ, 0x3 ;  /* 0x00000003ff0c7424 */ /* 0x000fe400078e00ff */
[----:B------:R-:W-:-:S07]  /*1c190*/  IMAD.MOV.U32 R2, RZ, RZ, R14 ;  /* 0x000000ffff027224 */ /* 0x000fce00078e000e */
[----:B------:R-:W-:Y:S05]  /*1c1a0*/  WARPSYNC.COLLECTIVE R15, `(.L_x_1599) ;  /* 0x000000000f087348 */ /* 0x000fea0003c00000 */
[----:B------:R0:W1:Y:S02]  /*1c1b0*/  SHFL.IDX P6, R14, R13, R12, R11 ;  /* 0x0000000c0d0e7389 */ /* 0x00006400000c000b */
[----:B01----:R-:W-:Y:S01]  /*1c1c0*/  ENDCOLLECTIVE ;  /* 0x000000000000791b */ /* 0x003fe20003800000 */
.L_x_1599:
        /* <DEDUP_REMOVED lines=14> */
.L_x_1600:
[----:B------:R-:W-:Y:S02]  /*1c2b0*/  IMAD.MOV.U32 R13, RZ, RZ, R18 ;  /* 0x000000ffff0d7224 */ /* 0x000fe400078e0012 */
[----:B------:R-:W-:Y:S02]  /*1c2c0*/  IMAD.MOV.U32 R12, RZ, RZ, 0x4 ;  /* 0x00000004ff0c7424 */ /* 0x000fe400078e00ff */
[----:B------:R-:W-:-:S07]  /*1c2d0*/  IMAD.MOV.U32 R2, RZ, RZ, R14 ;  /* 0x000000ffff027224 */ /* 0x000fce00078e000e */
[----:B------:R-:W-:Y:S05]  /*1c2e0*/  WARPSYNC.COLLECTIVE R15, `(.L_x_1601) ;  /* 0x000000000f087348 */ /* 0x000fea0003c00000 */
[----:B------:R0:W1:Y:S02]  /*1c2f0*/  SHFL.IDX P6, R14, R13, R12, R11 ;  /* 0x0000000c0d0e7389 */ /* 0x00006400000c000b */
[----:B01----:R-:W-:Y:S01]  /*1c300*/  ENDCOLLECTIVE ;  /* 0x000000000000791b */ /* 0x003fe20003800000 */
.L_x_1601:
        /* <DEDUP_REMOVED lines=14> */
.L_x_1602:
[----:B------:R-:W-:Y:S02]  /*1c3f0*/  IMAD.MOV.U32 R13, RZ, RZ, R18 ;  /* 0x000000ffff0d7224 */ /* 0x000fe400078e0012 */
[----:B------:R-:W-:Y:S02]  /*1c400*/  IMAD.MOV.U32 R12, RZ, RZ, 0x5 ;  /* 0x00000005ff0c7424 */ /* 0x000fe400078e00ff */
[----:B------:R-:W-:-:S07]  /*1c410*/  IMAD.MOV.U32 R2, RZ, RZ, R14 ;  /* 0x000000ffff027224 */ /* 0x000fce00078e000e */
[----:B------:R-:W-:Y:S05]  /*1c420*/  WARPSYNC.COLLECTIVE R15, `(.L_x_1603) ;  /* 0x000000000f087348 */ /* 0x000fea0003c00000 */
[----:B------:R0:W1:Y:S02]  /*1c430*/  SHFL.IDX P6, R14, R13, R12, R11 ;  /* 0x0000000c0d0e7389 */ /* 0x00006400000c000b */
[----:B01----:R-:W-:Y:S01]  /*1c440*/  ENDCOLLECTIVE ;  /* 0x000000000000791b */ /* 0x003fe20003800000 */
.L_x_1603:
        /* <DEDUP_REMOVED lines=14> */
.L_x_1604:
[----:B------:R-:W-:Y:S02]  /*1c530*/  IMAD.MOV.U32 R13, RZ, RZ, R18 ;  /* 0x000000ffff0d7224 */ /* 0x000fe400078e0012 */
[----:B------:R-:W-:Y:S02]  /*1c540*/  IMAD.MOV.U32 R12, RZ, RZ, 0x6 ;  /* 0x00000006ff0c7424 */ /* 0x000fe400078e00ff */
[----:B------:R-:W-:-:S07]  /*1c550*/  IMAD.MOV.U32 R2, RZ, RZ, R14 ;  /* 0x000000ffff027224 */ /* 0x000fce00078e000e */
[----:B------:R-:W-:Y:S05]  /*1c560*/  WARPSYNC.COLLECTIVE R15, `(.L_x_1605) ;  /* 0x000000000f087348 */ /* 0x000fea0003c00000 */
[----:B------:R0:W1:Y:S02]  /*1c570*/  SHFL.IDX P6, R14, R13, R12, R11 ;  /* 0x0000000c0d0e7389 */ /* 0x00006400000c000b */
[----:B01----:R-:W-:Y:S01]  /*1c580*/  ENDCOLLECTIVE ;  /* 0x000000000000791b */ /* 0x003fe20003800000 */
.L_x_1605:
        /* <DEDUP_REMOVED lines=14> */
.L_x_1606:
[----:B------:R-:W-:Y:S02]  /*1c670*/  IMAD.MOV.U32 R13, RZ, RZ, R18 ;  /* 0x000000ffff0d7224 */ /* 0x000fe400078e0012 */
[----:B------:R-:W-:Y:S02]  /*1c680*/  IMAD.MOV.U32 R12, RZ, RZ, 0x7 ;  /* 0x00000007ff0c7424 */ /* 0x000fe400078e00ff */
[----:B------:R-:W-:-:S07]  /*1c690*/  IMAD.MOV.U32 R2, RZ, RZ, R14 ;  /* 0x000000ffff027224 */ /* 0x000fce00078e000e */
[----:B------:R-:W-:Y:S05]  /*1c6a0*/  WARPSYNC.COLLECTIVE R15, `(.L_x_1607) ;  /* 0x000000000f087348 */ /* 0x000fea0003c00000 */
[----:B------:R0:W1:Y:S02]  /*1c6b0*/  SHFL.IDX P6, R14, R13, R12, R11 ;  /* 0x0000000c0d0e7389 */ /* 0x00006400000c000b */
[----:B01----:R-:W-:Y:S01]  /*1c6c0*/  ENDCOLLECTIVE ;  /* 0x000000000000791b */ /* 0x003fe20003800000 */
.L_x_1607:
        /* <DEDUP_REMOVED lines=13> */
.L_x_1608:
[----:B------:R-:W-:Y:S01]  /*1c7a0*/  @!PT LDS RZ, [RZ] ;  /* 0x00000000fffff984 */ /* 0x000fe20000000800 */
[----:B------:R-:W-:Y:S01]  /*1c7b0*/  @!PT LDS RZ, [RZ] ;  /* 0x00000000fffff984 */ /* 0x000fe20000000800 */
[----:B------:R-:W-:Y:S01]  /*1c7c0*/  @!PT LDS RZ, [RZ] ;  /* 0x00000000fffff984 */ /* 0x000fe20000000800 */
[----:B------:R0:W-:Y:S01]  /*1c7d0*/  LDGSTS.E.BYPASS.LTC128B.128 [R7+0x7400], desc[UR36][R2.64+0x80], !P0 ;  /* 0x0740008002077fae */ /* 0x0001e2000c101d64 */
[----:B------:R-:W-:Y:S05]  /*1c7e0*/  BRA `(.L_x_1609) ;  /* 0xffffffb000dc7947 */ /* 0x000fea000383ffff */
.L_x_1500:
[----:B0-----:R0:W1:Y:S02]  /*1c7f0*/  SYNCS.PHASECHK.TRANS64.TRYWAIT P0, [R0+URZ+0x28860], R3 ;  /* 0x02886003000075a7 */ /* 0x001064000800017f */
[----:B-1----:R-:W-:Y:S05]  /*1c800*/  @!P0 NANOSLEEP.SYNCS 0x989680 ;  /* 0x009896800000895d */ /* 0x002fea0003900000 */
[----:B------:R-:W1:Y:S02]  /*1c810*/  @!P0 SYNCS.PHASECHK.TRANS64 P0, [R0+URZ+0x28860], R3 ;  /* 0x02886003000085a7 */ /* 0x000e64000800007f */
[----:B-1----:R-:W-:Y:S05]  /*1c820*/  @!P0 BRA `(.L_x_1500) ;  /* 0xfffffffc00f08947 */ /* 0x002fea000383ffff */
[----:B------:R-:W-:Y:S05]  /*1c830*/  BRA `(.L_x_1610) ;  /* 0xffffffb400e87947 */ /* 0x000fea000383ffff */
.L_x_1501:
[----:B------:R-:W-:Y:S01]  /*1c840*/  BSSY B0, `(.L_x_1611) ;  /* 0x0000008000007945 */ /* 0x000fe20003800000 */
[----:B------:R-:W-:Y:S02]  /*1c850*/  IMAD.MOV.U32 R13, RZ, RZ, R18 ;  /* 0x000000ffff0d7224 */ /* 0x000fe400078e0012 */
[----:B------:R-:W-:Y:S02]  /*1c860*/  IMAD.MOV.U32 R12, RZ, RZ, RZ ;  /* 0x000000ffff0c7224 */ /* 0x000fe400078e00ff */
[----:B------:R-:W-:Y:S02]  /*1c870*/  IMAD.MOV.U32 R11, RZ, RZ, 0x181f ;  /* 0x0000181fff0b7424 */ /* 0x000fe400078e00ff */
[----:B------:R-:W-:-:S07]  /*1c880*/  IMAD.MOV.U32 R15, RZ, RZ, -0x1 ;  /* 0xffffffffff0f7424 */ /* 0x000fce00078e00ff */
[----:B0-2---:R-:W-:Y:S05]  /*1c890*/  WARPSYNC.COLLECTIVE R15, `(.L_x_1612) ;  /* 0x000000000f087348 */ /* 0x005fea0003c00000 */
[----:B--2---:R1:W2:Y:S02]  /*1c8a0*/  SHFL.IDX P6, R14, R13, R12, R11 ;  /* 0x0000000c0d0e7389 */ /* 0x0042a400000c000b */
[----:B012---:R-:W-:Y:S01]  /*1c8b0*/  ENDCOLLECTIVE ;  /* 0x000000000000791b */ /* 0x007fe20003800000 */
.L_x_1612:
[----:B------:R-:W-:Y:S05]  /*1c8c0*/  BSYNC B0 ;  /* 0x0000000000007941 */ /* 0x000fea0003800000 */
.L_x_1611:
        /* <DEDUP_REMOVED lines=9> */
.L_x_1613:
        /* <DEDUP_REMOVED lines=12> */
.L_x_1614:
        /* <DEDUP_REMOVED lines=13> */
.L_x_1615:
[----:B------:R-:W-:Y:S02]  /*1caf0*/  IMAD.MOV.U32 R13, RZ, RZ, R18 ;  /* 0x000000ffff0d7224 */ /* 0x000fe400078e0012 */
[----:B------:R-:W-:Y:S02]  /*1cb00*/  IMAD.MOV.U32 R12, RZ, RZ, 0x2 ;  /* 0x00000002ff0c7424 */ /* 0x000fe400078e00ff */
[----:B------:R-:W-:-:S07]  /*1cb10*/  IMAD.MOV.U32 R10, RZ, RZ, R14 ;  /* 0x000000ffff0a7224 */ /* 0x000fce00078e000e */
[----:B------:R-:W-:Y:S05]  /*1cb20*/  WARPSYNC.COLLECTIVE R15, `(.L_x_1616) ;  /* 0x000000000f087348 */ /* 0x000fea0003c00000 */
[----:B------:R0:W1:Y:S02]  /*1cb30*/  SHFL.IDX P6, R14, R13, R12, R11 ;  /* 0x0000000c0d0e7389 */ /* 0x00006400000c000b */
[----:B01----:R-:W-:Y:S01]  /*1cb40*/  ENDCOLLECTIVE ;  /* 0x000000000000791b */ /* 0x003fe20003800000 */
.L_x_1616:
        /* <DEDUP_REMOVED lines=14> */
.L_x_1617:
[----:B------:R-:W-:Y:S02]  /*1cc30*/  IMAD.MOV.U32 R13, RZ, RZ, R18 ;  /* 0x000000ffff0d7224 */ /* 0x000fe400078e0012 */
[----:B------:R-:W-:Y:S01]  /*1cc40*/  IMAD.MOV.U32 R12, RZ, RZ, 0x3 ;  /* 0x00000003ff0c7424 */ /* 0x000fe200078e00ff */
[----:B------:R-:W-:-:S13]  /*1cc50*/  IADD3 R2, P2, R14, R5, RZ ;  /* 0x000000050e027210 */ /* 0x000fda0007f5e0ff */
[----:B------:R-:W-:Y:S05]  /*1cc60*/  WARPSYNC.COLLECTIVE R15, `(.L_x_1618) ;  /* 0x000000000f087348 */ /* 0x000fea0003c00000 */
[----:B------:R0:W1:Y:S02]  /*1cc70*/  SHFL.IDX P6, R14, R13, R12, R11 ;  /* 0x0000000c0d0e7389 */ /* 0x00006400000c000b */
[----:B01----:R-:W-:Y:S01]  /*1cc80*/  ENDCOLLECTIVE ;  /* 0x000000000000791b */ /* 0x003fe20003800000 */
.L_x_1618:
        /* <DEDUP_REMOVED lines=13> */
.L_x_1619:
[----:B------:R-:W-:Y:S02]  /*1cd60*/  IMAD.MOV.U32 R13, RZ, RZ, R18 ;  /* 0x000000ffff0d7224 */ /* 0x000fe400078e0012 */
[----:B------:R-:W-:Y:S01]  /*1cd70*/  IMAD.MOV.U32 R12, RZ, RZ, 0x4 ;  /* 0x00000004ff0c7424 */ /* 0x000fe200078e00ff */
[----:B------:R-:W-:-:S13]  /*1cd80*/  IADD3 R2, P2, R14, R5, RZ ;  /* 0x000000050e027210 */ /* 0x000fda0007f5e0ff */
[----:B------:R-:W-:Y:S05]  /*1cd90*/  WARPSYNC.COLLECTIVE R15, `(.L_x_1620) ;  /* 0x000000000f087348 */ /* 0x000fea0003c00000 */
[----:B------:R0:W1:Y:S02]  /*1cda0*/  SHFL.IDX P6, R14, R13, R12, R11 ;  /* 0x0000000c0d0e7389 */ /* 0x00006400000c000b */
[----:B01----:R-:W-:Y:S01]  /*1cdb0*/  ENDCOLLECTIVE ;  /* 0x000000000000791b */ /* 0x003fe20003800000 */
.L_x_1620:
        /* <DEDUP_REMOVED lines=13> */
.L_x_1621:
[----:B------:R-:W-:Y:S02]  /*1ce90*/  IMAD.MOV.U32 R13, RZ, RZ, R18 ;  /* 0x000000ffff0d7224 */ /* 0x000fe400078e0012 */
[----:B------:R-:W-:Y:S02]  /*1cea0*/  IMAD.MOV.U32 R12, RZ, RZ, 0x5 ;  /* 0x00000005ff0c7424 */ /* 0x000fe400078e00ff */
[----:B------:R-:W-:-:S07]  /*1ceb0*/  IMAD.MOV.U32 R10, RZ, RZ, R14 ;  /* 0x000000ffff0a7224 */ /* 0x000fce00078e000e */
[----:B------:R-:W-:Y:S05]  /*1cec0*/  WARPSYNC.COLLECTIVE R15, `(.L_x_1622) ;  /* 0x000000000f087348 */ /* 0x000fea0003c00000 */
[----:B------:R0:W1:Y:S02]  /*1ced0*/  SHFL.IDX P6, R14, R13, R12, R11 ;  /* 0x0000000c0d0e7389 */ /* 0x00006400000c000b */
[----:B01----:R-:W-:Y:S01]  /*1cee0*/  ENDCOLLECTIVE ;  /* 0x000000000000791b */ /* 0x003fe20003800000 */
.L_x_1622:
        /* <DEDUP_REMOVED lines=14> */
.L_x_1623:
[----:B------:R-:W-:Y:S02]  /*1cfd0*/  IMAD.MOV.U32 R13, RZ, RZ, R18 ;  /* 0x000000ffff0d7224 */ /* 0x000fe400078e0012 */
[----:B------:R-:W-:Y:S01]  /*1cfe0*/  IMAD.MOV.U32 R12, RZ, RZ, 0x6 ;  /* 0x00000006ff0c7424 */ /* 0x000fe200078e00ff */
[----:B------:R-:W-:-:S13]  /*1cff0*/  IADD3 R2, P2, R14, R5, RZ ;  /* 0x000000050e027210 */ /* 0x000fda0007f5e0ff */
[----:B------:R-:W-:Y:S05]  /*1d000*/  WARPSYNC.COLLECTIVE R15, `(.L_x_1624) ;  /* 0x000000000f087348 */ /* 0x000fea0003c00000 */
[----:B------:R0:W1:Y:S02]  /*1d010*/  SHFL.IDX P6, R14, R13, R12, R11 ;  /* 0x0000000c0d0e7389 */ /* 0x00006400000c000b */
[----:B01----:R-:W-:Y:S01]  /*1d020*/  ENDCOLLECTIVE ;  /* 0x000000000000791b */ /* 0x003fe20003800000 */
.L_x_1624:
        /* <DEDUP_REMOVED lines=13> */
.L_x_1625:
[----:B------:R-:W-:Y:S02]  /*1d100*/  IMAD.MOV.U32 R13, RZ, RZ, R18 ;  /* 0x000000ffff0d7224 */ /* 0x000fe400078e0012 */
[----:B------:R-:W-:Y:S02]  /*1d110*/  IMAD.MOV.U32 R12, RZ, RZ, 0x7 ;  /* 0x00000007ff0c7424 */ /* 0x000fe400078e00ff */
[----:B------:R-:W-:-:S07]  /*1d120*/  IMAD.MOV.U32 R10, RZ, RZ, R14 ;  /* 0x000000ffff0a7224 */ /* 0x000fce00078e000e */
[----:B------:R-:W-:Y:S05]  /*1d130*/  WARPSYNC.COLLECTIVE R15, `(.L_x_1626) ;  /* 0x000000000f087348 */ /* 0x000fea0003c00000 */
[----:B------:R0:W1:Y:S02]  /*1d140*/  SHFL.IDX P6, R14, R13, R12, R11 ;  /* 0x0000000c0d0e7389 */ /* 0x00006400000c000b */
[----:B01----:R-:W-:Y:S01]  /*1d150*/  ENDCOLLECTIVE ;  /* 0x000000000000791b */ /* 0x003fe20003800000 */
.L_x_1626:
        /* <DEDUP_REMOVED lines=12> */
.L_x_1627:
[----:B------:R-:W-:Y:S05]  /*1d220*/  BRA `(.L_x_1628) ;  /* 0xffffffb000887947 */ /* 0x000fea000383ffff */
.L_x_1506:
        /* <DEDUP_REMOVED lines=8> */
.L_x_1630:
[----:B------:R-:W-:Y:S05]  /*1d2b0*/  BSYNC B0 ;  /* 0x0000000000007941 */ /* 0x000fea0003800000 */
.L_x_1629:
[----:B------:R-:W-:Y:S02]  /*1d2c0*/  IMAD.MOV.U32 R13, RZ, RZ, R16 ;  /* 0x000000ffff0d7224 */ /* 0x000fe400078e0010 */
[----:B------:R-:W-:Y:S02]  /*1d2d0*/  IMAD.MOV.U32 R12, RZ, RZ, 0x1 ;  /* 0x00000001ff0c7424 */ /* 0x000fe400078e00ff */
[----:B------:R-:W-:Y:S02]  /*1d2e0*/  IMAD.MOV.U32 R11, RZ, RZ, 0x1f ;  /* 0x0000001fff0b7424 */ /* 0x000fe400078e00ff */
[----:B------:R-:W-:Y:S02]  /*1d2f0*/  IMAD.MOV.U32 R15, RZ, RZ, -0x1 ;  /* 0xffffffffff0f7424 */ /* 0x000fe400078e00ff */
[----:B------:R-:W-:Y:S02]  /*1d300*/  IMAD.IADD R9, R19, 0x1, R10 ;  /* 0x0000000113097824 */ /* 0x000fe400078e020a */
[----:B------:R-:W-:-:S07]  /*1d310*/  IMAD.MOV.U32 R0, RZ, RZ, R14 ;  /* 0x000000ffff007224 */ /* 0x000fce00078e000e */
[----:B------:R-:W-:Y:S05]  /*1d320*/  WARPSYNC.COLLECTIVE R15, `(.L_x_1631) ;  /* 0x000000000f087348 */ /* 0x000fea0003c00000 */
[----:B------:R0:W1:Y:S02]  /*1d330*/  SHFL.IDX P6, R14, R13, R12, R11 ;  /* 0x0000000c0d0e7389 */ /* 0x00006400000c000b */
[----:B01----:R-:W-:Y:S01]  /*1d340*/  ENDCOLLECTIVE ;  /* 0x000000000000791b */ /* 0x003fe20003800000 */
.L_x_1631:
[----:B------:R-:W-:Y:S02]  /*1d350*/  ULDC UR4, c[0x0][0xc3c] ;  /* 0x00030f0000047ab9 */ /* 0x000fe40000000800 */
[----:B------:R-:W-:-:S13]  /*1d360*/  ISETP.GE.OR P1, PT, R9, UR4, !P0 ;  /* 0x0000000409007c0c */ /* 0x000fda000c726670 */
[----:B------:R-:W0:Y:S08]  /*1d370*/  @!P1 LDC.64 R4, c[0x0][0xc80] ;  /* 0x00032000ff049b82 */ /* 0x000e300000000a00 */
[----:B------:R-:W1:Y:S01]  /*1d380*/  @!P1 LDC.64 R2, c[0x0][0xc78] ;  /* 0x00031e00ff029b82 */ /* 0x000e620000000a00 */
[----:B------:R-:W-:Y:S02]  /*1d390*/  IMAD.MOV.U32 R17, RZ, RZ, RZ ;  /* 0x000000ffff117224 */ /* 0x000fe400078e00ff */
[----:B------:R-:W-:-:S02]  /*1d3a0*/  IMAD.MOV.U32 R8, RZ, RZ, RZ ;  /* 0x000000ffff087224 */ /* 0x000fc400078e00ff */
[----:B------:R-:W-:Y:S02]  /*1d3b0*/  IMAD.MOV.U32 R11, RZ, RZ, RZ ;  /* 0x000000ffff0b7224 */ /* 0x000fe400078e00ff */
[----:B------:R-:W-:Y:S02]  /*1d3c0*/  IMAD.MOV.U32 R7, RZ, RZ, R14 ;  /* 0x000000ffff077224 */ /* 0x000fe400078e000e */
[----:B0-----:R-:W-:-:S06]  /*1d3d0*/  @!P1 IMAD.WIDE R4, R9, 0x4, R4 ;  /* 0x0000000409049825 */ /* 0x001fcc00078e0204 */
[----:B------:R-:W2:Y:S01]  /*1d3e0*/  @!P1 LDG.E R4, desc[UR36][R4.64] ;  /* 0x0000002404049981 */ /* 0x000ea2000c1e1900 */
[----:B-1----:R-:W-:-:S06]  /*1d3f0*/  @!P1 IMAD.WIDE R2, R9, 0x4, R2 ;  /* 0x0000000409029825 */ /* 0x002fcc00078e0202 */
[----:B------:R-:W3:Y:S01]  /*1d400*/  @!P1 LDG.E R2, desc[UR36][R2.64] ;  /* 0x0000002402029981 */ /* 0x000ee2000c1e1900 */
[C---:B------:R-:W-:Y:S02]  /*1d410*/  ISETP.GE.U32.AND P2, PT, R10.reuse, 0x2, PT ;  /* 0x000000020a00780c */ /* 0x040fe40003f46070 */
[C---:B------:R-:W-:Y:S02]  /*1d420*/  ISETP.GE.U32.AND P3, PT, R10.reuse, 0x4, PT ;  /* 0x000000040a00780c */ /* 0x040fe40003f66070 */
[C---:B------:R-:W-:Y:S02]  /*1d430*/  ISETP.GE.U32.AND P4, PT, R10.reuse, 0x8, PT ;  /* 0x000000080a00780c */ /* 0x040fe40003f86070 */
[C---:B------:R-:W-:Y:S01]  /*1d440*/  ISETP.GE.U32.AND P5, PT, R10.reuse, 0x10, PT ;  /* 0x000000100a00780c */ /* 0x040fe20003fa6070 */
[----:B--2---:R-:W-:Y:S02]  /*1d450*/  @!P1 IMAD.MOV.U32 R17, RZ, RZ, R4 ;  /* 0x000000ffff119224 */ /* 0x004fe400078e0004 */
[----:B---3--:R-:W-:Y:S01]  /*1d460*/  @!P1 IMAD.MOV.U32 R8, RZ, RZ, R2 ;  /* 0x000000ffff089224 */ /* 0x008fe200078e0002 */
[----:B------:R-:W-:-:S03]  /*1d470*/  ISETP.NE.AND P1, PT, R10, RZ, PT ;  /* 0x000000ff0a00720c */ /* 0x000fc60003f25270 */
[----:B------:R-:W-:-:S10]  /*1d480*/  IMAD R13, R8, R17, RZ ;  /* 0x00000011080d7224 */ /* 0x000fd400078e02ff */
[----:B------:R-:W-:Y:S05]  /*1d490*/  WARPSYNC.COLLECTIVE R15, `(.L_x_1632) ;  /* 0x000000000f087348 */ /* 0x000fea0003c00000 */
[----:B------:R0:W1:Y:S02]  /*1d4a0*/  SHFL.UP P6, R14, R13, R12, R11 ;  /* 0x0400000c0d0e7389 */ /* 0x00006400000c000b */
[----:B01----:R-:W-:Y:S01]  /*1d4b0*/  ENDCOLLECTIVE ;  /* 0x000000000000791b */ /* 0x003fe20003800000 */
.L_x_1632:
[----:B------:R-:W-:Y:S01]  /*1d4c0*/  IMAD.MOV.U32 R12, RZ, RZ, 0x2 ;  /* 0x00000002ff0c7424 */ /* 0x000fe200078e00ff */
[----:B------:R-:W-:-:S05]  /*1d4d0*/  SEL R6, R14, RZ, P1 ;  /* 0x000000ff0e067207 */ /* 0x000fca0000800000 */
[----:B------:R-:W-:-:S04]  /*1d4e0*/  IMAD.IADD R6, R13, 0x1, R6 ;  /* 0x000000010d067824 */ /* 0x000fc800078e0206 */
[----:B------:R-:W-:-:S07]  /*1d4f0*/  IMAD.MOV.U32 R13, RZ, RZ, R6 ;  /* 0x000000ffff0d7224 */ /* 0x000fce00078e0006 */
[----:B------:R-:W-:Y:S05]  /*1d500*/  WARPSYNC.COLLECTIVE R15, `(.L_x_1633) ;  /* 0x000000000f087348 */ /* 0x000fea0003c00000 */
[----:B------:R0:W1:Y:S02]  /*1d510*/  SHFL.UP P6, R14, R13, R12, R11 ;  /* 0x0400000c0d0e7389 */ /* 0x00006400000c000b */
[----:B01----:R-:W-:Y:S01]  /*1d520*/  ENDCOLLECTIVE ;  /* 0x000000000000791b */ /* 0x003fe20003800000 */
.L_x_1633:
[----:B------:R-:W-:Y:S01]  /*1d530*/  IMAD.MOV.U32 R12, RZ, RZ, 0x4 ;  /* 0x00000004ff0c7424 */ /* 0x000fe200078e00ff */
[----:B------:R-:W-:-:S05]  /*1d540*/  SEL R3, R14, RZ, P2 ;  /* 0x000000ff0e037207 */ /* 0x000fca0001000000 */
[----:B------:R-:W-:Y:S02]  /*1d550*/  IMAD.IADD R2, R6, 0x1, R3 ;  /* 0x0000000106027824 */ /* 0x000fe400078e0203 */
[----:B------:R-:W-:Y:S02]  /*1d560*/  IMAD.MOV.U32 R6, RZ, RZ, RZ ;  /* 0x000000ffff067224 */ /* 0x000fe400078e00ff */
[----:B------:R-:W-:-:S07]  /*1d570*/  IMAD.MOV.U32 R13, RZ, RZ, R2 ;  /* 0x000000ffff0d7224 */ /* 0x000fce00078e0002 */
[----:B------:R-:W-:Y:S05]  /*1d580*/  WARPSYNC.COLLECTIVE R15, `(.L_x_1634) ;  /* 0x000000000f087348 */ /* 0x000fea0003c00000 */
[----:B------:R0:W1:Y:S02]  /*1d590*/  SHFL.UP P6, R14, R13, R12, R11 ;  /* 0x0400000c0d0e7389 */ /* 0x00006400000c000b */
[----:B01----:R-:W-:Y:S01]  /*1d5a0*/  ENDCOLLECTIVE ;  /* 0x000000000000791b */ /* 0x003fe20003800000 */
.L_x_1634:
[----:B------:R-:W-:Y:S01]  /*1d5b0*/  IMAD.MOV.U32 R12, RZ, RZ, 0x8 ;  /* 0x00000008ff0c7424 */ /* 0x000fe200078e00ff */
[----:B------:R-:W-:-:S05]  /*1d5c0*/  SEL R3, R14, RZ, P3 ;  /* 0x000000ff0e037207 */ /* 0x000fca0001800000 */
[----:B------:R-:W-:-:S04]  /*1d5d0*/  IMAD.IADD R3, R2, 0x1, R3 ;  /* 0x0000000102037824 */ /* 0x000fc800078e0203 */
[----:B------:R-:W-:-:S07]  /*1d5e0*/  IMAD.MOV.U32 R13, RZ, RZ, R3 ;  /* 0x000000ffff0d7224 */ /* 0x000fce00078e0003 */
[----:B------:R-:W-:Y:S05]  /*1d5f0*/  WARPSYNC.COLLECTIVE R15, `(.L_x_1635) ;  /* 0x000000000f087348 */ /* 0x000fea0003c00000 */
[----:B------:R0:W1:Y:S02]  /*1d600*/  SHFL.UP P6, R14, R13, R12, R11 ;  /* 0x0400000c0d0e7389 */ /* 0x00006400000c000b */
[----:B01----:R-:W-:Y:S01]  /*1d610*/  ENDCOLLECTIVE ;  /* 0x000000000000791b */ /* 0x003fe20003800000 */
.L_x_1635:
[----:B------:R-:W-:Y:S01]  /*1d620*/  IMAD.MOV.U32 R12, RZ, RZ, 0x10 ;  /* 0x00000010ff0c7424 */ /* 0x000fe200078e00ff */
[----:B------:R-:W-:-:S05]  /*1d630*/  SEL R4, R14, RZ, P4 ;  /* 0x000000ff0e047207 */ /* 0x000fca0002000000 */
[----:B------:R-:W-:-:S04]  /*1d640*/  IMAD.IADD R4, R3, 0x1, R4 ;  /* 0x0000000103047824 */ /* 0x000fc800078e0204 */
[----:B------:R-:W-:-:S07]  /*1d650*/  IMAD.MOV.U32 R13, RZ, RZ, R4 ;  /* 0x000000ffff0d7224 */ /* 0x000fce00078e0004 */
[----:B------:R-:W-:Y:S05]  /*1d660*/  WARPSYNC.COLLECTIVE R15, `(.L_x_1636) ;  /* 0x000000000f087348 */ /* 0x000fea0003c00000 */
[----:B------:R0:W1:Y:S02]  /*1d670*/  SHFL.UP P6, R14, R13, R12, R11 ;  /* 0x0400000c0d0e7389 */ /* 0x00006400000c000b */
[----:B01----:R-:W-:Y:S01]  /*1d680*/  ENDCOLLECTIVE ;  /* 0x000000000000791b */ /* 0x003fe20003800000 */
.L_x_1636:
        /* <DEDUP_REMOVED lines=8> */
.L_x_1637:
[----:B------:R-:W-:Y:S05]  /*1d710*/  BRA `(.L_x_1638) ;  /* 0xffffffb000947947 */ /* 0x000fea000383ffff */
.L_x_1509:
[----:B------:R-:W-:Y:S01]  /*1d720*/  BSSY B0, `(.L_x_1639) ;  /* 0x0000007000007945 */ /* 0x000fe20003800000 */
[----:B------:R-:W-:Y:S02]  /*1d730*/  IMAD.MOV.U32 R12, RZ, RZ, 0x1 ;  /* 0x00000001ff0c7424 */ /* 0x000fe400078e00ff */
[----:B------:R-:W-:Y:S02]  /*1d740*/  IMAD.MOV.U32 R11, RZ, RZ, RZ ;  /* 0x000000ffff0b7224 */ /* 0x000fe400078e00ff */
[----:B------:R-:W-:-:S07]  /*1d750*/  IMAD.MOV.U32 R15, RZ, RZ, -0x1 ;  /* 0xffffffffff0f7424 */ /* 0x000fce00078e00ff */
[----:B------:R-:W-:Y:S05]  /*1d760*/  WARPSYNC.COLLECTIVE R15, `(.L_x_1640) ;  /* 0x000000000f087348 */ /* 0x000fea0003c00000 */
[----:B------:R0:W1:Y:S02]  /*1d770*/  SHFL.UP P6, R14, R13, R12, R11 ;  /* 0x0400000c0d0e7389 */ /* 0x00006400000c000b */
[----:B01----:R-:W-:Y:S01]  /*1d780*/  ENDCOLLECTIVE ;  /* 0x000000000000791b */ /* 0x003fe20003800000 */
.L_x_1640:
[----:B------:R-:W-:Y:S05]  /*1d790*/  BSYNC B0 ;  /* 0x0000000000007941 */ /* 0x000fea0003800000 */
.L_x_1639:
[----:B------:R-:W-:Y:S01]  /*1d7a0*/  SEL R14, R14, RZ, P1 ;  /* 0x000000ff0e0e7207 */ /* 0x000fe20000800000 */
[----:B------:R-:W-:Y:S02]  /*1d7b0*/  IMAD.MOV.U32 R12, RZ, RZ, 0x2 ;  /* 0x00000002ff0c7424 */ /* 0x000fe400078e00ff */
[----:B------:R-:W-:Y:S02]  /*1d7c0*/  IMAD.MOV.U32 R11, RZ, RZ, RZ ;  /* 0x000000ffff0b7224 */ /* 0x000fe400078e00ff */
[----:B------:R-:W-:Y:S02]  /*1d7d0*/  IMAD.IADD R13, R13, 0x1, R14 ;  /* 0x000000010d0d7824 */ /* 0x000fe400078e020e */
[----:B------:R-:W-:-:S07]  /*1d7e0*/  IMAD.MOV.U32 R15, RZ, RZ, -0x1 ;  /* 0xffffffffff0f7424 */ /* 0x000fce00078e00ff */
[----:B------:R-:W-:Y:S05]  /*1d7f0*/  WARPSYNC.COLLECTIVE R15, `(.L_x_1641) ;  /* 0x000000000f087348 */ /* 0x000fea0003c00000 */
[----:B------:R0:W1:Y:S02]  /*1d800*/  SHFL.UP P6, R14, R13, R12, R11 ;  /* 0x0400000c0d0e7389 */ /* 0x00006400000c000b */
[----:B01----:R-:W-:Y:S01]  /*1d810*/  ENDCOLLECTIVE ;  /* 0x000000000000791b */ /* 0x003fe20003800000 */
.L_x_1641:
[----:B------:R-:W-:Y:S01]  /*1d820*/  IMAD.MOV.U32 R12, RZ, RZ, 0x4 ;  /* 0x00000004ff0c7424 */ /* 0x000fe200078e00ff */
[----:B------:R-:W-:-:S05]  /*1d830*/  SEL R2, R14, RZ, P2 ;  /* 0x000000ff0e027207 */ /* 0x000fca0001000000 */
[----:B------:R-:W-:-:S04]  /*1d840*/  IMAD.IADD R2, R13, 0x1, R2 ;  /* 0x000000010d027824 */ /* 0x000fc800078e0202 */
[----:B------:R-:W-:-:S07]  /*1d850*/  IMAD.MOV.U32 R13, RZ, RZ, R2 ;  /* 0x000000ffff0d7224 */ /* 0x000fce00078e0002 */
[----:B------:R-:W-:Y:S05]  /*1d860*/  WARPSYNC.COLLECTIVE R15, `(.L_x_1642) ;  /* 0x000000000f087348 */ /* 0x000fea0003c00000 */
[----:B------:R0:W1:Y:S02]  /*1d870*/  SHFL.UP P6, R14, R13, R12, R11 ;  /* 0x0400000c0d0e7389 */ /* 0x00006400000c000b */
[----:B01----:R-:W-:Y:S01]  /*1d880*/  ENDCOLLECTIVE ;  /* 0x000000000000791b */ /* 0x003fe20003800000 */
.L_x_1642:
[----:B------:R-:W-:Y:S01]  /*1d890*/  IMAD.MOV.U32 R12, RZ, RZ, 0x8 ;  /* 0x00000008ff0c7424 */ /* 0x000fe200078e00ff */
[----:B------:R-:W-:-:S05]  /*1d8a0*/  SEL R3, R14, RZ, P3 ;  /* 0x000000ff0e037207 */ /* 0x000fca0001800000 */
[----:B------:R-:W-:-:S04]  /*1d8b0*/  IMAD.IADD R3, R2, 0x1, R3 ;  /* 0x0000000102037824 */ /* 0x000fc800078e0203 */
[----:B------:R-:W-:-:S07]  /*1d8c0*/  IMAD.MOV.U32 R13, RZ, RZ, R3 ;  /* 0x000000ffff0d7224 */ /* 0x000fce00078e0003 */
[----:B------:R-:W-:Y:S05]  /*1d8d0*/  WARPSYNC.COLLECTIVE R15, `(.L_x_1643) ;  /* 0x000000000f087348 */ /* 0x000fea0003c00000 */
[----:B------:R0:W1:Y:S02]  /*1d8e0*/  SHFL.UP P6, R14, R13, R12, R11 ;  /* 0x0400000c0d0e7389 */ /* 0x00006400000c000b */
[----:B01----:R-:W-:Y:S01]  /*1d8f0*/  ENDCOLLECTIVE ;  /* 0x000000000000791b */ /* 0x003fe20003800000 */
.L_x_1643:
[----:B------:R-:W-:Y:S01]  /*1d900*/  IMAD.MOV.U32 R12, RZ, RZ, 0x10 ;  /* 0x00000010ff0c7424 */ /* 0x000fe200078e00ff */
[----:B------:R-:W-:-:S05]  /*1d910*/  SEL R4, R14, RZ, P4 ;  /* 0x000000ff0e047207 */ /* 0x000fca0002000000 */
[----:B------:R-:W-:-:S04]  /*1d920*/  IMAD.IADD R4, R3, 0x1, R4 ;  /* 0x0000000103047824 */ /* 0x000fc800078e0204 */
[----:B------:R-:W-:-:S07]  /*1d930*/  IMAD.MOV.U32 R13, RZ, RZ, R4 ;  /* 0x000000ffff0d7224 */ /* 0x000fce00078e0004 */
[----:B------:R-:W-:Y:S05]  /*1d940*/  WARPSYNC.COLLECTIVE R15, `(.L_x_1644) ;  /* 0x000000000f087348 */ /* 0x000fea0003c00000 */
[----:B------:R0:W1:Y:S02]  /*1d950*/  SHFL.UP P6, R14, R13, R12, R11 ;  /* 0x0400000c0d0e7389 */ /* 0x00006400000c000b */
[----:B01----:R-:W-:Y:S01]  /*1d960*/  ENDCOLLECTIVE ;  /* 0x000000000000791b */ /* 0x003fe20003800000 */
.L_x_1644:
        /* <DEDUP_REMOVED lines=8> */
.L_x_1645:
[----:B------:R-:W-:Y:S05]  /*1d9f0*/  BRA `(.L_x_1646) ;  /* 0xffffffb000807947 */ /* 0x000fea000383ffff */
.L_x_1511:
[----:B------:R-:W-:Y:S01]  /*1da00*/  BSSY B0, `(.L_x_1647) ;  /* 0x0000006000007945 */ /* 0x000fe20003800000 */
[----:B------:R-:W-:Y:S01]  /*1da10*/  PLOP3.LUT P6, PT, P6, PT, PT, 0x8, 0x0 ;  /* 0x000000000000781c */ /* 0x000fe200037ce170 */
[----:B------:R-:W-:-:S12]  /*1da20*/  IMAD.MOV.U32 R15, RZ, RZ, -0x1 ;  /* 0xffffffffff0f7424 */ /* 0x000fd800078e00ff */
[----:B0-----:R-:W-:Y:S05]  /*1da30*/  WARPSYNC.COLLECTIVE R15, `(.L_x_1648) ;  /* 0x000000000f087348 */ /* 0x001fea0003c00000 */
[----:B------:R-:W-:Y:S01]  /*1da40*/  VOTE.ANY R14, PT, P6 ;  /* 0x00000000000e7806 */ /* 0x000fe200030e0100 */
[----:B0-----:R-:W-:Y:S06]  /*1da50*/  ENDCOLLECTIVE ;  /* 0x000000000000791b */ /* 0x001fec0003800000 */
.L_x_1648:
[----:B------:R-:W-:Y:S05]  /*1da60*/  BSYNC B0 ;  /* 0x0000000000007941 */ /* 0x000fea0003800000 */
.L_x_1647:
[----:B------:R-:W-:Y:S02]  /*1da70*/  IMAD.MOV.U32 R3, RZ, RZ, R14 ;  /* 0x000000ffff037224 */ /* 0x000fe400078e000e */
[----:B------:R-:W-:Y:S02]  /*1da80*/  IMAD.MOV.U32 R13, RZ, RZ, R17 ;  /* 0x000000ffff0d7224 */ /* 0x000fe400078e0011 */
[----:B------:R0:W1:Y:S01]  /*1da90*/  POPC R12, R3 ;  /* 0x00000003000c7309 */ /* 0x0000620000000000 */
[----:B------:R-:W-:Y:S02]  /*1daa0*/  IMAD.MOV.U32 R11, RZ, RZ, 0x1f ;  /* 0x0000001fff0b7424 */ /* 0x000fe400078e00ff */
[----:B------:R-:W-:-:S07]  /*1dab0*/  IMAD.MOV.U32 R15, RZ, RZ, -0x1 ;  /* 0xffffffffff0f7424 */ /* 0x000fce00078e00ff */
[----:B01----:R-:W-:Y:S05]  /*1dac0*/  WARPSYNC.COLLECTIVE R15, `(.L_x_1649) ;  /* 0x000000000f087348 */ /* 0x003fea0003c00000 */
[----:B-1----:R1:W2:Y:S02]  /*1dad0*/  SHFL.IDX P6, R14, R13, R12, R11 ;  /* 0x0000000c0d0e7389 */ /* 0x0022a400000c000b */
[----:B012---:R-:W-:Y:S01]  /*1dae0*/  ENDCOLLECTIVE ;  /* 0x000000000000791b */ /* 0x007fe20003800000 */
.L_x_1649:
[----:B------:R-:W-:Y:S02]  /*1daf0*/  IMAD.IADD R19, R12, 0x1, R19 ;  /* 0x000000010c137824 */ /* 0x000fe400078e0213 */
[----:B------:R-:W-:Y:S02]  /*1db00*/  IMAD.MOV.U32 R13, RZ, RZ, R8 ;  /* 0x000000ffff0d7224 */ /* 0x000fe400078e0008 */
[----:B------:R-:W-:-:S07]  /*1db10*/  IMAD.MOV.U32 R17, RZ, RZ, R14 ;  /* 0x000000ffff117224 */ /* 0x000fce00078e000e */
[----:B------:R-:W-:Y:S05]  /*1db20*/  WARPSYNC.COLLECTIVE R15, `(.L_x_1650) ;  /* 0x000000000f087348 */ /* 0x000fea0003c00000 */
[----:B------:R0:W1:Y:S02]  /*1db30*/  SHFL.IDX P6, R14, R13, R12, R11 ;  /* 0x0000000c0d0e7389 */ /* 0x00006400000c000b */
[----:B01----:R-:W-:Y:S01]  /*1db40*/  ENDCOLLECTIVE ;  /* 0x000000000000791b */ /* 0x003fe20003800000 */
.L_x_1650:
[----:B------:R-:W-:Y:S01]  /*1db50*/  IMAD.MOV.U32 R8, RZ, RZ, R14 ;  /* 0x000000ffff087224 */ /* 0x000fe200078e000e */
[----:B------:R-:W-:Y:S06]  /*1db60*/  BRA `(.L_x_1651) ;  /* 0xffffffb000647947 */ /* 0x000fec000383ffff */
.L_x_1513:
[----:B------:R-:W-:Y:S01]  /*1db70*/  BSSY B0, `(.L_x_1652) ;  /* 0x0000007000007945 */ /* 0x000fe20003800000 */
[----:B------:R-:W-:Y:S02]  /*1db80*/  IMAD.MOV.U32 R13, RZ, RZ, R2 ;  /* 0x000000ffff0d7224 */ /* 0x000fe400078e0002 */
[----:B------:R-:W-:Y:S02]  /*1db90*/  IMAD.MOV.U32 R11, RZ, RZ, 0x1f ;  /* 0x0000001fff0b7424 */ /* 0x000fe400078e00ff */
[----:B------:R-:W-:-:S07]  /*1dba0*/  IMAD.MOV.U32 R15, RZ, RZ, -0x1 ;  /* 0xffffffffff0f7424 */ /* 0x000fce00078e00ff */
[----:B0-23--:R-:W-:Y:S05]  /*1dbb0*/  WARPSYNC.COLLECTIVE R15, `(.L_x_1653) ;  /* 0x000000000f087348 */ /* 0x00dfea0003c00000 */
[----:B------:R1:W4:Y:S02]  /*1dbc0*/  SHFL.IDX P6, R14, R13, R12, R11 ;  /* 0x0000000c0d0e7389 */ /* 0x00032400000c000b */
[----:B01234-:R-:W-:Y:S01]  /*1dbd0*/  ENDCOLLECTIVE ;  /* 0x000000000000791b */ /* 0x01ffe20003800000 */
.L_x_1653:
[----:B------:R-:W-:Y:S05]  /*1dbe0*/  BSYNC B0 ;  /* 0x0000000000007941 */ /* 0x000fea0003800000 */
.L_x_1652:
[----:B------:R-:W-:Y:S01]  /*1dbf0*/  IMAD.MOV.U32 R6, RZ, RZ, R14 ;  /* 0x000000ffff067224 */ /* 0x000fe200078e000e */
[----:B------:R-:W-:Y:S06]  /*1dc00*/  BRA `(.L_x_1512) ;  /* 0xffffffb000547947 */ /* 0x000fec000383ffff */
.L_x_1519:
[----:B-1----:R1:W3:Y:S02]  /*1dc10*/  SYNCS.PHASECHK.TRANS64.TRYWAIT P0, [R4+URZ+0x28820], R0 ;  /* 0x02882000040075a7 */ /* 0x0022e4000800017f */
[----:B---3--:R-:W-:Y:S05]  /*1dc20*/  @!P0 NANOSLEEP.SYNCS 0x989680 ;  /* 0x009896800000895d */ /* 0x008fea0003900000 */
[----:B------:R-:W3:Y:S02]  /*1dc30*/  @!P0 SYNCS.PHASECHK.TRANS64 P0, [R4+URZ+0x28820], R0 ;  /* 0x02882000040085a7 */ /* 0x000ee4000800007f */
[----:B---3--:R-:W-:Y:S05]  /*1dc40*/  @!P0 BRA `(.L_x_1519) ;  /* 0xfffffffc00f08947 */ /* 0x008fea000383ffff */
[----:B------:R-:W-:Y:S05]  /*1dc50*/  BRA `(.L_x_1654) ;  /* 0xffffffb800ac7947 */ /* 0x000fea000383ffff */
.L_x_1520:
[----:B------:R-:W3:Y:S01]  /*1dc60*/  S2R R2, SR_TID.X ;  /* 0x0000000000027919 */ /* 0x000ee20000002100 */
[----:B------:R-:W-:Y:S01]  /*1dc70*/  BSSY B0, `(.L_x_1655) ;  /* 0x000000a000007945 */ /* 0x000fe20003800000 */
[----:B------:R-:W-:Y:S02]  /*1dc80*/  IMAD.MOV.U32 R12, RZ, RZ, RZ ;  /* 0x000000ffff0c7224 */ /* 0x000fe400078e00ff */
[----:B------:R-:W-:Y:S02]  /*1dc90*/  IMAD.MOV.U32 R11, RZ, RZ, 0x1f ;  /* 0x0000001fff0b7424 */ /* 0x000fe400078e00ff */
[----:B------:R-:W-:Y:S01]  /*1dca0*/  IMAD.MOV.U32 R15, RZ, RZ, -0x1 ;  /* 0xffffffffff0f7424 */ /* 0x000fe200078e00ff */
[----:B---3--:R-:W-:-:S04]  /*1dcb0*/  SHF.R.U32.HI R2, RZ, 0x5, R2 ;  /* 0x00000005ff027819 */ /* 0x008fc80000011602 */
[----:B------:R-:W-:-:S05]  /*1dcc0*/  LOP3.LUT R2, R2, 0x3, RZ, 0xc0, !PT ;  /* 0x0000000302027812 */ /* 0x000fca00078ec0ff */
[----:B------:R-:W-:-:S07]  /*1dcd0*/  IMAD.MOV.U32 R13, RZ, RZ, R2 ;  /* 0x000000ffff0d7224 */ /* 0x000fce00078e0002 */
[----:B012---:R-:W-:Y:S05]  /*1dce0*/  WARPSYNC.COLLECTIVE R15, `(.L_x_1656) ;  /* 0x000000000f087348 */ /* 0x007fea0003c00000 */
[----:B------:R3:W4:Y:S02]  /*1dcf0*/  SHFL.IDX P6, R14, R13, R12, R11 ;  /* 0x0000000c0d0e7389 */ /* 0x00072400000c000b */
[----:B01234-:R-:W-:Y:S01]  /*1dd00*/  ENDCOLLECTIVE ;  /* 0x000000000000791b */ /* 0x01ffe20003800000 */
.L_x_1656:
[----:B------:R-:W-:Y:S05]  /*1dd10*/  BSYNC B0 ;  /* 0x0000000000007941 */ /* 0x000fea0003800000 */
.L_x_1655:
[----:B------:R-:W-:Y:S05]  /*1dd20*/  BRA `(.L_x_1657) ;  /* 0xffffffb800947947 */ /* 0x000fea000383ffff */
.L_x_1523:
[----:B------:R-:W-:Y:S01]  /*1dd30*/  BSSY B1, `(.L_x_1658) ;  /* 0x0000006000017945 */ /* 0x000fe20003800000 */
[----:B------:R-:W-:-:S07]  /*1dd40*/  IMAD.MOV.U32 R15, RZ, RZ, -0x1 ;  /* 0xffffffffff0f7424 */ /* 0x000fce00078e00ff */
[----:B012---:R-:W-:Y:S05]  /*1dd50*/  WARPSYNC.COLLECTIVE R15, `(.L_x_1659) ;  /* 0x000000000f0c7348 */ /* 0x007fea0003c00000 */
[----:B------:R-:W-:Y:S02]  /*1dd60*/  ELECT P6, UR62, PT ;  /* 0x00000000003e782f */ /* 0x000fe400038c0000 */
[----:B------:R-:W-:Y:S01]  /*1dd70*/  MOV R14, UR62 ;  /* 0x0000003e000e7c02 */ /* 0x000fe20008000f00 */
[----:B012---:R-:W-:Y:S10]  /*1dd80*/  ENDCOLLECTIVE ;  /* 0x000000000000791b */ /* 0x007ff40003800000 */
.L_x_1659:
[----:B------:R-:W-:Y:S05]  /*1dd90*/  BSYNC B1 ;  /* 0x0000000000017941 */ /* 0x000fea0003800000 */
.L_x_1658:
[----:B------:R-:W-:Y:S05]  /*1dda0*/  BRA `(.L_x_1660) ;  /* 0xffffffb8008c7947 */ /* 0x000fea000383ffff */
.L_x_1525:
[----:B-1----:R1:W3:Y:S02]  /*1ddb0*/  SYNCS.PHASECHK.TRANS64.TRYWAIT P1, [R5+URZ+0x28840], R0 ;  /* 0x02884000050075a7 */ /* 0x0022e4000802017f */
[----:B---3--:R-:W-:Y:S05]  /*1ddc0*/  @!P1 NANOSLEEP.SYNCS 0x989680 ;  /* 0x009896800000995d */ /* 0x008fea0003900000 */
[----:B------:R-:W3:Y:S02]  /*1ddd0*/  @!P1 SYNCS.PHASECHK.TRANS64 P1, [R5+URZ+0x28840], R0 ;  /* 0x02884000050095a7 */ /* 0x000ee4000802007f */
[----:B---3--:R-:W-:Y:S05]  /*1dde0*/  @!P1 BRA `(.L_x_1525) ;  /* 0xfffffffc00f09947 */ /* 0x008fea000383ffff */
[----:B------:R-:W-:Y:S05]  /*1ddf0*/  BRA `(.L_x_1661) ;  /* 0xffffffb800b47947 */ /* 0x000fea000383ffff */
.L_x_1527:
[----:B---3--:R3:W4:Y:S02]  /*1de00*/  SYNCS.PHASECHK.TRANS64.TRYWAIT P1, [R25+URZ+0x28840], R2 ;  /* 0x02884002190075a7 */ /* 0x008724000802017f */
[----:B----4-:R-:W-:Y:S05]  /*1de10*/  @!P1 NANOSLEEP.SYNCS 0x989680 ;  /* 0x009896800000995d */ /* 0x010fea0003900000 */
[----:B------:R-:W4:Y:S02]  /*1de20*/  @!P1 SYNCS.PHASECHK.TRANS64 P1, [R25+URZ+0x28840], R2 ;  /* 0x02884002190095a7 */ /* 0x000f24000802007f */
[----:B----4-:R-:W-:Y:S05]  /*1de30*/  @!P1 BRA `(.L_x_1527) ;  /* 0xfffffffc00f09947 */ /* 0x010fea000383ffff */
[----:B------:R-:W-:Y:S05]  /*1de40*/  BRA `(.L_x_1662) ;  /* 0xffffffb800c07947 */ /* 0x000fea000383ffff */
.L_x_1529:
[----:B----4-:R4:W0:Y:S02]  /*1de50*/  SYNCS.PHASECHK.TRANS64.TRYWAIT P1, [R5+URZ+0x28860], R0 ;  /* 0x02886000050075a7 */ /* 0x010824000802017f */
[----:B0-----:R-:W-:Y:S05]  /*1de60*/  @!P1 NANOSLEEP.SYNCS 0x989680 ;  /* 0x009896800000995d */ /* 0x001fea0003900000 */
[----:B------:R-:W0:Y:S02]  /*1de70*/  @!P1 SYNCS.PHASECHK.TRANS64 P1, [R5+URZ+0x28860], R0 ;  /* 0x02886000050095a7 */ /* 0x000e24000802007f */
[----:B0-----:R-:W-:Y:S05]  /*1de80*/  @!P1 BRA `(.L_x_1529) ;  /* 0xfffffffc00f09947 */ /* 0x001fea000383ffff */
[----:B------:R-:W-:Y:S05]  /*1de90*/  BRA `(.L_x_1663) ;  /* 0xffffffb800bc7947 */ /* 0x000fea000383ffff */
.L_x_1664:
        /* <DEDUP_REMOVED lines=14> */
.L_x_3546:


//--------------------- .text._ZN7cutlass13device_kernelIN5flash11enable_sm90INS1_16FlashAttnFwdSm90INS1_25CollectiveMainloopFwdSm90ILi2EN4cute5tupleIJNS5_1CILi1EEES8_S8_EEENS6_IJNS7_ILi128EEESA_SA_EEELi128ENS_6half_tEfNS_4arch4Sm90ELb0ELb1ELb1ELb1ELb1ELb1ELb0ELb1ELb1ELb1ELb1ELb0EEENS1_21CollectiveEpilogueFwdISB_S9_SC_SE_Li256ELb1ELb1ELb1ELb0EEENS1_36VarlenDynamicPersistentTileSchedulerILi128ELi128ELi256ELi128ELb1ELb1ELb1ELb1ELb0ELb1EEEEEEEEEvNT_6ParamsE --------------------------
	.section	.text._ZN7cutlass13device_kernelIN5flash11enable_sm90INS1_16FlashAttnFwdSm90INS1_25CollectiveMainloopFwdSm90ILi2EN4cute5tupleIJNS5_1CILi1EEES8_S8_EEENS6_IJNS7_ILi128EEESA_SA_EEELi128ENS_6half_tEfNS_4arch4Sm90ELb0ELb1ELb1ELb1ELb1ELb1ELb0ELb1ELb1ELb1ELb1ELb0EEENS1_21CollectiveEpilogueFwdISB_S9_SC_SE_Li256ELb1ELb1ELb1ELb0EEENS1_36VarlenDynamicPersistentTileSchedulerILi128ELi128ELi256ELi128ELb1ELb1ELb1ELb1ELb0ELb1EEEEEEEEEvNT_6ParamsE,"ax",@progbits
	.align	128
.text._ZN7cutlass13device_kernelIN5flash11enable_sm90INS1_16FlashAttnFwdSm90INS1_25CollectiveMainloopFwdSm90ILi2EN4cute5tupleIJNS5_1CILi1EEES8_S8_EEENS6_IJNS7_ILi128EEESA_SA_EEELi128ENS_6half_tEfNS_4arch4Sm90ELb0ELb1ELb1ELb1ELb1ELb1ELb0ELb1ELb1ELb1ELb1ELb0EEENS1_21CollectiveEpilogueFwdISB_S9_SC_SE_Li256ELb1ELb1ELb1ELb0EEENS1_36VarlenDynamicPersistentTileSchedulerILi128ELi128ELi256ELi128ELb1ELb1ELb1ELb1ELb0ELb1EEEEEEEEEvNT_6ParamsE:
        .type           _ZN7cutlass13device_kernelIN5flash11enable_sm90INS1_16FlashAttnFwdSm90INS1_25CollectiveMainloopFwdSm90ILi2EN4cute5tupleIJNS5_1CILi1EEES8_S8_EEENS6_IJNS7_ILi128EEESA_SA_EEELi128ENS_6half_tEfNS_4arch4Sm90ELb0ELb1ELb1ELb1ELb1ELb1ELb0ELb1ELb1ELb1ELb1ELb0EEENS1_21CollectiveEpilogueFwdISB_S9_SC_SE_Li256ELb1ELb1ELb1ELb0EEENS1_36VarlenDynamicPersistentTileSchedulerILi128ELi128ELi256ELi128ELb1ELb1ELb1ELb1ELb0ELb1EEEEEEEEEvNT_6ParamsE,@function
        .size           _ZN7cutlass13device_kernelIN5flash11enable_sm90INS1_16FlashAttnFwdSm90INS1_25CollectiveMainloopFwdSm90ILi2EN4cute5tupleIJNS5_1CILi1EEES8_S8_EEENS6_IJNS7_ILi128EEESA_SA_EEELi128ENS_6half_tEfNS_4arch4Sm90ELb0ELb1ELb1ELb1ELb1ELb1ELb0ELb1ELb1ELb1ELb1ELb0EEENS1_21CollectiveEpilogueFwdISB_S9_SC_SE_Li256ELb1ELb1ELb1ELb0EEENS1_36VarlenDynamicPersistentTileSchedulerILi128ELi128ELi256ELi128ELb1ELb1ELb1ELb1ELb0ELb1EEEEEEEEEvNT_6ParamsE,(.L_x_3547 - _ZN7cutlass13device_kernelIN5flash11enable_sm90INS1_16FlashAttnFwdSm90INS1_25CollectiveMainloopFwdSm90ILi2EN4cute5tupleIJNS5_1CILi1EEES8_S8_EEENS6_IJNS7_ILi128EEESA_SA_EEELi128ENS_6half_tEfNS_4arch4Sm90ELb0ELb1ELb1ELb1ELb1ELb1ELb0ELb1ELb1ELb1ELb1ELb0EEENS1_21CollectiveEpilogueFwdISB_S9_SC_SE_Li256ELb1ELb1ELb1ELb0EEENS1_36VarlenDynamicPersistentTileSchedulerILi128ELi128ELi256ELi128ELb1ELb1ELb1ELb1ELb0ELb1EEEEEEEEEvNT_6ParamsE)
        .other          _ZN7cutlass13device_kernelIN5flash11enable_sm90INS1_16FlashAttnFwdSm90INS1_25CollectiveMainloopFwdSm90ILi2EN4cute5tupleIJNS5_1CILi1EEES8_S8_EEENS6_IJNS7_ILi128EEESA_SA_EEELi128ENS_6half_tEfNS_4arch4Sm90ELb0ELb1ELb1ELb1ELb1ELb1ELb0ELb1ELb1ELb1ELb1ELb0EEENS1_21CollectiveEpilogueFwdISB_S9_SC_SE_Li256ELb1ELb1ELb1ELb0EEENS1_36VarlenDynamicPersistentTileSchedulerILi128ELi128ELi256ELi128ELb1ELb1ELb1ELb1ELb0ELb1EEEEEEEEEvNT_6ParamsE,@"STO_CUDA_ENTRY STV_DEFAULT"
_ZN7cutlass13device_kernelIN5flash11enable_sm90INS1_16FlashAttnFwdSm90INS1_25CollectiveMainloopFwdSm90ILi2EN4cute5tupleIJNS5_1CILi1EEES8_S8_EEENS6_IJNS7_ILi128EEESA_SA_EEELi128ENS_6half_tEfNS_4arch4Sm90ELb0ELb1ELb1ELb1ELb1ELb1ELb0ELb1ELb1ELb1ELb1ELb0EEENS1_21CollectiveEpilogueFwdISB_S9_SC_SE_Li256ELb1ELb1ELb1ELb0EEENS1_36VarlenDynamicPersistentTileSchedulerILi128ELi128ELi256ELi128ELb1ELb1ELb1ELb1ELb0ELb1EEEEEEEEEvNT_6ParamsE:
        /* <DEDUP_REMOVED lines=18> */
.L_x_1666:
[----:B------:R-:W-:Y:S05]  /*0120*/  BSYNC B0 ;  /* 0x0000000000007941 */ /* 0x000fea0003800000 */
.L_x_1665:
        /* <DEDUP_REMOVED lines=41> */
.L_x_1667:
        /* <DEDUP_REMOVED lines=22> */
.L_x_1668:
        /* <DEDUP_REMOVED lines=18> */
.L_x_1669:
        /* <DEDUP_REMOVED lines=22> */
.L_x_1670:
        /* <DEDUP_REMOVED lines=22> */
.L_x_1671:
        /* <DEDUP_REMOVED lines=8> */
.L_x_1674:
        /* <DEDUP_REMOVED lines=19> */
[----:B------:R-:W-:Y:S01]  /*0ab0*/  MOV R19, RZ ;  /* 0x000000ff00137202 */ /* 0x000fe20000000f00 */
[----:B------:R-:W-:Y:S01]  /*0ac0*/  VIADD R212, R18, 0x10400 ;  /* 0x0001040012d47836 */ /* 0x000fe20000000000 */
[----:B------:R-:W-:Y:S01]  /*0ad0*/  ULOP3.LUT UR39, UR36, 0x1, URZ, 0xfc, !UPT ;  /* 0x0000000124277892 */ /* 0x000fe2000f8efc3f */
[----:B------:R-:W-:Y:S01]  /*0ae0*/  IMAD.MOV.U32 R197, RZ, RZ, RZ ;  /* 0x000000ffffc57224 */ /* 0x000fe200078e00ff */
[----:B------:R-:W-:Y:S01]  /*0af0*/  SHF.R.S32.HI R3, RZ, 0x1f, R0 ;  /* 0x0000001fff037819 */ /* 0x000fe20000011400 */
[----:B------:R-:W-:Y:S01]  /*0b00*/  IMAD.MOV.U32 R187, RZ, RZ, RZ ;  /* 0x000000ffffbb7224 */ /* 0x000fe200078e00ff */
[----:B------:R-:W-:Y:S01]  /*0b10*/  UMOV UR37, URZ ;  /* 0x0000003f00257c82 */ /* 0x000fe20008000000 */
[----:B------:R-:W-:Y:S01]  /*0b20*/  IMAD.MOV.U32 R184, RZ, RZ, RZ ;  /* 0x000000ffffb87224 */ /* 0x000fe200078e00ff */
[CC--:B------:R-:W-:Y:S02]  /*0b30*/  LEA.HI R2, R3.reuse, R0.reuse, RZ, 0x7 ;  /* 0x0000000003027211 */ /* 0x0c0fe400078f38ff */
[----:B------:R-:W-:-:S02]  /*0b40*/  LEA.HI R4, R3, R0, RZ, 0x4 ;  /* 0x0000000003047211 */ /* 0x000fc400078f20ff */
[----:B------:R-:W-:Y:S02]  /*0b50*/  LOP3.LUT R5, R2, 0xffffff80, RZ, 0xc0, !PT ;  /* 0xffffff8002057812 */ /* 0x000fe400078ec0ff */
[----:B------:R-:W-:Y:S02]  /*0b60*/  SHF.R.S32.HI R7, RZ, 0x4, R4 ;  /* 0x00000004ff077819 */ /* 0x000fe40000011404 */
[----:B------:R-:W-:Y:S01]  /*0b70*/  SHF.R.S32.HI R13, RZ, 0x7, R2 ;  /* 0x00000007ff0d7819 */ /* 0x000fe20000011402 */
[----:B------:R-:W-:Y:S01]  /*0b80*/  IMAD.IADD R14, R0, 0x1, -R5 ;  /* 0x00000001000e7824 */ /* 0x000fe200078e0a05 */
[CC--:B------:R-:W-:Y:S02]  /*0b90*/  LEA.HI R5, R3.reuse, R0.reuse, RZ, 0x5 ;  /* 0x0000000003057211 */ /* 0x0c0fe400078f28ff */
[----:B------:R-:W-:Y:S02]  /*0ba0*/  LEA.HI R188, R3, R0, RZ, 0x3 ;  /* 0x0000000003bc7211 */ /* 0x000fe400078f18ff */
[----:B------:R-:W-:Y:S01]  /*0bb0*/  SHF.R.S32.HI R8, RZ, 0x1f, R14 ;  /* 0x0000001fff087819 */ /* 0x000fe2000001140e */
[----:B------:R-:W-:Y:S01]  /*0bc0*/  IMAD.SHL.U32 R6, R5, 0x20, RZ ;  /* 0x0000002005067824 */ /* 0x000fe200078e00ff */
[----:B------:R-:W-:Y:S01]  /*0bd0*/  LOP3.LUT R5, R4, 0x3fffff0, RZ, 0xc0, !PT ;  /* 0x03fffff004057812 */ /* 0x000fe200078ec0ff */
[----:B------:R-:W-:Y:S01]  /*0be0*/  STL [R1+0x8], R14 ;  /* 0x0000080e01007387 */ /* 0x000fe20000100800 */
[----:B------:R-:W-:-:S02]  /*0bf0*/  LEA.HI R10, R8, R14, RZ, 0x2 ;  /* 0x0000000e080a7211 */ /* 0x000fc400078f10ff */
[----:B------:R-:W-:Y:S01]  /*0c00*/  LOP3.LUT R6, R6, 0xfffffc00, RZ, 0xc0, !PT ;  /* 0xfffffc0006067812 */ /* 0x000fe200078ec0ff */
[----:B------:R0:W-:Y:S01]  /*0c10*/  STL [R1+0x34], R13 ;  /* 0x0000340d01007387 */ /* 0x0001e20000100800 */
[----:B------:R-:W-:Y:S02]  /*0c20*/  IADD3 R5, R0, -R5, RZ ;  /* 0x8000000500057210 */ /* 0x000fe40007ffe0ff */
[--C-:B------:R-:W-:Y:S02]  /*0c30*/  SHF.R.S32.HI R11, RZ, 0x2, R10.reuse ;  /* 0x00000002ff0b7819 */ /* 0x100fe4000001140a */
[----:B------:R-:W-:Y:S01]  /*0c40*/  SHF.R.S32.HI R12, RZ, 0x1f, R10 ;  /* 0x0000001fff0c7819 */ /* 0x000fe2000001140a */
[----:B------:R-:W-:Y:S01]  /*0c50*/  IMAD R9, R5, 0x40, R6 ;  /* 0x0000004005097824 */ /* 0x000fe200078e0206 */
[----:B------:R-:W-:Y:S02]  /*0c60*/  LEA.HI R5, R3, R0, RZ, 0x2 ;  /* 0x0000000003057211 */ /* 0x000fe400078f10ff */
[----:B------:R-:W-:-:S02]  /*0c70*/  LEA.HI R4, R4, R7, RZ, 0x1 ;  /* 0x0000000704047211 */ /* 0x000fc400078f08ff */
[----:B------:R-:W-:Y:S02]  /*0c80*/  LOP3.LUT R5, R5, 0xfffffffc, RZ, 0xc0, !PT ;  /* 0xfffffffc05057812 */ /* 0x000fe400078ec0ff */
[----:B------:R-:W-:Y:S02]  /*0c90*/  LEA.HI R12, R12, R11, RZ, 0x3 ;  /* 0x0000000b0c0c7211 */ /* 0x000fe400078f18ff */
[----:B------:R-:W-:Y:S01]  /*0ca0*/  LOP3.LUT R4, R4, 0x1ffffffe, RZ, 0xc0, !PT ;  /* 0x1ffffffe04047812 */ /* 0x000fe200078ec0ff */
[----:B------:R-:W-:Y:S01]  /*0cb0*/  IMAD.IADD R6, R0, 0x1, -R5 ;  /* 0x0000000100067824 */ /* 0x000fe200078e0a05 */
[----:B------:R-:W-:Y:S02]  /*0cc0*/  LOP3.LUT R12, R12, 0xfffffff8, RZ, 0xc0, !PT ;  /* 0xfffffff80c0c7812 */ /* 0x000fe400078ec0ff */
[----:B------:R-:W-:Y:S01]  /*0cd0*/  LEA.HI R8, R8, R14, RZ, 0x5 ;  /* 0x0000000e08087211 */ /* 0x000fe200078f28ff */
[----:B------:R-:W-:Y:S01]  /*0ce0*/  IMAD.IADD R4, R7, 0x1, -R4 ;  /* 0x0000000107047824 */ /* 0x000fe200078e0a04 */
[----:B------:R-:W-:Y:S01]  /*0cf0*/  LEA.HI R2, R2, R13, RZ, 0x1 ;  /* 0x0000000d02027211 */ /* 0x000fe200078f08ff */
[----:B------:R-:W-:Y:S01]  /*0d00*/  IMAD.IADD R11, R11, 0x1, -R12 ;  /* 0x000000010b0b7824 */ /* 0x000fe200078e0a0c */
[----:B------:R-:W-:-:S02]  /*0d10*/  LOP3.LUT R5, R188, 0xfffffff8, RZ, 0xc0, !PT ;  /* 0xfffffff8bc057812 */ /* 0x000fc400078ec0ff */
[----:B------:R-:W-:Y:S02]  /*0d20*/  SHF.R.S32.HI R8, RZ, 0x5, R8 ;  /* 0x00000005ff087819 */ /* 0x000fe40000011408 */
[----:B------:R-:W-:Y:S01]  /*0d30*/  LOP3.LUT R2, R2, 0x3fffffe, RZ, 0xc0, !PT ;  /* 0x03fffffe02027812 */ /* 0x000fe200078ec0ff */
[----:B------:R-:W-:Y:S01]  /*0d40*/  IMAD.IADD R220, R0, 0x1, -R5 ;  /* 0x0000000100dc7824 */ /* 0x000fe200078e0a05 */
[----:B------:R-:W-:Y:S01]  /*0d50*/  SHF.R.S32.HI R188, RZ, 0x3, R188 ;  /* 0x00000003ffbc7819 */ /* 0x000fe200000114bc */
[----:B------:R-:W-:Y:S01]  /*0d60*/  IMAD R11, R8, 0x10, R11 ;  /* 0x00000010080b7824 */ /* 0x000fe200078e020b */
[----:B------:R-:W-:Y:S01]  /*0d70*/  LEA.HI R3, R3, R0, RZ, 0x6 ;  /* 0x0000000003037211 */ /* 0x000fe200078f30ff */
[----:B------:R-:W-:Y:S01]  /*0d80*/  IMAD R0, R4, 0x8, R9 ;  /* 0x0000000804007824 */ /* 0x000fe200078e0209 */
[----:B------:R-:W-:Y:S01]  /*0d90*/  IADD3 R2, R13, -R2, RZ ;  /* 0x800000020d027210 */ /* 0x000fe20007ffe0ff */
[C---:B0-----:R-:W-:Y:S01]  /*0da0*/  VIADD R13, R188.reuse, 0x40 ;  /* 0x00000040bc0d7836 */ /* 0x041fe20000000000 */
[----:B------:R-:W-:Y:S01]  /*0db0*/  IADD3 R15, R188, 0x20, RZ ;  /* 0x00000020bc0f7810 */ /* 0x000fe20007ffe0ff */
[----:B------:R-:W-:Y:S01]  /*0dc0*/  IMAD.SHL.U32 R3, R3, 0x8, RZ ;  /* 0x0000000803037824 */ /* 0x000fe200078e00ff */
[----:B------:R0:W-:Y:S01]  /*0dd0*/  STL [R1+0x3c], R0 ;  /* 0x00003c0001007387 */ /* 0x0001e20000100800 */
[----:B------:R-:W-:Y:S01]  /*0de0*/  LEA.HI R7, R6, R6, RZ, 0x1 ;  /* 0x0000000606077211 */ /* 0x000fe200078f08ff */
[----:B------:R-:W-:Y:S01]  /*0df0*/  IMAD R8, R2, 0x40, R11 ;  /* 0x0000004002087824 */ /* 0x000fe200078e020b */
[----:B------:R-:W-:Y:S01]  /*0e00*/  SHF.R.S32.HI R2, RZ, 0x1f, R13 ;  /* 0x0000001fff027819 */ /* 0x000fe2000001140d */
[C---:B------:R-:W-:Y:S01]  /*0e10*/  IMAD.SHL.U32 R207, R188.reuse, 0x40, RZ ;  /* 0x00000040bccf7824 */ /* 0x040fe200078e00ff */
[----:B------:R-:W-:Y:S01]  /*0e20*/  LOP3.LUT R211, R3, 0xfffffe00, RZ, 0xc0, !PT ;  /* 0xfffffe0003d37812 */ /* 0x000fe200078ec0ff */
[----:B------:R-:W-:Y:S01]  /*0e30*/  VIADD R12, R188, 0x60 ;  /* 0x00000060bc0c7836 */ /* 0x000fe20000000000 */
[----:B------:R-:W-:Y:S01]  /*0e40*/  LOP3.LUT R7, R7, 0x1ffffffe, RZ, 0xc0, !PT ;  /* 0x1ffffffe07077812 */ /* 0x000fe200078ec0ff */
[----:B------:R-:W-:Y:S01]  /*0e50*/  IMAD.SHL.U32 R203, R15, 0x40, RZ ;  /* 0x000000400fcb7824 */ /* 0x000fe200078e00ff */
[----:B------:R-:W-:Y:S01]  /*0e60*/  LEA.HI R4, R2, R13, RZ, 0x3 ;  /* 0x0000000d02047211 */ /* 0x000fe200078f18ff */
[----:B------:R-:W-:Y:S01]  /*0e70*/  IMAD.SHL.U32 R16, R220, 0x8, RZ ;  /* 0x00000008dc107824 */ /* 0x000fe200078e00ff */
[----:B0-----:R-:W-:Y:S01]  /*0e80*/  SHF.R.S32.HI R0, RZ, 0x1f, R15 ;  /* 0x0000001fff007819 */ /* 0x001fe2000001140f */
[----:B------:R-:W-:Y:S01]  /*0e90*/  IMAD.SHL.U32 R202, R13, 0x40, RZ ;  /* 0x000000400dca7824 */ /* 0x000fe200078e00ff */
[----:B------:R-:W-:Y:S01]  /*0ea0*/  LOP3.LUT R207, R207, 0x1c0, RZ, 0xc0, !PT ;  /* 0x000001c0cfcf7812 */ /* 0x000fe200078ec0ff */
[----:B------:R-:W-:Y:S01]  /*0eb0*/  IMAD.IADD R7, R6, 0x1, -R7 ;  /* 0x0000000106077824 */ /* 0x000fe200078e0a07 */
[----:B------:R-:W-:Y:S01]  /*0ec0*/  LEA.HI R3, R0, R15, RZ, 0x3 ;  /* 0x0000000f00037211 */ /* 0x000fe200078f18ff */
[----:B------:R-:W-:Y:S01]  /*0ed0*/  IMAD.SHL.U32 R4, R4, 0x40, RZ ;  /* 0x0000004004047824 */ /* 0x000fe200078e00ff */
[----:B------:R-:W-:Y:S01]  /*0ee0*/  SHF.R.S32.HI R5, RZ, 0x1f, R12 ;  /* 0x0000001fff057819 */ /* 0x000fe2000001140c */
[----:B------:R-:W-:Y:S01]  /*0ef0*/  STL [R1+0x38], R8 ;  /* 0x0000380801007387 */ /* 0x000fe20000100800 */
[----:B------:R-:W-:Y:S01]  /*0f00*/  LOP3.LUT R203, R203, 0x1c0, RZ, 0xc0, !PT ;  /* 0x000001c0cbcb7812 */ /* 0x000fe200078ec0ff */
[----:B------:R-:W-:Y:S01]  /*0f10*/  IMAD.SHL.U32 R3, R3, 0x40, RZ ;  /* 0x0000004003037824 */ /* 0x000fe200078e00ff */
[----:B------:R-:W-:Y:S01]  /*0f20*/  LOP3.LUT R0, R207, 0x38, R16, 0xf8, !PT ;  /* 0x00000038cf007812 */ /* 0x000fe200078ef810 */
[----:B------:R-:W-:Y:S01]  /*0f30*/  IMAD.SHL.U32 R22, R220, 0x4, RZ ;  /* 0x00000004dc167824 */ /* 0x000fe200078e00ff */
[----:B------:R-:W-:Y:S01]  /*0f40*/  SHF.R.U32.HI R6, RZ, 0x3, R207 ;  /* 0x00000003ff067819 */ /* 0x000fe200000116cf */
[----:B------:R-:W-:Y:S01]  /*0f50*/  VIADD R2, R16, 0x40 ;  /* 0x0000004010027836 */ /* 0x000fe20000000000 */
[----:B------:R-:W-:Y:S01]  /*0f60*/  LOP3.LUT R202, R202, 0x1c0, RZ, 0xc0, !PT ;  /* 0x000001c0caca7812 */ /* 0x000fe200078ec0ff */
[----:B------:R-:W-:Y:S01]  /*0f70*/  VIADD R186, R22, 0x20 ;  /* 0x0000002016ba7836 */ /* 0x000fe20000000000 */
[----:B------:R-:W-:Y:S01]  /*0f80*/  SHF.L.U32 R201, R12, 0x6, RZ ;  /* 0x000000060cc97819 */ /* 0x000fe200000006ff */
[----:B------:R-:W-:Y:S01]  /*0f90*/  IMAD R200, R7, 0x8, R8 ;  /* 0x0000000807c87824 */ /* 0x000fe200078e0208 */
[----:B------:R-:W-:-:S02]  /*0fa0*/  LEA.HI R5, R5, R12, RZ, 0x3 ;  /* 0x0000000c05057211 */ /* 0x000fc400078f18ff */
[----:B------:R-:W-:Y:S02]  /*0fb0*/  LOP3.LUT R219, R211, R0, R6, 0xf6, !PT ;  /* 0x00000000d3db7212 */ /* 0x000fe400078ef606 */
[----:B------:R-:W-:Y:S02]  /*0fc0*/  SHF.R.U32.HI R13, RZ, 0x3, R203 ;  /* 0x00000003ff0d7819 */ /* 0x000fe400000116cb */
[----:B------:R-:W-:Y:S02]  /*0fd0*/  LOP3.LUT R9, R203, 0x38, R16, 0xf8, !PT ;  /* 0x00000038cb097812 */ /* 0x000fe400078ef810 */
[----:B------:R-:W-:Y:S02]  /*0fe0*/  LOP3.LUT R210, R3, 0xfffffe00, RZ, 0xc0, !PT ;  /* 0xfffffe0003d27812 */ /* 0x000fe400078ec0ff */
[----:B------:R-:W-:Y:S02]  /*0ff0*/  SHF.R.U32.HI R12, RZ, 0x3, R202 ;  /* 0x00000003ff0c7819 */ /* 0x000fe400000116ca */
[----:B------:R-:W-:-:S02]  /*1000*/  LOP3.LUT R0, R202, 0x38, R16, 0xf8, !PT ;  /* 0x00000038ca007812 */ /* 0x000fc400078ef810 */
[----:B------:R-:W-:Y:S02]  /*1010*/  LOP3.LUT R209, R4, 0xfffffe00, RZ, 0xc0, !PT ;  /* 0xfffffe0004d17812 */ /* 0x000fe400078ec0ff */
[----:B------:R-:W-:Y:S02]  /*1020*/  LOP3.LUT R201, R201, 0x1c0, RZ, 0xc0, !PT ;  /* 0x000001c0c9c97812 */ /* 0x000fe400078ec0ff */
[----:B------:R-:W-:Y:S02]  /*1030*/  LOP3.LUT R10, R10, 0x7ffffffc, RZ, 0xc0, !PT ;  /* 0x7ffffffc0a0a7812 */ /* 0x000fe400078ec0ff */
[----:B------:R-:W-:Y:S02]  /*1040*/  SHF.L.U32 R5, R5, 0x6, RZ ;  /* 0x0000000605057819 */ /* 0x000fe400000006ff */
[----:B------:R-:W-:Y:S01]  /*1050*/  LOP3.LUT R9, R210, R9, R13, 0xf6, !PT ;  /* 0x00000009d2097212 */ /* 0x000fe200078ef60d */
[----:B------:R-:W-:Y:S01]  /*1060*/  IMAD.IADD R10, R14, 0x1, -R10 ;  /* 0x000000010e0a7824 */ /* 0x000fe200078e0a0a */
[----:B------:R-:W-:-:S02]  /*1070*/  LOP3.LUT R3, R209, R0, R12, 0xf6, !PT ;  /* 0x00000000d1037212 */ /* 0x000fc400078ef60c */
[----:B------:R-:W-:Y:S01]  /*1080*/  SHF.R.U32.HI R6, RZ, 0x3, R201 ;  /* 0x00000003ff067819 */ /* 0x000fe200000116c9 */
[----:B------:R-:W-:Y:S01]  /*1090*/  IMAD R4, R9, 0x2, R212 ;  /* 0x0000000209047824 */ /* 0x000fe200078e02d4 */
[----:B------:R-:W-:Y:S01]  /*10a0*/  LOP3.LUT R11, R201, 0x38, R16, 0xf8, !PT ;  /* 0x00000038c90b7812 */ /* 0x000fe200078ef810 */
[----:B------:R-:W-:Y:S01]  /*10b0*/  IMAD R0, R3, 0x2, R212 ;  /* 0x0000000203007824 */ /* 0x000fe200078e02d4 */
[----:B------:R-:W-:Y:S01]  /*10c0*/  LOP3.LUT R208, R5, 0xfffffe00, RZ, 0xc0, !PT ;  /* 0xfffffe0005d07812 */ /* 0x000fe200078ec0ff */
[----:B------:R-:W-:Y:S01]  /*10d0*/  IMAD.SHL.U32 R189, R10, 0x2, RZ ;  /* 0x000000020abd7824 */ /* 0x000fe200078e00ff */
[----:B------:R0:W-:Y:S01]  /*10e0*/  STL [R1+0x30], R4 ;  /* 0x0000300401007387 */ /* 0x0001e20000100800 */
[----:B------:R-:W-:Y:S02]  /*10f0*/  SHF.R.S32.HI R23, RZ, 0x1f, R22 ;  /* 0x0000001fff177819 */ /* 0x000fe40000011416 */
[----:B------:R-:W-:Y:S01]  /*1100*/  LOP3.LUT R11, R208, R11, R6, 0xf6, !PT ;  /* 0x0000000bd00b7212 */ /* 0x000fe200078ef606 */
[----:B------:R1:W-:Y:S01]  /*1110*/  STL [R1+0x2c], R0 ;  /* 0x00002c0001007387 */ /* 0x0003e20000100800 */
[C---:B------:R-:W-:Y:S01]  /*1120*/  VIADD R229, R189.reuse, 0x50 ;  /* 0x00000050bde57836 */ /* 0x040fe20000000000 */
[C---:B------:R-:W-:Y:S01]  /*1130*/  IADD3 R225, R189.reuse, 0x70, RZ ;  /* 0x00000070bde17810 */ /* 0x040fe20007ffe0ff */
[----:B------:R-:W-:Y:S01]  /*1140*/  VIADD R228, R189, 0x58 ;  /* 0x00000058bde47836 */ /* 0x000fe20000000000 */
[----:B------:R-:W-:Y:S01]  /*1150*/  SHF.R.S32.HI R17, RZ, 0x1f, R16 ;  /* 0x0000001fff117819 */ /* 0x000fe20000011410 */
[----:B------:R-:W-:Y:S01]  /*1160*/  IMAD R3, R11, 0x2, R212 ;  /* 0x000000020b037824 */ /* 0x000fe200078e02d4 */
[----:B0-----:R-:W-:Y:S01]  /*1170*/  SHF.R.S32.HI R4, RZ, 0x1f, R229 ;  /* 0x0000001fff047819 */ /* 0x001fe200000114e5 */
[C---:B------:R-:W-:Y:S01]  /*1180*/  VIADD R227, R189.reuse, 0x60 ;  /* 0x00000060bde37836 */ /* 0x040fe20000000000 */
[----:B------:R-:W-:Y:S01]  /*1190*/  SHF.R.S32.HI R185, RZ, 0x1f, R2 ;  /* 0x0000001fffb97819 */ /* 0x000fe20000011402 */
[C---:B------:R-:W-:Y:S01]  /*11a0*/  VIADD R226, R189.reuse, 0x68 ;  /* 0x00000068bde27836 */ /* 0x040fe20000000000 */
[----:B------:R0:W-:Y:S01]  /*11b0*/  STL [R1+0x28], R3 ;  /* 0x0000280301007387 */ /* 0x0001e20000100800 */
[----:B-1----:R-:W-:Y:S01]  /*11c0*/  VIADD R0, R189, 0x48 ;  /* 0x00000048bd007836 */ /* 0x002fe20000000000 */
[----:B------:R-:W-:Y:S01]  /*11d0*/  LEA R212, R219, R212, 0x1 ;  /* 0x000000d4dbd47211 */ /* 0x000fe200078e08ff */
[----:B------:R-:W-:Y:S01]  /*11e0*/  VIADD R224, R189, 0x78 ;  /* 0x00000078bde07836 */ /* 0x000fe20000000000 */
[----:B------:R-:W-:-:S02]  /*11f0*/  SHF.R.S32.HI R4, RZ, 0x1f, R226 ;  /* 0x0000001fff047819 */ /* 0x000fc400000114e2 */
[----:B------:R-:W-:Y:S02]  /*1200*/  SHF.R.S32.HI R0, RZ, 0x1f, R0 ;  /* 0x0000001fff007819 */ /* 0x000fe40000011400 */
[----:B------:R-:W-:Y:S02]  /*1210*/  SHF.R.S32.HI R0, RZ, 0x1f, R227 ;  /* 0x0000001fff007819 */ /* 0x000fe400000114e3 */
[----:B0-----:R-:W-:Y:S02]  /*1220*/  SHF.R.S32.HI R3, RZ, 0x1f, R228 ;  /* 0x0000001fff037819 */ /* 0x001fe400000114e4 */
[----:B------:R-:W-:Y:S02]  /*1230*/  SHF.R.S32.HI R3, RZ, 0x1f, R225 ;  /* 0x0000001fff037819 */ /* 0x000fe400000114e1 */
[----:B------:R-:W-:-:S07]  /*1240*/  SHF.R.S32.HI R0, RZ, 0x1f, R224 ;  /* 0x0000001fff007819 */ /* 0x000fce00000114e0 */
.L_x_1972:
[----:B------:R-:W-:Y:S05]  /*1250*/  YIELD ;  /* 0x0000000000007946 */ /* 0x000fea0003800000 */
[----:B------:R-:W-:Y:S01]  /*1260*/  ULDC.64 UR4, c[0x0][0xa28] ;  /* 0x00028a0000047ab9 */ /* 0x000fe20000000a00 */
[----:B01----:R-:W0:Y:S01]  /*1270*/  LDC.64 R6, c[0x0][0xa08] ;  /* 0x00028200ff067b82 */ /* 0x003e220000000a00 */
[----:B------:R-:W-:Y:S01]  /*1280*/  ISETP.NE.U32.AND P1, PT, RZ, UR4, PT ;  /* 0x00000004ff007c0c */ /* 0x000fe2000bf25070 */
[----:B------:R-:W-:Y:S02]  /*1290*/  IMAD.MOV.U32 R12, RZ, RZ, RZ ;  /* 0x000000ffff0c7224 */ /* 0x000fe400078e00ff */
[----:B------:R-:W-:Y:S01]  /*12a0*/  IMAD.MOV.U32 R32, RZ, RZ, RZ ;  /* 0x000000ffff207224 */ /* 0x000fe200078e00ff */
[----:B------:R-:W-:Y:S01]  /*12b0*/  ISETP.NE.AND.EX P1, PT, RZ, UR5, PT, P1 ;  /* 0x00000005ff007c0c */ /* 0x000fe2000bf25310 */
[----:B------:R-:W-:-:S02]  /*12c0*/  ULDC.64 UR4, c[0x0][0xa18] ;  /* 0x0002860000047ab9 */ /* 0x000fc40000000a00 */
[----:B------:R-:W-:-:S04]  /*12d0*/  ISETP.NE.U32.AND P2, PT, RZ, UR4, PT ;  /* 0x00000004ff007c0c */ /* 0x000fc8000bf45070 */
[----:B------:R-:W-:Y:S01]  /*12e0*/  ISETP.NE.AND.EX P2, PT, RZ, UR5, PT, P2 ;  /* 0x00000005ff007c0c */ /* 0x000fe2000bf45320 */
[----:B------:R-:W-:Y:S02]  /*12f0*/  ULDC.64 UR4, c[0x0][0xa08] ;  /* 0x0002820000047ab9 */ /* 0x000fe40000000a00 */
[----:B------:R-:W-:-:S03]  /*1300*/  ISETP.NE.U32.AND P0, PT, RZ, UR4, PT ;  /* 0x00000004ff007c0c */ /* 0x000fc6000bf05070 */
[----:B------:R-:W1:Y:S01]  /*1310*/  @P1 LDC.64 R4, c[0x0][0xa28] ;  /* 0x00028a00ff041b82 */ /* 0x000e620000000a00 */
[----:B------:R-:W-:Y:S01]  /*1320*/  ISETP.NE.AND.EX P0, PT, RZ, UR5, PT, P0 ;  /* 0x00000005ff007c0c */ /* 0x000fe2000bf05300 */
[----:B0-----:R-:W-:-:S06]  /*1330*/  IMAD.WIDE R10, R31, 0x4, R6 ;  /* 0x000000041f0a7825 */ /* 0x001fcc00078e0206 */
[----:B------:R-:W0:Y:S01]  /*1340*/  @P2 LDC.64 R8, c[0x0][0xa18] ;  /* 0x00028600ff082b82 */ /* 0x000e220000000a00 */
[----:B------:R-:W-:Y:S02]  /*1350*/  ULDC UR4, c[0x0][0x288] ;  /* 0x0000a20000047ab9 */ /* 0x000fe40000000800 */
[----:B------:R-:W-:Y:S01]  /*1360*/  IMAD.U32 R194, RZ, RZ, UR4 ;  /* 0x00000004ffc27e24 */ /* 0x000fe2000f8e00ff */
[----:B------:R-:W-:Y:S02]  /*1370*/  ULDC.64 UR4, c[0x0][0x418] ;  /* 0x0001060000047ab9 */ /* 0x000fe40000000a00 */
[----:B--2---:R2:W5:Y:S01]  /*1380*/  @P0 LDG.E R32, desc[UR54][R10.64] ;  /* 0x000000360a200981 */ /* 0x004562000c1e1900 */
[----:B-1----:R-:W-:-:S05]  /*1390*/  @P1 IMAD.WIDE R4, R31, 0x4, R4 ;  /* 0x000000041f041825 */ /* 0x002fca00078e0204 */
[----:B------:R2:W5:Y:S01]  /*13a0*/  @P1 LDG.E R12, desc[UR54][R4.64] ;  /* 0x00000036040c1981 */ /* 0x000562000c1e1900 */
[----:B0-----:R-:W-:-:S05]  /*13b0*/  @P2 IMAD.WIDE R6, R31, 0x4, R8 ;  /* 0x000000041f062825 */ /* 0x001fca00078e0208 */
        /* <DEDUP_REMOVED lines=8> */
[----:B------:R-:W-:Y:S01]  /*1440*/  MOV R25, UR5 ;  /* 0x0000000500197c02 */ /* 0x000fe20008000f00 */
[----:B------:R-:W-:Y:S01]  /*1450*/  IMAD.U32 R33, RZ, RZ, UR4 ;  /* 0x00000004ff217e24 */ /* 0x000fe2000f8e00ff */
[----:B--2-4-:R-:W-:Y:S06]  /*1460*/  @P2 BRA `(.L_x_1676) ;  /* 0x0000000000242947 */ /* 0x014fec0003800000 */
        /* <DEDUP_REMOVED lines=9> */
.L_x_1676:
[----:B------:R-:W-:Y:S01]  /*1500*/  ULDC.64 UR4, c[0x0][0xa20] ;  /* 0x0002880000047ab9 */ /* 0x000fe20000000a00 */
[C---:B------:R-:W-:Y:S01]  /*1510*/  LOP3.LUT R3, R30.reuse, 0xff000000, RZ, 0xc0, !PT ;  /* 0xff0000001e037812 */ /* 0x040fe200078ec0ff */
[----:B------:R-:W-:Y:S01]  /*1520*/  IMAD.MOV.U32 R222, RZ, RZ, R31 ;  /* 0x000000ffffde7224 */ /* 0x000fe200078e001f */
[----:B------:R-:W-:Y:S02]  /*1530*/  ISETP.NE.U32.AND P1, PT, RZ, UR4, PT ;  /* 0x00000004ff007c0c */ /* 0x000fe4000bf25070 */
[C---:B------:R-:W-:Y:S02]  /*1540*/  LOP3.LUT R0, R30.reuse, 0xff0000, RZ, 0xc0, !PT ;  /* 0x00ff00001e007812 */ /* 0x040fe400078ec0ff */
[----:B------:R-:W-:Y:S02]  /*1550*/  ISETP.NE.AND.EX P1, PT, RZ, UR5, PT, P1 ;  /* 0x00000005ff007c0c */ /* 0x000fe4000bf25310 */
[----:B------:R-:W-:Y:S02]  /*1560*/  SHF.R.U32.HI R3, RZ, 0x8, R3 ;  /* 0x00000008ff037819 */ /* 0x000fe40000011603 */
[----:B------:R-:W-:-:S02]  /*1570*/  LOP3.LUT R195, R30, 0xffff, RZ, 0xc0, !PT ;  /* 0x0000ffff1ec37812 */ /* 0x000fc400078ec0ff */
[----:B------:R-:W-:-:S07]  /*1580*/  LEA.HI R221, R0, R3, RZ, 0x10 ;  /* 0x0000000300dd7211 */ /* 0x000fce00078f80ff */
[----:B------:R-:W-:Y:S05]  /*1590*/  @!P1 BRA `(.L_x_1677) ;  /* 0x0000000000109947 */ /* 0x000fea0003800000 */
[----:B------:R-:W0:Y:S02]  /*15a0*/  LDC.64 R4, c[0x0][0xa20] ;  /* 0x00028800ff047b82 */ /* 0x000e240000000a00 */
[----:B0-----:R-:W-:-:S05]  /*15b0*/  IMAD.WIDE R4, R31, 0x4, R4 ;  /* 0x000000041f047825 */ /* 0x001fca00078e0204 */
[----:B------:R0:W5:Y:S01]  /*15c0*/  LDG.E R33, desc[UR54][R4.64] ;  /* 0x0000003604217981 */ /* 0x000162000c1e1900 */
[----:B------:R-:W-:Y:S05]  /*15d0*/  BRA `(.L_x_1678) ;  /* 0x0000000000107947 */ /* 0x000fea0003800000 */
.L_x_1677:
[----:B------:R-:W-:Y:S05]  /*15e0*/  @!P0 BRA `(.L_x_1678) ;  /* 0x00000000000c8947 */ /* 0x000fea0003800000 */
[----:B------:R-:W2:Y:S04]  /*15f0*/  LDG.E R0, desc[UR54][R10.64] ;  /* 0x000000360a007981 */ /* 0x000ea8000c1e1900 */
[----:B------:R-:W2:Y:S02]  /*1600*/  LDG.E R33, desc[UR54][R10.64+0x4] ;  /* 0x000004360a217981 */ /* 0x000ea4000c1e1900 */
[----:B--2---:R-:W-:-:S07]  /*1610*/  IMAD.IADD R33, R33, 0x1, -R0 ;  /* 0x0000000121217824 */ /* 0x004fce00078e0a00 */
.L_x_1678:
[----:B------:R-:W-:Y:S01]  /*1620*/  ULDC.64 UR4, c[0x0][0xa10] ;  /* 0x0002840000047ab9 */ /* 0x000fe20000000a00 */
[----:B------:R-:W1:Y:S01]  /*1630*/  LDC R8, c[0x0][0x448] ;  /* 0x00011200ff087b82 */ /* 0x000e620000000800 */
[----:B------:R-:W-:-:S04]  /*1640*/  ISETP.NE.U32.AND P0, PT, RZ, UR4, PT ;  /* 0x00000004ff007c0c */ /* 0x000fc8000bf05070 */
[----:B------:R-:W-:Y:S01]  /*1650*/  ISETP.NE.AND.EX P0, PT, RZ, UR5, PT, P0 ;  /* 0x00000005ff007c0c */ /* 0x000fe2000bf05300 */
[----:B------:R-:W-:Y:S02]  /*1660*/  ULDC.64 UR4, c[0x0][0xa30] ;  /* 0x00028c0000047ab9 */ /* 0x000fe40000000a00 */
[----:B------:R-:W-:Y:S01]  /*1670*/  ISETP.NE.U32.AND P1, PT, RZ, UR4, PT ;  /* 0x00000004ff007c0c */ /* 0x000fe2000bf25070 */
[----:B-----5:R-:W-:Y:S01]  /*1680*/  IMAD.MOV.U32 R24, RZ, RZ, R33 ;  /* 0x000000ffff187224 */ /* 0x020fe200078e0021 */
[----:B------:R-:W2:Y:S02]  /*1690*/  LDC.64 R10, c[0x0][0x9e0] ;  /* 0x00027800ff0a7b82 */ /* 0x000ea40000000a00 */
[----:B------:R-:W-:-:S06]  /*16a0*/  ISETP.NE.AND.EX P1, PT, RZ, UR5, PT, P1 ;  /* 0x00000005ff007c0c */ /* 0x000fcc000bf25310 */
[----:B0-----:R-:W0:Y:S08]  /*16b0*/  @P0 LDC.64 R4, c[0x0][0xa10] ;  /* 0x00028400ff040b82 */ /* 0x001e300000000a00 */
[----:B------:R-:W3:Y:S01]  /*16c0*/  @P1 LDC.64 R6, c[0x0][0xa30] ;  /* 0x00028c00ff061b82 */ /* 0x000ee20000000a00 */
[----:B0-----:R-:W-:-:S05]  /*16d0*/  @P0 IMAD.WIDE R4, R31, 0x4, R4 ;  /* 0x000000041f040825 */ /* 0x001fca00078e0204 */
[----:B------:R-:W4:Y:S04]  /*16e0*/  @P0 LDG.E R0, desc[UR54][R4.64] ;  /* 0x0000003604000981 */ /* 0x000f28000c1e1900 */
[----:B------:R-:W4:Y:S01]  /*16f0*/  @P0 LDG.E R3, desc[UR54][R4.64+0x4] ;  /* 0x0000043604030981 */ /* 0x000f22000c1e1900 */
[----:B---3--:R-:W-:-:S05]  /*1700*/  @P1 IMAD.WIDE R6, R31, 0x4, R6 ;  /* 0x000000041f061825 */ /* 0x008fca00078e0206 */
[----:B------:R0:W5:Y:S01]  /*1710*/  @P1 LDG.E R24, desc[UR54][R6.64] ;  /* 0x0000003606181981 */ /* 0x000162000c1e1900 */
[----:B-1----:R-:W-:Y:S01]  /*1720*/  ISETP.NE.AND P1, PT, R8, 0x1, PT ;  /* 0x000000010800780c */ /* 0x002fe20003f25270 */
[----:B------:R-:W-:Y:S01]  /*1730*/  IMAD.IADD R12, R33, 0x1, -R12 ;  /* 0x00000001210c7824 */ /* 0x000fe200078e0a0c */
[----:B------:R-:W-:Y:S02]  /*1740*/  SHF.L.U32 R198, R29, 0x7, RZ ;  /* 0x000000071dc67819 */ /* 0x000fe400000006ff */
[----:B--2---:R-:W-:-:S09]  /*1750*/  ISETP.GE.AND P2, PT, R11, 0x1, PT ;  /* 0x000000010b00780c */ /* 0x004fd20003f46270 */
[----:B------:R-:W1:Y:S08]  /*1760*/  @P1 LDC R9, c[0x0][0x44c] ;  /* 0x00011300ff091b82 */ /* 0x000e700000000800 */
[----:B------:R-:W2:Y:S01]  /*1770*/  @P1 LDC R8, c[0x0][0x450] ;  /* 0x00011400ff081b82 */ /* 0x000ea20000000800 */
[----:B----4-:R-:W-:Y:S02]  /*1780*/  @P0 IMAD.IADD R25, R3, 0x1, -R0 ;  /* 0x0000000103190824 */ /* 0x010fe400078e0a00 */
[----:B------:R-:W-:-:S02]  /*1790*/  VIADD R0, R198, 0x7f ;  /* 0x0000007fc6007836 */ /* 0x000fc40000000000 */
[----:B------:R-:W-:Y:S02]  /*17a0*/  IMAD.IADD R196, R12, 0x1, R25 ;  /* 0x000000010cc47824 */ /* 0x000fe400078e0219 */
[----:B-1----:R-:W-:-:S03]  /*17b0*/  @P1 IMAD.HI.U32 R3, R0, R9, RZ ;  /* 0x0000000900031227 */ /* 0x002fc600078e00ff */
[C---:B------:R-:W-:Y:S01]  /*17c0*/  IADD3 R5, R196.reuse, 0x1, -R194 ;  /* 0x00000001c4057810 */ /* 0x040fe20007ffe8c2 */
[----:B------:R-:W-:Y:S01]  /*17d0*/  IMAD.MOV.U32 R4, RZ, RZ, R0 ;  /* 0x000000ffff047224 */ /* 0x000fe200078e0000 */
[----:B------:R-:W-:Y:S02]  /*17e0*/  IADD3 R0, R196, 0x7f, RZ ;  /* 0x0000007fc4007810 */ /* 0x000fe40007ffe0ff */
[----:B--2---:R-:W-:Y:S02]  /*17f0*/  @P1 SHF.R.U32.HI R4, RZ, R8, R3 ;  /* 0x00000008ff041219 */ /* 0x004fe40000011603 */
[----:B------:R-:W-:-:S03]  /*1800*/  SHF.R.S32.HI R3, RZ, 0x1f, R0 ;  /* 0x0000001fff037819 */ /* 0x000fc60000011400 */
[----:B0-----:R-:W-:Y:S01]  /*1810*/  IMAD.IADD R7, R5, 0x1, R4 ;  /* 0x0000000105077824 */ /* 0x001fe200078e0204 */
[----:B------:R-:W-:-:S03]  /*1820*/  LEA.HI R3, R3, R0, RZ, 0x7 ;  /* 0x0000000003037211 */ /* 0x000fc600078f38ff */
[----:B------:R-:W-:Y:S01]  /*1830*/  IMAD.IADD R0, R7, 0x1, R10 ;  /* 0x0000000107007824 */ /* 0x000fe200078e020a */
[----:B------:R-:W-:Y:S01]  /*1840*/  SHF.R.S32.HI R94, RZ, 0x7, R3 ;  /* 0x00000007ff5e7819 */ /* 0x000fe20000011403 */
        /* <DEDUP_REMOVED lines=12> */
.L_x_1681:
[----:B------:R-:W-:-:S13]  /*1910*/  ISETP.NE.AND P0, PT, R11, 0x1, PT ;  /* 0x000000010b00780c */ /* 0x000fda0003f05270 */
[----:B------:R-:W0:Y:S02]  /*1920*/  @P0 LDC.64 R4, c[0x0][0x9e8] ;  /* 0x00027a00ff040b82 */ /* 0x000e240000000a00 */
[----:B0-----:R-:W-:-:S05]  /*1930*/  @P0 IMAD.HI.U32 R4, R3, R4, RZ ;  /* 0x0000000403040227 */ /* 0x001fca00078e00ff */
[----:B------:R-:W-:-:S07]  /*1940*/  @P0 SHF.R.U32.HI R3, RZ, R5, R4 ;  /* 0x00000005ff030219 */ /* 0x000fce0000011604 */
.L_x_1682:
[----:B------:R-:W-:Y:S05]  /*1950*/  BSYNC B0 ;  /* 0x0000000000007941 */ /* 0x000fea0003800000 */
.L_x_1680:
[----:B------:R-:W-:-:S05]  /*1960*/  IMAD R3, R3, R11, R11 ;  /* 0x0000000b03037224 */ /* 0x000fca00078e020b */
[----:B------:R-:W-:-:S07]  /*1970*/  VIMNMX R0, R0, R3, PT ;  /* 0x0000000300007248 */ /* 0x000fce0003fe0100 */
.L_x_1679:
[----:B------:R-:W0:Y:S01]  /*1980*/  @P1 LDC R5, c[0x0][0x44c] ;  /* 0x00011300ff051b82 */ /* 0x000e220000000800 */
[----:B------:R-:W-:Y:S01]  /*1990*/  VIADD R0, R0, 0x7f ;  /* 0x0000007f00007836 */ /* 0x000fe20000000000 */
[----:B------:R-:W-:Y:S01]  /*19a0*/  MOV R4, R198 ;  /* 0x000000c600047202 */ /* 0x000fe20000000f00 */
[----:B------:R-:W-:Y:S01]  /*19b0*/  IMAD.IADD R93, R196, 0x1, -R194 ;  /* 0x00000001c45d7824 */ /* 0x000fe200078e0ac2 */
[----:B------:R-:W-:Y:S02]  /*19c0*/  ULDC UR4, c[0x0][0x9dc] ;  /* 0x0002770000047ab9 */ /* 0x000fe40000000800 */
[----:B------:R-:W-:Y:S02]  /*19d0*/  SHF.R.S32.HI R3, RZ, 0x1f, R0 ;  /* 0x0000001fff037819 */ /* 0x000fe40000011400 */
[----:B------:R-:W1:Y:S02]  /*19e0*/  @P1 LDC R6, c[0x0][0x450] ;  /* 0x00011400ff061b82 */ /* 0x000e640000000800 */
[----:B------:R-:W-:-:S04]  /*19f0*/  LEA.HI R3, R3, R0, RZ, 0x7 ;  /* 0x0000000003037211 */ /* 0x000fc800078f38ff */
[----:B------:R-:W-:-:S04]  /*1a00*/  SHF.R.S32.HI R3, RZ, 0x7, R3 ;  /* 0x00000007ff037819 */ /* 0x000fc80000011403 */
[----:B------:R-:W-:Y:S01]  /*1a10*/  VIMNMX R8, R94, R3, PT ;  /* 0x000000035e087248 */ /* 0x000fe20003fe0100 */
[----:B0-----:R-:W-:-:S05]  /*1a20*/  @P1 IMAD.HI.U32 R5, R198, R5, RZ ;  /* 0x00000005c6051227 */ /* 0x001fca00078e00ff */
[----:B-1----:R-:W-:-:S05]  /*1a30*/  @P1 SHF.R.U32.HI R4, RZ, R6, R5 ;  /* 0x00000006ff041219 */ /* 0x002fca0000011605 */
[----:B------:R-:W-:-:S04]  /*1a40*/  IMAD.IADD R0, R93, 0x1, R4 ;  /* 0x000000015d007824 */ /* 0x000fc800078e0204 */
[----:B------:R-:W-:Y:S01]  /*1a50*/  VIADD R3, R0, -UR4 ;  /* 0x8000000400037c36 */ /* 0x000fe20008000000 */
[----:B------:R-:W-:Y:S06]  /*1a60*/  @!P2 BRA `(.L_x_1683) ;  /* 0x000000000044a947 */ /* 0x000fec0003800000 */
[----:B------:R-:W-:Y:S01]  /*1a70*/  ISETP.GT.AND P0, PT, R0, -0x1, PT ;  /* 0xffffffff0000780c */ /* 0x000fe20003f04270 */
[----:B------:R-:W-:-:S12]  /*1a80*/  BSSY B0, `(.L_x_1684) ;  /* 0x000000d000007945 */ /* 0x000fd80003800000 */
        /* <DEDUP_REMOVED lines=8> */
.L_x_1685:
[----:B------:R-:W-:-:S13]  /*1b10*/  ISETP.NE.AND P0, PT, R11, 0x1, PT ;  /* 0x000000010b00780c */ /* 0x000fda0003f05270 */
[----:B------:R-:W0:Y:S02]  /*1b20*/  @P0 LDC.64 R4, c[0x0][0x9e8] ;  /* 0x00027a00ff040b82 */ /* 0x000e240000000a00 */
[----:B0-----:R-:W-:-:S05]  /*1b30*/  @P0 IMAD.HI.U32 R4, R0, R4, RZ ;  /* 0x0000000400040227 */ /* 0x001fca00078e00ff */
[----:B------:R-:W-:-:S07]  /*1b40*/  @P0 SHF.R.U32.HI R0, RZ, R5, R4 ;  /* 0x00000005ff000219 */ /* 0x000fce0000011604 */
.L_x_1686:
[----:B------:R-:W-:Y:S05]  /*1b50*/  BSYNC B0 ;  /* 0x0000000000007941 */ /* 0x000fea0003800000 */
.L_x_1684:
[----:B------:R-:W-:-:S05]  /*1b60*/  IMAD R0, R0, R11, RZ ;  /* 0x0000000b00007224 */ /* 0x000fca00078e02ff */
[----:B------:R-:W-:-:S07]  /*1b70*/  VIMNMX R3, R3, R0, !PT ;  /* 0x0000000003037248 */ /* 0x000fce0007fe0100 */
.L_x_1683:
[----:B------:R-:W-:Y:S01]  /*1b80*/  SHF.R.S32.HI R0, RZ, 0x1f, R3 ;  /* 0x0000001fff007819 */ /* 0x000fe20000011403 */
[----:B------:R-:W-:Y:S01]  /*1b90*/  BSSY B0, `(.L_x_1687) ;  /* 0x0000028000007945 */ /* 0x000fe20003800000 */
[----:B------:R-:W-:Y:S02]  /*1ba0*/  LOP3.LUT R223, R221, 0xff, RZ, 0xc0, !PT ;  /* 0x000000ffdddf7812 */ /* 0x000fe400078ec0ff */
[----:B------:R-:W-:Y:S02]  /*1bb0*/  LEA.HI R0, R0, R3, RZ, 0x7 ;  /* 0x0000000300007211 */ /* 0x000fe400078f38ff */
[----:B------:R-:W-:Y:S02]  /*1bc0*/  SHF.R.U32.HI R221, RZ, 0x10, R221 ;  /* 0x00000010ffdd7819 */ /* 0x000fe400000116dd */
[----:B------:R-:W-:-:S04]  /*1bd0*/  SHF.R.S32.HI R0, RZ, 0x7, R0 ;  /* 0x00000007ff007819 */ /* 0x000fc80000011400 */
[----:B------:R-:W-:Y:S01]  /*1be0*/  VIMNMX R9, RZ, R0, !PT ;  /* 0x00000000ff097248 */ /* 0x000fe20007fe0100 */
[----:B------:R-:W-:-:S03]  /*1bf0*/  IMAD.MOV.U32 R0, RZ, RZ, RZ ;  /* 0x000000ffff007224 */ /* 0x000fc600078e00ff */
[----:B------:R-:W-:-:S13]  /*1c00*/  ISETP.GT.AND P0, PT, R8, R9, PT ;  /* 0x000000090800720c */ /* 0x000fda0003f04270 */
[----:B------:R-:W-:Y:S05]  /*1c10*/  @!P0 BRA `(.L_x_1688) ;  /* 0x00000000007c8947 */ /* 0x000fea0003800000 */
[----:B------:R-:W-:Y:S01]  /*1c20*/  ISETP.NE.AND P0, PT, R221, RZ, PT ;  /* 0x000000ffdd00720c */ /* 0x000fe20003f05270 */
[----:B------:R-:W-:-:S03]  /*1c30*/  ULDC UR4, c[0x0][0x9f0] ;  /* 0x00027c0000047ab9 */ /* 0x000fc60000000800 */
[----:B------:R-:W-:-:S04]  /*1c40*/  SEL R11, R221, UR4, P0 ;  /* 0x00000004dd0b7c07 */ /* 0x000fc80008000000 */
[-C--:B------:R-:W-:Y:S02]  /*1c50*/  IABS R6, R11.reuse ;  /* 0x0000000b00067213 */ /* 0x080fe40000000000 */
[----:B------:R-:W-:Y:S02]  /*1c60*/  IADD3 R0, R11, -0x1, R8 ;  /* 0xffffffff0b007810 */ /* 0x000fe40007ffe008 */
[----:B------:R-:W0:Y:S01]  /*1c70*/  I2F.RP R3, R6 ;  /* 0x0000000600037306 */ /* 0x000e220000209400 */
[----:B------:R-:W-:Y:S02]  /*1c80*/  IABS R13, R11 ;  /* 0x0000000b000d7213 */ /* 0x000fe40000000000 */
[----:B------:R-:W-:-:S05]  /*1c90*/  IMAD.IADD R0, R0, 0x1, -R9 ;  /* 0x0000000100007824 */ /* 0x000fca00078e0a09 */
[----:B------:R-:W-:Y:S02]  /*1ca0*/  IABS R10, R0 ;  /* 0x00000000000a7213 */ /* 0x000fe40000000000 */
[----:B------:R-:W-:-:S04]  /*1cb0*/  LOP3.LUT R0, R0, R11, RZ, 0x3c, !PT ;  /* 0x0000000b00007212 */ /* 0x000fc800078e3cff */
[----:B------:R-:W-:Y:S01]  /*1cc0*/  ISETP.GE.AND P2, PT, R0, RZ, PT ;  /* 0x000000ff0000720c */ /* 0x000fe20003f46270 */
[----:B0-----:R-:W0:Y:S02]  /*1cd0*/  MUFU.RCP R3, R3 ;  /* 0x0000000300037308 */ /* 0x001e240000001000 */
[----:B0-----:R-:W-:Y:S02]  /*1ce0*/  VIADD R4, R3, 0xffffffe ;  /* 0x0ffffffe03047836 */ /* 0x001fe40000000000 */
[----:B------:R-:W-:-:S04]  /*1cf0*/  IMAD.MOV R3, RZ, RZ, -R13 ;  /* 0x000000ffff037224 */ /* 0x000fc800078e0a0d */
[----:B------:R0:W1:Y:S02]  /*1d00*/  F2I.FTZ.U32.TRUNC.NTZ R5, R4 ;  /* 0x0000000400057305 */ /* 0x000064000021f000 */
[----:B0-----:R-:W-:Y:S01]  /*1d10*/  IMAD.MOV.U32 R4, RZ, RZ, RZ ;  /* 0x000000ffff047224 */ /* 0x001fe200078e00ff */
[----:B-1----:R-:W-:-:S05]  /*1d20*/  IADD3 R7, RZ, -R5, RZ ;  /* 0x80000005ff077210 */ /* 0x002fca0007ffe0ff */
[----:B------:R-:W-:-:S04]  /*1d30*/  IMAD R7, R7, R6, RZ ;  /* 0x0000000607077224 */ /* 0x000fc800078e02ff */
[----:B------:R-:W-:-:S04]  /*1d40*/  IMAD.HI.U32 R5, R5, R7, R4 ;  /* 0x0000000705057227 */ /* 0x000fc800078e0004 */
[----:B------:R-:W-:-:S04]  /*1d50*/  IMAD.MOV.U32 R4, RZ, RZ, R10 ;  /* 0x000000ffff047224 */ /* 0x000fc800078e000a */
        /* <DEDUP_REMOVED lines=8> */
[----:B------:R-:W-:-:S04]  /*1de0*/  IMAD.MOV.U32 R0, RZ, RZ, R5 ;  /* 0x000000ffff007224 */ /* 0x000fc800078e0005 */
[----:B------:R-:W-:Y:S01]  /*1df0*/  @!P2 IMAD.MOV R0, RZ, RZ, -R0 ;  /* 0x000000ffff00a224 */ /* 0x000fe200078e0a00 */
[----:B------:R-:W-:-:S07]  /*1e00*/  @!P1 LOP3.LUT R0, RZ, R11, RZ, 0x33, !PT ;  /* 0x0000000bff009212 */ /* 0x000fce00078e33ff */
.L_x_1688:
[----:B------:R-:W-:Y:S05]  /*1e10*/  BSYNC B0 ;  /* 0x0000000000007941 */ /* 0x000fea0003800000 */
.L_x_1687:
[----:B------:R-:W-:-:S05]  /*1e20*/  IMAD R3, R223, R0, R9 ;  /* 0x00000000df037224 */ /* 0x000fca00078e0209 */
[C---:B------:R-:W-:Y:S01]  /*1e30*/  VIADDMNMX R0, R3.reuse, R0, R8, PT ;  /* 0x0000000003007246 */ /* 0x040fe20003800108 */
[----:B------:R-:W-:-:S04]  /*1e40*/  IMAD R3, R3, 0x80, -R12 ;  /* 0x0000008003037824 */ /* 0x000fc800078e0a0c */
[----:B------:R-:W-:Y:S01]  /*1e50*/  IMAD R0, R0, 0x80, -R12 ;  /* 0x0000008000007824 */ /* 0x000fe200078e0a0c */
[----:B------:R-:W-:-:S04]  /*1e60*/  VIMNMX R3, RZ, R3, !PT ;  /* 0x00000003ff037248 */ /* 0x000fc80007fe0100 */
[----:B------:R-:W-:Y:S02]  /*1e70*/  VIMNMX R0, R0, R25, PT ;  /* 0x0000001900007248 */ /* 0x000fe40003fe0100 */
[----:B------:R-:W-:Y:S02]  /*1e80*/  SHF.R.U32.HI R26, RZ, 0x7, R3 ;  /* 0x00000007ff1a7819 */ /* 0x000fe40000011603 */
[----:B------:R-:W-:-:S03]  /*1e90*/  ISETP.GT.AND P0, PT, R0, R3, PT ;  /* 0x000000030000720c */ /* 0x000fc60003f04270 */
[----:B------:R-:W-:-:S10]  /*1ea0*/  IMAD.MOV.U32 R27, RZ, RZ, R26 ;  /* 0x000000ffff1b7224 */ /* 0x000fd400078e001a */
[----:B------:R-:W-:-:S04]  /*1eb0*/  @P0 IADD3 R0, R0, 0x7f, RZ ;  /* 0x0000007f00000810 */ /* 0x000fc80007ffe0ff */
        /* <DEDUP_REMOVED lines=26> */
.L_x_1691:
[----:B------:R-:W-:Y:S05]  /*2060*/  BSYNC B6 ;  /* 0x0000000000067941 */ /* 0x000fea0003800000 */
.L_x_1690:
[----:B------:R-:W-:Y:S01]  /*2070*/  IADD3 R0, R18, 0x400, RZ ;  /* 0x0000040012007810 */ /* 0x000fe20007ffe0ff */
[----:B------:R-:W-:Y:S03]  /*2080*/  BSSY B6, `(.L_x_1692) ;  /* 0x0000013000067945 */ /* 0x000fe60003800000 */
        /* <DEDUP_REMOVED lines=18> */
.L_x_1693:
[----:B------:R-:W-:Y:S05]  /*21b0*/  BSYNC B6 ;  /* 0x0000000000067941 */ /* 0x000fea0003800000 */
.L_x_1692:
[----:B------:R-:W-:Y:S01]  /*21c0*/  ULDC.64 UR4, c[0x0][0x9f8] ;  /* 0x00027e0000047ab9 */ /* 0x000fe20000000a00 */
[----:B------:R-:W-:Y:S01]  /*21d0*/  IMAD.MOV.U32 R0, RZ, RZ, R31 ;  /* 0x000000ffff007224 */ /* 0x000fe200078e001f */
[----:B------:R-:W-:Y:S01]  /*21e0*/  ISETP.NE.U32.AND P0, PT, RZ, UR4, PT ;  /* 0x00000004ff007c0c */ /* 0x000fe2000bf05070 */
[----:B------:R-:W0:Y:S03]  /*21f0*/  LDC R15, c[0x0][0x3f4] ;  /* 0x0000fd00ff0f7b82 */ /* 0x000e260000000800 */
[----:B------:R-:W-:-:S05]  /*2200*/  ISETP.NE.AND.EX P0, PT, RZ, UR5, PT, P0 ;  /* 0x00000005ff007c0c */ /* 0x000fca000bf05300 */
[----:B------:R-:W1:Y:S08]  /*2210*/  LDC.64 R28, c[0x0][0x3f8] ;  /* 0x0000fe00ff1c7b82 */ /* 0x000e700000000a00 */
[----:B------:R-:W2:Y:S08]  /*2220*/  @P0 LDC.64 R4, c[0x0][0x9f8] ;  /* 0x00027e00ff040b82 */ /* 0x000eb00000000a00 */
[----:B------:R-:W3:Y:S01]  /*2230*/  LDC.64 R34, c[0x0][0x408] ;  /* 0x00010200ff227b82 */ /* 0x000ee20000000a00 */
[----:B--2---:R-:W-:-:S05]  /*2240*/  @P0 IMAD.WIDE R4, R31, 0x4, R4 ;  /* 0x000000041f040825 */ /* 0x004fca00078e0204 */
[----:B------:R2:W4:Y:S01]  /*2250*/  @P0 LDG.E R0, desc[UR54][R4.64] ;  /* 0x0000003604000981 */ /* 0x000522000c1e1900 */
[----:B0-----:R-:W-:Y:S01]  /*2260*/  ISETP.GE.AND P0, PT, R16, R15, PT ;  /* 0x0000000f1000720c */ /* 0x001fe20003f06270 */
[----:B-1----:R-:W-:Y:S01]  /*2270*/  IMAD.WIDE.U32 R6, R188, R28, R22 ;  /* 0x0000001cbc067225 */ /* 0x002fe200078e0016 */
[----:B------:R-:W-:Y:S02]  /*2280*/  SHF.R.S32.HI R11, RZ, 0x1f, R188 ;  /* 0x0000001fff0b7819 */ /* 0x000fe400000114bc */
[----:B------:R-:W-:Y:S01]  /*2290*/  SEL R13, R15, RZ, P0 ;  /* 0x000000ff0f0d7207 */ /* 0x000fe20000000000 */
[----:B------:R-:W-:Y:S01]  /*22a0*/  IMAD.MOV.U32 R80, RZ, RZ, R6 ;  /* 0x000000ffff507224 */ /* 0x000fe200078e0006 */
[----:B------:R-:W-:Y:S01]  /*22b0*/  SHF.R.U32.HI R36, RZ, 0x3, R207 ;  /* 0x00000003ff247819 */ /* 0x000fe200000116cf */
[-C--:B---3--:R-:W-:Y:S01]  /*22c0*/  IMAD R10, R11, R34.reuse, RZ ;  /* 0x000000220b0a7224 */ /* 0x088fe200078e02ff */
[----:B------:R-:W-:Y:S01]  /*22d0*/  SHF.R.U32.HI R30, RZ, 0x3, R203 ;  /* 0x00000003ff1e7819 */ /* 0x000fe200000116cb */
[----:B------:R-:W-:Y:S01]  /*22e0*/  IMAD.IADD R13, R16, 0x1, R13 ;  /* 0x00000001100d7824 */ /* 0x000fe200078e020d */
[----:B------:R-:W-:Y:S01]  /*22f0*/  SHF.R.U32.HI R21, RZ, 0x3, R202 ;  /* 0x00000003ff157819 */ /* 0x000fe200000116ca */
[----:B--2---:R-:W-:Y:S01]  /*2300*/  IMAD.WIDE.U32 R4, R188, R34, R22 ;  /* 0x00000022bc047225 */ /* 0x004fe200078e0016 */
[----:B------:R-:W-:-:S02]  /*2310*/  SHF.R.U32.HI R20, RZ, 0x3, R201 ;  /* 0x00000003ff147819 */ /* 0x000fc400000116c9 */
[----:B------:R-:W-:Y:S01]  /*2320*/  SHF.R.S32.HI R6, RZ, 0x1f, R13 ;  /* 0x0000001fff067819 */ /* 0x000fe2000001140d */
[----:B------:R-:W-:Y:S01]  /*2330*/  IMAD.MOV.U32 R84, RZ, RZ, R4 ;  /* 0x000000ffff547224 */ /* 0x000fe200078e0004 */
[----:B------:R-:W-:Y:S01]  /*2340*/  SHF.L.U64.HI R31, R34, 0x7, R35 ;  /* 0x00000007221f7819 */ /* 0x000fe20000010223 */
[----:B------:R-:W-:Y:S01]  /*2350*/  IMAD R87, R188, R35, R10 ;  /* 0x00000023bc577224 */ /* 0x000fe200078e020a */
[CC--:B------:R-:W-:Y:S01]  /*2360*/  LEA.HI R4, R6.reuse, R13.reuse, RZ, 0x6 ;  /* 0x0000000d06047211 */ /* 0x0c0fe200078f30ff */
[----:B------:R-:W-:Y:S01]  /*2370*/  IMAD R8, R11, R28, RZ ;  /* 0x0000001c0b087224 */ /* 0x000fe200078e02ff */
[----:B------:R-:W-:Y:S01]  /*2380*/  LEA.HI R12, R6, R13, RZ, 0x3 ;  /* 0x0000000d060c7211 */ /* 0x000fe200078f18ff */
[----:B------:R-:W-:Y:S02]  /*2390*/  IMAD.IADD R85, R5, 0x1, R87 ;  /* 0x0000000105557824 */ /* 0x000fe400078e0257 */
[----:B------:R-:W-:Y:S01]  /*23a0*/  IMAD.SHL.U32 R5, R4, 0x80, RZ ;  /* 0x0000008004057824 */ /* 0x000fe200078e00ff */
[----:B------:R-:W-:Y:S01]  /*23b0*/  LOP3.LUT R4, R207, 0x38, R12, 0xf8, !PT ;  /* 0x00000038cf047812 */ /* 0x000fe200078ef80c */
[----:B------:R-:W-:Y:S01]  /*23c0*/  IMAD.WIDE.U32 R10, R188, R34, R16 ;  /* 0x00000022bc0a7225 */ /* 0x000fe200078e0010 */
[----:B------:R-:W-:-:S02]  /*23d0*/  LOP3.LUT R6, R203, 0x38, R12, 0xf8, !PT ;  /* 0x00000038cb067812 */ /* 0x000fc400078ef80c */
[----:B------:R-:W-:Y:S01]  /*23e0*/  LOP3.LUT R4, R4, R36, RZ, 0x3c, !PT ;  /* 0x0000002404047212 */ /* 0x000fe200078e3cff */
[C---:B------:R-:W-:Y:S01]  /*23f0*/  IMAD R83, R188.reuse, R29, R8 ;  /* 0x0000001dbc537224 */ /* 0x040fe200078e0208 */
[----:B------:R-:W0:Y:S01]  /*2400*/  S2R R36, SR_TID.X ;  /* 0x0000000000247919 */ /* 0x000e220000002100 */
[-C--:B------:R-:W-:Y:S01]  /*2410*/  IMAD.WIDE.U32 R8, R188, R28.reuse, R16 ;  /* 0x0000001cbc087225 */ /* 0x080fe200078e0010 */
[----:B------:R-:W-:Y:S02]  /*2420*/  IADD3 R87, R87, R11, RZ ;  /* 0x0000000b57577210 */ /* 0x000fe40007ffe0ff */
[----:B-----5:R-:W-:Y:S01]  /*2430*/  SHF.R.S32.HI R11, RZ, 0x1f, R24 ;  /* 0x0000001fff0b7819 */ /* 0x020fe20000011418 */
[----:B------:R-:W-:Y:S01]  /*2440*/  IMAD.MOV.U32 R82, RZ, RZ, R8 ;  /* 0x000000ffff527224 */ /* 0x000fe200078e0008 */
[----:B------:R-:W-:Y:S01]  /*2450*/  IADD3 R81, R7, R83, RZ ;  /* 0x0000005307517210 */ /* 0x000fe20007ffe0ff */
[----:B------:R-:W-:Y:S01]  /*2460*/  IMAD.IADD R83, R83, 0x1, R9 ;  /* 0x0000000153537824 */ /* 0x000fe200078e0209 */
[----:B------:R-:W-:Y:S01]  /*2470*/  LOP3.LUT R8, R202, 0x38, R12, 0xf8, !PT ;  /* 0x00000038ca087812 */ /* 0x000fe200078ef80c */
[----:B------:R-:W-:Y:S01]  /*2480*/  IMAD.MOV.U32 R86, RZ, RZ, R10 ;  /* 0x000000ffff567224 */ /* 0x000fe200078e000a */
[----:B------:R-:W-:Y:S01]  /*2490*/  LOP3.LUT R9, R201, 0x38, R12, 0xf8, !PT ;  /* 0x00000038c9097812 */ /* 0x000fe200078ef80c */
[----:B------:R-:W-:Y:S01]  /*24a0*/  IMAD R10, R11, R28, RZ ;  /* 0x0000001c0b0a7224 */ /* 0x000fe200078e02ff */
[----:B------:R-:W-:Y:S01]  /*24b0*/  LOP3.LUT R7, R5, 0xffffe000, RZ, 0xc0, !PT ;  /* 0xffffe00005077812 */ /* 0x000fe200078ec0ff */
[----:B------:R-:W-:Y:S01]  /*24c0*/  IMAD R11, R11, R34, RZ ;  /* 0x000000220b0b7224 */ /* 0x000fe200078e02ff */
[----:B------:R-:W-:Y:S01]  /*24d0*/  LOP3.LUT R5, R6, R30, RZ, 0x3c, !PT ;  /* 0x0000001e06057212 */ /* 0x000fe200078e3cff */
[----:B------:R-:W-:Y:S01]  /*24e0*/  IMAD R39, R24, R29, R10 ;  /* 0x0000001d18277224 */ /* 0x000fe200078e020a */
[----:B------:R-:W-:Y:S01]  /*24f0*/  LOP3.LUT R6, R8, R21, RZ, 0x3c, !PT ;  /* 0x0000001508067212 */ /* 0x000fe200078e3cff */
[----:B------:R-:W-:Y:S01]  /*2500*/  IMAD.WIDE.U32 R80, R24, R28, R80 ;  /* 0x0000001c18507225 */ /* 0x000fe200078e0050 */
[----:B------:R-:W-:-:S02]  /*2510*/  LOP3.LUT R9, R9, R20, RZ, 0x3c, !PT ;  /* 0x0000001409097212 */ /* 0x000fc400078e3cff */
[-C--:B------:R-:W-:Y:S01]  /*2520*/  IADD3 R4, R4, R7.reuse, R211 ;  /* 0x0000000704047210 */ /* 0x080fe20007ffe0d3 */
[----:B------:R-:W-:Y:S01]  /*2530*/  IMAD.WIDE.U32 R82, R24, R28, R82 ;  /* 0x0000001c18527225 */ /* 0x000fe200078e0052 */
[-C--:B------:R-:W-:Y:S02]  /*2540*/  IADD3 R5, R5, R7.reuse, R210 ;  /* 0x0000000705057210 */ /* 0x080fe40007ffe0d2 */
[----:B------:R-:W-:Y:S01]  /*2550*/  IADD3 R6, R6, R7, R209 ;  /* 0x0000000706067210 */ /* 0x000fe20007ffe0d1 */
[----:B------:R-:W-:Y:S01]  /*2560*/  IMAD R11, R24, R35, R11 ;  /* 0x00000023180b7224 */ /* 0x000fe200078e020b */
[----:B------:R-:W-:Y:S01]  /*2570*/  LOP3.LUT R76, R12, 0xfffffff8, RZ, 0xc0, !PT ;  /* 0xfffffff80c4c7812 */ /* 0x000fe200078ec0ff */
[-C--:B------:R-:W-:Y:S01]  /*2580*/  IMAD.WIDE.U32 R84, R24, R34.reuse, R84 ;  /* 0x0000002218547225 */ /* 0x080fe200078e0054 */
[----:B------:R-:W-:Y:S02]  /*2590*/  IADD3 R7, R9, R7, R208 ;  /* 0x0000000709077210 */ /* 0x000fe40007ffe0d0 */
[----:B------:R-:W-:Y:S01]  /*25a0*/  SHF.L.U64.HI R8, R28, 0x5, R29 ;  /* 0x000000051c087819 */ /* 0x000fe2000001021d */
[----:B------:R-:W-:Y:S01]  /*25b0*/  IMAD.WIDE.U32 R86, R24, R34, R86 ;  /* 0x0000002218567225 */ /* 0x000fe200078e0056 */
[----:B0-----:R-:W-:-:S02]  /*25c0*/  SHF.R.U32.HI R36, RZ, 0x7, R36 ;  /* 0x00000007ff247819 */ /* 0x001fc40000011624 */
[----:B------:R-:W-:Y:S01]  /*25d0*/  SHF.L.U64.HI R9, R28, 0x6, R29 ;  /* 0x000000061c097819 */ /* 0x000fe2000001021d */
[----:B------:R-:W-:Y:S01]  /*25e0*/  IMAD.IADD R3, R32, 0x1, R33 ;  /* 0x0000000120037824 */ /* 0x000fe200078e0221 */
[----:B------:R-:W-:Y:S01]  /*25f0*/  ISETP.NE.AND P6, PT, R36, 0x1, PT ;  /* 0x000000012400780c */ /* 0x000fe20003fc5270 */
[C---:B------:R-:W-:Y:S01]  /*2600*/  IMAD.SHL.U32 R20, R28.reuse, 0x20, RZ ;  /* 0x000000201c147824 */ /* 0x040fe200078e00ff */
[C---:B------:R-:W-:Y:S01]  /*2610*/  SHF.L.U64.HI R10, R28.reuse, 0x7, R29 ;  /* 0x000000071c0a7819 */ /* 0x040fe2000001021d */
[----:B------:R-:W-:Y:S01]  /*2620*/  IMAD.SHL.U32 R21, R28, 0x40, RZ ;  /* 0x000000401c157824 */ /* 0x000fe200078e00ff */
[C-C-:B------:R-:W-:Y:S01]  /*2630*/  SHF.L.U64.HI R29, R34.reuse, 0x5, R35.reuse ;  /* 0x00000005221d7819 */ /* 0x140fe20000010223 */
[C---:B------:R-:W-:Y:S01]  /*2640*/  IMAD.SHL.U32 R32, R34.reuse, 0x20, RZ ;  /* 0x0000002022207824 */ /* 0x040fe200078e00ff */
[C---:B------:R-:W-:Y:S01]  /*2650*/  SHF.L.U64.HI R30, R34.reuse, 0x6, R35 ;  /* 0x00000006221e7819 */ /* 0x040fe20000010223 */
[----:B------:R-:W-:Y:S01]  /*2660*/  IMAD.SHL.U32 R33, R34, 0x40, RZ ;  /* 0x0000004022217824 */ /* 0x000fe200078e00ff */
[----:B------:R-:W-:Y:S01]  /*2670*/  SHF.L.U32 R28, R28, 0x7, RZ ;  /* 0x000000071c1c7819 */ /* 0x000fe200000006ff */
[----:B------:R-:W-:Y:S01]  /*2680*/  VIADD R92, R36, 0x8 ;  /* 0x00000008245c7836 */ /* 0x000fe20000000000 */
[----:B------:R-:W-:Y:S01]  /*2690*/  SHF.L.U32 R36, R15, 0x1, RZ ;  /* 0x000000010f247819 */ /* 0x000fe200000006ff */
[----:B------:R-:W-:Y:S01]  /*26a0*/  IMAD.IADD R38, R81, 0x1, R39 ;  /* 0x0000000151267824 */ /* 0x000fe200078e0227 */
[----:B------:R-:W-:Y:S01]  /*26b0*/  SHF.R.S32.HI R79, RZ, 0x3, R12 ;  /* 0x00000003ff4f7819 */ /* 0x000fe2000001140c */
[----:B------:R-:W-:Y:S05]  /*26c0*/  @!P6 WARPSYNC.ALL ;  /* 0x000000000000e948 */ /* 0x000fea0003800000 */
[----:B------:R-:W-:Y:S01]  /*26d0*/  ULDC UR4, c[0x0][0x2f4] ;  /* 0x0000bd0000047ab9 */ /* 0x000fe20000000800 */
[----:B------:R-:W-:Y:S01]  /*26e0*/  IMAD.SHL.U32 R34, R34, 0x80, RZ ;  /* 0x0000008022227824 */ /* 0x000fe200078e00ff */
[----:B------:R-:W-:Y:S01]  /*26f0*/  ISETP.GE.AND P1, PT, R16, UR4, PT ;  /* 0x0000000410007c0c */ /* 0x000fe2000bf26270 */
[----:B------:R-:W-:Y:S01]  /*2700*/  IMAD R35, R220, 0x20, R188 ;  /* 0x00000020dc237824 */ /* 0x000fe200078e02bc */
[----:B------:R-:W-:Y:S01]  /*2710*/  @!P6 BAR.SYNC.DEFER_BLOCKING 0x9, 0x100 ;  /* 0x024400000000eb1d */ /* 0x000fe20000010000 */
[----:B------:R-:W-:Y:S01]  /*2720*/  ISETP.GE.AND P2, PT, R2, UR4, PT ;  /* 0x0000000402007c0c */ /* 0x000fe2000bf46270 */
[----:B------:R-:W-:Y:S01]  /*2730*/  IMAD.IADD R39, R39, 0x1, R83 ;  /* 0x0000000127277824 */ /* 0x000fe200078e0253 */
[----:B------:R-:W-:Y:S01]  /*2740*/  SHF.R.S32.HI R88, RZ, 0x1f, R76 ;  /* 0x0000001fff587819 */ /* 0x000fe2000001144c */
[----:B------:R-:W-:-:S02]  /*2750*/  IMAD.IADD R77, R85, 0x1, R11 ;  /* 0x00000001554d7824 */ /* 0x000fc400078e020b */
[----:B------:R-:W-:Y:S01]  /*2760*/  IMAD.IADD R78, R11, 0x1, R87 ;  /* 0x000000010b4e7824 */ /* 0x000fe200078e0257 */
[----:B----4-:R-:W-:-:S07]  /*2770*/  SHF.R.S32.HI R37, RZ, 0x1f, R0 ;  /* 0x0000001fff257819 */ /* 0x010fce0000011400 */
.L_x_1791:
[----:B------:R-:W0:Y:S01]  /*2780*/  LDC R98, c[0x0][0x430] ;  /* 0x00010c00ff627b82 */ /* 0x000e220000000800 */
[----:B------:R-:W-:Y:S02]  /*2790*/  VIADD R27, R27, 0xffffffff ;  /* 0xffffffff1b1b7836 */ /* 0x000fe40000000000 */
[----:B------:R-:W-:-:S03]  /*27a0*/  IMAD.MOV.U32 R99, RZ, RZ, RZ ;  /* 0x000000ffff637224 */ /* 0x000fc600078e00ff */
[----:B------:R-:W-:Y:S02]  /*27b0*/  LEA R40, R27, R35, 0x7 ;  /* 0x000000231b287211 */ /* 0x000fe400078e38ff */
[----:B-1----:R-:W1:Y:S02]  /*27c0*/  LDC R102, c[0x0][0x3f4] ;  /* 0x0000fd00ff667b82 */ /* 0x002e640000000800 */
[----:B------:R-:W-:Y:S01]  /*27d0*/  ISETP.GE.AND P3, PT, R40, R25, PT ;  /* 0x000000192800720c */ /* 0x000fe20003f66270 */
[----:B------:R-:W-:-:S03]  /*27e0*/  IMAD.IADD R41, R3, 0x1, R40 ;  /* 0x0000000103297824 */ /* 0x000fc600078e0228 */
[----:B------:R-:W-:Y:S01]  /*27f0*/  ISETP.GT.OR P3, PT, R35, 0x7f, P3 ;  /* 0x0000007f2300780c */ /* 0x000fe20001f64670 */
[----:B---3--:R-:W-:Y:S01]  /*2800*/  IMAD.MOV.U32 R11, RZ, RZ, R41 ;  /* 0x000000ffff0b7224 */ /* 0x008fe200078e0029 */
        /* <DEDUP_REMOVED lines=9> */
[----:B------:R-:W-:Y:S02]  /*28a0*/  @!P3 IMAD R15, R0, R15, R12 ;  /* 0x0000000f000fb224 */ /* 0x000fe400078e020c */
[----:B------:R-:W-:-:S04]  /*28b0*/  @!P3 IMAD.MOV.U32 R12, RZ, RZ, R11 ;  /* 0x000000ffff0cb224 */ /* 0x000fc800078e000b */
[----:B------:R-:W-:-:S04]  /*28c0*/  @!P3 IMAD.WIDE.U32 R12, R0, R14, R12 ;  /* 0x0000000e000cb225 */ /* 0x000fc800078e000c */
[----:B------:R-:W-:Y:S01]  /*28d0*/  @!P3 IMAD.IADD R13, R13, 0x1, R15 ;  /* 0x000000010d0db824 */ /* 0x000fe200078e020f */
[----:B--2---:R-:W-:-:S04]  /*28e0*/  @!P3 LEA R14, P4, R12, R42, 0x2 ;  /* 0x0000002a0c0eb211 */ /* 0x004fc800078810ff */
[----:B------:R-:W-:-:S05]  /*28f0*/  @!P3 LEA.HI.X R15, R12, R43, R13, 0x2, P4 ;  /* 0x0000002b0c0fb211 */ /* 0x000fca00020f140d */
[----:B------:R0:W5:Y:S01]  /*2900*/  @!P3 LDG.E R99, desc[UR54][R14.64] ;  /* 0x000000360e63b981 */ /* 0x000162000c1e1900 */
[----:B-1----:R-:W-:Y:S01]  /*2910*/  ISETP.GE.AND P3, PT, R102, 0x1, PT ;  /* 0x000000016600780c */ /* 0x002fe20003f66270 */
[----:B------:R-:W-:Y:S01]  /*2920*/  IMAD R91, R19, 0x4000, R219 ;  /* 0x00004000135b7824 */ /* 0x000fe200078e02db */
[----:B------:R-:W-:Y:S01]  /*2930*/  IADD3 R11, -R11, RZ, RZ ;  /* 0x000000ff0b0b7210 */ /* 0x000fe20007ffe1ff */
[----:B------:R-:W-:Y:S05]  /*2940*/  YIELD ;  /* 0x0000000000007946 */ /* 0x000fea0003800000 */
[----:B------:R-:W-:Y:S01]  /*2950*/  ISETP.GT.AND P4, PT, R27, R26, PT ;  /* 0x0000001a1b00720c */ /* 0x000fe20003f84270 */
[----:B------:R-:W-:Y:S01]  /*2960*/  BSSY B0, `(.L_x_1694) ;  /* 0x0000577000007945 */ /* 0x000fe20003800000 */
[----:B------:R-:W-:-:S02]  /*2970*/  IMAD R98, R98, R11, R41 ;  /* 0x0000000b62627224 */ /* 0x000fc400078e0229 */
[----:B------:R-:W-:Y:S01]  /*2980*/  IMAD R91, R91, 0x2, R18 ;  /* 0x000000025b5b7824 */ /* 0x000fe200078e0212 */
[----:B------:R-:W-:Y:S01]  /*2990*/  P2R R90, PR, RZ, 0x10 ;  /* 0x00000010ff5a7803 */ /* 0x000fe20000000000 */
[----:B0-----:R-:W-:Y:S07]  /*29a0*/  @!P3 BRA `(.L_x_1695) ;  /* 0x000000500024b947 */ /* 0x001fee0003800000 */
[----:B------:R-:W-:Y:S01]  /*29b0*/  SHF.R.S32.HI R97, RZ, 0x1f, R98 ;  /* 0x0000001fff617819 */ /* 0x000fe20000011462 */
[----:B------:R-:W-:Y:S01]  /*29c0*/  ULDC.64 UR4, c[0x0][0x300] ;  /* 0x0000c00000047ab9 */ /* 0x000fe20000000a00 */
[----:B-----5:R-:W-:Y:S01]  /*29d0*/  SHF.R.S32.HI R96, RZ, 0x1f, R99 ;  /* 0x0000001fff607819 */ /* 0x020fe20000011463 */
[C---:B------:R-:W-:Y:S01]  /*29e0*/  IMAD.WIDE.U32 R12, R98.reuse, UR4, RZ ;  /* 0x00000004620c7c25 */ /* 0x040fe2000f8e00ff */
[----:B------:R-:W-:Y:S02]  /*29f0*/  ULDC.U8 UR6, c[0x0][0x410] ;  /* 0x0001040000067ab9 */ /* 0x000fe40000000000 */
[----:B------:R-:W-:Y:S01]  /*2a00*/  ISETP.NE.AND P3, PT, RZ, UR6, PT ;  /* 0x00000006ff007c0c */ /* 0x000fe2000bf65270 */
[----:B------:R-:W-:Y:S02]  /*2a10*/  IMAD R11, R97, UR4, RZ ;  /* 0x00000004610b7c24 */ /* 0x000fe4000f8e02ff */
[----:B------:R-:W-:Y:S02]  /*2a20*/  IMAD R15, R31, R27, RZ ;  /* 0x0000001b1f0f7224 */ /* 0x000fe400078e02ff */
[----:B------:R-:W-:Y:S01]  /*2a30*/  IMAD R11, R98, UR5, R11 ;  /* 0x00000005620b7c24 */ /* 0x000fe2000f8e020b */
[----:B------:R-:W-:Y:S01]  /*2a40*/  ULDC.64 UR4, c[0x0][0x310] ;  /* 0x0000c40000047ab9 */ /* 0x000fe20000000a00 */
[----:B------:R-:W-:-:S02]  /*2a50*/  IMAD R95, R27, -0x80, R25 ;  /* 0xffffff801b5f7824 */ /* 0x000fc400078e0219 */
[----:B------:R-:W-:Y:S02]  /*2a60*/  IMAD R14, R96, UR4, RZ ;  /* 0x00000004600e7c24 */ /* 0x000fe4000f8e02ff */
[----:B------:R-:W-:Y:S01]  /*2a70*/  IMAD.IADD R13, R13, 0x1, R11 ;  /* 0x000000010d0d7824 */ /* 0x000fe200078e020b */
[----:B------:R-:W-:Y:S01]  /*2a80*/  VIMNMX R95, R95, 0x80, PT ;  /* 0x000000805f5f7848 */ /* 0x000fe20003fe0100 */
[C---:B------:R-:W-:Y:S02]  /*2a90*/  IMAD R11, R99.reuse, UR5, R14 ;  /* 0x00000005630b7c24 */ /* 0x040fe4000f8e020e */
[----:B------:R-:W-:Y:S01]  /*2aa0*/  IMAD.WIDE.U32 R12, R99, UR4, R12 ;  /* 0x00000004630c7c25 */ /* 0x000fe2000f8e000c */
[----:B------:R-:W-:-:S03]  /*2ab0*/  ULDC.64 UR4, c[0x0][0x308] ;  /* 0x0000c20000047ab9 */ /* 0x000fc60000000a00 */
[----:B------:R-:W-:Y:S01]  /*2ac0*/  IMAD.IADD R13, R13, 0x1, R11 ;  /* 0x000000010d0d7824 */ /* 0x000fe200078e020b */
[----:B------:R-:W-:Y:S01]  /*2ad0*/  SHF.R.S32.HI R11, RZ, 0x1f, R27 ;  /* 0x0000001fff0b7819 */ /* 0x000fe2000001141b */
[----:B------:R-:W-:Y:S02]  /*2ae0*/  IMAD R14, R10, R27, RZ ;  /* 0x0000001b0a0e7224 */ /* 0x000fe400078e02ff */
[----:B------:R-:W-:-:S04]  /*2af0*/  IMAD.WIDE.U32 R40, R195, UR4, R12 ;  /* 0x00000004c3287c25 */ /* 0x000fc8000f8e000c */
[----:B------:R-:W-:Y:S01]  /*2b00*/  IMAD R101, R195, UR5, R41 ;  /* 0x00000005c3657c24 */ /* 0x000fe2000f8e0229 */
[----:B------:R-:W-:Y:S01]  /*2b10*/  ULDC.64 UR4, c[0x0][0x2e8] ;  /* 0x0000ba0000047ab9 */ /* 0x000fe20000000a00 */
[C---:B------:R-:W-:Y:S01]  /*2b20*/  IMAD R89, R11.reuse, R28, R14 ;  /* 0x0000001c0b597224 */ /* 0x040fe200078e020e */
[----:B------:R-:W-:Y:S01]  /*2b30*/  LEA R106, P4, R40, UR4, 0x1 ;  /* 0x00000004286a7c11 */ /* 0x000fe2000f8808ff */
[----:B------:R-:W-:Y:S02]  /*2b40*/  IMAD R11, R11, R34, R15 ;  /* 0x000000220b0b7224 */ /* 0x000fe400078e020f */
[----:B------:R-:W-:Y:S01]  /*2b50*/  IMAD.WIDE.U32 R12, R34, R27, RZ ;  /* 0x0000001b220c7225 */ /* 0x000fe200078e00ff */
[----:B------:R-:W-:-:S03]  /*2b60*/  LEA.HI.X R101, R40, UR5, R101, 0x1, P4 ;  /* 0x0000000528657c11 */ /* 0x000fc6000a0f0c65 */
[----:B------:R-:W-:Y:S01]  /*2b70*/  IMAD.WIDE.U32 R14, R28, R27, RZ ;  /* 0x0000001b1c0e7225 */ /* 0x000fe200078e00ff */
[----:B------:R-:W-:-:S03]  /*2b80*/  IADD3 R11, R13, R11, RZ ;  /* 0x0000000b0d0b7210 */ /* 0x000fc60007ffe0ff */
[----:B------:R-:W-:Y:S01]  /*2b90*/  IMAD.IADD R89, R15, 0x1, R89 ;  /* 0x000000010f597824 */ /* 0x000fe200078e0259 */
[----:B------:R-:W-:Y:S06]  /*2ba0*/  @!P3 BRA `(.L_x_1696) ;  /* 0x000000240098b947 */ /* 0x000fec0003800000 */
        /* <DEDUP_REMOVED lines=14> */
[----:B------:R-:W-:-:S04]  /*2c90*/  LEA R40, P3, R41, UR4, 0x1 ;  /* 0x0000000429287c11 */ /* 0x000fc8000f8608ff */
[----:B------:R-:W-:Y:S01]  /*2ca0*/  LEA.HI.X R41, R41, UR5, R42, 0x1, P3 ;  /* 0x0000000529297c11 */ /* 0x000fe200098f0c2a */
[----:B------:R-:W-:Y:S01]  /*2cb0*/  ULDC.64 UR4, c[0x0][0x400] ;  /* 0x0001000000047ab9 */ /* 0x000fe20000000a00 */
[----:B------:R-:W-:-:S05]  /*2cc0*/  IADD3 R43, P3, R84, R12, RZ ;  /* 0x0000000c542b7210 */ /* 0x000fca0007f7e0ff */
[----:B------:R-:W-:Y:S01]  /*2cd0*/  IMAD.X R44, R11, 0x1, R77, P3 ;  /* 0x000000010b2c7824 */ /* 0x000fe200018e064d */
        /* <DEDUP_REMOVED lines=10> */
.L_x_1698:
[----:B------:R-:W-:Y:S05]  /*2d80*/  BSYNC B1 ;  /* 0x0000000000017941 */ /* 0x000fea0003800000 */
.L_x_1697:
        /* <DEDUP_REMOVED lines=13> */
[----:B------:R-:W-:Y:S01]  /*2e60*/  P2R R118, PR, RZ, 0x8 ;  /* 0x00000008ff767803 */ /* 0x000fe20000000000 */
[----:B------:R-:W-:Y:S01]  /*2e70*/  IMAD.MOV.U32 R42, RZ, RZ, R70 ;  /* 0x000000ffff2a7224 */ /* 0x000fe200078e0046 */
[----:B------:R-:W-:-:S02]  /*2e80*/  PRMT R119, R119, 0x5410, R43 ;  /* 0x0000541077777816 */ /* 0x000fc4000000002b */
[----:B------:R-:W-:Y:S02]  /*2e90*/  CS2R R60, SRZ ;  /* 0x00000000003c7805 */ /* 0x000fe4000001ff00 */
[----:B------:R-:W-:Y:S02]  /*2ea0*/  PRMT R113, R40, 0x5410, R41 ;  /* 0x0000541028717816 */ /* 0x000fe40000000029 */
[----:B------:R-:W-:Y:S02]  /*2eb0*/  CS2R R58, SRZ ;  /* 0x00000000003a7805 */ /* 0x000fe4000001ff00 */
[----:B------:R-:W-:Y:S02]  /*2ec0*/  PRMT R120, R42, 0x7610, R120 ;  /* 0x000076102a787816 */ /* 0x000fe40000000078 */
        /* <DEDUP_REMOVED lines=22> */
.L_x_1700:
[----:B------:R-:W-:Y:S05]  /*3030*/  BSYNC B1 ;  /* 0x0000000000017941 */ /* 0x000fea0003800000 */
.L_x_1699:
        /* <DEDUP_REMOVED lines=9> */
[----:B------:R-:W-:Y:S01]  /*30d0*/  CS2R R48, SRZ ;  /* 0x0000000000307805 */ /* 0x000fe2000001ff00 */
        /* <DEDUP_REMOVED lines=9> */
[----:B------:R-:W-:-:S02]  /*3170*/  CS2R R54, SRZ ;  /* 0x0000000000367805 */ /* 0x000fc4000001ff00 */
[----:B------:R-:W-:Y:S02]  /*3180*/  CS2R R44, SRZ ;  /* 0x00000000002c7805 */ /* 0x000fe4000001ff00 */
        /* <DEDUP_REMOVED lines=23> */
.L_x_1702:
[----:B------:R-:W-:Y:S05]  /*3300*/  BSYNC B1 ;  /* 0x0000000000017941 */ /* 0x000fea0003800000 */
.L_x_1701:
        /* <DEDUP_REMOVED lines=32> */
.L_x_1704:
[----:B------:R-:W-:Y:S05]  /*3510*/  BSYNC B1 ;  /* 0x0000000000017941 */ /* 0x000fea0003800000 */
.L_x_1703:
[----:B0----5:R-:W-:Y:S01]  /*3520*/  IMAD.MOV.U32 R12, RZ, RZ, R49 ;  /* 0x000000ffff0c7224 */ /* 0x021fe200078e0031 */
[----:B------:R-:W-:Y:S01]  /*3530*/  MOV R11, R48 ;  /* 0x00000030000b7202 */ /* 0x000fe20000000f00 */
[----:B------:R-:W-:Y:S01]  /*3540*/  IMAD.MOV.U32 R13, RZ, RZ, R52 ;  /* 0x000000ffff0d7224 */ /* 0x000fe200078e0034 */
[----:B------:R-:W-:Y:S01]  /*3550*/  UISETP.NE.AND UP0, UPT, UR39, 0x3, UPT ;  /* 0x000000032700788c */ /* 0x000fe2000bf05270 */
[----:B------:R-:W-:Y:S01]  /*3560*/  IMAD.MOV.U32 R14, RZ, RZ, R53 ;  /* 0x000000ffff0e7224 */ /* 0x000fe200078e0035 */
[----:B------:R-:W-:Y:S01]  /*3570*/  PRMT R114, R11, 0x5410, R12 ;  /* 0x000054100b727816 */ /* 0x000fe2000000000c */
[----:B------:R-:W-:Y:S02]  /*3580*/  IMAD.MOV.U32 R11, RZ, RZ, R50 ;  /* 0x000000ffff0b7224 */ /* 0x000fe400078e0032 */
        /* <DEDUP_REMOVED lines=8> */
[----:B------:R-:W-:Y:S02]  /*3610*/  IMAD.MOV.U32 R12, RZ, RZ, R41 ;  /* 0x000000ffff0c7224 */ /* 0x000fe400078e0029 */
[----:B------:R-:W-:Y:S02]  /*3620*/  IMAD.MOV.U32 R13, RZ, RZ, R44 ;  /* 0x000000ffff0d7224 */ /* 0x000fe400078e002c */
[----:B------:R-:W-:Y:S01]  /*3630*/  IMAD.MOV.U32 R14, RZ, RZ, R45 ;  /* 0x000000ffff0e7224 */ /* 0x000fe200078e002d */
[----:B------:R-:W-:Y:S01]  /*3640*/  PRMT R74, R11, 0x5410, R12 ;  /* 0x000054100b4a7816 */ /* 0x000fe2000000000c */
[----:B------:R-:W-:Y:S01]  /*3650*/  IMAD.MOV.U32 R12, RZ, RZ, R43 ;  /* 0x000000ffff0c7224 */ /* 0x000fe200078e002b */
[----:B------:R-:W-:-:S02]  /*3660*/  MOV R11, R42 ;  /* 0x0000002a000b7202 */ /* 0x000fc40000000f00 */
[----:B------:R-:W-:Y:S01]  /*3670*/  PRMT R108, R13, 0x5410, R14 ;  /* 0x000054100d6c7816 */ /* 0x000fe2000000000e */
[----:B------:R-:W-:Y:S01]  /*3680*/  IMAD.MOV.U32 R13, RZ, RZ, R46 ;  /* 0x000000ffff0d7224 */ /* 0x000fe200078e002e */
[----:B------:R-:W-:Y:S01]  /*3690*/  PRMT R104, R11, 0x5410, R12 ;  /* 0x000054100b687816 */ /* 0x000fe2000000000c */
[----:B------:R-:W-:-:S05]  /*36a0*/  IMAD.MOV.U32 R14, RZ, RZ, R47 ;  /* 0x000000ffff0e7224 */ /* 0x000fca00078e002f */
[----:B------:R-:W-:Y:S01]  /*36b0*/  PRMT R109, R13, 0x5410, R14 ;  /* 0x000054100d6d7816 */ /* 0x000fe2000000000e */
[----:B------:R-:W-:Y:S06]  /*36c0*/  @!P5 BRA `(.L_x_1705) ;  /* 0x000000000004d947 */ /* 0x000fec0003800000 */
[----:B------:R-:W-:Y:S01]  /*36d0*/  BPT.TRAP 0x1 ;  /* 0x000000040000795c */ /* 0x000fe20000300000 */
.L_x_1705:
[----:B------:R-:W-:Y:S01]  /*36e0*/  IMAD R89, R19, 0x8, R18 ;  /* 0x0000000813597824 */ /* 0x000fe200078e0212 */
[----:B------:R-:W-:Y:S01]  /*36f0*/  SHF.L.U32 R100, R197, 0x1f, RZ ;  /* 0x0000001fc5647819 */ /* 0x000fe200000006ff */
[----:B------:R-:W-:Y:S03]  /*3700*/  BSSY B1, `(.L_x_1706) ;  /* 0x0000003000017945 */ /* 0x000fe60003800000 */
[----:B------:R-:W0:Y:S02]  /*3710*/  SYNCS.PHASECHK.TRANS64.TRYWAIT P6, [R89+URZ+0x28890], R100 ;  /* 0x02889064590075a7 */ /* 0x000e2400080c017f */
[----:B0-----:R-:W-:Y:S05]  /*3720*/  @!P6 BRA `(.L_x_1707) ;  /* 0x000002480074e947 */ /* 0x001fea0003800000 */
.L_x_2113:
[----:B------:R-:W-:Y:S05]  /*3730*/  BSYNC B1 ;  /* 0x0000000000017941 */ /* 0x000fea0003800000 */
.L_x_1706:
[----:B------:R-:W-:-:S03]  /*3740*/  UMOV UR4, 0xffffffff ;  /* 0xffffffff00047882 */ /* 0x000fc60000000000 */
[----:B------:R-:W-:Y:S05]  /*3750*/  BRA.DIV UR4, `(.L_x_1708) ;  /* 0x0000024a047c7947 */ /* 0x000fea000b800000 */
[----:B------:R1:W2:Y:S04]  /*3760*/  SHFL.IDX PT, R75, R101, RZ, 0x181f ;  /* 0x00181fff654b7589 */ /* 0x0002a800000e0000 */
[----:B------:R1:W3:Y:S02]  /*3770*/  SHFL.IDX PT, R103, R106, RZ, 0x181f ;  /* 0x00181fff6a677589 */ /* 0x0002e400000e0000 */
.L_x_2117:
        /* <DEDUP_REMOVED lines=22> */
[CC--:B------:R-:W-:Y:S01]  /*38e0*/  FMUL.FTZ R126, R68.reuse, R71.reuse ;  /* 0x00000047447e7220 */ /* 0x0c0fe20000410000 */
[----:B------:R-:W-:Y:S02]  /*38f0*/  HADD2.F32 R69, -RZ, R69.H0_H0 ;  /* 0x20000045ff457230 */ /* 0x000fe40000004100 */
[-C--:B------:R-:W-:Y:S01]  /*3900*/  FMUL.FTZ R124, R11, R122.reuse ;  /* 0x0000007a0b7c7220 */ /* 0x080fe20000410000 */
[----:B------:R-:W-:Y:S01]  /*3910*/  FMUL.FTZ R121, R15, R71 ;  /* 0x000000470f797220 */ /* 0x000fe20000410000 */
[----:B------:R-:W-:Y:S01]  /*3920*/  FMUL.FTZ R122, R13, R122 ;  /* 0x0000007a0d7a7220 */ /* 0x000fe20000410000 */
[-C--:B------:R-:W-:Y:S01]  /*3930*/  FFMA.FTZ R126, R15, R69.reuse, -R126 ;  /* 0x000000450f7e7223 */ /* 0x080fe2000001087e */
[-C--:B------:R-:W-:Y:S02]  /*3940*/  FFMA.FTZ R124, R13, R70.reuse, -R124 ;  /* 0x000000460d7c7223 */ /* 0x080fe4000001087c */
[----:B------:R-:W-:Y:S01]  /*3950*/  FFMA.FTZ R71, R11, R70, R122 ;  /* 0x000000460b477223 */ /* 0x000fe2000001007a */
[----:B------:R-:W-:Y:S01]  /*3960*/  FFMA.FTZ R123, R68, R69, R121 ;  /* 0x00000045447b7223 */ /* 0x000fe20000010079 */
[----:B------:R-:W-:-:S02]  /*3970*/  HADD2.F32 R15, -RZ, R120.H1_H1 ;  /* 0x30000078ff0f7230 */ /* 0x000fc40000004100 */
[----:B------:R-:W-:Y:S02]  /*3980*/  HADD2.F32 R120, -RZ, R120.H0_H0 ;  /* 0x20000078ff787230 */ /* 0x000fe40000004100 */
[----:B------:R-:W-:Y:S02]  /*3990*/  HADD2.F32 R68, -RZ, R119.H1_H1 ;  /* 0x30000077ff447230 */ /* 0x000fe40000004100 */
[----:B------:R-:W-:Y:S02]  /*39a0*/  HADD2.F32 R11, -RZ, R12.H1_H1 ;  /* 0x3000000cff0b7230 */ /* 0x000fe40000004100 */
[----:B------:R-:W-:Y:S02]  /*39b0*/  HADD2.F32 R13, -RZ, R14.H1_H1 ;  /* 0x3000000eff0d7230 */ /* 0x000fe40000004100 */
[----:B------:R-:W-:Y:S02]  /*39c0*/  HADD2.F32 R12, -RZ, R12.H0_H0 ;  /* 0x2000000cff0c7230 */ /* 0x000fe40000004100 */
[----:B------:R-:W-:Y:S01]  /*39d0*/  FMUL.FTZ R69, R11, R120 ;  /* 0x000000780b457220 */ /* 0x000fe20000410000 */
[----:B------:R-:W-:-:S02]  /*39e0*/  HADD2.F32 R14, -RZ, R14.H0_H0 ;  /* 0x2000000eff0e7230 */ /* 0x000fc40000004100 */
[----:B------:R-:W-:Y:S01]  /*39f0*/  FMUL.FTZ R121, R13, R68 ;  /* 0x000000440d797220 */ /* 0x000fe20000410000 */
[----:B------:R-:W-:Y:S02]  /*3a00*/  HADD2.F32 R119, -RZ, R119.H0_H0 ;  /* 0x20000077ff777230 */ /* 0x000fe40000004100 */
[C---:B------:R-:W-:Y:S01]  /*3a10*/  FMUL.FTZ R120, R12.reuse, R120 ;  /* 0x000000780c787220 */ /* 0x040fe20000410000 */
[-C--:B------:R-:W-:Y:S01]  /*3a20*/  FFMA.FTZ R69, R12, R15.reuse, -R69 ;  /* 0x0000000f0c457223 */ /* 0x080fe20000010845 */
[C---:B------:R-:W-:Y:S02]  /*3a30*/  FMUL.FTZ R68, R14.reuse, R68 ;  /* 0x000000440e447220 */ /* 0x040fe40000410000 */
[----:B------:R-:W-:Y:S01]  /*3a40*/  FFMA.FTZ R120, R11, R15, R120 ;  /* 0x0000000f0b787223 */ /* 0x000fe20000010078 */
[-C--:B------:R-:W-:Y:S01]  /*3a50*/  FFMA.FTZ R121, R14, R119.reuse, -R121 ;  /* 0x000000770e797223 */ /* 0x080fe20000010879 */
[----:B------:R-:W-:Y:S01]  /*3a60*/  FFMA.FTZ R68, R13, R119, R68 ;  /* 0x000000770d447223 */ /* 0x000fe20000010044 */
[----:B------:R-:W-:-:S02]  /*3a70*/  F2FP.F16.F32.PACK_AB R13, R71, R124 ;  /* 0x0000007c470d723e */ /* 0x000fc400000000ff */
[----:B------:R-:W-:Y:S02]  /*3a80*/  F2FP.F16.F32.PACK_AB R15, R123, R126 ;  /* 0x0000007e7b0f723e */ /* 0x000fe400000000ff */
[----:B------:R-:W-:Y:S02]  /*3a90*/  F2FP.F16.F32.PACK_AB R12, R120, R69 ;  /* 0x00000045780c723e */ /* 0x000fe400000000ff */
[----:B------:R-:W-:-:S07]  /*3aa0*/  F2FP.F16.F32.PACK_AB R14, R68, R121 ;  /* 0x00000079440e723e */ /* 0x000fce00000000ff */
.L_x_1714:
[----:B------:R-:W-:Y:S05]  /*3ab0*/  BSYNC B3 ;  /* 0x0000000000037941 */ /* 0x000fea0003800000 */
.L_x_1713:
[----:B0-----:R4:W-:Y:S02]  /*3ac0*/  ST.E.128 desc[UR54][R72.64], R12 ;  /* 0x0000000c48007985 */ /* 0x0019e4000c101d36 */
.L_x_1712:
[----:B------:R-:W-:Y:S05]  /*3ad0*/  BSYNC B2 ;  /* 0x0000000000027941 */ /* 0x000fea0003800000 */
.L_x_1711:
        /* <DEDUP_REMOVED lines=47> */
.L_x_1716:
[----:B------:R-:W-:Y:S05]  /*3dd0*/  BSYNC B2 ;  /* 0x0000000000027941 */ /* 0x000fea0003800000 */
.L_x_1715:
[----:B0-----:R0:W-:Y:S02]  /*3de0*/  ST.E.128 desc[UR54][R68.64], R12 ;  /* 0x0000000c44007985 */ /* 0x0011e4000c101d36 */
.L_x_1710:
[----:B------:R-:W-:Y:S05]  /*3df0*/  BSYNC B1 ;  /* 0x0000000000017941 */ /* 0x000fea0003800000 */
.L_x_1709:
[----:B------:R-:W-:-:S03]  /*3e00*/  UMOV UR4, 0xffffffff ;  /* 0xffffffff00047882 */ /* 0x000fc60000000000 */
[----:B------:R-:W-:Y:S05]  /*3e10*/  BRA.DIV UR4, `(.L_x_1717) ;  /* 0x0000024604187947 */ /* 0x000fea000b800000 */
[----:B------:R1:W1:Y:S04]  /*3e20*/  SHFL.IDX PT, R67, R101, 0x1, 0x181f ;  /* 0x00381f0065437f89 */ /* 0x00026800000e0000 */
[----:B0-----:R0:W0:Y:S02]  /*3e30*/  SHFL.IDX PT, R69, R106, 0x1, 0x181f ;  /* 0x00381f006a457f89 */ /* 0x00102400000e0000 */
.L_x_2121:
[----:B------:R-:W-:Y:S01]  /*3e40*/  ISETP.NE.AND P6, PT, R118, RZ, PT ;  /* 0x000000ff7600720c */ /* 0x000fe20003fc5270 */
[----:B------:R-:W-:-:S12]  /*3e50*/  BSSY B1, `(.L_x_1718) ;  /* 0x0000066000017945 */ /* 0x000fd80003800000 */
[----:B------:R-:W-:Y:S05]  /*3e60*/  @P6 BRA `(.L_x_1719) ;  /* 0x0000000400906947 */ /* 0x000fea0003800000 */
[----:B------:R-:W-:Y:S04]  /*3e70*/  BSSY B2, `(.L_x_1720) ;  /* 0x0000032000027945 */ /* 0x000fe80003800000 */
[----:B------:R-:W-:Y:S05]  /*3e80*/  @P1 BRA `(.L_x_1721) ;  /* 0x0000000000c01947 */ /* 0x000fea0003800000 */
[----:B----4-:R4:W2:Y:S01]  /*3e90*/  LDS.128 R12, [R91+0x19400] ;  /* 0x019400005b0c7984 */ /* 0x0108a20000000c00 */
[C---:B0-----:R-:W-:Y:S01]  /*3ea0*/  LEA R64, P6, R16.reuse, R69, 0x1 ;  /* 0x0000004510407211 */ /* 0x041fe200078c08ff */
[----:B------:R-:W-:Y:S03]  /*3eb0*/  BSSY B3, `(.L_x_1722) ;  /* 0x000002c000037945 */ /* 0x000fe60003800000 */
[----:B-1----:R-:W-:Y:S02]  /*3ec0*/  LEA.HI.X R65, R16, R67, R17, 0x1, P6 ;  /* 0x0000004310417211 */ /* 0x002fe400030f0c11 */
[----:B------:R-:W-:-:S13]  /*3ed0*/  ISETP.GE.AND P6, PT, R22, R102, PT ;  /* 0x000000661600720c */ /* 0x000fda0003fc6270 */
[----:B----4-:R-:W-:Y:S05]  /*3ee0*/  @P6 BRA `(.L_x_1723) ;  /* 0x0000000000a06947 */ /* 0x010fea0003800000 */
[----:B------:R-:W-:Y:S01]  /*3ef0*/  SHF.R.U64 R11, R60, 0x10, R61 ;  /* 0x000000103c0b7819 */ /* 0x000fe2000000123d */
[--C-:B--2---:R-:W-:Y:S01]  /*3f00*/  HADD2.F32 R60, -RZ, R15.reuse.H1_H1 ;  /* 0x3000000fff3c7230 */ /* 0x104fe20000004100 */
        /* <DEDUP_REMOVED lines=38> */
.L_x_1723:
[----:B------:R-:W-:Y:S05]  /*4170*/  BSYNC B3 ;  /* 0x0000000000037941 */ /* 0x000fea0003800000 */
.L_x_1722:
[----:B--2---:R0:W-:Y:S02]  /*4180*/  ST.E.128 desc[UR54][R64.64], R12 ;  /* 0x0000000c40007985 */ /* 0x0041e4000c101d36 */
.L_x_1721:
[----:B------:R-:W-:Y:S05]  /*4190*/  BSYNC B2 ;  /* 0x0000000000027941 */ /* 0x000fea0003800000 */
.L_x_1720:
[----:B------:R-:W-:Y:S05]  /*41a0*/  @P2 BRA `(.L_x_1719) ;  /* 0x0000000000c02947 */ /* 0x000fea0003800000 */
[----:B0---4-:R0:W4:Y:S01]  /*41b0*/  LDS.128 R12, [R91+0x1d400] ;  /* 0x01d400005b0c7984 */ /* 0x0111220000000c00 */
[C---:B------:R-:W-:Y:S01]  /*41c0*/  LEA R60, P6, R2.reuse, R69, 0x1 ;  /* 0x00000045023c7211 */ /* 0x040fe200078c08ff */
[----:B------:R-:W-:Y:S03]  /*41d0*/  BSSY B2, `(.L_x_1724) ;  /* 0x000002c000027945 */ /* 0x000fe60003800000 */
[----:B-1----:R-:W-:Y:S02]  /*41e0*/  LEA.HI.X R61, R2, R67, R185, 0x1, P6 ;  /* 0x00000043023d7211 */ /* 0x002fe400030f0cb9 */
        /* <DEDUP_REMOVED lines=42> */
.L_x_1725:
[----:B------:R-:W-:Y:S05]  /*4490*/  BSYNC B2 ;  /* 0x0000000000027941 */ /* 0x000fea0003800000 */
.L_x_1724:
[----:B----4-:R0:W-:Y:S02]  /*44a0*/  ST.E.128 desc[UR54][R60.64], R12 ;  /* 0x0000000c3c007985 */ /* 0x0101e4000c101d36 */
.L_x_1719:
[----:B------:R-:W-:Y:S05]  /*44b0*/  BSYNC B1 ;  /* 0x0000000000017941 */ /* 0x000fea0003800000 */
.L_x_1718:
[----:B------:R-:W-:-:S03]  /*44c0*/  UMOV UR4, 0xffffffff ;  /* 0xffffffff00047882 */ /* 0x000fc60000000000 */
[----:B------:R-:W-:Y:S05]  /*44d0*/  BRA.DIV UR4, `(.L_x_1726) ;  /* 0x0000023e04b47947 */ /* 0x000fea000b800000 */
[----:B------:R1:W1:Y:S04]  /*44e0*/  SHFL.IDX PT, R59, R101, 0x2, 0x181f ;  /* 0x00581f00653b7f89 */ /* 0x00026800000e0000 */
[----:B0-----:R0:W0:Y:S02]  /*44f0*/  SHFL.IDX PT, R61, R106, 0x2, 0x181f ;  /* 0x00581f006a3d7f89 */ /* 0x00102400000e0000 */
.L_x_2125:
[----:B------:R-:W-:Y:S04]  /*4500*/  BSSY B1, `(.L_x_1727) ;  /* 0x0000066000017945 */ /* 0x000fe80003800000 */
        /* <DEDUP_REMOVED lines=49> */
.L_x_1732:
[----:B------:R-:W-:Y:S05]  /*4820*/  BSYNC B3 ;  /* 0x0000000000037941 */ /* 0x000fea0003800000 */
.L_x_1731:
[----:B--2---:R0:W-:Y:S02]  /*4830*/  ST.E.128 desc[UR54][R56.64], R12 ;  /* 0x0000000c38007985 */ /* 0x0041e4000c101d36 */
.L_x_1730:
[----:B------:R-:W-:Y:S05]  /*4840*/  BSYNC B2 ;  /* 0x0000000000027941 */ /* 0x000fea0003800000 */
.L_x_1729:
        /* <DEDUP_REMOVED lines=47> */
.L_x_1734:
[----:B------:R-:W-:Y:S05]  /*4b40*/  BSYNC B2 ;  /* 0x0000000000027941 */ /* 0x000fea0003800000 */
.L_x_1733:
[----:B----4-:R0:W-:Y:S02]  /*4b50*/  ST.E.128 desc[UR54][R52.64], R12 ;  /* 0x0000000c34007985 */ /* 0x0101e4000c101d36 */
.L_x_1728:
[----:B------:R-:W-:Y:S05]  /*4b60*/  BSYNC B1 ;  /* 0x0000000000017941 */ /* 0x000fea0003800000 */
.L_x_1727:
[----:B------:R-:W-:-:S03]  /*4b70*/  UMOV UR4, 0xffffffff ;  /* 0xffffffff00047882 */ /* 0x000fc60000000000 */
[----:B------:R-:W-:Y:S05]  /*4b80*/  BRA.DIV UR4, `(.L_x_1735) ;  /* 0x0000023a04547947 */ /* 0x000fea000b800000 */
[----:B-1----:R-:W1:Y:S04]  /*4b90*/  SHFL.IDX PT, R101, R101, 0x3, 0x181f ;  /* 0x00781f0065657f89 */ /* 0x002e6800000e0000 */
[----:B------:R0:W0:Y:S02]  /*4ba0*/  SHFL.IDX PT, R51, R106, 0x3, 0x181f ;  /* 0x00781f006a337f89 */ /* 0x00002400000e0000 */
.L_x_2129:
[----:B------:R-:W-:Y:S05]  /*4bb0*/  @P4 BRA `(.L_x_1736) ;  /* 0x0000003400444947 */ /* 0x000fea0003800000 */
[----:B------:R-:W-:Y:S04]  /*4bc0*/  BSSY B1, `(.L_x_1737) ;  /* 0x0000032000017945 */ /* 0x000fe80003800000 */
        /* <DEDUP_REMOVED lines=47> */
.L_x_1740:
[----:B------:R-:W-:Y:S05]  /*4ec0*/  BSYNC B2 ;  /* 0x0000000000027941 */ /* 0x000fea0003800000 */
.L_x_1739:
[----:B----4-:R0:W-:Y:S02]  /*4ed0*/  ST.E.128 desc[UR54][R48.64], R12 ;  /* 0x0000000c30007985 */ /* 0x0101e4000c101d36 */
.L_x_1738:
[----:B------:R-:W-:Y:S05]  /*4ee0*/  BSYNC B1 ;  /* 0x0000000000017941 */ /* 0x000fea0003800000 */
.L_x_1737:
        /* <DEDUP_REMOVED lines=47> */
.L_x_1742:
[----:B------:R-:W-:Y:S05]  /*51e0*/  BSYNC B1 ;  /* 0x0000000000017941 */ /* 0x000fea0003800000 */
.L_x_1741:
[----:B----4-:R0:W-:Y:S01]  /*51f0*/  ST.E.128 desc[UR54][R44.64], R12 ;  /* 0x0000000c2c007985 */ /* 0x0101e2000c101d36 */
[----:B------:R-:W-:Y:S05]  /*5200*/  BRA `(.L_x_1736) ;  /* 0x0000002c00b07947 */ /* 0x000fea0003800000 */
.L_x_1696:
[C---:B------:R-:W-:Y:S01]  /*5210*/  VIADD R40, R188.reuse, 0x20 ;  /* 0x00000020bc287836 */ /* 0x040fe20000000000 */
[----:B------:R-:W-:Y:S02]  /*5220*/  IADD3 R44, R188, 0x40, RZ ;  /* 0x00000040bc2c7810 */ /* 0x000fe40007ffe0ff */
[----:B------:R-:W-:Y:S02]  /*5230*/  CS2R R46, SRZ ;  /* 0x00000000002e7805 */ /* 0x000fe4000001ff00 */
[----:B------:R-:W-:-:S04]  /*5240*/  ISETP.GE.AND P4, PT, R40, R95, PT ;  /* 0x0000005f2800720c */ /* 0x000fc80003f86270 */
        /* <DEDUP_REMOVED lines=18> */
[----:B------:R-:W-:-:S05]  /*5370*/  @!P5 IADD3 R44, P6, R82, R14, RZ ;  /* 0x0000000e522cd210 */ /* 0x000fca0007fde0ff */
[----:B------:R-:W-:Y:S02]  /*5380*/  @!P5 IMAD.X R45, R89, 0x1, R39, P6 ;  /* 0x00000001592dd824 */ /* 0x000fe400030e0627 */
[----:B------:R-:W0:Y:S01]  /*5390*/  @!P5 LDC.64 R50, c[0x0][0x400] ;  /* 0x00010000ff32db82 */ /* 0x000e220000000a00 */
[----:B----4-:R-:W-:-:S04]  /*53a0*/  @!P5 LEA R48, P6, R44, R48, 0x1 ;  /* 0x000000302c30d211 */ /* 0x010fc800078c08ff */
[----:B------:R-:W-:Y:S02]  /*53b0*/  @!P5 LEA.HI.X R49, R44, R49, R45, 0x1, P6 ;  /* 0x000000312c31d211 */ /* 0x000fe400030f0c2d */
[----:B------:R-:W-:-:S05]  /*53c0*/  @!P5 IADD3 R44, P6, R86, R12, RZ ;  /* 0x0000000c562cd210 */ /* 0x000fca0007fde0ff */
[----:B------:R-:W-:Y:S01]  /*53d0*/  @!P5 IMAD.X R45, R11, 0x1, R78, P6 ;  /* 0x000000010b2dd824 */ /* 0x000fe200030e064e */
[----:B0-----:R-:W-:-:S04]  /*53e0*/  @!P5 LEA R50, P6, R44, R50, 0x1 ;  /* 0x000000322c32d211 */ /* 0x001fc800078c08ff */
[----:B------:R-:W-:Y:S02]  /*53f0*/  @!P5 LEA.HI.X R51, R44, R51, R45, 0x1, P6 ;  /* 0x000000332c33d211 */ /* 0x000fe400030f0c2d */
[----:B------:R-:W-:Y:S02]  /*5400*/  CS2R R44, SRZ ;  /* 0x00000000002c7805 */ /* 0x000fe4000001ff00 */
[----:B------:R-:W-:-:S04]  /*5410*/  @!P4 LEA R56, P6, R42, R56, 0x1 ;  /* 0x000000382a38c211 */ /* 0x000fc800078c08ff */
[----:B------:R-:W-:Y:S02]  /*5420*/  @!P4 LEA.HI.X R57, R42, R57, R43, 0x1, P6 ;  /* 0x000000392a39c211 */ /* 0x000fe400030f0c2b */
[----:B------:R-:W-:Y:S02]  /*5430*/  CS2R R42, SRZ ;  /* 0x00000000002a7805 */ /* 0x000fe4000001ff00 */
[C---:B-1----:R-:W-:Y:S01]  /*5440*/  @!P4 LEA R58, P6, R40.reuse, R58, 0x1 ;  /* 0x0000003a283ac211 */ /* 0x042fe200078c08ff */
[----:B------:R0:W5:Y:S03]  /*5450*/  @!P5 LDG.E.128 R44, desc[UR54][R50.64] ;  /* 0x00000036322cd981 */ /* 0x000166000c1e1d00 */
[----:B------:R-:W-:Y:S02]  /*5460*/  @!P4 LEA.HI.X R59, R40, R59, R41, 0x1, P6 ;  /* 0x0000003b283bc211 */ /* 0x000fe400030f0c29 */
[----:B------:R-:W-:-:S02]  /*5470*/  CS2R R40, SRZ ;  /* 0x0000000000287805 */ /* 0x000fc4000001ff00 */
[----:B------:R-:W-:Y:S02]  /*5480*/  CS2R R54, SRZ ;  /* 0x0000000000367805 */ /* 0x000fe4000001ff00 */
[----:B------:R-:W-:Y:S02]  /*5490*/  CS2R R52, SRZ ;  /* 0x0000000000347805 */ /* 0x000fe4000001ff00 */
[----:B------:R1:W5:Y:S01]  /*54a0*/  @!P5 LDG.E.128 R40, desc[UR54][R48.64] ;  /* 0x000000363028d981 */ /* 0x000362000c1e1d00 */
[----:B0-----:R-:W-:-:S03]  /*54b0*/  CS2R R50, SRZ ;  /* 0x0000000000327805 */ /* 0x001fc6000001ff00 */
[----:B------:R0:W5:Y:S01]  /*54c0*/  @!P4 LDG.E.128 R52, desc[UR54][R58.64] ;  /* 0x000000363a34c981 */ /* 0x000162000c1e1d00 */
[----:B-1----:R-:W-:-:S06]  /*54d0*/  CS2R R48, SRZ ;  /* 0x0000000000307805 */ /* 0x002fcc000001ff00 */
[----:B------:R1:W5:Y:S01]  /*54e0*/  @!P4 LDG.E.128 R48, desc[UR54][R56.64] ;  /* 0x000000363830c981 */ /* 0x000362000c1e1d00 */
[----:B--2---:R-:W-:Y:S01]  /*54f0*/  @!P3 LEA R64, P4, R62, R64, 0x1 ;  /* 0x000000403e40b211 */ /* 0x004fe200078808ff */
[----:B------:R-:W-:-:S03]  /*5500*/  VIADD R68, R188, 0x60 ;  /* 0x00000060bc447836 */ /* 0x000fc60000000000 */
[----:B------:R-:W-:Y:S02]  /*5510*/  @!P3 LEA.HI.X R65, R62, R65, R63, 0x1, P4 ;  /* 0x000000413e41b211 */ /* 0x000fe400020f0c3f */
[----:B---3--:R-:W-:-:S04]  /*5520*/  @!P3 LEA R66, P4, R60, R66, 0x1 ;  /* 0x000000423c42b211 */ /* 0x008fc800078808ff */
[----:B------:R-:W-:Y:S02]  /*5530*/  @!P3 LEA.HI.X R67, R60, R67, R61, 0x1, P4 ;  /* 0x000000433c43b211 */ /* 0x000fe400020f0c3d */
[----:B------:R-:W-:-:S04]  /*5540*/  ISETP.GE.AND P4, PT, R68, R95, PT ;  /* 0x0000005f4400720c */ /* 0x000fc80003f86270 */
[----:B------:R-:W-:Y:S02]  /*5550*/  ISETP.GE.OR P4, PT, R16, R102, P4 ;  /* 0x000000661000720c */ /* 0x000fe40002786670 */
[----:B0-----:R-:W-:Y:S02]  /*5560*/  CS2R R58, SRZ ;  /* 0x00000000003a7805 */ /* 0x001fe4000001ff00 */
[----:B-1----:R-:W-:Y:S02]  /*5570*/  CS2R R56, SRZ ;  /* 0x0000000000387805 */ /* 0x002fe4000001ff00 */
[----:B------:R-:W-:Y:S02]  /*5580*/  CS2R R62, SRZ ;  /* 0x00000000003e7805 */ /* 0x000fe4000001ff00 */
[----:B------:R-:W-:Y:S01]  /*5590*/  CS2R R60, SRZ ;  /* 0x00000000003c7805 */ /* 0x000fe2000001ff00 */
        /* <DEDUP_REMOVED lines=11> */
[----:B------:R-:W-:Y:S01]  /*5650*/  ULDC.64 UR4, c[0x0][0x3e8] ;  /* 0x0000fa0000047ab9 */ /* 0x000fe20000000a00 */
[----:B------:R-:W-:Y:S01]  /*5660*/  IMAD.MOV.U32 R13, RZ, RZ, R11 ;  /* 0x000000ffff0d7224 */ /* 0x000fe200078e000b */
[----:B------:R-:W-:-:S04]  /*5670*/  ULDC.64 UR6, c[0x0][0x400] ;  /* 0x0001000000067ab9 */ /* 0x000fc80000000a00 */
[----:B------:R-:W1:Y:S01]  /*5680*/  LDC.64 R66, c[0x0][0x408] ;  /* 0x00010200ff427b82 */ /* 0x000e620000000a00 */
[----:B0-----:R-:W-:-:S04]  /*5690*/  IMAD.WIDE.U32 R14, R64, 0x60, R14 ;  /* 0x00000060400e7825 */ /* 0x001fc800078e000e */
[----:B------:R-:W-:Y:S01]  /*56a0*/  IMAD R65, R65, 0x60, RZ ;  /* 0x0000006041417824 */ /* 0x000fe200078e02ff */
[----:B------:R-:W-:Y:S01]  /*56b0*/  IADD3 R14, P4, R82, R14, RZ ;  /* 0x0000000e520e7210 */ /* 0x000fe20007f9e0ff */
[----:B-1----:R-:W-:-:S03]  /*56c0*/  IMAD.WIDE.U32 R12, R66, 0x60, R12 ;  /* 0x00000060420c7825 */ /* 0x002fc600078e000c */
[----:B------:R-:W-:Y:S01]  /*56d0*/  IADD3.X R15, R39, R15, R65, P4, !PT ;  /* 0x0000000f270f7210 */ /* 0x000fe200027fe441 */
[----:B------:R-:W-:Y:S01]  /*56e0*/  IMAD R67, R67, 0x60, RZ ;  /* 0x0000006043437824 */ /* 0x000fe200078e02ff */
[----:B------:R-:W-:-:S04]  /*56f0*/  IADD3 R11, P4, R86, R12, RZ ;  /* 0x0000000c560b7210 */ /* 0x000fc80007f9e0ff */
[----:B------:R-:W-:Y:S02]  /*5700*/  IADD3.X R12, R78, R13, R67, P4, !PT ;  /* 0x0000000d4e0c7210 */ /* 0x000fe400027fe443 */
[----:B------:R-:W-:-:S04]  /*5710*/  LEA R64, P4, R14, UR4, 0x1 ;  /* 0x000000040e407c11 */ /* 0x000fc8000f8808ff */
[----:B------:R-:W-:Y:S02]  /*5720*/  LEA.HI.X R65, R14, UR5, R15, 0x1, P4 ;  /* 0x000000050e417c11 */ /* 0x000fe4000a0f0c0f */
[----:B------:R-:W-:-:S04]  /*5730*/  LEA R68, P4, R11, UR6, 0x1 ;  /* 0x000000060b447c11 */ /* 0x000fc8000f8808ff */
[----:B------:R-:W-:Y:S01]  /*5740*/  LEA.HI.X R69, R11, UR7, R12, 0x1, P4 ;  /* 0x000000070b457c11 */ /* 0x000fe2000a0f0c0c */
[----:B------:R-:W5:Y:S05]  /*5750*/  LDG.E.128 R64, desc[UR54][R64.64] ;  /* 0x0000003640407981 */ /* 0x000f6a000c1e1d00 */
[----:B------:R-:W5:Y:S03]  /*5760*/  LDG.E.128 R68, desc[UR54][R68.64] ;  /* 0x0000003644447981 */ /* 0x000f66000c1e1d00 */
.L_x_1744:
[----:B------:R-:W-:Y:S05]  /*5770*/  BSYNC B1 ;  /* 0x0000000000017941 */ /* 0x000fea0003800000 */
.L_x_1743:
[----:B-----5:R-:W-:Y:S01]  /*5780*/  IMAD.MOV.U32 R12, RZ, RZ, R67 ;  /* 0x000000ffff0c7224 */ /* 0x020fe200078e0043 */
        /* <DEDUP_REMOVED lines=14> */
[----:B------:R-:W-:Y:S01]  /*5870*/  PLOP3.LUT P5, PT, PT, PT, UP0, 0x80, 0x0 ;  /* 0x000000000000781c */ /* 0x000fe20003faf008 */
[----:B------:R-:W-:Y:S01]  /*5880*/  IMAD.MOV.U32 R11, RZ, RZ, R42 ;  /* 0x000000ffff0b7224 */ /* 0x000fe200078e002a */
[----:B------:R-:W-:Y:S01]  /*5890*/  PRMT R124, R12, 0x7610, R124 ;  /* 0x000076100c7c7816 */ /* 0x000fe2000000007c */
        /* <DEDUP_REMOVED lines=12> */
[----:B------:R-:W-:Y:S01]  /*5960*/  PRMT R130, R14, 0x7610, R130 ;  /* 0x000076100e827816 */ /* 0x000fe20000000082 */
[----:B------:R-:W-:Y:S01]  /*5970*/  IMAD.MOV.U32 R14, RZ, RZ, R49 ;  /* 0x000000ffff0e7224 */ /* 0x000fe200078e0031 */
[----:B------:R-:W-:Y:S02]  /*5980*/  PRMT R123, R13, 0x7610, R123 ;  /* 0x000076100d7b7816 */ /* 0x000fe4000000007b */
[----:B------:R-:W-:Y:S02]  /*5990*/  MOV R13, R48 ;  /* 0x00000030000d7202 */ /* 0x000fe40000000f00 */
[----:B------:R-:W-:Y:S01]  /*59a0*/  PRMT R117, R11, 0x5410, R12 ;  /* 0x000054100b757816 */ /* 0x000fe2000000000c */
[----:B------:R-:W-:Y:S01]  /*59b0*/  IMAD.MOV.U32 R12, RZ, RZ, R55 ;  /* 0x000000ffff0c7224 */ /* 0x000fe200078e0037 */
[----:B------:R-:W-:Y:S01]  /*59c0*/  PRMT R118, R13, 0x7610, R118 ;  /* 0x000076100d767816 */ /* 0x000fe20000000076 */
[----:B------:R-:W-:Y:S01]  /*59d0*/  IMAD.MOV.U32 R13, RZ, RZ, R52 ;  /* 0x000000ffff0d7224 */ /* 0x000fe200078e0034 */
[----:B------:R-:W-:Y:S01]  /*59e0*/  PRMT R120, R14, 0x7610, R120 ;  /* 0x000076100e787816 */ /* 0x000fe20000000078 */
[----:B------:R-:W-:-:S02]  /*59f0*/  IMAD.MOV.U32 R14, RZ, RZ, R53 ;  /* 0x000000ffff0e7224 */ /* 0x000fc400078e0035 */
[----:B------:R-:W-:Y:S01]  /*5a00*/  IMAD.MOV.U32 R11, RZ, RZ, R54 ;  /* 0x000000ffff0b7224 */ /* 0x000fe200078e0036 */
        /* <DEDUP_REMOVED lines=17> */
.L_x_1745:
[----:B------:R-:W-:Y:S01]  /*5b20*/  IMAD R89, R19, 0x8, R18 ;  /* 0x0000000813597824 */ /* 0x000fe200078e0212 */
[----:B------:R-:W-:Y:S01]  /*5b30*/  SHF.L.U32 R100, R197, 0x1f, RZ ;  /* 0x0000001fc5647819 */ /* 0x000fe200000006ff */
[----:B------:R-:W0:Y:S01]  /*5b40*/  LDC R107, c[0x0][0x2f4] ;  /* 0x0000bd00ff6b7b82 */ /* 0x000e220000000800 */
[----:B------:R-:W-:Y:S02]  /*5b50*/  BSSY B1, `(.L_x_1746) ;  /* 0x0000003000017945 */ /* 0x000fe40003800000 */
[----:B------:R-:W1:Y:S02]  /*5b60*/  SYNCS.PHASECHK.TRANS64.TRYWAIT P4, [R89+URZ+0x28890], R100 ;  /* 0x02889064590075a7 */ /* 0x000e64000808017f */
[----:B-1----:R-:W-:Y:S05]  /*5b70*/  @!P4 BRA `(.L_x_1747) ;  /* 0x0000022800a4c947 */ /* 0x002fea0003800000 */
.L_x_2130:
[----:B------:R-:W-:Y:S05]  /*5b80*/  BSYNC B1 ;  /* 0x0000000000017941 */ /* 0x000fea0003800000 */
.L_x_1746:
[----:B------:R-:W-:Y:S01]  /*5b90*/  UMOV UR4, 0xffffffff ;  /* 0xffffffff00047882 */ /* 0x000fe20000000000 */
[----:B0-----:R-:W-:Y:S02]  /*5ba0*/  IMAD.IADD R109, R107, 0x1, -R36 ;  /* 0x000000016b6d7824 */ /* 0x001fe400078e0a24 */
[----:B------:R-:W-:Y:S05]  /*5bb0*/  BRA.DIV UR4, `(.L_x_1748) ;  /* 0x0000022a04a87947 */ /* 0x000fea000b800000 */
[----:B------:R0:W2:Y:S04]  /*5bc0*/  SHFL.IDX PT, R105, R101, RZ, 0x181f ;  /* 0x00181fff65697589 */ /* 0x0000a800000e0000 */
[----:B------:R0:W3:Y:S02]  /*5bd0*/  SHFL.IDX PT, R104, R106, RZ, 0x181f ;  /* 0x00181fff6a687589 */ /* 0x0000e400000e0000 */
.L_x_2134:
[----:B------:R-:W-:Y:S01]  /*5be0*/  ISETP.GE.OR P4, PT, R188, R95, P1 ;  /* 0x0000005fbc00720c */ /* 0x000fe20000f86670 */
[----:B------:R-:W-:-:S12]  /*5bf0*/  BSSY B1, `(.L_x_1749) ;  /* 0x0000074000017945 */ /* 0x000fd80003800000 */
[----:B------:R-:W-:Y:S05]  /*5c00*/  @P4 BRA `(.L_x_1750) ;  /* 0x0000000400c84947 */ /* 0x000fea0003800000 */
[----:B------:R-:W-:Y:S01]  /*5c10*/  SEL R11, R36, R109, !P0 ;  /* 0x0000006d240b7207 */ /* 0x000fe20004000000 */
[----:B------:R-:W-:Y:S01]  /*5c20*/  BSSY B2, `(.L_x_1751) ;  /* 0x000006c000027945 */ /* 0x000fe20003800000 */
[----:B------:R-:W-:Y:S02]  /*5c30*/  SHF.R.U32.HI R13, RZ, 0x3, R207 ;  /* 0x00000003ff0d7819 */ /* 0x000fe400000116cf */
[----:B------:R-:W-:Y:S02]  /*5c40*/  SHF.R.S32.HI R12, RZ, 0x1f, R11 ;  /* 0x0000001fff0c7819 */ /* 0x000fe4000001140b */
[----:B---3--:R-:W-:Y:S02]  /*5c50*/  LEA R102, P4, R76, R104, 0x1 ;  /* 0x000000684c667211 */ /* 0x008fe400078808ff */
[----:B------:R-:W-:Y:S02]  /*5c60*/  LEA.HI R12, R12, R11, RZ, 0x4 ;  /* 0x0000000b0c0c7211 */ /* 0x000fe400078f20ff */
[----:B--2---:R-:W-:-:S02]  /*5c70*/  LEA.HI.X R103, R76, R105, R88, 0x1, P4 ;  /* 0x000000694c677211 */ /* 0x004fc400020f0c58 */
[----:B------:R-:W-:-:S04]  /*5c80*/  LEA.HI.SX32 R12, R12, R79, 0x1c ;  /* 0x0000004f0c0c7211 */ /* 0x000fc800078fe2ff */
[----:B------:R-:W-:Y:S01]  /*5c90*/  SHF.R.S32.HI R11, RZ, 0x1f, R12 ;  /* 0x0000001fff0b7819 */ /* 0x000fe2000001140c */
[----:B------:R-:W-:-:S03]  /*5ca0*/  IMAD.SHL.U32 R122, R12, 0x8, RZ ;  /* 0x000000080c7a7824 */ /* 0x000fc600078e00ff */
[----:B------:R-:W-:Y:S02]  /*5cb0*/  LEA.HI R12, R11, R12, RZ, 0x3 ;  /* 0x0000000c0b0c7211 */ /* 0x000fe400078f18ff */
[----:B------:R-:W-:-:S03]  /*5cc0*/  LOP3.LUT R11, R207, 0x38, R122, 0xf8, !PT ;  /* 0x00000038cf0b7812 */ /* 0x000fc600078ef87a */
[----:B------:R-:W-:Y:S01]  /*5cd0*/  IMAD.SHL.U32 R12, R12, 0x400, RZ ;  /* 0x000004000c0c7824 */ /* 0x000fe200078e00ff */
[----:B------:R-:W-:-:S04]  /*5ce0*/  LOP3.LUT R11, R11, R13, RZ, 0x3c, !PT ;  /* 0x0000000d0b0b7212 */ /* 0x000fc800078e3cff */
[----:B------:R-:W-:-:S04]  /*5cf0*/  LOP3.LUT R12, R12, 0x7fffe000, RZ, 0xc0, !PT ;  /* 0x7fffe0000c0c7812 */ /* 0x000fc800078ec0ff */
[----:B------:R-:W-:Y:S02]  /*5d00*/  IADD3 R12, R11, R12, R211 ;  /* 0x0000000c0b0c7210 */ /* 0x000fe40007ffe0d3 */
[----:B------:R-:W-:-:S03]  /*5d10*/  LEA R11, R19, R4, 0xe ;  /* 0x00000004130b7211 */ /* 0x000fc600078e70ff */
[----:B------:R-:W-:Y:S02]  /*5d20*/  IMAD R13, R19, 0x4000, R12 ;  /* 0x00004000130d7824 */ /* 0x000fe400078e020c */
[--C-:B------:R-:W-:Y:S02]  /*5d30*/  IMAD R11, R11, 0x2, R18.reuse ;  /* 0x000000020b0b7824 */ /* 0x100fe400078e0212 */
[----:B------:R-:W-:-:S03]  /*5d40*/  IMAD R72, R13, 0x2, R18 ;  /* 0x000000020d487824 */ /* 0x000fc600078e0212 */
[----:B------:R2:W3:Y:S04]  /*5d50*/  LDS.128 R12, [R11+0x18400] ;  /* 0x018400000b0c7984 */ /* 0x0004e80000000c00 */
[----:B------:R-:W4:Y:S01]  /*5d60*/  LDS.128 R72, [R72+0x18400] ;  /* 0x0184000048487984 */ /* 0x000f220000000c00 */
[----:B------:R-:W-:Y:S05]  /*5d70*/  @P3 BRA `(.L_x_1752) ;  /* 0x0000000400583947 */ /* 0x000fea0003800000 */
[----:B------:R-:W-:Y:S01]  /*5d80*/  SHF.R.U32.HI R126, RZ, 0x10, R45 ;  /* 0x00000010ff7e7819 */ /* 0x000fe2000001162d */
[----:B------:R-:W-:Y:S01]  /*5d90*/  HADD2.F32 R125, -RZ, R125.H0_H0 ;  /* 0x2000007dff7d7230 */ /* 0x000fe20000004100 */
[--C-:B------:R-:W-:Y:S02]  /*5da0*/  SHF.R.U64 R40, R40, 0x10, R41.reuse ;  /* 0x0000001028287819 */ /* 0x100fe40000001229 */
[----:B------:R-:W-:Y:S01]  /*5db0*/  SHF.R.U32.HI R128, RZ, 0x10, R41 ;  /* 0x00000010ff807819 */ /* 0x000fe20000011629 */
[----:B------:R-:W-:Y:S01]  /*5dc0*/  HADD2.F32 R126, -RZ, R126.H0_H0 ;  /* 0x2000007eff7e7230 */ /* 0x000fe20000004100 */
[--C-:B--2---:R-:W-:Y:S01]  /*5dd0*/  SHF.R.U64 R11, R42, 0x10, R43.reuse ;  /* 0x000000102a0b7819 */ /* 0x104fe2000000122b */
[--C-:B----4-:R-:W-:Y:S01]  /*5de0*/  HADD2.F32 R42, -RZ, R73.reuse.H0_H0 ;  /* 0x20000049ff2a7230 */ /* 0x110fe20000004100 */
[----:B------:R-:W-:Y:S01]  /*5df0*/  SHF.R.U32.HI R129, RZ, 0x10, R43 ;  /* 0x00000010ff817819 */ /* 0x000fe2000001162b */
[----:B---3--:R-:W-:Y:S01]  /*5e00*/  IMAD.MOV.U32 R43, RZ, RZ, R12 ;  /* 0x000000ffff2b7224 */ /* 0x008fe200078e000c */
[--C-:B------:R-:W-:Y:S01]  /*5e10*/  SHF.R.U64 R41, R46, 0x10, R47.reuse ;  /* 0x000000102e297819 */ /* 0x100fe2000000122f */
[----:B------:R-:W-:Y:S01]  /*5e20*/  HADD2.F32 R73, -RZ, R73.H1_H1 ;  /* 0x30000049ff497230 */ /* 0x000fe20000004100 */
[----:B------:R-:W-:Y:S01]  /*5e30*/  SHF.R.U32.HI R127, RZ, 0x10, R47 ;  /* 0x00000010ff7f7819 */ /* 0x000fe2000001162f */
[----:B------:R-:W-:Y:S01]  /*5e40*/  HADD2.F32 R47, -RZ, R130.H0_H0 ;  /* 0x20000082ff2f7230 */ /* 0x000fe20000004100 */
[----:B------:R-:W-:Y:S01]  /*5e50*/  SHF.R.U64 R44, R44, 0x10, R45 ;  /* 0x000000102c2c7819 */ /* 0x000fe2000000122d */
[----:B------:R-:W-:-:S02]  /*5e60*/  IMAD.MOV.U32 R45, RZ, RZ, R15 ;  /* 0x000000ffff2d7224 */ /* 0x000fc400078e000f */
[--C-:B------:R-:W-:Y:S02]  /*5e70*/  HADD2.F32 R12, -RZ, R13.reuse.H0_H0 ;  /* 0x2000000dff0c7230 */ /* 0x100fe40000004100 */
        /* <DEDUP_REMOVED lines=10> */
[----:B------:R-:W-:-:S02]  /*5f20*/  HADD2.F32 R73, -RZ, R75.H0_H0 ;  /* 0x2000004bff497230 */ /* 0x000fc40000004100 */
[--C-:B------:R-:W-:Y:S01]  /*5f30*/  HADD2.F32 R126, -RZ, R124.reuse.H1_H1 ;  /* 0x3000007cff7e7230 */ /* 0x100fe20000004100 */
[----:B------:R-:W-:Y:S01]  /*5f40*/  F2FP.F16.F32.PACK_AB R15, R15, R12 ;  /* 0x0000000c0f0f723e */ /* 0x000fe200000000ff */
[----:B------:R-:W-:Y:S01]  /*5f50*/  HADD2.F32 R75, -RZ, R75.H1_H1 ;  /* 0x3000004bff4b7230 */ /* 0x000fe20000004100 */
[----:B------:R-:W-:Y:S01]  /*5f60*/  F2FP.F16.F32.PACK_AB R42, R42, R13 ;  /* 0x0000000d2a2a723e */ /* 0x000fe200000000ff */
[----:B------:R-:W-:Y:S01]  /*5f70*/  HADD2.F32 R128, -RZ, R127.H0_H0 ;  /* 0x2000007fff807230 */ /* 0x000fe20000004100 */
[----:B------:R-:W-:Y:S01]  /*5f80*/  MOV R13, R15 ;  /* 0x0000000f000d7202 */ /* 0x000fe20000000f00 */
[--C-:B------:R-:W-:Y:S02]  /*5f90*/  HADD2.F32 R46, -RZ, R45.reuse.H0_H0 ;  /* 0x2000002dff2e7230 */ /* 0x100fe40000004100 */
[----:B------:R-:W-:Y:S02]  /*5fa0*/  HADD2.F32 R47, -RZ, R45.H1_H1 ;  /* 0x3000002dff2f7230 */ /* 0x000fe40000004100 */
[----:B------:R-:W-:Y:S01]  /*5fb0*/  FMUL.FTZ R45, R73, R126 ;  /* 0x0000007e492d7220 */ /* 0x000fe20000410000 */
[----:B------:R-:W-:-:S02]  /*5fc0*/  HADD2.F32 R125, -RZ, R124.H0_H0 ;  /* 0x2000007cff7d7230 */ /* 0x000fc40000004100 */
[----:B------:R-:W-:Y:S01]  /*5fd0*/  FMUL.FTZ R130, R75, R128 ;  /* 0x000000804b827220 */ /* 0x000fe20000410000 */
[----:B------:R-:W-:Y:S02]  /*5fe0*/  HADD2.F32 R124, -RZ, R129.H0_H0 ;  /* 0x20000081ff7c7230 */ /* 0x000fe40000004100 */
[C---:B------:R-:W-:Y:S01]  /*5ff0*/  FMUL.FTZ R126, R46.reuse, R126 ;  /* 0x0000007e2e7e7220 */ /* 0x040fe20000410000 */
[----:B------:R-:W-:Y:S01]  /*6000*/  FMUL.FTZ R128, R47, R128 ;  /* 0x000000802f807220 */ /* 0x000fe20000410000 */
[-C--:B------:R-:W-:Y:S01]  /*6010*/  FFMA.FTZ R45, R46, R125.reuse, -R45 ;  /* 0x0000007d2e2d7223 */ /* 0x080fe2000001082d */
[----:B------:R-:W-:Y:S02]  /*6020*/  HADD2.F32 R40, -RZ, R40.H0_H0 ;  /* 0x20000028ff287230 */ /* 0x000fe40000004100 */
[----:B------:R-:W-:Y:S01]  /*6030*/  FFMA.FTZ R46, R73, R125, R126 ;  /* 0x0000007d492e7223 */ /* 0x000fe2000001007e */
[-C--:B------:R-:W-:Y:S01]  /*6040*/  FFMA.FTZ R130, R47, R124.reuse, -R130 ;  /* 0x0000007c2f827223 */ /* 0x080fe20000010882 */
[----:B------:R-:W-:Y:S01]  /*6050*/  FFMA.FTZ R127, R75, R124, R128 ;  /* 0x0000007c4b7f7223 */ /* 0x000fe20000010080 */
[----:B------:R-:W-:-:S02]  /*6060*/  HADD2.F32 R73, -RZ, R123.H1_H1 ;  /* 0x3000007bff497230 */ /* 0x000fc40000004100 */
[----:B------:R-:W-:Y:S01]  /*6070*/  HADD2.F32 R75, -RZ, R44.H0_H0 ;  /* 0x2000002cff4b7230 */ /* 0x000fe20000004100 */
[----:B------:R-:W-:Y:S01]  /*6080*/  F2FP.F16.F32.PACK_AB R45, R130, R45 ;  /* 0x0000002d822d723e */ /* 0x000fe200000000ff */
[--C-:B------:R-:W-:Y:S01]  /*6090*/  HADD2.F32 R47, -RZ, R72.reuse.H0_H0 ;  /* 0x20000048ff2f7230 */ /* 0x100fe20000004100 */
[----:B------:R-:W-:Y:S01]  /*60a0*/  F2FP.F16.F32.PACK_AB R46, R127, R46 ;  /* 0x0000002e7f2e723e */ /* 0x000fe200000000ff */
[----:B------:R-:W-:Y:S02]  /*60b0*/  HADD2.F32 R123, -RZ, R123.H0_H0 ;  /* 0x2000007bff7b7230 */ /* 0x000fe40000004100 */
[--C-:B------:R-:W-:Y:S02]  /*60c0*/  HADD2.F32 R44, -RZ, R43.reuse.H0_H0 ;  /* 0x2000002bff2c7230 */ /* 0x100fe40000004100 */
[----:B------:R-:W-:Y:S02]  /*60d0*/  HADD2.F32 R72, -RZ, R72.H1_H1 ;  /* 0x30000048ff487230 */ /* 0x000fe40000004100 */
[----:B------:R-:W-:Y:S01]  /*60e0*/  FMUL.FTZ R125, R47, R123 ;  /* 0x0000007b2f7d7220 */ /* 0x000fe20000410000 */
[----:B------:R-:W-:-:S02]  /*60f0*/  HADD2.F32 R43, -RZ, R43.H1_H1 ;  /* 0x3000002bff2b7230 */ /* 0x000fc40000004100 */
[----:B------:R-:W-:Y:S01]  /*6100*/  FMUL.FTZ R124, R44, R123 ;  /* 0x0000007b2c7c7220 */ /* 0x000fe20000410000 */
[----:B------:R-:W-:Y:S02]  /*6110*/  HADD2.F32 R11, -RZ, R11.H0_H0 ;  /* 0x2000000bff0b7230 */ /* 0x000fe40000004100 */
[----:B------:R-:W-:Y:S01]  /*6120*/  FMUL.FTZ R126, R72, R75 ;  /* 0x0000004b487e7220 */ /* 0x000fe20000410000 */
[----:B------:R-:W-:Y:S01]  /*6130*/  FFMA.FTZ R125, R44, R73, -R125 ;  /* 0x000000492c7d7223 */ /* 0x000fe2000001087d */
[----:B------:R-:W-:Y:S01]  /*6140*/  FMUL.FTZ R75, R43, R75 ;  /* 0x0000004b2b4b7220 */ /* 0x000fe20000410000 */
[----:B------:R-:W-:Y:S01]  /*6150*/  FFMA.FTZ R124, R47, R73, R124 ;  /* 0x000000492f7c7223 */ /* 0x000fe2000001007c */
[-C--:B------:R-:W-:Y:S01]  /*6160*/  FFMA.FTZ R126, R43, R40.reuse, -R126 ;  /* 0x000000282b7e7223 */ /* 0x080fe2000001087e */
[----:B------:R-:W-:Y:S02]  /*6170*/  HADD2.F32 R43, -RZ, R121.H1_H1 ;  /* 0x30000079ff2b7230 */ /* 0x000fe40000004100 */
[----:B------:R-:W-:Y:S01]  /*6180*/  FFMA.FTZ R75, R72, R40, R75 ;  /* 0x00000028484b7223 */ /* 0x000fe2000001004b */
[----:B------:R-:W-:-:S02]  /*6190*/  HADD2.F32 R47, -RZ, R41.H0_H0 ;  /* 0x20000029ff2f7230 */ /* 0x000fc40000004100 */
[----:B------:R-:W-:Y:S01]  /*61a0*/  HADD2.F32 R121, -RZ, R121.H0_H0 ;  /* 0x20000079ff797230 */ /* 0x000fe20000004100 */
[----:B------:R-:W-:Y:S01]  /*61b0*/  F2FP.F16.F32.PACK_AB R12, R126, R125 ;  /* 0x0000007d7e0c723e */ /* 0x000fe200000000ff */
[----:B------:R-:W-:Y:S01]  /*61c0*/  HADD2.F32 R41, -RZ, R74.H0_H0 ;  /* 0x2000004aff297230 */ /* 0x000fe20000004100 */
[----:B------:R-:W-:Y:S01]  /*61d0*/  F2FP.F16.F32.PACK_AB R72, R75, R124 ;  /* 0x0000007c4b48723e */ /* 0x000fe200000000ff */
[----:B------:R-:W-:Y:S02]  /*61e0*/  HADD2.F32 R40, -RZ, R14.H0_H0 ;  /* 0x2000000eff287230 */ /* 0x000fe40000004100 */
[----:B------:R-:W-:Y:S02]  /*61f0*/  HADD2.F32 R74, -RZ, R74.H1_H1 ;  /* 0x3000004aff4a7230 */ /* 0x000fe40000004100 */
[-C--:B------:R-:W-:Y:S01]  /*6200*/  FMUL.FTZ R73, R41, R121.reuse ;  /* 0x0000007929497220 */ /* 0x080fe20000410000 */
[----:B------:R-:W-:Y:S02]  /*6210*/  HADD2.F32 R14, -RZ, R14.H1_H1 ;  /* 0x3000000eff0e7230 */ /* 0x000fe40000004100 */
[----:B------:R-:W-:Y:S01]  /*6220*/  FMUL.FTZ R44, R40, R121 ;  /* 0x00000079282c7220 */ /* 0x000fe20000410000 */
[----:B------:R-:W-:-:S02]  /*6230*/  IMAD.MOV.U32 R15, RZ, RZ, R45 ;  /* 0x000000ffff0f7224 */ /* 0x000fc400078e002d */
[----:B------:R-:W-:Y:S01]  /*6240*/  FMUL.FTZ R121, R74, R47 ;  /* 0x0000002f4a797220 */ /* 0x000fe20000410000 */
[----:B------:R-:W-:Y:S01]  /*6250*/  FFMA.FTZ R73, R40, R43, -R73 ;  /* 0x0000002b28497223 */ /* 0x000fe20000010849 */
[C---:B------:R-:W-:Y:S01]  /*6260*/  FMUL.FTZ R47, R14.reuse, R47 ;  /* 0x0000002f0e2f7220 */ /* 0x040fe20000410000 */
[----:B------:R-:W-:Y:S01]  /*6270*/  FFMA.FTZ R44, R41, R43, R44 ;  /* 0x0000002b292c7223 */ /* 0x000fe2000001002c */
[-C--:B------:R-:W-:Y:S01]  /*6280*/  FFMA.FTZ R14, R14, R11.reuse, -R121 ;  /* 0x0000000b0e0e7223 */ /* 0x080fe20000010879 */
[----:B------:R-:W-:Y:S02]  /*6290*/  IMAD.MOV.U32 R75, RZ, RZ, R46 ;  /* 0x000000ffff4b7224 */ /* 0x000fe400078e002e */
[----:B------:R-:W-:Y:S02]  /*62a0*/  FFMA.FTZ R47, R74, R11, R47 ;  /* 0x0000000b4a2f7223 */ /* 0x000fe4000001002f */
[----:B------:R-:W-:Y:S01]  /*62b0*/  F2FP.F16.F32.PACK_AB R14, R14, R73 ;  /* 0x000000490e0e723e */ /* 0x000fe200000000ff */
[----:B------:R-:W-:-:S02]  /*62c0*/  IMAD.MOV.U32 R73, RZ, RZ, R42 ;  /* 0x000000ffff497224 */ /* 0x000fc400078e002a */
[----:B------:R-:W-:-:S07]  /*62d0*/  F2FP.F16.F32.PACK_AB R74, R47, R44 ;  /* 0x0000002c2f4a723e */ /* 0x000fce00000000ff */
.L_x_1752:
[----:B------:R-:W-:Y:S05]  /*62e0*/  BSYNC B2 ;  /* 0x0000000000027941 */ /* 0x000fea0003800000 */
.L_x_1751:
[----:B------:R-:W-:Y:S01]  /*62f0*/  ISETP.GE.AND P4, PT, R122, R107, PT ;  /* 0x0000006b7a00720c */ /* 0x000fe20003f86270 */
[----:B---3--:R3:W-:-:S12]  /*6300*/  ST.E.128 desc[UR54][R102.64], R12 ;  /* 0x0000000c66007985 */ /* 0x0087d8000c101d36 */
[----:B------:R-:W-:-:S05]  /*6310*/  @!P4 IMAD.WIDE R104, R122, 0x2, R104 ;  /* 0x000000027a68c825 */ /* 0x000fca00078e0268 */
[----:B----4-:R3:W-:Y:S02]  /*6320*/  @!P4 ST.E.128 desc[UR54][R104.64], R72 ;  /* 0x000000486800c985 */ /* 0x0107e4000c101d36 */
.L_x_1750:
[----:B------:R-:W-:Y:S05]  /*6330*/  BSYNC B1 ;  /* 0x0000000000017941 */ /* 0x000fea0003800000 */
.L_x_1749:
[----:B------:R-:W-:-:S03]  /*6340*/  UMOV UR4, 0xffffffff ;  /* 0xffffffff00047882 */ /* 0x000fc60000000000 */
[----:B------:R-:W-:Y:S05]  /*6350*/  BRA.DIV UR4, `(.L_x_1753) ;  /* 0x00000226040c7947 */ /* 0x000fea000b800000 */
[----:B------:R4:W0:Y:S04]  /*6360*/  SHFL.IDX PT, R47, R101, 0x1, 0x181f ;  /* 0x00381f00652f7f89 */ /* 0x00082800000e0000 */
[----:B------:R4:W0:Y:S02]  /*6370*/  SHFL.IDX PT, R46, R106, 0x1, 0x181f ;  /* 0x00381f006a2e7f89 */ /* 0x00082400000e0000 */
.L_x_2138:
[----:B--2---:R-:W-:Y:S01]  /*6380*/  VIADD R11, R188, 0x20 ;  /* 0x00000020bc0b7836 */ /* 0x004fe20000000000 */
[----:B------:R-:W-:Y:S04]  /*6390*/  BSSY B1, `(.L_x_1754) ;  /* 0x0000075000017945 */ /* 0x000fe80003800000 */
[----:B------:R-:W-:-:S13]  /*63a0*/  ISETP.GE.OR P4, PT, R11, R95, P1 ;  /* 0x0000005f0b00720c */ /* 0x000fda0000f86670 */
[----:B------:R-:W-:Y:S05]  /*63b0*/  @P4 BRA `(.L_x_1755) ;  /* 0x0000000400c84947 */ /* 0x000fea0003800000 */
[----:B------:R-:W-:Y:S01]  /*63c0*/  SEL R11, R36, R109, !P0 ;  /* 0x0000006d240b7207 */ /* 0x000fe20004000000 */
[----:B------:R-:W-:Y:S01]  /*63d0*/  BSSY B2, `(.L_x_1756) ;  /* 0x000006c000027945 */ /* 0x000fe20003800000 */
[----:B---3--:R-:W-:Y:S02]  /*63e0*/  SHF.R.U32.HI R13, RZ, 0x3, R203 ;  /* 0x00000003ff0d7819 */ /* 0x008fe400000116cb */
[----:B------:R-:W-:Y:S02]  /*63f0*/  SHF.R.S32.HI R12, RZ, 0x1f, R11 ;  /* 0x0000001fff0c7819 */ /* 0x000fe4000001140b */
[----:B0-----:R-:W-:Y:S02]  /*6400*/  LEA R44, P4, R76, R46, 0x1 ;  /* 0x0000002e4c2c7211 */ /* 0x001fe400078808ff */
        /* <DEDUP_REMOVED lines=12> */
[----:B------:R-:W-:Y:S02]  /*64d0*/  IMAD R13, R19, 0x4000, R12 ;  /* 0x00004000130d7824 */ /* 0x000fe400078e020c */
[--C-:B------:R-:W-:Y:S02]  /*64e0*/  IMAD R11, R11, 0x2, R18.reuse ;  /* 0x000000020b0b7824 */ /* 0x100fe400078e0212 */
[----:B------:R-:W-:-:S03]  /*64f0*/  IMAD R40, R13, 0x2, R18 ;  /* 0x000000020d287824 */ /* 0x000fc600078e0212 */
[----:B------:R0:W2:Y:S04]  /*6500*/  LDS.128 R12, [R11+0x18400] ;  /* 0x018400000b0c7984 */ /* 0x0000a80000000c00 */
[----:B------:R-:W3:Y:S01]  /*6510*/  LDS.128 R40, [R40+0x18400] ;  /* 0x0184000028287984 */ /* 0x000ee20000000c00 */
[----:B------:R-:W-:Y:S05]  /*6520*/  @P3 BRA `(.L_x_1757) ;  /* 0x0000000400583947 */ /* 0x000fea0003800000 */
[----:B------:R-:W-:Y:S02]  /*6530*/  SHF.R.U32.HI R74, RZ, 0x10, R53 ;  /* 0x00000010ff4a7819 */ /* 0x000fe40000011635 */
[--C-:B0-----:R-:W-:Y:S02]  /*6540*/  SHF.R.U64 R11, R50, 0x10, R51.reuse ;  /* 0x00000010320b7819 */ /* 0x101fe40000001233 */
[----:B------:R-:W-:Y:S01]  /*6550*/  SHF.R.U32.HI R75, RZ, 0x10, R51 ;  /* 0x00000010ff4b7819 */ /* 0x000fe20000011633 */
[----:B---3--:R-:W-:Y:S01]  /*6560*/  IMAD.MOV.U32 R51, RZ, RZ, R43 ;  /* 0x000000ffff337224 */ /* 0x008fe200078e002b */
[----:B------:R-:W-:Y:S01]  /*6570*/  SHF.R.U32.HI R102, RZ, 0x10, R49 ;  /* 0x00000010ff667819 */ /* 0x000fe20000011631 */
[--C-:B------:R-:W-:Y:S01]  /*6580*/  HADD2.F32 R43, -RZ, R41.reuse.H0_H0 ;  /* 0x20000029ff2b7230 */ /* 0x100fe20000004100 */
[----:B------:R-:W-:Y:S01]  /*6590*/  MOV R50, R40 ;  /* 0x0000002800327202 */ /* 0x000fe20000000f00 */
[----:B--2---:R-:W-:Y:S01]  /*65a0*/  IMAD.MOV.U32 R40, RZ, RZ, R15 ;  /* 0x000000ffff287224 */ /* 0x004fe200078e000f */
[----:B------:R-:W-:Y:S01]  /*65b0*/  SHF.R.U64 R73, R48, 0x10, R49 ;  /* 0x0000001030497819 */ /* 0x000fe20000001231 */
[----:B------:R-:W-:Y:S01]  /*65c0*/  HADD2.F32 R41, -RZ, R41.H1_H1 ;  /* 0x30000029ff297230 */ /* 0x000fe20000004100 */
[----:B------:R-:W-:Y:S01]  /*65d0*/  SHF.R.U64 R103, R52, 0x10, R53 ;  /* 0x0000001034677819 */ /* 0x000fe20000001235 */
[----:B------:R-:W-:Y:S01]  /*65e0*/  HADD2.F32 R74, -RZ, R74.H0_H0 ;  /* 0x2000004aff4a7230 */ /* 0x000fe20000004100 */
[--C-:B------:R-:W-:Y:S01]  /*65f0*/  SHF.R.U64 R48, R54, 0x10, R55.reuse ;  /* 0x0000001036307819 */ /* 0x100fe20000001237 */
[----:B------:R-:W-:Y:S01]  /*6600*/  HADD2.F32 R15, -RZ, R13.H1_H1 ;  /* 0x3000000dff0f7230 */ /* 0x000fe20000004100 */
[----:B------:R-:W-:Y:S01]  /*6610*/  SHF.R.U32.HI R53, RZ, 0x10, R55 ;  /* 0x00000010ff357819 */ /* 0x000fe20000011637 */
[----:B------:R-:W-:-:S02]  /*6620*/  HADD2.F32 R52, -RZ, R120.H0_H0 ;  /* 0x20000078ff347230 */ /* 0x000fc40000004100 */
[----:B------:R-:W-:Y:S02]  /*6630*/  HADD2.F32 R54, -RZ, R102.H0_H0 ;  /* 0x20000066ff367230 */ /* 0x000fe40000004100 */
[-C--:B------:R-:W-:Y:S01]  /*6640*/  FMUL.FTZ R102, R41, R74.reuse ;  /* 0x0000004a29667220 */ /* 0x080fe20000410000 */
[----:B------:R-:W-:Y:S02]  /*6650*/  IMAD.MOV.U32 R49, RZ, RZ, R12 ;  /* 0x000000ffff317224 */ /* 0x000fe400078e000c */
[C---:B------:R-:W-:Y:S01]  /*6660*/  FMUL.FTZ R74, R15.reuse, R74 ;  /* 0x0000004a0f4a7220 */ /* 0x040fe20000410000 */
[----:B------:R-:W-:Y:S02]  /*6670*/  HADD2.F32 R120, -RZ, R120.H1_H1 ;  /* 0x30000078ff787230 */ /* 0x000fe40000004100 */
[-C--:B------:R-:W-:Y:S01]  /*6680*/  FFMA.FTZ R55, R15, R54.reuse, -R102 ;  /* 0x000000360f377223 */ /* 0x080fe20000010866 */
[----:B------:R-:W-:Y:S02]  /*6690*/  HADD2.F32 R12, -RZ, R13.H0_H0 ;  /* 0x2000000dff0c7230 */ /* 0x000fe40000004100 */
[----:B------:R-:W-:Y:S01]  /*66a0*/  FFMA.FTZ R74, R41, R54, R74 ;  /* 0x00000036294a7223 */ /* 0x000fe2000001004a */
[----:B------:R-:W-:-:S02]  /*66b0*/  HADD2.F32 R41, -RZ, R51.H0_H0 ;  /* 0x20000033ff297230 */ /* 0x000fc40000004100 */
[CC--:B------:R-:W-:Y:S01]  /*66c0*/  FMUL.FTZ R13, R43.reuse, R120.reuse ;  /* 0x000000782b0d7220 */ /* 0x0c0fe20000410000 */
[----:B------:R-:W-:Y:S02]  /*66d0*/  HADD2.F32 R51, -RZ, R51.H1_H1 ;  /* 0x30000033ff337230 */ /* 0x000fe40000004100 */
[C---:B------:R-:W-:Y:S01]  /*66e0*/  FMUL.FTZ R120, R12.reuse, R120 ;  /* 0x000000780c787220 */ /* 0x040fe20000410000 */
[----:B------:R-:W-:Y:S02]  /*66f0*/  HADD2.F32 R53, -RZ, R53.H0_H0 ;  /* 0x20000035ff357230 */ /* 0x000fe40000004100 */
[-C--:B------:R-:W-:Y:S01]  /*6700*/  FFMA.FTZ R12, R12, R52.reuse, -R13 ;  /* 0x000000340c0c7223 */ /* 0x080fe2000001080d */
[----:B------:R-:W-:Y:S02]  /*6710*/  HADD2.F32 R54, -RZ, R119.H0_H0 ;  /* 0x20000077ff367230 */ /* 0x000fe40000004100 */
[----:B------:R-:W-:Y:S01]  /*6720*/  FFMA.FTZ R13, R43, R52, R120 ;  /* 0x000000342b0d7223 */ /* 0x000fe20000010078 */
[----:B------:R-:W-:-:S02]  /*6730*/  HADD2.F32 R15, -RZ, R40.H0_H0 ;  /* 0x20000028ff0f7230 */ /* 0x000fc40000004100 */
[----:B------:R-:W-:Y:S02]  /*6740*/  HADD2.F32 R40, -RZ, R40.H1_H1 ;  /* 0x30000028ff287230 */ /* 0x000fe40000004100 */
[-C--:B------:R-:W-:Y:S01]  /*6750*/  FMUL.FTZ R102, R41, R54.reuse ;  /* 0x0000003629667220 */ /* 0x080fe20000410000 */
[----:B------:R-:W-:Y:S02]  /*6760*/  HADD2.F32 R43, -RZ, R75.H0_H0 ;  /* 0x2000004bff2b7230 */ /* 0x000fe40000004100 */
[-C--:B------:R-:W-:Y:S01]  /*6770*/  FMUL.FTZ R75, R51, R53.reuse ;  /* 0x00000035334b7220 */ /* 0x080fe20000410000 */
[----:B------:R-:W-:Y:S02]  /*6780*/  HADD2.F32 R52, -RZ, R117.H1_H1 ;  /* 0x30000075ff347230 */ /* 0x000fe40000004100 */
[C---:B------:R-:W-:Y:S01]  /*6790*/  FMUL.FTZ R104, R40.reuse, R53 ;  /* 0x0000003528687220 */ /* 0x040fe20000410000 */
[----:B------:R-:W-:Y:S01]  /*67a0*/  FMUL.FTZ R54, R15, R54 ;  /* 0x000000360f367220 */ /* 0x000fe20000410000 */
[----:B------:R-:W-:Y:S01]  /*67b0*/  FFMA.FTZ R75, R40, R43, -R75 ;  /* 0x0000002b284b7223 */ /* 0x000fe2000001084b */
[----:B------:R-:W-:-:S02]  /*67c0*/  HADD2.F32 R119, -RZ, R119.H1_H1 ;  /* 0x30000077ff777230 */ /* 0x000fc40000004100 */
[-C--:B------:R-:W-:Y:S01]  /*67d0*/  FFMA.FTZ R102, R15, R52.reuse, -R102 ;  /* 0x000000340f667223 */ /* 0x080fe20000010866 */
[----:B------:R-:W-:Y:S02]  /*67e0*/  HADD2.F32 R40, -RZ, R50.H0_H0 ;  /* 0x20000032ff287230 */ /* 0x000fe40000004100 */
[----:B------:R-:W-:Y:S01]  /*67f0*/  FFMA.FTZ R53, R41, R52, R54 ;  /* 0x0000003429357223 */ /* 0x000fe20000010036 */
[----:B------:R-:W-:Y:S02]  /*6800*/  HADD2.F32 R15, -RZ, R49.H0_H0 ;  /* 0x20000031ff0f7230 */ /* 0x000fe40000004100 */
[----:B------:R-:W-:Y:S01]  /*6810*/  FFMA.FTZ R104, R51, R43, R104 ;  /* 0x0000002b33687223 */ /* 0x000fe20000010068 */
[----:B------:R-:W-:Y:S02]  /*6820*/  HADD2.F32 R41, -RZ, R118.H0_H0 ;  /* 0x20000076ff297230 */ /* 0x000fe40000004100 */
[----:B------:R-:W-:Y:S01]  /*6830*/  FMUL.FTZ R52, R40, R119 ;  /* 0x0000007728347220 */ /* 0x000fe20000410000 */
[----:B------:R-:W-:-:S02]  /*6840*/  HADD2.F32 R43, -RZ, R103.H0_H0 ;  /* 0x20000067ff2b7230 */ /* 0x000fc40000004100 */
[C---:B------:R-:W-:Y:S01]  /*6850*/  FMUL.FTZ R119, R15.reuse, R119 ;  /* 0x000000770f777220 */ /* 0x040fe20000410000 */
[----:B------:R-:W-:Y:S02]  /*6860*/  HADD2.F32 R50, -RZ, R50.H1_H1 ;  /* 0x30000032ff327230 */ /* 0x000fe40000004100 */
[-C--:B------:R-:W-:Y:S01]  /*6870*/  FFMA.FTZ R52, R15, R41.reuse, -R52 ;  /* 0x000000290f347223 */ /* 0x080fe20000010834 */
[----:B------:R-:W-:Y:S02]  /*6880*/  HADD2.F32 R49, -RZ, R49.H1_H1 ;  /* 0x30000031ff317230 */ /* 0x000fe40000004100 */
[----:B------:R-:W-:Y:S01]  /*6890*/  FFMA.FTZ R119, R40, R41, R119 ;  /* 0x0000002928777223 */ /* 0x000fe20000010077 */
[----:B------:R-:W-:Y:S02]  /*68a0*/  HADD2.F32 R40, -RZ, R42.H0_H0 ;  /* 0x2000002aff287230 */ /* 0x000fe40000004100 */
[----:B------:R-:W-:Y:S01]  /*68b0*/  FMUL.FTZ R54, R50, R43 ;  /* 0x0000002b32367220 */ /* 0x000fe20000410000 */
[----:B------:R-:W-:-:S02]  /*68c0*/  HADD2.F32 R73, -RZ, R73.H0_H0 ;  /* 0x20000049ff497230 */ /* 0x000fc40000004100 */
[----:B------:R-:W-:Y:S01]  /*68d0*/  FMUL.FTZ R43, R49, R43 ;  /* 0x0000002b312b7220 */ /* 0x000fe20000410000 */
[----:B------:R-:W-:Y:S01]  /*68e0*/  HADD2.F32 R41, -RZ, R48.H0_H0 ;  /* 0x20000030ff297230 */ /* 0x000fe20000004100 */
[----:B------:R-:W-:Y:S01]  /*68f0*/  F2FP.F16.F32.PACK_AB R55, R55, R12 ;  /* 0x0000000c3737723e */ /* 0x000fe200000000ff */
[----:B------:R-:W-:Y:S02]  /*6900*/  HADD2.F32 R15, -RZ, R14.H0_H0 ;  /* 0x2000000eff0f7230 */ /* 0x000fe40000004100 */
[-C--:B------:R-:W-:Y:S01]  /*6910*/  FFMA.FTZ R50, R50, R73.reuse, R43 ;  /* 0x0000004932327223 */ /* 0x080fe2000001002b */
[----:B------:R-:W-:Y:S02]  /*6920*/  HADD2.F32 R42, -RZ, R42.H1_H1 ;  /* 0x3000002aff2a7230 */ /* 0x000fe40000004100 */
[----:B------:R-:W-:Y:S01]  /*6930*/  FFMA.FTZ R49, R49, R73, -R54 ;  /* 0x0000004931317223 */ /* 0x000fe20000010836 */
[----:B------:R-:W-:Y:S01]  /*6940*/  HADD2.F32 R118, -RZ, R118.H1_H1 ;  /* 0x30000076ff767230 */ /* 0x000fe20000004100 */
[----:B------:R-:W-:Y:S01]  /*6950*/  F2FP.F16.F32.PACK_AB R53, R104, R53 ;  /* 0x000000356835723e */ /* 0x000fe200000000ff */
[----:B------:R-:W-:-:S02]  /*6960*/  HADD2.F32 R14, -RZ, R14.H1_H1 ;  /* 0x3000000eff0e7230 */ /* 0x000fc40000004100 */
[-C--:B------:R-:W-:Y:S01]  /*6970*/  FMUL.FTZ R51, R42, R41.reuse ;  /* 0x000000292a337220 */ /* 0x080fe20000410000 */
[----:B------:R-:W-:Y:S02]  /*6980*/  HADD2.F32 R117, -RZ, R117.H0_H0 ;  /* 0x20000075ff757230 */ /* 0x000fe40000004100 */
[-C--:B------:R-:W-:Y:S01]  /*6990*/  FMUL.FTZ R43, R15, R118.reuse ;  /* 0x000000760f2b7220 */ /* 0x080fe20000410000 */
[----:B------:R-:W-:Y:S02]  /*69a0*/  HADD2.F32 R11, -RZ, R11.H0_H0 ;  /* 0x2000000bff0b7230 */ /* 0x000fe40000004100 */
[----:B------:R-:W-:Y:S01]  /*69b0*/  FMUL.FTZ R41, R14, R41 ;  /* 0x000000290e297220 */ /* 0x000fe20000410000 */
[C---:B------:R-:W-:Y:S01]  /*69c0*/  FMUL.FTZ R48, R40.reuse, R118 ;  /* 0x0000007628307220 */ /* 0x040fe20000410000 */
[----:B------:R-:W-:Y:S01]  /*69d0*/  FFMA.FTZ R43, R40, R117, R43 ;  /* 0x00000075282b7223 */ /* 0x000fe2000001002b */
[----:B------:R-:W-:Y:S01]  /*69e0*/  F2FP.F16.F32.PACK_AB R12, R49, R52 ;  /* 0x00000034310c723e */ /* 0x000fe200000000ff */
[----:B------:R-:W-:Y:S01]  /*69f0*/  FFMA.FTZ R42, R42, R11, R41 ;  /* 0x0000000b2a2a7223 */ /* 0x000fe20000010029 */
[----:B------:R-:W-:Y:S01]  /*6a00*/  FFMA.FTZ R48, R15, R117, -R48 ;  /* 0x000000750f307223 */ /* 0x000fe20000010830 */
[----:B------:R-:W-:Y:S01]  /*6a10*/  FFMA.FTZ R51, R14, R11, -R51 ;  /* 0x0000000b0e337223 */ /* 0x000fe20000010833 */
[----:B------:R-:W-:Y:S01]  /*6a20*/  F2FP.F16.F32.PACK_AB R41, R74, R13 ;  /* 0x0000000d4a29723e */ /* 0x000fe200000000ff */
[----:B------:R-:W-:Y:S01]  /*6a30*/  IMAD.MOV.U32 R13, RZ, RZ, R55 ;  /* 0x000000ffff0d7224 */ /* 0x000fe200078e0037 */
[----:B------:R-:W-:Y:S01]  /*6a40*/  F2FP.F16.F32.PACK_AB R42, R42, R43 ;  /* 0x0000002b2a2a723e */ /* 0x000fe200000000ff */
[----:B------:R-:W-:Y:S01]  /*6a50*/  IMAD.MOV.U32 R43, RZ, RZ, R53 ;  /* 0x000000ffff2b7224 */ /* 0x000fe200078e0035 */
[----:B------:R-:W-:-:S02]  /*6a60*/  F2FP.F16.F32.PACK_AB R15, R75, R102 ;  /* 0x000000664b0f723e */ /* 0x000fc400000000ff */
[----:B------:R-:W-:Y:S02]  /*6a70*/  F2FP.F16.F32.PACK_AB R40, R50, R119 ;  /* 0x000000773228723e */ /* 0x000fe400000000ff */
[----:B------:R-:W-:-:S07]  /*6a80*/  F2FP.F16.F32.PACK_AB R14, R51, R48 ;  /* 0x00000030330e723e */ /* 0x000fce00000000ff */
.L_x_1757:
[----:B------:R-:W-:Y:S05]  /*6a90*/  BSYNC B2 ;  /* 0x0000000000027941 */ /* 0x000fea0003800000 */
.L_x_1756:
[----:B------:R-:W-:Y:S01]  /*6aa0*/  ISETP.GE.AND P4, PT, R72, R107, PT ;  /* 0x0000006b4800720c */ /* 0x000fe20003f86270 */
[----:B--2---:R2:W-:-:S12]  /*6ab0*/  ST.E.128 desc[UR54][R44.64], R12 ;  /* 0x0000000c2c007985 */ /* 0x0045d8000c101d36 */
[----:B------:R-:W-:-:S05]  /*6ac0*/  @!P4 IMAD.WIDE R46, R72, 0x2, R46 ;  /* 0x00000002482ec825 */ /* 0x000fca00078e022e */
[----:B---3--:R2:W-:Y:S02]  /*6ad0*/  @!P4 ST.E.128 desc[UR54][R46.64], R40 ;  /* 0x000000282e00c985 */ /* 0x0085e4000c101d36 */
.L_x_1755:
[----:B------:R-:W-:Y:S05]  /*6ae0*/  BSYNC B1 ;  /* 0x0000000000017941 */ /* 0x000fea0003800000 */
.L_x_1754:
[----:B------:R-:W-:-:S03]  /*6af0*/  UMOV UR4, 0xffffffff ;  /* 0xffffffff00047882 */ /* 0x000fc60000000000 */
[----:B------:R-:W-:Y:S05]  /*6b00*/  BRA.DIV UR4, `(.L_x_1758) ;  /* 0x0000021e046c7947 */ /* 0x000fea000b800000 */
[----:B0-2---:R0:W2:Y:S04]  /*6b10*/  SHFL.IDX PT, R47, R101, 0x2, 0x181f ;  /* 0x00581f00652f7f89 */ /* 0x0050a800000e0000 */
[----:B------:R0:W0:Y:S02]  /*6b20*/  SHFL.IDX PT, R46, R106, 0x2, 0x181f ;  /* 0x00581f006a2e7f89 */ /* 0x00002400000e0000 */
.L_x_2142:
[----:B------:R-:W-:Y:S01]  /*6b30*/  VIADD R11, R188, 0x40 ;  /* 0x00000040bc0b7836 */ /* 0x000fe20000000000 */
        /* <DEDUP_REMOVED lines=9> */
[----:B--2---:R-:W-:-:S02]  /*6bd0*/  LEA.HI.X R45, R76, R47, R88, 0x1, P4 ;  /* 0x0000002f4c2d7211 */ /* 0x004fc400020f0c58 */
        /* <DEDUP_REMOVED lines=9> */
[----:B------:R-:W-:-:S04]  /*6c70*/  IMAD R13, R19, 0x4000, R6 ;  /* 0x00004000130d7824 */ /* 0x000fc800078e0206 */
[----:B------:R-:W-:Y:S02]  /*6c80*/  IMAD R15, R19, 0x4000, R12 ;  /* 0x00004000130f7824 */ /* 0x000fe400078e020c */
[--C-:B------:R-:W-:Y:S02]  /*6c90*/  IMAD R13, R13, 0x2, R18.reuse ;  /* 0x000000020d0d7824 */ /* 0x100fe400078e0212 */
[----:B------:R-:W-:-:S04]  /*6ca0*/  IMAD R40, R15, 0x2, R18 ;  /* 0x000000020f287824 */ /* 0x000fc800078e0212 */
[----:B------:R-:W0:Y:S04]  /*6cb0*/  LDS.128 R12, [R13+0x18400] ;  /* 0x018400000d0c7984 */ /* 0x000e280000000c00 */
[----:B------:R-:W2:Y:S01]  /*6cc0*/  LDS.128 R40, [R40+0x18400] ;  /* 0x0184000028287984 */ /* 0x000ea20000000c00 */
[----:B------:R-:W-:Y:S05]  /*6cd0*/  @P3 BRA `(.L_x_1762) ;  /* 0x0000000400583947 */ /* 0x000fea0003800000 */
[----:B------:R-:W-:Y:S01]  /*6ce0*/  SHF.R.U32.HI R54, RZ, 0x10, R61 ;  /* 0x00000010ff367819 */ /* 0x000fe2000001163d */
[----:B--2---:R-:W-:Y:S01]  /*6cf0*/  IMAD.MOV.U32 R50, RZ, RZ, R42 ;  /* 0x000000ffff327224 */ /* 0x004fe200078e002a */
[----:B------:R-:W-:Y:S01]  /*6d00*/  MOV R49, R40 ;  /* 0x0000002800317202 */ /* 0x000fe20000000f00 */
[----:B0-----:R-:W-:Y:S01]  /*6d10*/  IMAD.MOV.U32 R40, RZ, RZ, R14 ;  /* 0x000000ffff287224 */ /* 0x001fe200078e000e */
[--C-:B------:R-:W-:Y:S01]  /*6d20*/  SHF.R.U32.HI R52, RZ, 0x10, R57.reuse ;  /* 0x00000010ff347819 */ /* 0x100fe20000011639 */
[----:B------:R-:W-:Y:S01]  /*6d30*/  HADD2.F32 R53, -RZ, R113.H0_H0 ;  /* 0x20000071ff357230 */ /* 0x000fe20000004100 */
        /* <DEDUP_REMOVED lines=9> */
[----:B------:R-:W-:Y:S01]  /*6dd0*/  HADD2.F32 R51, -RZ, R115.H0_H0 ;  /* 0x20000073ff337230 */ /* 0x000fe20000004100 */
        /* <DEDUP_REMOVED lines=10> */
[----:B------:R-:W-:-:S02]  /*6e80*/  HADD2.F32 R51, -RZ, R114.H0_H0 ;  /* 0x20000072ff337230 */ /* 0x000fc40000004100 */
[----:B------:R-:W-:Y:S02]  /*6e90*/  HADD2.F32 R14, -RZ, R43.H0_H0 ;  /* 0x2000002bff0e7230 */ /* 0x000fe40000004100 */
[----:B------:R-:W-:Y:S01]  /*6ea0*/  FFMA.FTZ R54, R41, R52, R54 ;  /* 0x0000003429367223 */ /* 0x000fe20000010036 */
[----:B------:R-:W-:Y:S02]  /*6eb0*/  HADD2.F32 R13, -RZ, R15.H0_H0 ;  /* 0x2000000fff0d7230 */ /* 0x000fe40000004100 */
[----:B------:R-:W-:Y:S02]  /*6ec0*/  HADD2.F32 R42, -RZ, R58.H0_H0 ;  /* 0x2000003aff2a7230 */ /* 0x000fe40000004100 */
[-C--:B------:R-:W-:Y:S01]  /*6ed0*/  FMUL.FTZ R58, R14, R51.reuse ;  /* 0x000000330e3a7220 */ /* 0x080fe20000410000 */
[----:B------:R-:W-:Y:S02]  /*6ee0*/  HADD2.F32 R41, -RZ, R116.H0_H0 ;  /* 0x20000074ff297230 */ /* 0x000fe40000004100 */
[----:B------:R-:W-:Y:S01]  /*6ef0*/  FMUL.FTZ R51, R13, R51 ;  /* 0x000000330d337220 */ /* 0x000fe20000410000 */
[----:B------:R-:W-:Y:S01]  /*6f00*/  HADD2.F32 R43, -RZ, R43.H1_H1 ;  /* 0x3000002bff2b7230 */ /* 0x000fe20000004100 */
[----:B------:R-:W-:Y:S01]  /*6f10*/  F2FP.F16.F32.PACK_AB R53, R54, R53 ;  /* 0x000000353635723e */ /* 0x000fe200000000ff */
[----:B------:R-:W-:-:S02]  /*6f20*/  HADD2.F32 R52, -RZ, R62.H0_H0 ;  /* 0x2000003eff347230 */ /* 0x000fc40000004100 */
[-C--:B------:R-:W-:Y:S01]  /*6f30*/  FFMA.FTZ R57, R14, R41.reuse, R51 ;  /* 0x000000290e397223 */ /* 0x080fe20000010033 */
[----:B------:R-:W-:Y:S02]  /*6f40*/  HADD2.F32 R15, -RZ, R15.H1_H1 ;  /* 0x3000000fff0f7230 */ /* 0x000fe40000004100 */
[----:B------:R-:W-:Y:S01]  /*6f50*/  FFMA.FTZ R58, R13, R41, -R58 ;  /* 0x000000290d3a7223 */ /* 0x000fe2000001083a */
[----:B------:R-:W-:Y:S02]  /*6f60*/  HADD2.F32 R113, -RZ, R113.H1_H1 ;  /* 0x30000071ff717230 */ /* 0x000fe40000004100 */
[-C--:B------:R-:W-:Y:S01]  /*6f70*/  FMUL.FTZ R60, R43, R52.reuse ;  /* 0x000000342b3c7220 */ /* 0x080fe20000410000 */
[----:B------:R-:W-:Y:S02]  /*6f80*/  HADD2.F32 R14, -RZ, R49.H0_H0 ;  /* 0x20000031ff0e7230 */ /* 0x000fe40000004100 */
[----:B------:R-:W-:Y:S01]  /*6f90*/  FMUL.FTZ R52, R15, R52 ;  /* 0x000000340f347220 */ /* 0x000fe20000410000 */
[----:B------:R-:W-:-:S02]  /*6fa0*/  HADD2.F32 R41, -RZ, R72.H0_H0 ;  /* 0x20000048ff297230 */ /* 0x000fc40000004100 */
[-C--:B------:R-:W-:Y:S01]  /*6fb0*/  FFMA.FTZ R59, R15, R42.reuse, -R60 ;  /* 0x0000002a0f3b7223 */ /* 0x080fe2000001083c */
[----:B------:R-:W-:Y:S02]  /*6fc0*/  HADD2.F32 R49, -RZ, R49.H1_H1 ;  /* 0x30000031ff317230 */ /* 0x000fe40000004100 */
[----:B------:R-:W-:Y:S01]  /*6fd0*/  FFMA.FTZ R60, R43, R42, R52 ;  /* 0x0000002a2b3c7223 */ /* 0x000fe20000010034 */
[----:B------:R-:W-:Y:S02]  /*6fe0*/  HADD2.F32 R115, -RZ, R115.H1_H1 ;  /* 0x30000073ff737230 */ /* 0x000fe40000004100 */
        /* <DEDUP_REMOVED lines=11> */
[----:B------:R-:W-:Y:S02]  /*70a0*/  HADD2.F32 R114, -RZ, R114.H1_H1 ;  /* 0x30000072ff727230 */ /* 0x000fe40000004100 */
        /* <DEDUP_REMOVED lines=8> */
[----:B------:R-:W-:Y:S02]  /*7130*/  HADD2.F32 R116, -RZ, R116.H1_H1 ;  /* 0x30000074ff747230 */ /* 0x000fe40000004100 */
        /* <DEDUP_REMOVED lines=13> */
[----:B------:R-:W-:Y:S01]  /*7210*/  F2FP.F16.F32.PACK_AB R42, R41, R114 ;  /* 0x00000072292a723e */ /* 0x000fe200000000ff */
[----:B------:R-:W-:Y:S01]  /*7220*/  IMAD.MOV.U32 R41, RZ, RZ, R53 ;  /* 0x000000ffff297224 */ /* 0x000fe200078e0035 */
[----:B------:R-:W-:-:S07]  /*7230*/  F2FP.F16.F32.PACK_AB R15, R59, R58 ;  /* 0x0000003a3b0f723e */ /* 0x000fce00000000ff */
.L_x_1762:
[----:B------:R-:W-:Y:S05]  /*7240*/  BSYNC B2 ;  /* 0x0000000000027941 */ /* 0x000fea0003800000 */
.L_x_1761:
[----:B------:R-:W-:Y:S01]  /*7250*/  ISETP.GE.AND P4, PT, R11, R107, PT ;  /* 0x0000006b0b00720c */ /* 0x000fe20003f86270 */
[----:B0-----:R0:W-:-:S12]  /*7260*/  ST.E.128 desc[UR54][R44.64], R12 ;  /* 0x0000000c2c007985 */ /* 0x0011d8000c101d36 */
[----:B------:R-:W-:-:S05]  /*7270*/  @!P4 IMAD.WIDE R46, R11, 0x2, R46 ;  /* 0x000000020b2ec825 */ /* 0x000fca00078e022e */
[----:B--2---:R0:W-:Y:S02]  /*7280*/  @!P4 ST.E.128 desc[UR54][R46.64], R40 ;  /* 0x000000282e00c985 */ /* 0x0041e4000c101d36 */
.L_x_1760:
[----:B------:R-:W-:Y:S05]  /*7290*/  BSYNC B1 ;  /* 0x0000000000017941 */ /* 0x000fea0003800000 */
.L_x_1759:
[----:B------:R-:W-:-:S03]  /*72a0*/  UMOV UR4, 0xffffffff ;  /* 0xffffffff00047882 */ /* 0x000fc60000000000 */
[----:B------:R-:W-:Y:S05]  /*72b0*/  BRA.DIV UR4, `(.L_x_1763) ;  /* 0x0000021604cc7947 */ /* 0x000fea000b800000 */
[----:B0---4-:R-:W0:Y:S04]  /*72c0*/  SHFL.IDX PT, R101, R101, 0x3, 0x181f ;  /* 0x00781f0065657f89 */ /* 0x011e2800000e0000 */
[----:B------:R-:W4:Y:S02]  /*72d0*/  SHFL.IDX PT, R106, R106, 0x3, 0x181f ;  /* 0x00781f006a6a7f89 */ /* 0x000f2400000e0000 */
.L_x_2146:
[----:B------:R-:W-:-:S04]  /*72e0*/  IADD3 R11, R188, 0x60, RZ ;  /* 0x00000060bc0b7810 */ /* 0x000fc80007ffe0ff */
[----:B------:R-:W-:-:S13]  /*72f0*/  ISETP.GE.OR P4, PT, R11, R95, P1 ;  /* 0x0000005f0b00720c */ /* 0x000fda0000f86670 */
[----:B------:R-:W-:Y:S05]  /*7300*/  @P4 BRA `(.L_x_1736) ;  /* 0x0000000c00704947 */ /* 0x000fea0003800000 */
[----:B------:R-:W-:Y:S01]  /*7310*/  SEL R109, R36, R109, !P0 ;  /* 0x0000006d246d7207 */ /* 0x000fe20004000000 */
[----:B------:R-:W-:Y:S01]  /*7320*/  BSSY B1, `(.L_x_1764) ;  /* 0x000006a000017945 */ /* 0x000fe20003800000 */
[----:B---3--:R-:W-:Y:S02]  /*7330*/  SHF.R.U32.HI R13, RZ, 0x3, R201 ;  /* 0x00000003ff0d7819 */ /* 0x008fe400000116c9 */
[----:B------:R-:W-:Y:S02]  /*7340*/  SHF.R.S32.HI R12, RZ, 0x1f, R109 ;  /* 0x0000001fff0c7819 */ /* 0x000fe4000001146d */
[----:B----4-:R-:W-:Y:S02]  /*7350*/  LEA R44, P4, R76, R106, 0x1 ;  /* 0x0000006a4c2c7211 */ /* 0x010fe400078808ff */
[----:B------:R-:W-:Y:S02]  /*7360*/  LEA.HI R12, R12, R109, RZ, 0x4 ;  /* 0x0000006d0c0c7211 */ /* 0x000fe400078f20ff */
[----:B0-----:R-:W-:-:S02]  /*7370*/  LEA.HI.X R45, R76, R101, R88, 0x1, P4 ;  /* 0x000000654c2d7211 */ /* 0x001fc400020f0c58 */
        /* <DEDUP_REMOVED lines=11> */
[----:B------:R-:W-:-:S03]  /*7430*/  IMAD R11, R11, 0x2, R18 ;  /* 0x000000020b0b7824 */ /* 0x000fc600078e0212 */
[----:B------:R-:W-:Y:S02]  /*7440*/  LEA R40, R13, R18, 0x1 ;  /* 0x000000120d287211 */ /* 0x000fe400078e08ff */
[----:B------:R0:W3:Y:S04]  /*7450*/  LDS.128 R12, [R11+0x18400] ;  /* 0x018400000b0c7984 */ /* 0x0000e80000000c00 */
[----:B------:R-:W4:Y:S01]  /*7460*/  LDS.128 R40, [R40+0x18400] ;  /* 0x0184000028287984 */ /* 0x000f220000000c00 */
[----:B------:R-:W-:Y:S05]  /*7470*/  @P3 BRA `(.L_x_1765) ;  /* 0x0000000400503947 */ /* 0x000fea0003800000 */
[----:B------:R-:W-:Y:S01]  /*7480*/  SHF.R.U32.HI R52, RZ, 0x10, R69 ;  /* 0x00000010ff347819 */ /* 0x000fe20000011645 */
[----:B--2-4-:R-:W-:Y:S01]  /*7490*/  IMAD.MOV.U32 R47, RZ, RZ, R42 ;  /* 0x000000ffff2f7224 */ /* 0x014fe200078e002a */
[----:B------:R-:W-:Y:S01]  /*74a0*/  SHF.R.U32.HI R50, RZ, 0x10, R65 ;  /* 0x00000010ff327819 */ /* 0x000fe20000011641 */
[--C-:B------:R-:W-:Y:S01]  /*74b0*/  HADD2.F32 R42, -RZ, R41.reuse.H0_H0 ;  /* 0x20000029ff2a7230 */ /* 0x100fe20000004100 */
[--C-:B------:R-:W-:Y:S01]  /*74c0*/  SHF.R.U64 R53, R70, 0x10, R71.reuse ;  /* 0x0000001046357819 */ /* 0x100fe20000001247 */
[----:B------:R-:W-:Y:S01]  /*74d0*/  HADD2.F32 R41, -RZ, R41.H1_H1 ;  /* 0x30000029ff297230 */ /* 0x000fe20000004100 */
[----:B------:R-:W-:Y:S01]  /*74e0*/  SHF.R.U32.HI R70, RZ, 0x10, R71 ;  /* 0x00000010ff467819 */ /* 0x000fe20000011647 */
[--C-:B0--3--:R-:W-:Y:S01]  /*74f0*/  HADD2.F32 R11, -RZ, R13.reuse.H0_H0 ;  /* 0x2000000dff0b7230 */ /* 0x109fe20000004100 */
        /* <DEDUP_REMOVED lines=8> */
[----:B------:R-:W-:Y:S01]  /*7580*/  FMUL.FTZ R52, R13, R52 ;  /* 0x000000340d347220 */ /* 0x000fe20000410000 */
[----:B------:R-:W-:Y:S02]  /*7590*/  HADD2.F32 R48, -RZ, R111.H0_H0 ;  /* 0x2000006fff307230 */ /* 0x000fe40000004100 */
[-C--:B------:R-:W-:Y:S01]  /*75a0*/  FMUL.FTZ R54, R42, R49.reuse ;  /* 0x000000312a367220 */ /* 0x080fe20000410000 */
[----:B------:R-:W-:Y:S01]  /*75b0*/  FMUL.FTZ R49, R11, R49 ;  /* 0x000000310b317220 */ /* 0x000fe20000410000 */
        /* <DEDUP_REMOVED lines=13> */
[-C--:B------:R-:W-:Y:S01]  /*7690*/  FFMA.FTZ R58, R11, R42.reuse, -R58 ;  /* 0x0000002a0b3a7223 */ /* 0x080fe2000001083a */
[----:B------:R-:W-:Y:S02]  /*76a0*/  HADD2.F32 R15, -RZ, R15.H1_H1 ;  /* 0x3000000fff0f7230 */ /* 0x000fe40000004100 */
[----:B------:R-:W-:Y:S01]  /*76b0*/  FFMA.FTZ R50, R13, R42, R50 ;  /* 0x0000002a0d327223 */ /* 0x000fe20000010032 */
        /* <DEDUP_REMOVED lines=9> */
[-C--:B------:R-:W-:Y:S01]  /*7750*/  FMUL.FTZ R48, R13, R108.reuse ;  /* 0x0000006c0d307220 */ /* 0x080fe20000410000 */
        /* <DEDUP_REMOVED lines=15> */
[----:B------:R-:W-:Y:S02]  /*7850*/  HADD2.F32 R15, -RZ, R53.H0_H0 ;  /* 0x20000035ff0f7230 */ /* 0x000fe40000004100 */
[-C--:B------:R-:W-:Y:S01]  /*7860*/  FMUL.FTZ R53, R11, R110.reuse ;  /* 0x0000006e0b357220 */ /* 0x080fe20000410000 */
[----:B------:R-:W-:Y:S02]  /*7870*/  HADD2.F32 R47, -RZ, R47.H1_H1 ;  /* 0x3000002fff2f7230 */ /* 0x000fe40000004100 */
[----:B------:R-:W-:Y:S01]  /*7880*/  FMUL.FTZ R40, R12, R110 ;  /* 0x0000006e0c287220 */ /* 0x000fe20000410000 */
[----:B------:R-:W-:Y:S01]  /*7890*/  HADD2.F32 R14, -RZ, R14.H1_H1 ;  /* 0x3000000eff0e7230 */ /* 0x000fe20000004100 */
[----:B------:R-:W-:Y:S01]  /*78a0*/  F2FP.F16.F32.PACK_AB R50, R59, R50 ;  /* 0x000000323b32723e */ /* 0x000fe200000000ff */
[----:B------:R-:W-:Y:S02]  /*78b0*/  HADD2.F32 R112, -RZ, R112.H1_H1 ;  /* 0x30000070ff707230 */ /* 0x000fe40000004100 */
[----:B------:R-:W-:Y:S01]  /*78c0*/  FMUL.FTZ R55, R47, R15 ;  /* 0x0000000f2f377220 */ /* 0x000fe20000410000 */
[----:B------:R-:W-:-:S02]  /*78d0*/  HADD2.F32 R13, -RZ, R61.H0_H0 ;  /* 0x2000003dff0d7230 */ /* 0x000fc40000004100 */
[----:B------:R-:W-:Y:S01]  /*78e0*/  FMUL.FTZ R42, R14, R15 ;  /* 0x0000000f0e2a7220 */ /* 0x000fe20000410000 */
[----:B------:R-:W-:Y:S01]  /*78f0*/  F2FP.F16.F32.PACK_AB R15, R57, R58 ;  /* 0x0000003a390f723e */ /* 0x000fe200000000ff */
[-C--:B------:R-:W-:Y:S01]  /*7900*/  FFMA.FTZ R53, R12, R112.reuse, R53 ;  /* 0x000000700c357223 */ /* 0x080fe20000010035 */
[----:B------:R-:W-:Y:S01]  /*7910*/  FFMA.FTZ R40, R11, R112, -R40 ;  /* 0x000000700b287223 */ /* 0x000fe20000010828 */
[-C--:B------:R-:W-:Y:S01]  /*7920*/  FFMA.FTZ R55, R14, R13.reuse, -R55 ;  /* 0x0000000d0e377223 */ /* 0x080fe20000010837 */
[----:B------:R-:W-:Y:S01]  /*7930*/  F2FP.F16.F32.PACK_AB R12, R43, R48 ;  /* 0x000000302b0c723e */ /* 0x000fe200000000ff */
[----:B------:R-:W-:Y:S01]  /*7940*/  FFMA.FTZ R42, R47, R13, R42 ;  /* 0x0000000d2f2a7223 */ /* 0x000fe2000001002a */
[----:B------:R-:W-:Y:S01]  /*7950*/  F2FP.F16.F32.PACK_AB R48, R41, R108 ;  /* 0x0000006c2930723e */ /* 0x000fe200000000ff */
[----:B------:R-:W-:Y:S01]  /*7960*/  IMAD.MOV.U32 R41, RZ, RZ, R49 ;  /* 0x000000ffff297224 */ /* 0x000fe200078e0031 */
[----:B------:R-:W-:Y:S01]  /*7970*/  F2FP.F16.F32.PACK_AB R14, R55, R40 ;  /* 0x00000028370e723e */ /* 0x000fe200000000ff */
[----:B------:R-:W-:Y:S01]  /*7980*/  IMAD.MOV.U32 R43, RZ, RZ, R50 ;  /* 0x000000ffff2b7224 */ /* 0x000fe200078e0032 */
[----:B------:R-:W-:Y:S01]  /*7990*/  F2FP.F16.F32.PACK_AB R13, R51, R54 ;  /* 0x00000036330d723e */ /* 0x000fe200000000ff */
[----:B------:R-:W-:Y:S01]  /*79a0*/  IMAD.MOV.U32 R40, RZ, RZ, R48 ;  /* 0x000000ffff287224 */ /* 0x000fe200078e0030 */
[----:B------:R-:W-:-:S07]  /*79b0*/  F2FP.F16.F32.PACK_AB R42, R42, R53 ;  /* 0x000000352a2a723e */ /* 0x000fce00000000ff */
.L_x_1765:
[----:B------:R-:W-:Y:S05]  /*79c0*/  BSYNC B1 ;  /* 0x0000000000017941 */ /* 0x000fea0003800000 */
.L_x_1764:
[----:B---3--:R3:W-:Y:S01]  /*79d0*/  ST.E.128 desc[UR54][R44.64], R12 ;  /* 0x0000000c2c007985 */ /* 0x0087e2000c101d36 */
[----:B------:R-:W-:Y:S01]  /*79e0*/  ISETP.GE.AND P3, PT, R46, R107, PT ;  /* 0x0000006b2e00720c */ /* 0x000fe20003f66270 */
[----:B------:R-:W-:-:S12]  /*79f0*/  IMAD.MOV.U32 R107, RZ, RZ, R101 ;  /* 0x000000ffff6b7224 */ /* 0x000fd800078e0065 */
[----:B------:R-:W-:Y:S05]  /*7a00*/  @P3 BRA `(.L_x_1736) ;  /* 0x0000000400b03947 */ /* 0x000fea0003800000 */
[----:B--2---:R-:W-:-:S05]  /*7a10*/  IMAD.WIDE R46, R46, 0x2, R106 ;  /* 0x000000022e2e7825 */ /* 0x004fca00078e026a */
[----:B----4-:R2:W-:Y:S01]  /*7a20*/  ST.E.128 desc[UR54][R46.64], R40 ;  /* 0x000000282e007985 */ /* 0x0105e2000c101d36 */
[----:B------:R-:W-:Y:S05]  /*7a30*/  BRA `(.L_x_1736) ;  /* 0x0000000400a47947 */ /* 0x000fea0003800000 */
.L_x_1695:
[----:B------:R-:W-:-:S06]  /*7a40*/  UISETP.NE.AND UP0, UPT, UR39, 0x3, UPT ;  /* 0x000000032700788c */ /* 0x000fcc000bf05270 */
[----:B------:R-:W-:-:S13]  /*7a50*/  PLOP3.LUT P5, PT, PT, PT, UP0, 0x80, 0x0 ;  /* 0x000000000000781c */ /* 0x000fda0003faf008 */
[----:B------:R-:W-:Y:S05]  /*7a60*/  @!P5 BRA `(.L_x_1766) ;  /* 0x000000000004d947 */ /* 0x000fea0003800000 */
[----:B------:R-:W-:Y:S01]  /*7a70*/  BPT.TRAP 0x1 ;  /* 0x000000040000795c */ /* 0x000fe20000300000 */
.L_x_1766:
[----:B------:R-:W-:Y:S01]  /*7a80*/  LEA R89, R19, R18, 0x3 ;  /* 0x0000001213597211 */ /* 0x000fe200078e18ff */
[----:B------:R-:W-:Y:S01]  /*7a90*/  BSSY B1, `(.L_x_1767) ;  /* 0x0000005000017945 */ /* 0x000fe20003800000 */
[----:B------:R-:W-:Y:S02]  /*7aa0*/  SHF.L.U32 R100, R197, 0x1f, RZ ;  /* 0x0000001fc5647819 */ /* 0x000fe400000006ff */
[----:B------:R-:W-:Y:S02]  /*7ab0*/  SHF.R.S32.HI R97, RZ, 0x1f, R98 ;  /* 0x0000001fff617819 */ /* 0x000fe40000011462 */
[----:B------:R-:W0:Y:S02]  /*7ac0*/  SYNCS.PHASECHK.TRANS64.TRYWAIT P3, [R89+URZ+0x28890], R100 ;  /* 0x02889064590075a7 */ /* 0x000e24000806017f */
[----:B0-----:R-:W-:Y:S05]  /*7ad0*/  @!P3 BRA `(.L_x_1768) ;  /* 0x000002100010b947 */ /* 0x001fea0003800000 */
.L_x_2147:
[----:B------:R-:W-:Y:S05]  /*7ae0*/  BSYNC B1 ;  /* 0x0000000000017941 */ /* 0x000fea0003800000 */
.L_x_1767:
        /* <DEDUP_REMOVED lines=8> */
[----:B------:R-:W-:Y:S02]  /*7b70*/  IMAD R14, R96, UR4, RZ ;  /* 0x00000004600e7c24 */ /* 0x000fe4000f8e02ff */
[----:B------:R-:W-:Y:S01]  /*7b80*/  IMAD.IADD R13, R13, 0x1, R11 ;  /* 0x000000010d0d7824 */ /* 0x000fe200078e020b */
        /* <DEDUP_REMOVED lines=15> */
.L_x_2151:
        /* <DEDUP_REMOVED lines=13> */
.L_x_1771:
[----:B------:R-:W-:Y:S05]  /*7d50*/  BSYNC B1 ;  /* 0x0000000000017941 */ /* 0x000fea0003800000 */
.L_x_1770:
[----:B------:R-:W-:-:S03]  /*7d60*/  UMOV UR4, 0xffffffff ;  /* 0xffffffff00047882 */ /* 0x000fc60000000000 */
[----:B------:R-:W-:Y:S05]  /*7d70*/  BRA.DIV UR4, `(.L_x_1772) ;  /* 0x0000020e04c47947 */ /* 0x000fea000b800000 */
[----:B--2-4-:R2:W4:Y:S04]  /*7d80*/  SHFL.IDX PT, R41, R45, 0x1, 0x181f ;  /* 0x00381f002d297f89 */ /* 0x01452800000e0000 */
[----:B---3--:R2:W3:Y:S02]  /*7d90*/  SHFL.IDX PT, R14, R44, 0x1, 0x181f ;  /* 0x00381f002c0e7f89 */ /* 0x0084e400000e0000 */
.L_x_2155:
        /* <DEDUP_REMOVED lines=14> */
.L_x_1774:
[----:B------:R-:W-:Y:S05]  /*7e80*/  BSYNC B1 ;  /* 0x0000000000017941 */ /* 0x000fea0003800000 */
.L_x_1773:
[----:B------:R-:W-:-:S03]  /*7e90*/  UMOV UR4, 0xffffffff ;  /* 0xffffffff00047882 */ /* 0x000fc60000000000 */
[----:B------:R-:W-:Y:S05]  /*7ea0*/  BRA.DIV UR4, `(.L_x_1775) ;  /* 0x0000020e04c07947 */ /* 0x000fea000b800000 */
[----:B---34-:R3:W4:Y:S04]  /*7eb0*/  SHFL.IDX PT, R41, R45, 0x2, 0x181f ;  /* 0x00581f002d297f89 */ /* 0x01872800000e0000 */
[----:B------:R3:W0:Y:S02]  /*7ec0*/  SHFL.IDX PT, R14, R44, 0x2, 0x181f ;  /* 0x00581f002c0e7f89 */ /* 0x00062400000e0000 */
.L_x_2159:
        /* <DEDUP_REMOVED lines=14> */
.L_x_1777:
[----:B------:R-:W-:Y:S05]  /*7fb0*/  BSYNC B1 ;  /* 0x0000000000017941 */ /* 0x000fea0003800000 */
.L_x_1776:
[----:B------:R-:W-:-:S03]  /*7fc0*/  UMOV UR4, 0xffffffff ;  /* 0xffffffff00047882 */ /* 0x000fc60000000000 */
[----:B------:R-:W-:Y:S05]  /*7fd0*/  BRA.DIV UR4, `(.L_x_1778) ;  /* 0x0000020e04bc7947 */ /* 0x000fea000b800000 */
[----:B0---4-:R0:W4:Y:S04]  /*7fe0*/  SHFL.IDX PT, R41, R45, 0x3, 0x181f ;  /* 0x00781f002d297f89 */ /* 0x01112800000e0000 */
[----:B------:R0:W0:Y:S02]  /*7ff0*/  SHFL.IDX PT, R14, R44, 0x3, 0x181f ;  /* 0x00781f002c0e7f89 */ /* 0x00002400000e0000 */
.L_x_2163:
        /* <DEDUP_REMOVED lines=13> */
.L_x_1736:
[----:B------:R-:W-:Y:S05]  /*80d0*/  BSYNC B0 ;  /* 0x0000000000007941 */ /* 0x000fea0003800000 */
.L_x_1694:
[----:B0-----:R-:W0:Y:S01]  /*80e0*/  S2R R11, SR_TID.X ;  /* 0x00000000000b7919 */ /* 0x001e220000002100 */
[----:B------:R-:W-:Y:S01]  /*80f0*/  @!PT LDS RZ, [RZ] ;  /* 0x00000000fffff984 */ /* 0x000fe20000000800 */
[----:B------:R-:W-:Y:S01]  /*8100*/  @!PT LDS RZ, [RZ] ;  /* 0x00000000fffff984 */ /* 0x000fe20000000800 */
[----:B------:R-:W-:Y:S01]  /*8110*/  @!PT LDS RZ, [RZ] ;  /* 0x00000000fffff984 */ /* 0x000fe20000000800 */
[----:B------:R-:W-:Y:S01]  /*8120*/  @!PT LDS RZ, [RZ] ;  /* 0x00000000fffff984 */ /* 0x000fe20000000800 */
[----:B------:R5:W-:Y:S06]  /*8130*/  MEMBAR.ALL.CTA ;  /* 0x0000000000007992 */ /* 0x000bec0000008000 */
[----:B-----5:R-:W5:Y:S01]  /*8140*/  FENCE.VIEW.ASYNC.S ;  /* 0x00000000000073c6 */ /* 0x020f620000000000 */
[----:B------:R-:W-:Y:S05]  /*8150*/  WARPSYNC.ALL ;  /* 0x0000000000007948 */ /* 0x000fea0003800000 */
[----:B------:R-:W-:Y:S01]  /*8160*/  BSSY B0, `(.L_x_1779) ;  /* 0x0000009000007945 */ /* 0x000fe20003800000 */
[----:B0-----:R-:W-:Y:S01]  /*8170*/  LOP3.LUT R11, R11, 0x7f, RZ, 0xc0, !PT ;  /* 0x0000007f0b0b7812 */ /* 0x001fe200078ec0ff */
[----:B-----5:R0:W-:Y:S03]  /*8180*/  BAR.SYNC.DEFER_BLOCKING R92, 0x80 ;  /* 0x0002005c0000751d */ /* 0x0201e60000010000 */
[----:B------:R-:W-:-:S13]  /*8190*/  ISETP.NE.AND P3, PT, R11, RZ, PT ;  /* 0x000000ff0b00720c */ /* 0x000fda0003f65270 */
[----:B------:R-:W-:-:S05]  /*81a0*/  @!P3 VIADD R11, R89, 0x288a0 ;  /* 0x000288a0590bb836 */ /* 0x000fca0000000000 */
[----:B------:R-:W-:-:S04]  /*81b0*/  @!P3 PRMT R11, RZ, 0x654, R11 ;  /* 0x00000654ff0bb816 */ /* 0x000fc8000000000b */
[----:B------:R0:W-:Y:S01]  /*81c0*/  @!P3 SYNCS.ARRIVE.TRANS64.RED.A1T0 RZ, [R11+URZ], RZ ;  /* 0x000000ff0bffb9a7 */ /* 0x0001e2000810043f */
[----:B------:R-:W-:Y:S05]  /*81d0*/  @!P5 BRA `(.L_x_1780) ;  /* 0x000000000004d947 */ /* 0x000fea0003800000 */
[----:B------:R-:W-:Y:S01]  /*81e0*/  BPT.TRAP 0x1 ;  /* 0x000000040000795c */ /* 0x000fe20000300000 */
.L_x_1780:
[----:B------:R-:W-:Y:S05]  /*81f0*/  BSYNC B0 ;  /* 0x0000000000007941 */ /* 0x000fea0003800000 */
.L_x_1779:
[----:B------:R-:W5:Y:S01]  /*8200*/  SYNCS.PHASECHK.TRANS64.TRYWAIT P4, [R89+URZ+0x288b0], R100 ;  /* 0x0288b064590075a7 */ /* 0x000f62000808017f */
[----:B------:R-:W-:Y:S01]  /*8210*/  ULDC UR40, c[0x0][0x2f4] ;  /* 0x0000bd0000287ab9 */ /* 0x000fe20000000800 */
[----:B------:R-:W-:Y:S04]  /*8220*/  BSSY B0, `(.L_x_1781) ;  /* 0x0000002000007945 */ /* 0x000fe80003800000 */
[----:B-----5:R-:W-:Y:S05]  /*8230*/  @!P4 BRA `(.L_x_1782) ;  /* 0x0000020c006cc947 */ /* 0x020fea0003800000 */
.L_x_2164:
[----:B------:R-:W-:Y:S05]  /*8240*/  BSYNC B0 ;  /* 0x0000000000007941 */ /* 0x000fea0003800000 */
.L_x_1781:
[----:B------:R-:W-:Y:S01]  /*8250*/  ULDC.64 UR4, c[0x0][0x328] ;  /* 0x0000ca0000047ab9 */ /* 0x000fe20000000a00 */
[----:B------:R-:W-:Y:S01]  /*8260*/  ULDC.64 UR6, c[0x0][0x318] ;  /* 0x0000c60000067ab9 */ /* 0x000fe20000000a00 */
[----:B------:R-:W-:Y:S01]  /*8270*/  IMAD R97, R97, UR4, RZ ;  /* 0x0000000461617c24 */ /* 0x000fe2000f8e02ff */
[----:B------:R-:W-:Y:S01]  /*8280*/  BSSY B0, `(.L_x_1783) ;  /* 0x000001d000007945 */ /* 0x000fe20003800000 */
[----:B---34-:R-:W-:-:S04]  /*8290*/  IMAD.WIDE.U32 R12, R98, UR4, RZ ;  /* 0x00000004620c7c25 */ /* 0x018fc8000f8e00ff */
[----:B------:R-:W-:Y:S01]  /*82a0*/  IMAD R97, R98, UR5, R97 ;  /* 0x0000000562617c24 */ /* 0x000fe2000f8e0261 */
[----:B------:R-:W-:Y:S01]  /*82b0*/  ULDC.64 UR4, c[0x0][0x338] ;  /* 0x0000ce0000047ab9 */ /* 0x000fe20000000a00 */
[----:B------:R-:W-:Y:S02]  /*82c0*/  IMAD.IADD R95, R95, 0x1, -R188 ;  /* 0x000000015f5f7824 */ /* 0x000fe400078e0abc */
[----:B------:R-:W-:Y:S02]  /*82d0*/  IMAD R96, R96, UR4, RZ ;  /* 0x0000000460607c24 */ /* 0x000fe4000f8e02ff */
[----:B------:R-:W-:Y:S02]  /*82e0*/  IMAD.IADD R13, R13, 0x1, R97 ;  /* 0x000000010d0d7824 */ /* 0x000fe400078e0261 */
[C---:B0-----:R-:W-:Y:S02]  /*82f0*/  IMAD R11, R99.reuse, UR5, R96 ;  /* 0x00000005630b7c24 */ /* 0x041fe4000f8e0260 */
[----:B------:R-:W-:Y:S01]  /*8300*/  IMAD.WIDE.U32 R12, R99, UR4, R12 ;  /* 0x00000004630c7c25 */ /* 0x000fe2000f8e000c */
[----:B------:R-:W-:-:S04]  /*8310*/  ULDC.64 UR4, c[0x0][0x330] ;  /* 0x0000cc0000047ab9 */ /* 0x000fc80000000a00 */
[----:B------:R-:W-:-:S03]  /*8320*/  IADD3 R13, R13, R11, RZ ;  /* 0x0000000b0d0d7210 */ /* 0x000fc60007ffe0ff */
[----:B------:R-:W-:-:S04]  /*8330*/  IMAD.WIDE.U32 R12, R195, UR4, R12 ;  /* 0x00000004c30c7c25 */ /* 0x000fc8000f8e000c */
[----:B------:R-:W-:Y:S01]  /*8340*/  IMAD R11, R195, UR5, R13 ;  /* 0x00000005c30b7c24 */ /* 0x000fe2000f8e020d */
[----:B-12---:R-:W-:-:S04]  /*8350*/  LEA R44, P4, R12, UR6, 0x1 ;  /* 0x000000060c2c7c11 */ /* 0x006fc8000f8808ff */
        /* <DEDUP_REMOVED lines=15> */
.L_x_1784:
[----:B------:R-:W-:Y:S05]  /*8450*/  BSYNC B0 ;  /* 0x0000000000007941 */ /* 0x000fea0003800000 */
.L_x_1783:
        /* <DEDUP_REMOVED lines=15> */
.L_x_1786:
[----:B------:R-:W-:Y:S05]  /*8550*/  BSYNC B0 ;  /* 0x0000000000007941 */ /* 0x000fea0003800000 */
.L_x_1785:
        /* <DEDUP_REMOVED lines=15> */
.L_x_1788:
[----:B------:R-:W-:Y:S05]  /*8650*/  BSYNC B0 ;  /* 0x0000000000007941 */ /* 0x000fea0003800000 */
.L_x_1787:
        /* <DEDUP_REMOVED lines=15> */
.L_x_1790:
[----:B------:R-:W-:Y:S05]  /*8750*/  BSYNC B0 ;  /* 0x0000000000007941 */ /* 0x000fea0003800000 */
.L_x_1789:
        /* <DEDUP_REMOVED lines=13> */
[----:B0-----:R-:W-:Y:S02]  /*8830*/  SEL R12, RZ, 0x1, P3 ;  /* 0x00000001ff0c7807 */ /* 0x001fe40001800000 */
[----:B------:R-:W-:Y:S02]  /*8840*/  SEL R19, R19, RZ, P3 ;  /* 0x000000ff13137207 */ /* 0x000fe40001800000 */
[----:B------:R-:W-:Y:S01]  /*8850*/  LOP3.LUT R197, R197, R12, RZ, 0x3c, !PT ;  /* 0x0000000cc5c57212 */ /* 0x000fe200078e3cff */
[----:B------:R-:W-:Y:S06]  /*8860*/  @P4 BRA `(.L_x_1791) ;  /* 0xffffff9c00c44947 */ /* 0x000fec000383ffff */
[----:B---3--:R-:W0:Y:S01]  /*8870*/  S2R R11, SR_TID.X ;  /* 0x00000000000b7919 */ /* 0x008e220000002100 */
[----:B------:R-:W-:Y:S02]  /*8880*/  PLOP3.LUT P0, PT, PT, PT, PT, 0x8, 0x0 ;  /* 0x000000000000781c */ /* 0x000fe40003f0e170 */
[----:B0-----:R-:W-:-:S04]  /*8890*/  SHF.R.U32.HI R11, RZ, 0x7, R11 ;  /* 0x00000007ff0b7819 */ /* 0x001fc8000001160b */
[----:B------:R-:W-:-:S13]  /*88a0*/  ISETP.NE.AND P4, PT, R11, 0x1, PT ;  /* 0x000000010b00780c */ /* 0x000fda0003f85270 */
[----:B------:R-:W-:Y:S06]  /*88b0*/  @!P4 BAR.ARV 0x9, 0x100 ;  /* 0x024400000000cb1d */ /* 0x000fec0000002000 */
.L_x_1689:
[----:B------:R-:W0:Y:S01]  /*88c0*/  LDC R0, c[0x0][0x448] ;  /* 0x00011200ff007b82 */ /* 0x000e220000000800 */
[----:B------:R-:W-:-:S07]  /*88d0*/  IADD3 R5, R196, 0x1, -R194 ;  /* 0x00000001c4057810 */ /* 0x000fce0007ffe8c2 */
[----:B------:R-:W3:Y:S01]  /*88e0*/  LDC.64 R6, c[0x0][0x9e0] ;  /* 0x00027800ff067b82 */ /* 0x000ee20000000a00 */
[----:B0-----:R-:W-:Y:S01]  /*88f0*/  ISETP.NE.AND P1, PT, R0, 0x1, PT ;  /* 0x000000010000780c */ /* 0x001fe20003f25270 */
[----:B------:R-:W-:Y:S01]  /*8900*/  VIADD R0, R198, 0x7f ;  /* 0x0000007fc6007836 */ /* 0x000fe20000000000 */
[----:B---3--:R-:W-:-:S11]  /*8910*/  ISETP.GE.AND P2, PT, R7, 0x1, PT ;  /* 0x000000010700780c */ /* 0x008fd60003f46270 */
[----:B------:R-:W0:Y:S08]  /*8920*/  @P1 LDC R3, c[0x0][0x44c] ;  /* 0x00011300ff031b82 */ /* 0x000e300000000800 */
[----:B------:R-:W3:Y:S01]  /*8930*/  @P1 LDC R4, c[0x0][0x450] ;  /* 0x00011400ff041b82 */ /* 0x000ee20000000800 */
[----:B0-----:R-:W-:-:S05]  /*8940*/  @P1 IMAD.HI.U32 R3, R0, R3, RZ ;  /* 0x0000000300031227 */ /* 0x001fca00078e00ff */
[----:B---3--:R-:W-:-:S05]  /*8950*/  @P1 SHF.R.U32.HI R0, RZ, R4, R3 ;  /* 0x00000004ff001219 */ /* 0x008fca0000011603 */
[----:B------:R-:W-:Y:S01]  /*8960*/  IMAD.IADD R5, R5, 0x1, R0 ;  /* 0x0000000105057824 */ /* 0x000fe200078e0200 */
[----:B------:R-:W-:Y:S06]  /*8970*/  @P0 BRA `(.L_x_1792) ;  /* 0x00000000000c0947 */ /* 0x000fec0003800000 */
[----:B------:R-:W0:Y:S01]  /*8980*/  FENCE.VIEW.ASYNC.G ;  /* 0x00000000000073c6 */ /* 0x000e220000000100 */
[----:B------:R-:W-:Y:S05]  /*8990*/  WARPSYNC.ALL ;  /* 0x0000000000007948 */ /* 0x000fea0003800000 */
[----:B0-----:R-:W-:Y:S06]  /*89a0*/  BAR.ARV 0xc, 0x180 ;  /* 0x0306000000007b1d */ /* 0x001fec0000002000 */
.L_x_1792:
[----:B------:R-:W-:Y:S01]  /*89b0*/  IADD3 R0, R5, R6, RZ ;  /* 0x0000000605007210 */ /* 0x000fe20007ffe0ff */
        /* <DEDUP_REMOVED lines=12> */
.L_x_1795:
[----:B------:R-:W-:-:S13]  /*8a80*/  ISETP.NE.AND P0, PT, R7, 0x1, PT ;  /* 0x000000010700780c */ /* 0x000fda0003f05270 */
[----:B------:R-:W0:Y:S02]  /*8a90*/  @P0 LDC.64 R4, c[0x0][0x9e8] ;  /* 0x00027a00ff040b82 */ /* 0x000e240000000a00 */
[----:B0-----:R-:W-:-:S05]  /*8aa0*/  @P0 IMAD.HI.U32 R4, R3, R4, RZ ;  /* 0x0000000403040227 */ /* 0x001fca00078e00ff */
[----:B------:R-:W-:-:S07]  /*8ab0*/  @P0 SHF.R.U32.HI R3, RZ, R5, R4 ;  /* 0x00000005ff030219 */ /* 0x000fce0000011604 */
.L_x_1796:
[----:B------:R-:W-:Y:S05]  /*8ac0*/  BSYNC B0 ;  /* 0x0000000000007941 */ /* 0x000fea0003800000 */
.L_x_1794:
[----:B------:R-:W-:-:S05]  /*8ad0*/  IMAD R3, R3, R7, R7 ;  /* 0x0000000703037224 */ /* 0x000fca00078e0207 */
[----:B------:R-:W-:-:S07]  /*8ae0*/  VIMNMX R0, R0, R3, PT ;  /* 0x0000000300007248 */ /* 0x000fce0003fe0100 */
.L_x_1793:
[----:B------:R-:W0:Y:S01]  /*8af0*/  @P1 LDC R5, c[0x0][0x44c] ;  /* 0x00011300ff051b82 */ /* 0x000e220000000800 */
[----:B------:R-:W-:Y:S01]  /*8b00*/  VIADD R0, R0, 0x7f ;  /* 0x0000007f00007836 */ /* 0x000fe20000000000 */
[----:B------:R-:W-:Y:S01]  /*8b10*/  ULDC UR4, c[0x0][0x9dc] ;  /* 0x0002770000047ab9 */ /* 0x000fe20000000800 */
[----:B------:R-:W-:-:S03]  /*8b20*/  IMAD.MOV.U32 R4, RZ, RZ, R198 ;  /* 0x000000ffff047224 */ /* 0x000fc600078e00c6 */
[----:B------:R-:W-:Y:S02]  /*8b30*/  SHF.R.S32.HI R3, RZ, 0x1f, R0 ;  /* 0x0000001fff037819 */ /* 0x000fe40000011400 */
[----:B------:R-:W3:Y:S02]  /*8b40*/  @P1 LDC R6, c[0x0][0x450] ;  /* 0x00011400ff061b82 */ /* 0x000ee40000000800 */
[----:B------:R-:W-:-:S04]  /*8b50*/  LEA.HI R3, R3, R0, RZ, 0x7 ;  /* 0x0000000003037211 */ /* 0x000fc800078f38ff */
[----:B------:R-:W-:-:S04]  /*8b60*/  SHF.R.S32.HI R3, RZ, 0x7, R3 ;  /* 0x00000007ff037819 */ /* 0x000fc80000011403 */
[----:B------:R-:W-:Y:S01]  /*8b70*/  VIMNMX R9, R94, R3, PT ;  /* 0x000000035e097248 */ /* 0x000fe20003fe0100 */
[----:B0-----:R-:W-:-:S05]  /*8b80*/  @P1 IMAD.HI.U32 R5, R198, R5, RZ ;  /* 0x00000005c6051227 */ /* 0x001fca00078e00ff */
[----:B---3--:R-:W-:-:S05]  /*8b90*/  @P1 SHF.R.U32.HI R4, RZ, R6, R5 ;  /* 0x00000006ff041219 */ /* 0x008fca0000011605 */
[----:B------:R-:W-:-:S05]  /*8ba0*/  IMAD.IADD R0, R93, 0x1, R4 ;  /* 0x000000015d007824 */ /* 0x000fca00078e0204 */
[----:B------:R-:W-:Y:S01]  /*8bb0*/  IADD3 R3, R0, -UR4, RZ ;  /* 0x8000000400037c10 */ /* 0x000fe2000fffe0ff */
        /* <DEDUP_REMOVED lines=11> */
.L_x_1799:
[----:B------:R-:W-:-:S13]  /*8c70*/  ISETP.NE.AND P0, PT, R7, 0x1, PT ;  /* 0x000000010700780c */ /* 0x000fda0003f05270 */
[----:B------:R-:W0:Y:S02]  /*8c80*/  @P0 LDC.64 R4, c[0x0][0x9e8] ;  /* 0x00027a00ff040b82 */ /* 0x000e240000000a00 */
[----:B0-----:R-:W-:-:S05]  /*8c90*/  @P0 IMAD.HI.U32 R4, R0, R4, RZ ;  /* 0x0000000400040227 */ /* 0x001fca00078e00ff */
[----:B------:R-:W-:-:S07]  /*8ca0*/  @P0 SHF.R.U32.HI R0, RZ, R5, R4 ;  /* 0x00000005ff000219 */ /* 0x000fce0000011604 */
.L_x_1800:
[----:B------:R-:W-:Y:S05]  /*8cb0*/  BSYNC B0 ;  /* 0x0000000000007941 */ /* 0x000fea0003800000 */
.L_x_1798:
[----:B------:R-:W-:-:S05]  /*8cc0*/  IMAD R0, R0, R7, RZ ;  /* 0x0000000700007224 */ /* 0x000fca00078e02ff */
[----:B------:R-:W-:-:S07]  /*8cd0*/  VIMNMX R3, R3, R0, !PT ;  /* 0x0000000003037248 */ /* 0x000fce0007fe0100 */
.L_x_1797:
[----:B------:R-:W-:Y:S01]  /*8ce0*/  SHF.R.S32.HI R0, RZ, 0x1f, R3 ;  /* 0x0000001fff007819 */ /* 0x000fe20000011403 */
[----:B------:R-:W-:Y:S01]  /*8cf0*/  BSSY B0, `(.L_x_1801) ;  /* 0x0000026000007945 */ /* 0x000fe20003800000 */
[----:B------:R-:W-:Y:S02]  /*8d00*/  IMAD.MOV.U32 R88, RZ, RZ, RZ ;  /* 0x000000ffff587224 */ /* 0x000fe400078e00ff */
[----:B------:R-:W-:-:S04]  /*8d10*/  LEA.HI R0, R0, R3, RZ, 0x7 ;  /* 0x0000000300007211 */ /* 0x000fc800078f38ff */
[----:B------:R-:W-:-:S04]  /*8d20*/  SHF.R.S32.HI R0, RZ, 0x7, R0 ;  /* 0x00000007ff007819 */ /* 0x000fc80000011400 */
[----:B------:R-:W-:-:S04]  /*8d30*/  VIMNMX R206, RZ, R0, !PT ;  /* 0x00000000ffce7248 */ /* 0x000fc80007fe0100 */
        /* <DEDUP_REMOVED lines=16> */
[----:B------:R0:W3:Y:S02]  /*8e40*/  F2I.FTZ.U32.TRUNC.NTZ R5, R4 ;  /* 0x0000000400057305 */ /* 0x0000e4000021f000 */
[----:B0-----:R-:W-:Y:S01]  /*8e50*/  MOV R4, RZ ;  /* 0x000000ff00047202 */ /* 0x001fe20000000f00 */
[----:B---3--:R-:W-:-:S04]  /*8e60*/  IMAD.MOV R7, RZ, RZ, -R5 ;  /* 0x000000ffff077224 */ /* 0x008fc800078e0a05 */
[----:B------:R-:W-:-:S04]  /*8e70*/  IMAD R7, R7, R6, RZ ;  /* 0x0000000607077224 */ /* 0x000fc800078e02ff */
[----:B------:R-:W-:-:S04]  /*8e80*/  IMAD.HI.U32 R5, R5, R7, R4 ;  /* 0x0000000705057227 */ /* 0x000fc800078e0004 */
[----:B------:R-:W-:-:S04]  /*8e90*/  IMAD.MOV.U32 R4, RZ, RZ, R10 ;  /* 0x000000ffff047224 */ /* 0x000fc800078e000a */
        /* <DEDUP_REMOVED lines=9> */
[----:B------:R-:W-:-:S04]  /*8f30*/  @!P1 LOP3.LUT R5, RZ, R8, RZ, 0x33, !PT ;  /* 0x00000008ff059212 */ /* 0x000fc800078e33ff */
[----:B------:R-:W-:-:S07]  /*8f40*/  MOV R88, R5 ;  /* 0x0000000500587202 */ /* 0x000fce0000000f00 */
.L_x_1802:
[----:B------:R-:W-:Y:S05]  /*8f50*/  BSYNC B0 ;  /* 0x0000000000007941 */ /* 0x000fea0003800000 */
.L_x_1801:
[-C--:B------:R-:W-:Y:S01]  /*8f60*/  IMAD R206, R223, R88.reuse, R206 ;  /* 0x00000058dfce7224 */ /* 0x080fe200078e02ce */
        /* <DEDUP_REMOVED lines=36> */
[----:B------:R-:W-:Y:S01]  /*91b0*/  CS2R R20, SRZ ;  /* 0x0000000000147805 */ /* 0x000fe2000001ff00 */
[----:B------:R-:W-:Y:S06]  /*91c0*/  @!P1 BRA `(.L_x_1803) ;  /* 0x0000013c00c09947 */ /* 0x000fec0003800000 */
[----:B------:R-:W-:Y:S01]  /*91d0*/  UMOV UR4, 0xffffffff ;  /* 0xffffffff00047882 */ /* 0x000fe20000000000 */
[----:B------:R-:W-:Y:S02]  /*91e0*/  VIADD R3, R18, 0x10400 ;  /* 0x0001040012037836 */ /* 0x000fe40000000000 */
[----:B------:R-:W-:Y:S05]  /*91f0*/  BRA.DIV UR4, `(.L_x_1804) ;  /* 0x000001fe04907947 */ /* 0x000fea000b800000 */
[----:B------:R-:W3:Y:S04]  /*9200*/  LDL R0, [R1+0x34] ;  /* 0x0000340001007983 */ /* 0x000ee80000100800 */
[----:B---3--:R0:W3:Y:S02]  /*9210*/  SHFL.IDX PT, R199, R0, RZ, 0x1f ;  /* 0x00001fff00c77589 */ /* 0x0080e400000e0000 */
.L_x_2167:
[----:B0--3--:R-:W-:Y:S01]  /*9220*/  LEA.HI R0, R199, R199, RZ, 0x1 ;  /* 0x000000c7c7007211 */ /* 0x009fe200078f08ff */
[----:B------:R-:W-:Y:S01]  /*9230*/  BSSY B6, `(.L_x_1805) ;  /* 0x0000019000067945 */ /* 0x000fe20003800000 */
[----:B------:R-:W-:Y:S02]  /*9240*/  LOP3.LUT P0, RZ, R3, 0x3ff, RZ, 0xc0, !PT ;  /* 0x000003ff03ff7812 */ /* 0x000fe4000780c0ff */
[----:B------:R-:W-:Y:S02]  /*9250*/  LOP3.LUT R0, R0, 0x1e, RZ, 0xc0, !PT ;  /* 0x0000001e00007812 */ /* 0x000fe400078ec0ff */
[----:B------:R-:W-:-:S03]  /*9260*/  P2R R25, PR, RZ, 0x1 ;  /* 0x00000001ff197803 */ /* 0x000fc60000000000 */
[----:B------:R-:W-:-:S04]  /*9270*/  IMAD.IADD R0, R199, 0x1, -R0 ;  /* 0x00000001c7007824 */ /* 0x000fc800078e0a00 */
[----:B------:R-:W-:-:S05]  /*9280*/  IMAD R0, R0, 0x2000, R3 ;  /* 0x0000200000007824 */ /* 0x000fca00078e0203 */
[----:B------:R-:W-:-:S04]  /*9290*/  SHF.R.U32.HI R0, RZ, 0x4, R0 ;  /* 0x00000004ff007819 */ /* 0x000fc80000011600 */
[----:B------:R-:W-:Y:S01]  /*92a0*/  LOP3.LUT R36, R0, 0x3fff, RZ, 0xc0, !PT ;  /* 0x00003fff00247812 */ /* 0x000fe200078ec0ff */
[----:B------:R-:W-:Y:S06]  /*92b0*/  @!P0 BRA `(.L_x_1806) ;  /* 0x0000000000408947 */ /* 0x000fec0003800000 */
[----:B------:R-:W-:Y:S01]  /*92c0*/  MOV R0, 0x0 ;  /* 0x0000000000007802 */ /* 0x000fe20000000f00 */
[----:B------:R-:W-:Y:S01]  /*92d0*/  ULDC.64 UR4, c[0x4][0x80] ;  /* 0x0100200000047ab9 */ /* 0x000fe20000000a00 */
[----:B------:R-:W-:Y:S01]  /*92e0*/  ULDC.64 UR6, c[0x4][0x88] ;  /* 0x0100220000067ab9 */ /* 0x000fe20000000a00 */
[----:B------:R-:W-:Y:S01]  /*92f0*/  MOV R4, UR4 ;  /* 0x0000000400047c02 */ /* 0x000fe20008000f00 */
[----:B------:R0:W3:Y:S01]  /*9300*/  LDC.64 R14, c[0x4][R0] ;  /* 0x01000000000e7b82 */ /* 0x0000e20000000a00 */
[----:B------:R-:W-:Y:S01]  /*9310*/  IMAD.U32 R5, RZ, RZ, UR5 ;  /* 0x00000005ff057e24 */ /* 0x000fe2000f8e00ff */
[----:B------:R-:W-:Y:S01]  /*9320*/  ULDC.64 UR4, c[0x4][0x20] ;  /* 0x0100080000047ab9 */ /* 0x000fe20000000a00 */
[----:B------:R-:W-:Y:S01]  /*9330*/  IMAD.U32 R6, RZ, RZ, UR6 ;  /* 0x00000006ff067e24 */ /* 0x000fe2000f8e00ff */
[----:B------:R-:W-:Y:S01]  /*9340*/  MOV R8, 0x70 ;  /* 0x0000007000087802 */ /* 0x000fe20000000f00 */
[----:B------:R-:W-:Y:S02]  /*9350*/  IMAD.U32 R7, RZ, RZ, UR7 ;  /* 0x00000007ff077e24 */ /* 0x000fe4000f8e00ff */
[----:B------:R-:W-:-:S02]  /*9360*/  IMAD.U32 R10, RZ, RZ, UR4 ;  /* 0x00000004ff0a7e24 */ /* 0x000fc4000f8e00ff */
[----:B------:R-:W-:Y:S02]  /*9370*/  IMAD.U32 R11, RZ, RZ, UR5 ;  /* 0x00000005ff0b7e24 */ /* 0x000fe4000f8e00ff */
[----:B------:R-:W-:Y:S02]  /*9380*/  IMAD.MOV.U32 R12, RZ, RZ, 0x1 ;  /* 0x00000001ff0c7424 */ /* 0x000fe400078e00ff */
[----:B0-2---:R-:W-:-:S07]  /*9390*/  IMAD.MOV.U32 R13, RZ, RZ, RZ ;  /* 0x000000ffff0d7224 */ /* 0x005fce00078e00ff */
[----:B------:R-:W-:-:S07]  /*93a0*/  LEPC R20, `(.L_x_1806) ;  /* 0x000000001014794e */ /* 0x000fce0000000000 */
[----:B-1-345:R-:W-:Y:S05]  /*93b0*/  CALL.ABS.NOINC R14 ;  /* 0x000000000e007343 */ /* 0x03afea0003c00000 */
.L_x_1806:
[----:B------:R-:W-:Y:S05]  /*93c0*/  BSYNC B6 ;  /* 0x0000000000067941 */ /* 0x000fea0003800000 */
.L_x_1805:
[----:B------:R-:W-:Y:S02]  /*93d0*/  ULDC UR4, c[0x0][0x3f4] ;  /* 0x0000fd0000047ab9 */ /* 0x000fe40000000800 */
[----:B------:R-:W-:-:S13]  /*93e0*/  ISETP.LT.AND P0, PT, RZ, UR4, PT ;  /* 0x00000004ff007c0c */ /* 0x000fda000bf01270 */
[----:B------:R-:W-:Y:S05]  /*93f0*/  @P0 BRA `(.L_x_1807) ;  /* 0x0000000000400947 */ /* 0x000fea0003800000 */
[----:B------:R-:W-:-:S04]  /*9400*/  ULEA.HI UR4, UR37, UR37, URZ, 0x1 ;  /* 0x0000002525047291 */ /* 0x000fc8000f8f083f */
[----:B------:R-:W-:-:S04]  /*9410*/  ULOP3.LUT UR4, UR4, 0xfffffffe, URZ, 0xc0, !UPT ;  /* 0xfffffffe04047892 */ /* 0x000fc8000f8ec03f */
[----:B------:R-:W-:-:S06]  /*9420*/  UIADD3 UR4, UR37, -UR4, URZ ;  /* 0x8000000425047290 */ /* 0x000fcc000fffe03f */
[----:B------:R-:W-:-:S05]  /*9430*/  IMAD.U32 R3, RZ, RZ, UR4 ;  /* 0x00000004ff037e24 */ /* 0x000fca000f8e00ff */
[----:B------:R-:W-:-:S04]  /*9440*/  SHF.L.U32 R3, R3, 0x1f, RZ ;  /* 0x0000001f03037819 */ /* 0x000fc800000006ff */
[----:B------:R0:W3:Y:S03]  /*9450*/  SYNCS.PHASECHK.TRANS64.TRYWAIT P0, [R18+URZ+0x28800], R3 ;  /* 0x02880003120075a7 */ /* 0x0000e6000800017f */
[----:B---3--:R-:W-:Y:S05]  /*9460*/  @!P0 NANOSLEEP.SYNCS 0x989680 ;  /* 0x009896800000895d */ /* 0x008fea0003900000 */
[----:B------:R-:W3:Y:S01]  /*9470*/  @!P0 SYNCS.PHASECHK.TRANS64 P0, [R18+URZ+0x28800], R3 ;  /* 0x02880003120085a7 */ /* 0x000ee2000800007f */
[----:B------:R-:W-:Y:S04]  /*9480*/  BSSY B0, `(.L_x_1808) ;  /* 0x0000006000007945 */ /* 0x000fe80003800000 */
[----:B---3--:R-:W-:Y:S05]  /*9490*/  @P0 BRA `(.L_x_1809) ;  /* 0x0000000000100947 */ /* 0x008fea0003800000 */
.L_x_1810:
[----:B---3--:R3:W0:Y:S02]  /*94a0*/  SYNCS.PHASECHK.TRANS64.TRYWAIT P0, [R18+URZ+0x28800], R3 ;  /* 0x02880003120075a7 */ /* 0x008624000800017f */
[----:B0-----:R-:W-:Y:S05]  /*94b0*/  @!P0 NANOSLEEP.SYNCS 0x989680 ;  /* 0x009896800000895d */ /* 0x001fea0003900000 */
[----:B------:R-:W0:Y:S02]  /*94c0*/  @!P0 SYNCS.PHASECHK.TRANS64 P0, [R18+URZ+0x28800], R3 ;  /* 0x02880003120085a7 */ /* 0x000e24000800007f */
[----:B0-----:R-:W-:Y:S05]  /*94d0*/  @!P0 BRA `(.L_x_1810) ;  /* 0xfffffffc00f08947 */ /* 0x001fea000383ffff */
.L_x_1809:
[----:B------:R-:W-:Y:S05]  /*94e0*/  BSYNC B0 ;  /* 0x0000000000007941 */ /* 0x000fea0003800000 */
.L_x_1808:
[----:B------:R-:W-:Y:S05]  /*94f0*/  BRA `(.L_x_1811) ;  /* 0x0000004c00d47947 */ /* 0x000fea0003800000 */
.L_x_1807:
[----:B------:R-:W-:Y:S01]  /*9500*/  ISETP.NE.AND P0, PT, R25, RZ, PT ;  /* 0x000000ff1900720c */ /* 0x000fe20003f05270 */
[----:B------:R-:W-:Y:S01]  /*9510*/  ULDC.64 UR4, c[0x0][0x3f8] ;  /* 0x0000fe0000047ab9 */ /* 0x000fe20000000a00 */
[----:B-----5:R-:W-:Y:S01]  /*9520*/  SHF.R.S32.HI R0, RZ, 0x1f, R24 ;  /* 0x0000001fff007819 */ /* 0x020fe20000011418 */
[----:B------:R-:W-:Y:S01]  /*9530*/  ULDC.64 UR6, c[0x0][0x408] ;  /* 0x0001020000067ab9 */ /* 0x000fe20000000a00 */
[----:B------:R-:W-:Y:S01]  /*9540*/  IMAD.WIDE.U32 R26, R24, UR4, RZ ;  /* 0x00000004181a7c25 */ /* 0x000fe2000f8e00ff */
[----:B------:R-:W-:Y:S03]  /*9550*/  BSSY B6, `(.L_x_1812) ;  /* 0x0000019000067945 */ /* 0x000fe60003800000 */
[C---:B------:R-:W-:Y:S02]  /*9560*/  IMAD R3, R0.reuse, UR4, RZ ;  /* 0x0000000400037c24 */ /* 0x040fe4000f8e02ff */
[----:B------:R-:W-:-:S02]  /*9570*/  IMAD R5, R0, UR6, RZ ;  /* 0x0000000600057c24 */ /* 0x000fc4000f8e02ff */
[C---:B------:R-:W-:Y:S02]  /*9580*/  IMAD R3, R24.reuse, UR5, R3 ;  /* 0x0000000518037c24 */ /* 0x040fe4000f8e0203 */
[C---:B------:R-:W-:Y:S02]  /*9590*/  IMAD R5, R24.reuse, UR7, R5 ;  /* 0x0000000718057c24 */ /* 0x040fe4000f8e0205 */
[----:B------:R-:W-:-:S04]  /*95a0*/  IMAD.WIDE.U32 R24, R24, UR6, RZ ;  /* 0x0000000618187c25 */ /* 0x000fc8000f8e00ff */
[----:B------:R-:W-:Y:S02]  /*95b0*/  IMAD.IADD R29, R3, 0x1, R27 ;  /* 0x00000001031d7824 */ /* 0x000fe400078e021b */
[----:B------:R-:W-:Y:S01]  /*95c0*/  IMAD.IADD R31, R5, 0x1, R25 ;  /* 0x00000001051f7824 */ /* 0x000fe200078e0219 */
        /* <DEDUP_REMOVED lines=16> */
[----:B-1-34-:R-:W-:Y:S05]  /*96d0*/  CALL.ABS.NOINC R14 ;  /* 0x000000000e007343 */ /* 0x01afea0003c00000 */
.L_x_1813:
[----:B------:R-:W-:Y:S05]  /*96e0*/  BSYNC B6 ;  /* 0x0000000000067941 */ /* 0x000fea0003800000 */
.L_x_1812:
[----:B------:R-:W-:Y:S01]  /*96f0*/  ULDC.U8 UR4, c[0x0][0x410] ;  /* 0x0001040000047ab9 */ /* 0x000fe20000000000 */
[----:B------:R-:W-:Y:S01]  /*9700*/  IMAD.IADD R54, R188, 0x1, R198 ;  /* 0x00000001bc367824 */ /* 0x000fe200078e02c6 */
[----:B------:R-:W-:Y:S01]  /*9710*/  ISETP.NE.AND P0, PT, RZ, UR4, PT ;  /* 0x00000004ff007c0c */ /* 0x000fe2000bf05270 */
[----:B------:R-:W-:Y:S02]  /*9720*/  BSSY B0, `(.L_x_1814) ;  /* 0x00004ca000007945 */ /* 0x000fe40003800000 */
[----:B------:R-:W-:-:S10]  /*9730*/  IMAD R3, R220, 0x20, R54 ;  /* 0x00000020dc037824 */ /* 0x000fd400078e0236 */
[----:B------:R-:W-:Y:S05]  /*9740*/  @!P0 BRA `(.L_x_1815) ;  /* 0x0000002400c88947 */ /* 0x000fea0003800000 */
[----:B------:R-:W0:Y:S01]  /*9750*/  LDC R65, c[0x0][0x448] ;  /* 0x00011200ff417b82 */ /* 0x000e220000000800 */
[----:B------:R-:W-:Y:S01]  /*9760*/  ULDC.64 UR4, c[0x0][0x3f8] ;  /* 0x0000fe0000047ab9 */ /* 0x000fe20000000a00 */
[----:B------:R-:W-:Y:S01]  /*9770*/  MOV R9, R29 ;  /* 0x0000001d00097202 */ /* 0x000fe20000000f00 */
[----:B------:R-:W-:Y:S01]  /*9780*/  ULDC.64 UR6, c[0x0][0x408] ;  /* 0x0001020000067ab9 */ /* 0x000fe20000000a00 */
[----:B------:R-:W-:Y:S01]  /*9790*/  IMAD.MOV.U32 R8, RZ, RZ, R26 ;  /* 0x000000ffff087224 */ /* 0x000fe200078e001a */
[----:B------:R-:W-:Y:S01]  /*97a0*/  SHF.R.S32.HI R61, RZ, 0x1f, R186 ;  /* 0x0000001fff3d7819 */ /* 0x000fe200000114ba */
[----:B------:R-:W-:Y:S02]  /*97b0*/  IMAD.MOV.U32 R10, RZ, RZ, R24 ;  /* 0x000000ffff0a7224 */ /* 0x000fe400078e0018 */
[----:B------:R-:W-:Y:S01]  /*97c0*/  IMAD.MOV.U32 R11, RZ, RZ, R31 ;  /* 0x000000ffff0b7224 */ /* 0x000fe200078e001f */
[----:B0-----:R-:W-:-:S13]  /*97d0*/  ISETP.NE.AND P0, PT, R65, 0x1, PT ;  /* 0x000000014100780c */ /* 0x001fda0003f05270 */
[----:B------:R-:W0:Y:S08]  /*97e0*/  @P0 LDC R0, c[0x0][0x44c] ;  /* 0x00011300ff000b82 */ /* 0x000e300000000800 */
[----:B------:R-:W3:Y:S01]  /*97f0*/  @P0 LDC R5, c[0x0][0x450] ;  /* 0x00011400ff050b82 */ /* 0x000ee20000000800 */
[----:B0-----:R-:W-:-:S05]  /*9800*/  @P0 IMAD.HI.U32 R0, R3, R0, RZ ;  /* 0x0000000003000227 */ /* 0x001fca00078e00ff */
[----:B---3--:R-:W-:-:S04]  /*9810*/  @P0 SHF.R.U32.HI R3, RZ, R5, R0 ;  /* 0x00000005ff030219 */ /* 0x008fc80000011600 */
[----:B------:R-:W-:Y:S01]  /*9820*/  SHF.R.S32.HI R0, RZ, 0x1f, R3 ;  /* 0x0000001fff007819 */ /* 0x000fe20000011403 */
[----:B------:R-:W-:-:S04]  /*9830*/  IMAD.WIDE.U32 R8, R3, UR4, R8 ;  /* 0x0000000403087c25 */ /* 0x000fc8000f8e0008 */
[C---:B------:R-:W-:Y:S02]  /*9840*/  IMAD R4, R0.reuse, UR4, RZ ;  /* 0x0000000400047c24 */ /* 0x040fe4000f8e02ff */
[----:B------:R-:W-:Y:S02]  /*9850*/  IMAD R0, R0, UR6, RZ ;  /* 0x0000000600007c24 */ /* 0x000fe4000f8e02ff */
[C---:B--2---:R-:W-:Y:S01]  /*9860*/  IMAD R13, R3.reuse, UR5, R4 ;  /* 0x00000005030d7c24 */ /* 0x044fe2000f8e0204 */
[----:B------:R-:W-:Y:S01]  /*9870*/  ULDC.64 UR4, c[0x0][0x3e8] ;  /* 0x0000fa0000047ab9 */ /* 0x000fe20000000a00 */
[C---:B------:R-:W-:Y:S01]  /*9880*/  IMAD.WIDE.U32 R10, R3.reuse, UR6, R10 ;  /* 0x00000006030a7c25 */ /* 0x040fe2000f8e000a */
[----:B------:R-:W-:Y:S01]  /*9890*/  LEA R5, P0, R8, UR4, 0x1 ;  /* 0x0000000408057c11 */ /* 0x000fe2000f8008ff */
[----:B------:R-:W-:Y:S02]  /*98a0*/  UMOV UR4, 0xffffffff ;  /* 0xffffffff00047882 */ /* 0x000fe40000000000 */
[----:B------:R-:W-:Y:S01]  /*98b0*/  IMAD R3, R3, UR7, R0 ;  /* 0x0000000703037c24 */ /* 0x000fe2000f8e0200 */
[----:B------:R-:W-:Y:S01]  /*98c0*/  ULDC.64 UR6, c[0x0][0x400] ;  /* 0x0001000000067ab9 */ /* 0x000fe20000000a00 */
[----:B------:R-:W-:Y:S01]  /*98d0*/  IMAD.IADD R9, R9, 0x1, R13 ;  /* 0x0000000109097824 */ /* 0x000fe200078e020d */
[----:B------:R-:W-:Y:S01]  /*98e0*/  LEA R7, P1, R10, UR6, 0x1 ;  /* 0x000000060a077c11 */ /* 0x000fe2000f8208ff */
[----:B------:R-:W-:-:S03]  /*98f0*/  IMAD.IADD R3, R11, 0x1, R3 ;  /* 0x000000010b037824 */ /* 0x000fc600078e0203 */
[----:B------:R-:W-:Y:S02]  /*9900*/  LEA.HI.X R6, R8, UR5, R9, 0x1, P0 ;  /* 0x0000000508067c11 */ /* 0x000fe400080f0c09 */
[----:B------:R-:W-:Y:S01]  /*9910*/  LEA.HI.X R8, R10, UR7, R3, 0x1, P1 ;  /* 0x000000070a087c11 */ /* 0x000fe200088f0c03 */
[----:B------:R-:W-:Y:S06]  /*9920*/  BRA.DIV UR4, `(.L_x_1816) ;  /* 0x000001f604f07947 */ /* 0x000fec000b800000 */
[----:B------:R0:W2:Y:S04]  /*9930*/  SHFL.IDX PT, R0, R6, RZ, 0x181f ;  /* 0x00181fff06007589 */ /* 0x0000a800000e0000 */
[----:B------:R0:W3:Y:S04]  /*9940*/  SHFL.IDX PT, R3, R5, RZ, 0x181f ;  /* 0x00181fff05037589 */ /* 0x0000e800000e0000 */
[----:B------:R0:W0:Y:S04]  /*9950*/  SHFL.IDX PT, R4, R8, RZ, 0x181f ;  /* 0x00181fff08047589 */ /* 0x00002800000e0000 */
[----:B------:R0:W0:Y:S02]  /*9960*/  SHFL.IDX PT, R14, R7, RZ, 0x181f ;  /* 0x00181fff070e7589 */ /* 0x00002400000e0000 */
.L_x_2173:
[----:B------:R-:W-:Y:S01]  /*9970*/  IMAD R65, R194, R65, RZ ;  /* 0x00000041c2417224 */ /* 0x000fe200078e02ff */
[----:B------:R-:W-:Y:S01]  /*9980*/  BSSY B1, `(.L_x_1817) ;  /* 0x000001e000017945 */ /* 0x000fe20003800000 */
[----:B------:R-:W-:Y:S02]  /*9990*/  CS2R R48, SRZ ;  /* 0x0000000000307805 */ /* 0x000fe4000001ff00 */
[----:B------:R-:W-:Y:S02]  /*99a0*/  CS2R R44, SRZ ;  /* 0x00000000002c7805 */ /* 0x000fe4000001ff00 */
[----:B------:R-:W-:Y:S02]  /*99b0*/  CS2R R46, SRZ ;  /* 0x00000000002e7805 */ /* 0x000fe4000001ff00 */
[----:B------:R-:W-:Y:S02]  /*99c0*/  ISETP.GE.AND P0, PT, R54, R65, PT ;  /* 0x000000413600720c */ /* 0x000fe40003f06270 */
[----:B-1----:R-:W-:-:S11]  /*99d0*/  CS2R R42, SRZ ;  /* 0x00000000002a7805 */ /* 0x002fd6000001ff00 */
        /* <DEDUP_REMOVED lines=8> */
[----:B------:R-:W-:Y:S02]  /*9a60*/  @!P5 SHF.L.U32 R15, R186, 0x1, RZ ;  /* 0x00000001ba0fd819 */ /* 0x000fe400000006ff */
[CC--:B---3--:R-:W-:Y:S02]  /*9a70*/  @!P4 IADD3 R10, P0, R3.reuse, R12.reuse, RZ ;  /* 0x0000000c030ac210 */ /* 0x0c8fe40007f1e0ff */
[----:B0-----:R-:W-:Y:S02]  /*9a80*/  @!P4 IADD3 R12, P1, R14, R12, RZ ;  /* 0x0000000c0e0cc210 */ /* 0x001fe40007f3e0ff */
[----:B------:R-:W-:Y:S01]  /*9a90*/  @!P5 SHF.L.U64.HI R9, R186, 0x1, R61 ;  /* 0x00000001ba09d819 */ /* 0x000fe2000001023d */
[----:B--2---:R-:W-:Y:S01]  /*9aa0*/  @!P4 IMAD.X R11, R0, 0x1, R13, P0 ;  /* 0x00000001000bc824 */ /* 0x004fe200000e060d */
[----:B------:R-:W-:Y:S02]  /*9ab0*/  @!P5 IADD3 R20, P2, R3, R15, RZ ;  /* 0x0000000f0314d210 */ /* 0x000fe40007f5e0ff */
[----:B------:R-:W-:-:S02]  /*9ac0*/  CS2R R46, SRZ ;  /* 0x00000000002e7805 */ /* 0x000fc4000001ff00 */
[----:B------:R-:W-:Y:S02]  /*9ad0*/  @!P5 IADD3 R14, P3, R14, R15, RZ ;  /* 0x0000000f0e0ed210 */ /* 0x000fe40007f7e0ff */
[----:B------:R-:W-:Y:S01]  /*9ae0*/  CS2R R48, SRZ ;  /* 0x0000000000307805 */ /* 0x000fe2000001ff00 */
[----:B------:R-:W-:Y:S02]  /*9af0*/  @!P4 IMAD.X R13, R4, 0x1, R13, P1 ;  /* 0x00000001040dc824 */ /* 0x000fe400008e060d */
[--C-:B------:R-:W-:Y:S01]  /*9b00*/  @!P5 IMAD.X R21, R0, 0x1, R9.reuse, P2 ;  /* 0x000000010015d824 */ /* 0x100fe200010e0609 */
[----:B------:R1:W5:Y:S01]  /*9b10*/  @!P4 LD.E.64 R46, desc[UR54][R10.64] ;  /* 0x000000360a2ec980 */ /* 0x000362000c101b00 */
[----:B------:R-:W-:-:S03]  /*9b20*/  @!P5 IMAD.X R15, R4, 0x1, R9, P3 ;  /* 0x00000001040fd824 */ /* 0x000fc600018e0609 */
[----:B------:R1:W5:Y:S04]  /*9b30*/  @!P5 LD.E.64 R42, desc[UR54][R20.64] ;  /* 0x00000036142ad980 */ /* 0x000368000c101b00 */
[----:B------:R1:W5:Y:S04]  /*9b40*/  @!P5 LD.E.64 R44, desc[UR54][R14.64] ;  /* 0x000000360e2cd980 */ /* 0x000368000c101b00 */
[----:B------:R1:W5:Y:S02]  /*9b50*/  @!P4 LD.E.64 R48, desc[UR54][R12.64] ;  /* 0x000000360c30c980 */ /* 0x000364000c101b00 */
.L_x_1818:
[----:B------:R-:W-:Y:S05]  /*9b60*/  BSYNC B1 ;  /* 0x0000000000017941 */ /* 0x000fea0003800000 */
.L_x_1817:
[----:B--2--5:R-:W-:Y:S01]  /*9b70*/  IMAD.MOV.U32 R0, RZ, RZ, R48 ;  /* 0x000000ffff007224 */ /* 0x024fe200078e0030 */
[----:B---3--:R-:W-:Y:S01]  /*9b80*/  MOV R3, R49 ;  /* 0x0000003100037202 */ /* 0x008fe20000000f00 */
[----:B0-----:R-:W-:Y:S01]  /*9b90*/  IMAD.MOV.U32 R4, RZ, RZ, R44 ;  /* 0x000000ffff047224 */ /* 0x001fe200078e002c */
[----:B------:R-:W-:Y:S01]  /*9ba0*/  UMOV UR4, 0xffffffff ;  /* 0xffffffff00047882 */ /* 0x000fe20000000000 */
        /* <DEDUP_REMOVED lines=8> */
[----:B------:R-:W-:Y:S02]  /*9c30*/  CS2R R40, SRZ ;  /* 0x0000000000287805 */ /* 0x000fe4000001ff00 */
[----:B------:R-:W-:Y:S02]  /*9c40*/  MOV R9, R43 ;  /* 0x0000002b00097202 */ /* 0x000fe40000000f00 */
[----:B------:R-:W-:Y:S02]  /*9c50*/  PRMT R66, R66, 0x5410, R0 ;  /* 0x0000541042427816 */ /* 0x000fe40000000000 */
[----:B------:R-:W-:Y:S02]  /*9c60*/  PRMT R64, R64, 0x5410, R3 ;  /* 0x0000541040407816 */ /* 0x000fe40000000003 */
[----:B------:R-:W-:Y:S02]  /*9c70*/  PRMT R59, R59, 0x5410, R4 ;  /* 0x000054103b3b7816 */ /* 0x000fe40000000004 */
[----:B------:R-:W-:Y:S01]  /*9c80*/  PRMT R58, R9, 0x7610, R58 ;  /* 0x00007610093a7816 */ /* 0x000fe2000000003a */
[----:B------:R-:W-:Y:S06]  /*9c90*/  BRA.DIV UR4, `(.L_x_1819) ;  /* 0x000001f604847947 */ /* 0x000fec000b800000 */
[----:B------:R0:W2:Y:S04]  /*9ca0*/  SHFL.IDX PT, R0, R6, 0x1, 0x181f ;  /* 0x00381f0006007f89 */ /* 0x0000a800000e0000 */
[----:B------:R0:W3:Y:S04]  /*9cb0*/  SHFL.IDX PT, R3, R5, 0x1, 0x181f ;  /* 0x00381f0005037f89 */ /* 0x0000e800000e0000 */
[----:B------:R0:W0:Y:S04]  /*9cc0*/  SHFL.IDX PT, R4, R8, 0x1, 0x181f ;  /* 0x00381f0008047f89 */ /* 0x00002800000e0000 */
[----:B-1----:R1:W0:Y:S02]  /*9cd0*/  SHFL.IDX PT, R14, R7, 0x1, 0x181f ;  /* 0x00381f00070e7f89 */ /* 0x00222400000e0000 */
.L_x_2179:
[----:B------:R-:W-:Y:S01]  /*9ce0*/  VIADD R10, R54, 0x20 ;  /* 0x00000020360a7836 */ /* 0x000fe20000000000 */
[----:B------:R-:W-:Y:S01]  /*9cf0*/  BSSY B1, `(.L_x_1820) ;  /* 0x000001d000017945 */ /* 0x000fe20003800000 */
[----:B------:R-:W-:Y:S02]  /*9d00*/  CS2R R34, SRZ ;  /* 0x0000000000227805 */ /* 0x000fe4000001ff00 */
[----:B------:R-:W-:Y:S02]  /*9d10*/  CS2R R38, SRZ ;  /* 0x0000000000267805 */ /* 0x000fe4000001ff00 */
[----:B------:R-:W-:Y:S02]  /*9d20*/  CS2R R32, SRZ ;  /* 0x0000000000207805 */ /* 0x000fe4000001ff00 */
        /* <DEDUP_REMOVED lines=9> */
[C---:B------:R-:W-:Y:S01]  /*9dc0*/  @!P5 IMAD.SHL.U32 R11, R186.reuse, 0x2, RZ ;  /* 0x00000002ba0bd824 */ /* 0x040fe200078e00ff */
[----:B------:R-:W-:Y:S02]  /*9dd0*/  @!P5 SHF.L.U64.HI R15, R186, 0x1, R61 ;  /* 0x00000001ba0fd819 */ /* 0x000fe4000001023d */
[CC--:B---3--:R-:W-:Y:S02]  /*9de0*/  @!P4 IADD3 R10, P0, R3.reuse, R12.reuse, RZ ;  /* 0x0000000c030ac210 */ /* 0x0c8fe40007f1e0ff */
[-C--:B------:R-:W-:Y:S02]  /*9df0*/  @!P5 IADD3 R20, P2, R3, R11.reuse, RZ ;  /* 0x0000000b0314d210 */ /* 0x080fe40007f5e0ff */
[C---:B0-----:R-:W-:Y:S02]  /*9e00*/  @!P4 IADD3 R12, P1, R14.reuse, R12, RZ ;  /* 0x0000000c0e0cc210 */ /* 0x041fe40007f3e0ff */
[----:B------:R-:W-:Y:S01]  /*9e10*/  @!P5 IADD3 R14, P3, R14, R11, RZ ;  /* 0x0000000b0e0ed210 */ /* 0x000fe20007f7e0ff */
[----:B--2---:R-:W-:Y:S01]  /*9e20*/  @!P5 IMAD.X R21, R0, 0x1, R15, P2 ;  /* 0x000000010015d824 */ /* 0x004fe200010e060f */
[----:B------:R-:W-:-:S02]  /*9e30*/  CS2R R38, SRZ ;  /* 0x0000000000267805 */ /* 0x000fc4000001ff00 */
[----:B------:R-:W-:Y:S01]  /*9e40*/  CS2R R40, SRZ ;  /* 0x0000000000287805 */ /* 0x000fe2000001ff00 */
[----:B------:R-:W-:Y:S01]  /*9e50*/  @!P4 IMAD.X R11, R0, 0x1, R9, P0 ;  /* 0x00000001000bc824 */ /* 0x000fe200000e0609 */
[C---:B------:R-:W-:Y:S01]  /*9e60*/  @!P4 IADD3.X R13, R4.reuse, R9, RZ, P1, !PT ;  /* 0x00000009040dc210 */ /* 0x040fe20000ffe4ff */
[----:B------:R-:W-:Y:S01]  /*9e70*/  @!P5 IMAD.X R15, R4, 0x1, R15, P3 ;  /* 0x00000001040fd824 */ /* 0x000fe200018e060f */
[----:B------:R0:W5:Y:S04]  /*9e80*/  @!P5 LD.E.64 R32, desc[UR54][R20.64] ;  /* 0x000000361420d980 */ /* 0x000168000c101b00 */
[----:B------:R0:W5:Y:S04]  /*9e90*/  @!P5 LD.E.64 R34, desc[UR54][R14.64] ;  /* 0x000000360e22d980 */ /* 0x000168000c101b00 */
[----:B------:R0:W5:Y:S04]  /*9ea0*/  @!P4 LD.E.64 R38, desc[UR54][R10.64] ;  /* 0x000000360a26c980 */ /* 0x000168000c101b00 */
[----:B------:R0:W5:Y:S02]  /*9eb0*/  @!P4 LD.E.64 R40, desc[UR54][R12.64] ;  /* 0x000000360c28c980 */ /* 0x000164000c101b00 */
.L_x_1821:
[----:B------:R-:W-:Y:S05]  /*9ec0*/  BSYNC B1 ;  /* 0x0000000000017941 */ /* 0x000fea0003800000 */
.L_x_1820:
[----:B---3-5:R-:W-:Y:S01]  /*9ed0*/  IMAD.MOV.U32 R3, RZ, RZ, R41 ;  /* 0x000000ffff037224 */ /* 0x028fe200078e0029 */
[----:B------:R-:W-:Y:S01]  /*9ee0*/  UMOV UR4, 0xffffffff ;  /* 0xffffffff00047882 */ /* 0x000fe20000000000 */
[----:B0-----:R-:W-:Y:S02]  /*9ef0*/  IMAD.MOV.U32 R4, RZ, RZ, R34 ;  /* 0x000000ffff047224 */ /* 0x001fe400078e0022 */
[----:B------:R-:W-:Y:S01]  /*9f00*/  IMAD.MOV.U32 R9, RZ, RZ, R35 ;  /* 0x000000ffff097224 */ /* 0x000fe200078e0023 */
[----:B------:R-:W-:Y:S01]  /*9f10*/  PRMT R56, R56, 0x5410, R3 ;  /* 0x0000541038387816 */ /* 0x000fe20000000003 */
[----:B--2---:R-:W-:Y:S02]  /*9f20*/  IMAD.MOV.U32 R0, RZ, RZ, R40 ;  /* 0x000000ffff007224 */ /* 0x004fe400078e0028 */
[----:B------:R-:W-:Y:S01]  /*9f30*/  IMAD.MOV.U32 R3, RZ, RZ, R39 ;  /* 0x000000ffff037224 */ /* 0x000fe200078e0027 */
[----:B------:R-:W-:Y:S01]  /*9f40*/  PRMT R51, R4, 0x5410, R9 ;  /* 0x0000541004337816 */ /* 0x000fe20000000009 */
[----:B------:R-:W-:Y:S01]  /*9f50*/  IMAD.MOV.U32 R4, RZ, RZ, R32 ;  /* 0x000000ffff047224 */ /* 0x000fe200078e0020 */
[----:B------:R-:W-:Y:S01]  /*9f60*/  PRMT R57, R0, 0x7610, R57 ;  /* 0x0000761000397816 */ /* 0x000fe20000000039 */
[----:B------:R-:W-:Y:S01]  /*9f70*/  IMAD.MOV.U32 R9, RZ, RZ, R33 ;  /* 0x000000ffff097224 */ /* 0x000fe200078e0021 */
[----:B------:R-:W-:-:S02]  /*9f80*/  MOV R0, R38 ;  /* 0x0000002600007202 */ /* 0x000fc40000000f00 */
[----:B------:R-:W-:Y:S02]  /*9f90*/  PRMT R56, R3, 0x7610, R56 ;  /* 0x0000761003387816 */ /* 0x000fe40000000038 */
[----:B------:R-:W-:Y:S02]  /*9fa0*/  PRMT R57, R57, 0x5410, R0 ;  /* 0x0000541039397816 */ /* 0x000fe40000000000 */
[----:B------:R-:W-:Y:S01]  /*9fb0*/  PRMT R52, R4, 0x5410, R9 ;  /* 0x0000541004347816 */ /* 0x000fe20000000009 */
[----:B------:R-:W-:Y:S06]  /*9fc0*/  BRA.DIV UR4, `(.L_x_1822) ;  /* 0x000001f604287947 */ /* 0x000fec000b800000 */
[----:B------:R0:W2:Y:S04]  /*9fd0*/  SHFL.IDX PT, R0, R6, 0x2, 0x181f ;  /* 0x00581f0006007f89 */ /* 0x0000a800000e0000 */
[----:B------:R0:W3:Y:S04]  /*9fe0*/  SHFL.IDX PT, R3, R5, 0x2, 0x181f ;  /* 0x00581f0005037f89 */ /* 0x0000e800000e0000 */
[----:B------:R0:W0:Y:S04]  /*9ff0*/  SHFL.IDX PT, R4, R8, 0x2, 0x181f ;  /* 0x00581f0008047f89 */ /* 0x00002800000e0000 */
[----:B------:R0:W0:Y:S02]  /*a000*/  SHFL.IDX PT, R14, R7, 0x2, 0x181f ;  /* 0x00581f00070e7f89 */ /* 0x00002400000e0000 */
.L_x_2185:
[----:B------:R-:W-:Y:S01]  /*a010*/  VIADD R10, R54, 0x40 ;  /* 0x00000040360a7836 */ /* 0x000fe20000000000 */
[----:B------:R-:W-:Y:S01]  /*a020*/  BSSY B1, `(.L_x_1823) ;  /* 0x000001e000017945 */ /* 0x000fe20003800000 */
[----:B------:R-:W-:Y:S02]  /*a030*/  CS2R R30, SRZ ;  /* 0x00000000001e7805 */ /* 0x000fe4000001ff00 */
[----:B------:R-:W-:Y:S02]  /*a040*/  CS2R R20, SRZ ;  /* 0x0000000000147805 */ /* 0x000fe4000001ff00 */
[----:B------:R-:W-:Y:S02]  /*a050*/  CS2R R28, SRZ ;  /* 0x00000000001c7805 */ /* 0x000fe4000001ff00 */
[----:B------:R-:W-:Y:S02]  /*a060*/  ISETP.GE.AND P0, PT, R10, R65, PT ;  /* 0x000000410a00720c */ /* 0x000fe40003f06270 */
[----:B------:R-:W-:-:S11]  /*a070*/  CS2R R24, SRZ ;  /* 0x0000000000187805 */ /* 0x000fd6000001ff00 */
        /* <DEDUP_REMOVED lines=8> */
[C---:B------:R-:W-:Y:S02]  /*a100*/  @!P5 SHF.L.U32 R11, R186.reuse, 0x1, RZ ;  /* 0x00000001ba0bd819 */ /* 0x040fe400000006ff */
[CC--:B---3--:R-:W-:Y:S02]  /*a110*/  @!P4 IADD3 R10, P0, R3.reuse, R12.reuse, RZ ;  /* 0x0000000c030ac210 */ /* 0x0c8fe40007f1e0ff */
[----:B------:R-:W-:Y:S02]  /*a120*/  @!P5 SHF.L.U64.HI R15, R186, 0x1, R61 ;  /* 0x00000001ba0fd819 */ /* 0x000fe4000001023d */
[-C--:B------:R-:W-:Y:S02]  /*a130*/  @!P5 IADD3 R26, P2, R3, R11.reuse, RZ ;  /* 0x0000000b031ad210 */ /* 0x080fe40007f5e0ff */
[C---:B0-----:R-:W-:Y:S02]  /*a140*/  @!P4 IADD3 R12, P1, R14.reuse, R12, RZ ;  /* 0x0000000c0e0cc210 */ /* 0x041fe40007f3e0ff */
[----:B------:R-:W-:Y:S01]  /*a150*/  @!P5 IADD3 R14, P3, R14, R11, RZ ;  /* 0x0000000b0e0ed210 */ /* 0x000fe20007f7e0ff */
[----:B--2---:R-:W-:Y:S01]  /*a160*/  @!P5 IMAD.X R27, R0, 0x1, R15, P2 ;  /* 0x00000001001bd824 */ /* 0x004fe200010e060f */
[----:B------:R-:W-:-:S02]  /*a170*/  CS2R R28, SRZ ;  /* 0x00000000001c7805 */ /* 0x000fc4000001ff00 */
[----:B------:R-:W-:Y:S01]  /*a180*/  CS2R R30, SRZ ;  /* 0x00000000001e7805 */ /* 0x000fe2000001ff00 */
[--C-:B------:R-:W-:Y:S02]  /*a190*/  @!P4 IMAD.X R11, R0, 0x1, R9.reuse, P0 ;  /* 0x00000001000bc824 */ /* 0x100fe400000e0609 */
[C---:B------:R-:W-:Y:S01]  /*a1a0*/  @!P4 IMAD.X R13, R4.reuse, 0x1, R9, P1 ;  /* 0x00000001040dc824 */ /* 0x040fe200008e0609 */
[----:B------:R0:W5:Y:S01]  /*a1b0*/  @!P5 LD.E.64 R24, desc[UR54][R26.64] ;  /* 0x000000361a18d980 */ /* 0x000162000c101b00 */
[----:B------:R-:W-:-:S03]  /*a1c0*/  @!P5 IMAD.X R15, R4, 0x1, R15, P3 ;  /* 0x00000001040fd824 */ /* 0x000fc600018e060f */
[----:B------:R0:W5:Y:S04]  /*a1d0*/  @!P4 LD.E.64 R28, desc[UR54][R10.64] ;  /* 0x000000360a1cc980 */ /* 0x000168000c101b00 */
[----:B------:R0:W5:Y:S04]  /*a1e0*/  @!P5 LD.E.64 R20, desc[UR54][R14.64] ;  /* 0x000000360e14d980 */ /* 0x000168000c101b00 */
[----:B------:R0:W5:Y:S02]  /*a1f0*/  @!P4 LD.E.64 R30, desc[UR54][R12.64] ;  /* 0x000000360c1ec980 */ /* 0x000164000c101b00 */
.L_x_1824:
[----:B------:R-:W-:Y:S05]  /*a200*/  BSYNC B1 ;  /* 0x0000000000017941 */ /* 0x000fea0003800000 */
.L_x_1823:
[----:B--2--5:R-:W-:Y:S01]  /*a210*/  IMAD.MOV.U32 R0, RZ, RZ, R30 ;  /* 0x000000ffff007224 */ /* 0x024fe200078e001e */
[----:B---3--:R-:W-:Y:S01]  /*a220*/  MOV R3, R31 ;  /* 0x0000001f00037202 */ /* 0x008fe20000000f00 */
[----:B0-----:R-:W-:Y:S01]  /*a230*/  IMAD.MOV.U32 R4, RZ, RZ, R20 ;  /* 0x000000ffff047224 */ /* 0x001fe200078e0014 */
[----:B------:R-:W-:Y:S01]  /*a240*/  UMOV UR4, 0xffffffff ;  /* 0xffffffff00047882 */ /* 0x000fe20000000000 */
        /* <DEDUP_REMOVED lines=8> */
[----:B------:R-:W-:Y:S02]  /*a2d0*/  PRMT R55, R0, 0x5410, R3 ;  /* 0x0000541000377816 */ /* 0x000fe40000000003 */
[----:B------:R-:W-:Y:S01]  /*a2e0*/  PRMT R50, R4, 0x5410, R9 ;  /* 0x0000541004327816 */ /* 0x000fe20000000009 */
[----:B------:R-:W-:Y:S06]  /*a2f0*/  BRA.DIV UR4, `(.L_x_1825) ;  /* 0x000001f204cc7947 */ /* 0x000fec000b800000 */
[----:B------:R0:W2:Y:S04]  /*a300*/  SHFL.IDX PT, R0, R6, 0x3, 0x181f ;  /* 0x00781f0006007f89 */ /* 0x0000a800000e0000 */
[----:B------:R0:W3:Y:S04]  /*a310*/  SHFL.IDX PT, R3, R5, 0x3, 0x181f ;  /* 0x00781f0005037f89 */ /* 0x0000e800000e0000 */
[----:B------:R0:W0:Y:S04]  /*a320*/  SHFL.IDX PT, R4, R8, 0x3, 0x181f ;  /* 0x00781f0008047f89 */ /* 0x00002800000e0000 */
[----:B------:R0:W0:Y:S02]  /*a330*/  SHFL.IDX PT, R14, R7, 0x3, 0x181f ;  /* 0x00781f00070e7f89 */ /* 0x00002400000e0000 */
.L_x_2191:
[----:B------:R-:W-:Y:S01]  /*a340*/  VIADD R54, R54, 0x60 ;  /* 0x0000006036367836 */ /* 0x000fe20000000000 */
[----:B------:R-:W-:Y:S01]  /*a350*/  BSSY B1, `(.L_x_1826) ;  /* 0x000001d000017945 */ /* 0x000fe20003800000 */
[----:B0-----:R-:W-:Y:S02]  /*a360*/  CS2R R8, SRZ ;  /* 0x0000000000087805 */ /* 0x001fe4000001ff00 */
[----:B------:R-:W-:Y:S02]  /*a370*/  CS2R R12, SRZ ;  /* 0x00000000000c7805 */ /* 0x000fe4000001ff00 */
[----:B------:R-:W-:Y:S02]  /*a380*/  CS2R R10, SRZ ;  /* 0x00000000000a7805 */ /* 0x000fe4000001ff00 */
[----:B------:R-:W-:-:S13]  /*a390*/  ISETP.GE.AND P0, PT, R54, R65, PT ;  /* 0x000000413600720c */ /* 0x000fda0003f06270 */
[----:B------:R-:W-:Y:S05]  /*a3a0*/  @P0 BRA `(.L_x_1827) ;  /* 0x00000000005c0947 */ /* 0x000fea0003800000 */
[----:B------:R-:W-:Y:S01]  /*a3b0*/  ULDC UR4, c[0x0][0x3f4] ;  /* 0x0000fd0000047ab9 */ /* 0x000fe20000000800 */
[----:B------:R-:W-:Y:S02]  /*a3c0*/  CS2R R10, SRZ ;  /* 0x00000000000a7805 */ /* 0x000fe4000001ff00 */
[----:B------:R-:W-:Y:S02]  /*a3d0*/  ISETP.GE.AND P4, PT, R22, UR4, PT ;  /* 0x0000000416007c0c */ /* 0x000fe4000bf86270 */
[----:B------:R-:W-:-:S11]  /*a3e0*/  ISETP.GE.AND P5, PT, R186, UR4, PT ;  /* 0x00000004ba007c0c */ /* 0x000fd6000bfa6270 */
[C---:B------:R-:W-:Y:S01]  /*a3f0*/  @!P4 IMAD.SHL.U32 R60, R22.reuse, 0x2, RZ ;  /* 0x00000002163cc824 */ /* 0x040fe200078e00ff */
[----:B------:R-:W-:Y:S01]  /*a400*/  @!P4 SHF.L.U64.HI R5, R22, 0x1, R23 ;  /* 0x000000011605c819 */ /* 0x000fe20000010217 */
[C---:B------:R-:W-:Y:S01]  /*a410*/  @!P5 IMAD.SHL.U32 R15, R186.reuse, 0x2, RZ ;  /* 0x00000002ba0fd824 */ /* 0x040fe200078e00ff */
[----:B------:R-:W-:Y:S02]  /*a420*/  @!P5 SHF.L.U64.HI R9, R186, 0x1, R61 ;  /* 0x00000001ba09d819 */ /* 0x000fe4000001023d */
[CC--:B---3--:R-:W-:Y:S02]  /*a430*/  @!P4 IADD3 R6, P0, R3.reuse, R60.reuse, RZ ;  /* 0x0000003c0306c210 */ /* 0x0c8fe40007f1e0ff */
[----:B------:R-:W-:Y:S02]  /*a440*/  @!P4 IADD3 R60, P1, R14, R60, RZ ;  /* 0x0000003c0e3cc210 */ /* 0x000fe40007f3e0ff */
[----:B------:R-:W-:Y:S02]  /*a450*/  @!P5 IADD3 R62, P2, R3, R15, RZ ;  /* 0x0000000f033ed210 */ /* 0x000fe40007f5e0ff */
[----:B------:R-:W-:-:S02]  /*a460*/  CS2R R12, SRZ ;  /* 0x00000000000c7805 */ /* 0x000fc4000001ff00 */
[----:B------:R-:W-:Y:S02]  /*a470*/  @!P5 IADD3 R14, P3, R14, R15, RZ ;  /* 0x0000000f0e0ed210 */ /* 0x000fe40007f7e0ff */
[----:B------:R-:W-:Y:S01]  /*a480*/  CS2R R26, SRZ ;  /* 0x00000000001a7805 */ /* 0x000fe2000001ff00 */
[----:B-12---:R-:W-:Y:S01]  /*a490*/  @!P4 IMAD.X R7, R0, 0x1, R5, P0 ;  /* 0x000000010007c824 */ /* 0x006fe200000e0605 */
[----:B------:R-:W-:Y:S01]  /*a4a0*/  @!P4 IADD3.X R61, R4, R5, RZ, P1, !PT ;  /* 0x00000005043dc210 */ /* 0x000fe20000ffe4ff */
[--C-:B------:R-:W-:Y:S02]  /*a4b0*/  @!P5 IMAD.X R63, R0, 0x1, R9.reuse, P2 ;  /* 0x00000001003fd824 */ /* 0x100fe400010e0609 */
[----:B------:R-:W-:Y:S01]  /*a4c0*/  @!P5 IMAD.X R15, R4, 0x1, R9, P3 ;  /* 0x00000001040fd824 */ /* 0x000fe200018e0609 */
[----:B------:R-:W-:Y:S01]  /*a4d0*/  CS2R R8, SRZ ;  /* 0x0000000000087805 */ /* 0x000fe2000001ff00 */
[----:B------:R0:W5:Y:S04]  /*a4e0*/  @!P4 LD.E.64 R12, desc[UR54][R6.64] ;  /* 0x00000036060cc980 */ /* 0x000168000c101b00 */
[----:B------:R0:W5:Y:S04]  /*a4f0*/  @!P5 LD.E.64 R10, desc[UR54][R62.64] ;  /* 0x000000363e0ad980 */ /* 0x000168000c101b00 */
[----:B------:R0:W5:Y:S04]  /*a500*/  @!P5 LD.E.64 R8, desc[UR54][R14.64] ;  /* 0x000000360e08d980 */ /* 0x000168000c101b00 */
[----:B------:R0:W5:Y:S02]  /*a510*/  @!P4 LD.E.64 R26, desc[UR54][R60.64] ;  /* 0x000000363c1ac980 */ /* 0x000164000c101b00 */
.L_x_1827:
[----:B------:R-:W-:Y:S05]  /*a520*/  BSYNC B1 ;  /* 0x0000000000017941 */ /* 0x000fea0003800000 */
.L_x_1826:
[----:B------:R-:W-:Y:S01]  /*a530*/  ULEA.HI UR4, UR37, UR37, URZ, 0x1 ;  /* 0x0000002525047291 */ /* 0x000fe2000f8f083f */
[----:B--2--5:R-:W-:Y:S01]  /*a540*/  IMAD.MOV.U32 R0, RZ, RZ, R26 ;  /* 0x000000ffff007224 */ /* 0x024fe200078e001a */
[----:B---3--:R-:W-:Y:S01]  /*a550*/  VIADDMNMX R3, R65, -R198, 0x80, PT ;  /* 0x0000008041037446 */ /* 0x008fe200038009c6 */
[----:B------:R-:W-:Y:S01]  /*a560*/  IMAD.MOV.U32 R4, RZ, RZ, R27 ;  /* 0x000000ffff047224 */ /* 0x000fe200078e001b */
[----:B------:R-:W-:Y:S01]  /*a570*/  ULOP3.LUT UR4, UR4, 0xfffffffe, URZ, 0xc0, !UPT ;  /* 0xfffffffe04047892 */ /* 0x000fe2000f8ec03f */
[----:B0-----:R-:W-:Y:S01]  /*a580*/  IMAD.MOV.U32 R6, RZ, RZ, R12 ;  /* 0x000000ffff067224 */ /* 0x001fe200078e000c */
[----:B------:R-:W-:Y:S01]  /*a590*/  BSSY B1, `(.L_x_1828) ;  /* 0x000000f000017945 */ /* 0x000fe20003800000 */
[----:B-1----:R-:W-:Y:S01]  /*a5a0*/  IMAD.MOV.U32 R7, RZ, RZ, R13 ;  /* 0x000000ffff077224 */ /* 0x002fe200078e000d */
[----:B------:R-:W-:Y:S01]  /*a5b0*/  UIADD3 UR4, UR37, -UR4, URZ ;  /* 0x8000000425047290 */ /* 0x000fe2000fffe03f */
[----:B------:R-:W-:Y:S01]  /*a5c0*/  PRMT R15, R0, 0x5410, R4 ;  /* 0x00005410000f7816 */ /* 0x000fe20000000004 */
[----:B------:R-:W-:Y:S01]  /*a5d0*/  IMAD.MOV.U32 R0, RZ, RZ, R8 ;  /* 0x000000ffff007224 */ /* 0x000fe200078e0008 */
[----:B------:R-:W-:-:S02]  /*a5e0*/  MOV R4, R9 ;  /* 0x0000000900047202 */ /* 0x000fc40000000f00 */
[----:B------:R-:W-:Y:S01]  /*a5f0*/  PRMT R54, R6, 0x5410, R7 ;  /* 0x0000541006367816 */ /* 0x000fe20000000007 */
[----:B------:R-:W-:Y:S01]  /*a600*/  IMAD.U32 R5, RZ, RZ, UR4 ;  /* 0x00000004ff057e24 */ /* 0x000fe2000f8e00ff */
[----:B------:R-:W-:Y:S01]  /*a610*/  PRMT R0, R0, 0x5410, R4 ;  /* 0x0000541000007816 */ /* 0x000fe20000000004 */
[----:B------:R-:W-:Y:S01]  /*a620*/  IMAD.MOV.U32 R4, RZ, RZ, R10 ;  /* 0x000000ffff047224 */ /* 0x000fe200078e000a */
[----:B------:R-:W-:Y:S01]  /*a630*/  ISETP.GE.AND P1, PT, R188, R3, PT ;  /* 0x00000003bc00720c */ /* 0x000fe20003f26270 */
[----:B------:R-:W-:Y:S01]  /*a640*/  IMAD.MOV.U32 R6, RZ, RZ, R11 ;  /* 0x000000ffff067224 */ /* 0x000fe200078e000b */
[----:B------:R-:W-:-:S04]  /*a650*/  SHF.L.U32 R5, R5, 0x1f, RZ ;  /* 0x0000001f05057819 */ /* 0x000fc800000006ff */
[----:B------:R-:W0:Y:S02]  /*a660*/  SYNCS.PHASECHK.TRANS64.TRYWAIT P0, [R18+URZ+0x28800], R5 ;  /* 0x02880005120075a7 */ /* 0x000e24000800017f */
[----:B0-----:R-:W-:Y:S05]  /*a670*/  @!P0 BRA `(.L_x_1829) ;  /* 0x000001f0005c8947 */ /* 0x001fea0003800000 */
.L_x_2192:
[----:B------:R-:W-:Y:S05]  /*a680*/  BSYNC B1 ;  /* 0x0000000000017941 */ /* 0x000fea0003800000 */
.L_x_1828:
        /* <DEDUP_REMOVED lines=9> */
[----:B------:R-:W-:Y:S01]  /*a720*/  SHF.R.U32.HI R61, RZ, 0x10, R47 ;  /* 0x00000010ff3d7819 */ /* 0x000fe2000001162f */
[--C-:B------:R-:W-:Y:S01]  /*a730*/  HADD2.F32 R60, -RZ, R66.reuse.H1_H1 ;  /* 0x30000042ff3c7230 */ /* 0x100fe20000004100 */
[--C-:B------:R-:W-:Y:S01]  /*a740*/  SHF.R.U32.HI R63, RZ, 0x10, R49.reuse ;  /* 0x00000010ff3f7819 */ /* 0x100fe20000011631 */
[----:B------:R-:W-:Y:S01]  /*a750*/  HADD2.F32 R62, -RZ, R66.H0_H0 ;  /* 0x20000042ff3e7230 */ /* 0x000fe20000004100 */
[----:B------:R-:W-:Y:S01]  /*a760*/  SHF.R.U64 R67, R48, 0x10, R49 ;  /* 0x0000001030437819 */ /* 0x000fe20000001231 */
[----:B------:R-:W-:Y:S01]  /*a770*/  HADD2.F32 R61, -RZ, R61.H0_H0 ;  /* 0x2000003dff3d7230 */ /* 0x000fe20000004100 */
[----:B------:R-:W-:Y:S01]  /*a780*/  SHF.R.U64 R69, R46, 0x10, R47 ;  /* 0x000000102e457819 */ /* 0x000fe2000000122f */
[----:B------:R-:W-:Y:S02]  /*a790*/  HADD2.F32 R63, -RZ, R63.H0_H0 ;  /* 0x2000003fff3f7230 */ /* 0x000fe40000004100 */
[----:B0-----:R-:W-:-:S02]  /*a7a0*/  HADD2.F32 R49, -RZ, R7.H1_H1 ;  /* 0x30000007ff317230 */ /* 0x001fc40000004100 */
[----:B------:R-:W-:Y:S02]  /*a7b0*/  HADD2.F32 R48, -RZ, R7.H0_H0 ;  /* 0x20000007ff307230 */ /* 0x000fe40000004100 */
[--C-:B------:R-:W-:Y:S02]  /*a7c0*/  HADD2.F32 R7, -RZ, R4.reuse.H0_H0 ;  /* 0x20000004ff077230 */ /* 0x100fe40000004100 */
[C---:B------:R-:W-:Y:S01]  /*a7d0*/  FMUL.FTZ R68, R49.reuse, R61 ;  /* 0x0000003d31447220 */ /* 0x040fe20000410000 */
[----:B------:R-:W-:Y:S02]  /*a7e0*/  HADD2.F32 R4, -RZ, R4.H1_H1 ;  /* 0x30000004ff047230 */ /* 0x000fe40000004100 */
[-C--:B------:R-:W-:Y:S01]  /*a7f0*/  FMUL.FTZ R65, R49, R63.reuse ;  /* 0x0000003f31417220 */ /* 0x080fe20000410000 */
[--C-:B------:R-:W-:Y:S02]  /*a800*/  HADD2.F32 R46, -RZ, R6.reuse.H0_H0 ;  /* 0x20000006ff2e7230 */ /* 0x100fe40000004100 */
[----:B------:R-:W-:Y:S01]  /*a810*/  FFMA.FTZ R70, R48, R63, R68 ;  /* 0x0000003f30467223 */ /* 0x000fe20000010044 */
[----:B------:R-:W-:-:S02]  /*a820*/  HADD2.F32 R47, -RZ, R6.H1_H1 ;  /* 0x30000006ff2f7230 */ /* 0x000fc40000004100 */
[----:B------:R-:W-:Y:S01]  /*a830*/  FMUL.FTZ R66, R4, R62 ;  /* 0x0000003e04427220 */ /* 0x000fe20000410000 */
[--C-:B------:R-:W-:Y:S02]  /*a840*/  HADD2.F32 R49, -RZ, R64.reuse.H0_H0 ;  /* 0x20000040ff317230 */ /* 0x100fe40000004100 */
[----:B------:R-:W-:Y:S01]  /*a850*/  FFMA.FTZ R65, R48, R61, -R65 ;  /* 0x0000003d30417223 */ /* 0x000fe20000010841 */
[--C-:B------:R-:W-:Y:S02]  /*a860*/  HADD2.F32 R6, -RZ, R5.reuse.H0_H0 ;  /* 0x20000005ff067230 */ /* 0x100fe40000004100 */
[-C--:B------:R-:W-:Y:S01]  /*a870*/  FMUL.FTZ R68, R4, R60.reuse ;  /* 0x0000003c04447220 */ /* 0x080fe20000410000 */
[----:B------:R-:W-:Y:S02]  /*a880*/  HADD2.F32 R64, -RZ, R64.H1_H1 ;  /* 0x30000040ff407230 */ /* 0x000fe40000004100 */
[----:B------:R-:W-:Y:S01]  /*a890*/  FFMA.FTZ R66, R7, R60, -R66 ;  /* 0x0000003c07427223 */ /* 0x000fe20000010842 */
[----:B------:R-:W-:-:S02]  /*a8a0*/  HADD2.F32 R5, -RZ, R5.H1_H1 ;  /* 0x30000005ff057230 */ /* 0x000fc40000004100 */
[----:B------:R-:W-:Y:S01]  /*a8b0*/  FFMA.FTZ R61, R7, R62, R68 ;  /* 0x0000003e073d7223 */ /* 0x000fe20000010044 */
[----:B------:R-:W-:Y:S02]  /*a8c0*/  HADD2.F32 R48, -RZ, R67.H0_H0 ;  /* 0x20000043ff307230 */ /* 0x000fe40000004100 */
[CC--:B------:R-:W-:Y:S01]  /*a8d0*/  FMUL.FTZ R63, R47.reuse, R49.reuse ;  /* 0x000000312f3f7220 */ /* 0x0c0fe20000410000 */
[----:B------:R-:W-:Y:S02]  /*a8e0*/  HADD2.F32 R4, -RZ, R69.H0_H0 ;  /* 0x20000045ff047230 */ /* 0x000fe40000004100 */
[----:B------:R-:W-:Y:S01]  /*a8f0*/  FMUL.FTZ R60, R47, R64 ;  /* 0x000000402f3c7220 */ /* 0x000fe20000410000 */
[C---:B------:R-:W-:Y:S01]  /*a900*/  FMUL.FTZ R7, R5.reuse, R48 ;  /* 0x0000003005077220 */ /* 0x040fe20000410000 */
[C---:B------:R-:W-:Y:S01]  /*a910*/  FFMA.FTZ R63, R46.reuse, R64, -R63 ;  /* 0x000000402e3f7223 */ /* 0x040fe2000001083f */
[-C--:B------:R-:W-:Y:S01]  /*a920*/  FMUL.FTZ R47, R5, R4.reuse ;  /* 0x00000004052f7220 */ /* 0x080fe20000410000 */
[----:B------:R-:W-:Y:S01]  /*a930*/  FFMA.FTZ R60, R46, R49, R60 ;  /* 0x000000312e3c7223 */ /* 0x000fe2000001003c */
[----:B------:R-:W-:Y:S01]  /*a940*/  FFMA.FTZ R5, R6, R4, -R7 ;  /* 0x0000000406057223 */ /* 0x000fe20000010807 */
[----:B------:R-:W-:Y:S01]  /*a950*/  F2FP.F16.F32.PACK_AB R7, R70, R65 ;  /* 0x000000414607723e */ /* 0x000fe200000000ff */
[----:B------:R-:W-:Y:S01]  /*a960*/  FFMA.FTZ R48, R6, R48, R47 ;  /* 0x0000003006307223 */ /* 0x000fe2000001002f */
[----:B------:R-:W-:-:S02]  /*a970*/  F2FP.F16.F32.PACK_AB R4, R61, R66 ;  /* 0x000000423d04723e */ /* 0x000fc400000000ff */
[----:B------:R-:W-:Y:S02]  /*a980*/  F2FP.F16.F32.PACK_AB R6, R60, R63 ;  /* 0x0000003f3c06723e */ /* 0x000fe400000000ff */
[----:B------:R-:W-:-:S05]  /*a990*/  F2FP.F16.F32.PACK_AB R5, R48, R5 ;  /* 0x000000053005723e */ /* 0x000fca00000000ff */
[----:B------:R0:W-:Y:S02]  /*a9a0*/  STS.128 [R212], R4 ;  /* 0x00000004d4007388 */ /* 0x0001e40000000c00 */
.L_x_1833:
[----:B------:R-:W-:Y:S05]  /*a9b0*/  BSYNC B2 ;  /* 0x0000000000027941 */ /* 0x000fea0003800000 */
.L_x_1832:
[----:B------:R-:W-:Y:S05]  /*a9c0*/  @P1 BRA `(.L_x_1831) ;  /* 0x0000000000a81947 */ /* 0x000fea0003800000 */
[----:B0-----:R-:W0:Y:S01]  /*a9d0*/  LDS.128 R4, [R212+0x4000] ;  /* 0x00400000d4047984 */ /* 0x001e220000000c00 */
[----:B------:R-:W-:Y:S01]  /*a9e0*/  SHF.R.U32.HI R48, RZ, 0x10, R45 ;  /* 0x00000010ff307819 */ /* 0x000fe2000001162d */
[--C-:B------:R-:W-:Y:S01]  /*a9f0*/  HADD2.F32 R46, -RZ, R59.reuse.H1_H1 ;  /* 0x3000003bff2e7230 */ /* 0x100fe20000004100 */
[----:B------:R-:W-:Y:S01]  /*aa00*/  SHF.R.U32.HI R47, RZ, 0x10, R43 ;  /* 0x00000010ff2f7819 */ /* 0x000fe2000001162b */
        /* <DEDUP_REMOVED lines=8> */
[CC--:B------:R-:W-:Y:S01]  /*aa90*/  FMUL.FTZ R49, R45.reuse, R48.reuse ;  /* 0x000000302d317220 */ /* 0x0c0fe20000410000 */
[----:B------:R-:W-:Y:S01]  /*aaa0*/  FMUL.FTZ R45, R45, R47 ;  /* 0x0000002f2d2d7220 */ /* 0x000fe20000410000 */
[----:B------:R-:W-:Y:S02]  /*aab0*/  HADD2.F32 R4, -RZ, R4.H1_H1 ;  /* 0x30000004ff047230 */ /* 0x000fe40000004100 */
[--C-:B------:R-:W-:Y:S02]  /*aac0*/  HADD2.F32 R42, -RZ, R6.reuse.H0_H0 ;  /* 0x20000006ff2a7230 */ /* 0x100fe40000004100 */
[----:B------:R-:W-:Y:S01]  /*aad0*/  FFMA.FTZ R62, R44, R48, R45 ;  /* 0x000000302c3e7223 */ /* 0x000fe2000001002d */
[----:B------:R-:W-:-:S02]  /*aae0*/  HADD2.F32 R43, -RZ, R6.H1_H1 ;  /* 0x30000006ff2b7230 */ /* 0x000fc40000004100 */
[----:B------:R-:W-:Y:S01]  /*aaf0*/  FMUL.FTZ R60, R4, R59 ;  /* 0x0000003b043c7220 */ /* 0x000fe20000410000 */
[--C-:B------:R-:W-:Y:S02]  /*ab00*/  HADD2.F32 R45, -RZ, R58.reuse.H1_H1 ;  /* 0x3000003aff2d7230 */ /* 0x100fe40000004100 */
[----:B------:R-:W-:Y:S01]  /*ab10*/  FFMA.FTZ R49, R44, R47, -R49 ;  /* 0x0000002f2c317223 */ /* 0x000fe20000010831 */
[--C-:B------:R-:W-:Y:S02]  /*ab20*/  HADD2.F32 R6, -RZ, R5.reuse.H0_H0 ;  /* 0x20000005ff067230 */ /* 0x100fe40000004100 */
[-C--:B------:R-:W-:Y:S01]  /*ab30*/  FMUL.FTZ R48, R4, R46.reuse ;  /* 0x0000002e04307220 */ /* 0x080fe20000410000 */
[----:B------:R-:W-:Y:S02]  /*ab40*/  HADD2.F32 R58, -RZ, R58.H0_H0 ;  /* 0x2000003aff3a7230 */ /* 0x000fe40000004100 */
        /* <DEDUP_REMOVED lines=17> */
[----:B------:R1:W-:Y:S02]  /*ac60*/  STS.128 [R212+0x4000], R4 ;  /* 0x00400004d4007388 */ /* 0x0003e40000000c00 */
.L_x_1831:
[----:B------:R-:W-:Y:S05]  /*ac70*/  BSYNC B1 ;  /* 0x0000000000017941 */ /* 0x000fea0003800000 */
.L_x_1830:
        /* <DEDUP_REMOVED lines=51> */
.L_x_1837:
[----:B------:R-:W-:Y:S05]  /*afb0*/  BSYNC B2 ;  /* 0x0000000000027941 */ /* 0x000fea0003800000 */
.L_x_1836:
[----:B------:R-:W-:Y:S05]  /*afc0*/  @P1 BRA `(.L_x_1835) ;  /* 0x0000000000a81947 */ /* 0x000fea0003800000 */
[----:B0-----:R-:W0:Y:S01]  /*afd0*/  LDS.128 R4, [R212+0x5000] ;  /* 0x00500000d4047984 */ /* 0x001e220000000c00 */
[----:B------:R-:W-:Y:S01]  /*afe0*/  SHF.R.U32.HI R39, RZ, 0x10, R33 ;  /* 0x00000010ff277819 */ /* 0x000fe20000011621 */
[----:B------:R-:W-:Y:S01]  /*aff0*/  HADD2.F32 R38, -RZ, R52.H0_H0 ;  /* 0x20000034ff267230 */ /* 0x000fe20000004100 */
[--C-:B------:R-:W-:Y:S01]  /*b000*/  SHF.R.U32.HI R41, RZ, 0x10, R35.reuse ;  /* 0x00000010ff297819 */ /* 0x100fe20000011623 */
[----:B------:R-:W-:Y:S01]  /*b010*/  HADD2.F32 R40, -RZ, R51.H0_H0 ;  /* 0x20000033ff287230 */ /* 0x000fe20000004100 */
[----:B------:R-:W-:Y:S01]  /*b020*/  SHF.R.U64 R45, R34, 0x10, R35 ;  /* 0x00000010222d7819 */ /* 0x000fe20000001223 */
[----:B------:R-:W-:Y:S01]  /*b030*/  HADD2.F32 R39, -RZ, R39.H0_H0 ;  /* 0x20000027ff277230 */ /* 0x000fe20000004100 */
[----:B------:R-:W-:Y:S01]  /*b040*/  SHF.R.U64 R47, R32, 0x10, R33 ;  /* 0x00000010202f7819 */ /* 0x000fe20000001221 */
[----:B------:R-:W-:Y:S02]  /*b050*/  HADD2.F32 R41, -RZ, R41.H0_H0 ;  /* 0x20000029ff297230 */ /* 0x000fe40000004100 */
[----:B------:R-:W-:-:S02]  /*b060*/  HADD2.F32 R51, -RZ, R51.H1_H1 ;  /* 0x30000033ff337230 */ /* 0x000fc40000004100 */
[----:B------:R-:W-:Y:S02]  /*b070*/  HADD2.F32 R52, -RZ, R52.H1_H1 ;  /* 0x30000034ff347230 */ /* 0x000fe40000004100 */
[--C-:B0-----:R-:W-:Y:S02]  /*b080*/  HADD2.F32 R35, -RZ, R7.reuse.H1_H1 ;  /* 0x30000007ff237230 */ /* 0x101fe40000004100 */
[----:B------:R-:W-:Y:S02]  /*b090*/  HADD2.F32 R34, -RZ, R7.H0_H0 ;  /* 0x20000007ff227230 */ /* 0x000fe40000004100 */
[--C-:B------:R-:W-:Y:S02]  /*b0a0*/  HADD2.F32 R7, -RZ, R4.reuse.H0_H0 ;  /* 0x20000004ff077230 */ /* 0x100fe40000004100 */
[C---:B------:R-:W-:Y:S01]  /*b0b0*/  FMUL.FTZ R44, R35.reuse, R39 ;  /* 0x00000027232c7220 */ /* 0x040fe20000410000 */
[----:B------:R-:W-:Y:S02]  /*b0c0*/  HADD2.F32 R4, -RZ, R4.H1_H1 ;  /* 0x30000004ff047230 */ /* 0x000fe40000004100 */
[----:B------:R-:W-:Y:S01]  /*b0d0*/  FMUL.FTZ R43, R35, R41 ;  /* 0x00000029232b7220 */ /* 0x000fe20000410000 */
[----:B------:R-:W-:-:S02]  /*b0e0*/  HADD2.F32 R32, -RZ, R6.H0_H0 ;  /* 0x20000006ff207230 */ /* 0x000fc40000004100 */
[----:B------:R-:W-:Y:S01]  /*b0f0*/  FFMA.FTZ R46, R34, R41, R44 ;  /* 0x00000029222e7223 */ /* 0x000fe2000001002c */
[----:B------:R-:W-:Y:S02]  /*b100*/  HADD2.F32 R33, -RZ, R6.H1_H1 ;  /* 0x30000006ff217230 */ /* 0x000fe40000004100 */
[----:B------:R-:W-:Y:S01]  /*b110*/  FMUL.FTZ R42, R4, R40 ;  /* 0x00000028042a7220 */ /* 0x000fe20000410000 */
[--C-:B------:R-:W-:Y:S02]  /*b120*/  HADD2.F32 R6, -RZ, R5.reuse.H0_H0 ;  /* 0x20000005ff067230 */ /* 0x100fe40000004100 */
[----:B------:R-:W-:Y:S01]  /*b130*/  FFMA.FTZ R43, R34, R39, -R43 ;  /* 0x00000027222b7223 */ /* 0x000fe2000001082b */
[-C--:B------:R-:W-:Y:S01]  /*b140*/  FMUL.FTZ R44, R4, R38.reuse ;  /* 0x00000026042c7220 */ /* 0x080fe20000410000 */
[----:B------:R-:W-:Y:S02]  /*b150*/  HADD2.F32 R5, -RZ, R5.H1_H1 ;  /* 0x30000005ff057230 */ /* 0x000fe40000004100 */
[----:B------:R-:W-:Y:S01]  /*b160*/  FFMA.FTZ R42, R7, R38, -R42 ;  /* 0x00000026072a7223 */ /* 0x000fe2000001082a */
[----:B------:R-:W-:-:S02]  /*b170*/  HADD2.F32 R34, -RZ, R45.H0_H0 ;  /* 0x2000002dff227230 */ /* 0x000fc40000004100 */
[----:B------:R-:W-:Y:S01]  /*b180*/  FFMA.FTZ R35, R7, R40, R44 ;  /* 0x0000002807237223 */ /* 0x000fe2000001002c */
[----:B------:R-:W-:Y:S02]  /*b190*/  HADD2.F32 R4, -RZ, R47.H0_H0 ;  /* 0x2000002fff047230 */ /* 0x000fe40000004100 */
[CC--:B------:R-:W-:Y:S01]  /*b1a0*/  FMUL.FTZ R39, R33.reuse, R51.reuse ;  /* 0x0000003321277220 */ /* 0x0c0fe20000410000 */
[----:B------:R-:W-:Y:S01]  /*b1b0*/  FMUL.FTZ R38, R33, R52 ;  /* 0x0000003421267220 */ /* 0x000fe20000410000 */
[C---:B------:R-:W-:Y:S01]  /*b1c0*/  FMUL.FTZ R7, R5.reuse, R34 ;  /* 0x0000002205077220 */ /* 0x040fe20000410000 */
[----:B------:R-:W-:Y:S01]  /*b1d0*/  FMUL.FTZ R33, R5, R4 ;  /* 0x0000000405217220 */ /* 0x000fe20000410000 */
[C---:B------:R-:W-:Y:S01]  /*b1e0*/  FFMA.FTZ R39, R32.reuse, R52, -R39 ;  /* 0x0000003420277223 */ /* 0x040fe20000010827 */
[----:B------:R-:W-:Y:S01]  /*b1f0*/  FFMA.FTZ R38, R32, R51, R38 ;  /* 0x0000003320267223 */ /* 0x000fe20000010026 */
[C---:B------:R-:W-:Y:S01]  /*b200*/  FFMA.FTZ R5, R6.reuse, R4, -R7 ;  /* 0x0000000406057223 */ /* 0x040fe20000010807 */
[----:B------:R-:W-:Y:S01]  /*b210*/  FFMA.FTZ R34, R6, R34, R33 ;  /* 0x0000002206227223 */ /* 0x000fe20000010021 */
[----:B------:R-:W-:-:S02]  /*b220*/  F2FP.F16.F32.PACK_AB R7, R46, R43 ;  /* 0x0000002b2e07723e */ /* 0x000fc400000000ff */
[----:B------:R-:W-:Y:S02]  /*b230*/  F2FP.F16.F32.PACK_AB R6, R38, R39 ;  /* 0x000000272606723e */ /* 0x000fe400000000ff */
[----:B------:R-:W-:Y:S02]  /*b240*/  F2FP.F16.F32.PACK_AB R4, R35, R42 ;  /* 0x0000002a2304723e */ /* 0x000fe400000000ff */
[----:B------:R-:W-:-:S05]  /*b250*/  F2FP.F16.F32.PACK_AB R5, R34, R5 ;  /* 0x000000052205723e */ /* 0x000fca00000000ff */
[----:B------:R1:W-:Y:S02]  /*b260*/  STS.128 [R212+0x5000], R4 ;  /* 0x00500004d4007388 */ /* 0x0003e40000000c00 */
.L_x_1835:
[----:B------:R-:W-:Y:S05]  /*b270*/  BSYNC B1 ;  /* 0x0000000000017941 */ /* 0x000fea0003800000 */
.L_x_1834:
        /* <DEDUP_REMOVED lines=38> */
[C---:B------:R-:W-:Y:S01]  /*b4e0*/  FMUL.FTZ R33, R29.reuse, R53 ;  /* 0x000000351d217220 */ /* 0x040fe20000410000 */
[-C--:B------:R-:W-:Y:S01]  /*b4f0*/  FMUL.FTZ R32, R29, R55.reuse ;  /* 0x000000371d207220 */ /* 0x080fe20000410000 */
[C---:B------:R-:W-:Y:S01]  /*b500*/  FMUL.FTZ R7, R5.reuse, R30 ;  /* 0x0000001e05077220 */ /* 0x040fe20000410000 */
[-C--:B------:R-:W-:Y:S01]  /*b510*/  FMUL.FTZ R29, R5, R4.reuse ;  /* 0x00000004051d7220 */ /* 0x080fe20000410000 */
        /* <DEDUP_REMOVED lines=9> */
.L_x_1841:
[----:B------:R-:W-:Y:S05]  /*b5b0*/  BSYNC B2 ;  /* 0x0000000000027941 */ /* 0x000fea0003800000 */
.L_x_1840:
[----:B------:R-:W-:Y:S05]  /*b5c0*/  @P1 BRA `(.L_x_1839) ;  /* 0x0000000000a81947 */ /* 0x000fea0003800000 */
[----:B0-----:R-:W0:Y:S01]  /*b5d0*/  LDS.128 R4, [R212+0x6000] ;  /* 0x00600000d4047984 */ /* 0x001e220000000c00 */
[----:B------:R-:W-:Y:S01]  /*b5e0*/  SHF.R.U32.HI R29, RZ, 0x10, R25 ;  /* 0x00000010ff1d7819 */ /* 0x000fe20000011619 */
[----:B------:R-:W-:Y:S01]  /*b5f0*/  HADD2.F32 R28, -RZ, R50.H0_H0 ;  /* 0x20000032ff1c7230 */ /* 0x000fe20000004100 */
[----:B------:R-:W-:Y:S01]  /*b600*/  SHF.R.U32.HI R31, RZ, 0x10, R21 ;  /* 0x00000010ff1f7819 */ /* 0x000fe20000011615 */
        /* <DEDUP_REMOVED lines=38> */
.L_x_1839:
[----:B------:R-:W-:Y:S05]  /*b870*/  BSYNC B1 ;  /* 0x0000000000017941 */ /* 0x000fea0003800000 */
.L_x_1838:
        /* <DEDUP_REMOVED lines=9> */
[--C-:B------:R-:W-:Y:S01]  /*b910*/  SHF.R.U64 R29, R26, 0x10, R27.reuse ;  /* 0x000000101a1d7819 */ /* 0x100fe2000000121b */
[--C-:B------:R-:W-:Y:S01]  /*b920*/  HADD2.F32 R25, -RZ, R15.reuse.H0_H0 ;  /* 0x2000000fff197230 */ /* 0x100fe20000004100 */
[----:B------:R-:W-:Y:S01]  /*b930*/  SHF.R.U32.HI R26, RZ, 0x10, R27 ;  /* 0x00000010ff1a7819 */ /* 0x000fe2000001161b */
[----:B------:R-:W-:Y:S01]  /*b940*/  HADD2.F32 R21, -RZ, R54.H0_H0 ;  /* 0x20000036ff157230 */ /* 0x000fe20000004100 */
[--C-:B------:R-:W-:Y:S01]  /*b950*/  SHF.R.U32.HI R24, RZ, 0x10, R13.reuse ;  /* 0x00000010ff187819 */ /* 0x100fe2000001160d */
[----:B------:R-:W-:Y:S01]  /*b960*/  HADD2.F32 R15, -RZ, R15.H1_H1 ;  /* 0x3000000fff0f7230 */ /* 0x000fe20000004100 */
[----:B------:R-:W-:Y:S01]  /*b970*/  SHF.R.U64 R30, R12, 0x10, R13 ;  /* 0x000000100c1e7819 */ /* 0x000fe2000000120d */
[----:B------:R-:W-:Y:S02]  /*b980*/  HADD2.F32 R26, -RZ, R26.H0_H0 ;  /* 0x2000001aff1a7230 */ /* 0x000fe40000004100 */
[----:B------:R-:W-:-:S02]  /*b990*/  HADD2.F32 R24, -RZ, R24.H0_H0 ;  /* 0x20000018ff187230 */ /* 0x000fc40000004100 */
[----:B------:R-:W-:Y:S02]  /*b9a0*/  HADD2.F32 R54, -RZ, R54.H1_H1 ;  /* 0x30000036ff367230 */ /* 0x000fe40000004100 */
[--C-:B0-----:R-:W-:Y:S02]  /*b9b0*/  HADD2.F32 R20, -RZ, R7.reuse.H1_H1 ;  /* 0x30000007ff147230 */ /* 0x101fe40000004100 */
[--C-:B------:R-:W-:Y:S02]  /*b9c0*/  HADD2.F32 R3, -RZ, R4.reuse.H0_H0 ;  /* 0x20000004ff037230 */ /* 0x100fe40000004100 */
[----:B------:R-:W-:Y:S02]  /*b9d0*/  HADD2.F32 R13, -RZ, R7.H0_H0 ;  /* 0x20000007ff0d7230 */ /* 0x000fe40000004100 */
[C---:B------:R-:W-:Y:S01]  /*b9e0*/  FMUL.FTZ R28, R20.reuse, R26 ;  /* 0x0000001a141c7220 */ /* 0x040fe20000410000 */
[----:B------:R-:W-:Y:S02]  /*b9f0*/  HADD2.F32 R4, -RZ, R4.H1_H1 ;  /* 0x30000004ff047230 */ /* 0x000fe40000004100 */
[----:B------:R-:W-:Y:S01]  /*ba00*/  FMUL.FTZ R27, R20, R24 ;  /* 0x00000018141b7220 */ /* 0x000fe20000410000 */
[----:B------:R-:W-:-:S02]  /*ba10*/  HADD2.F32 R7, -RZ, R6.H0_H0 ;  /* 0x20000006ff077230 */ /* 0x000fc40000004100 */
[C---:B------:R-:W-:Y:S01]  /*ba20*/  FFMA.FTZ R28, R13.reuse, R24, -R28 ;  /* 0x000000180d1c7223 */ /* 0x040fe2000001081c */
[----:B------:R-:W-:Y:S02]  /*ba30*/  HADD2.F32 R12, -RZ, R6.H1_H1 ;  /* 0x30000006ff0c7230 */ /* 0x000fe40000004100 */
[C---:B------:R-:W-:Y:S01]  /*ba40*/  FMUL.FTZ R20, R4.reuse, R25 ;  /* 0x0000001904147220 */ /* 0x040fe20000410000 */
[--C-:B------:R-:W-:Y:S02]  /*ba50*/  HADD2.F32 R6, -RZ, R5.reuse.H0_H0 ;  /* 0x20000005ff067230 */ /* 0x100fe40000004100 */
[----:B------:R-:W-:Y:S01]  /*ba60*/  FFMA.FTZ R27, R13, R26, R27 ;  /* 0x0000001a0d1b7223 */ /* 0x000fe2000001001b */
[-C--:B------:R-:W-:Y:S01]  /*ba70*/  FMUL.FTZ R24, R4, R21.reuse ;  /* 0x0000001504187220 */ /* 0x080fe20000410000 */
[----:B------:R-:W-:Y:S02]  /*ba80*/  HADD2.F32 R5, -RZ, R5.H1_H1 ;  /* 0x30000005ff057230 */ /* 0x000fe40000004100 */
[----:B------:R-:W-:Y:S01]  /*ba90*/  FFMA.FTZ R20, R3, R21, -R20 ;  /* 0x0000001503147223 */ /* 0x000fe20000010814 */
[----:B------:R-:W-:-:S02]  /*baa0*/  HADD2.F32 R13, -RZ, R29.H0_H0 ;  /* 0x2000001dff0d7230 */ /* 0x000fc40000004100 */
[----:B------:R-:W-:Y:S01]  /*bab0*/  FFMA.FTZ R3, R3, R25, R24 ;  /* 0x0000001903037223 */ /* 0x000fe20000010018 */
[----:B------:R-:W-:Y:S02]  /*bac0*/  HADD2.F32 R4, -RZ, R30.H0_H0 ;  /* 0x2000001eff047230 */ /* 0x000fe40000004100 */
[C---:B------:R-:W-:Y:S01]  /*bad0*/  FMUL.FTZ R24, R12.reuse, R15 ;  /* 0x0000000f0c187220 */ /* 0x040fe20000410000 */
        /* <DEDUP_REMOVED lines=12> */
.L_x_1844:
[----:B------:R-:W-:Y:S05]  /*bba0*/  BSYNC B1 ;  /* 0x0000000000017941 */ /* 0x000fea0003800000 */
.L_x_1843:
[----:B------:R-:W-:Y:S05]  /*bbb0*/  @P1 BRA `(.L_x_1842) ;  /* 0x0000002800001947 */ /* 0x000fea0003800000 */
[----:B0-----:R-:W0:Y:S01]  /*bbc0*/  LDS.128 R4, [R212+0x7000] ;  /* 0x00700000d4047984 */ /* 0x001e220000000c00 */
[----:B------:R-:W-:Y:S01]  /*bbd0*/  SHF.R.U32.HI R15, RZ, 0x10, R9 ;  /* 0x00000010ff0f7819 */ /* 0x000fe20000011609 */
[----:B------:R-:W-:Y:S01]  /*bbe0*/  HADD2.F32 R13, -RZ, R0.H0_H0 ;  /* 0x20000000ff0d7230 */ /* 0x000fe20000004100 */
[--C-:B------:R-:W-:Y:S02]  /*bbf0*/  SHF.R.U32.HI R12, RZ, 0x10, R11.reuse ;  /* 0x00000010ff0c7819 */ /* 0x100fe4000001160b */
[----:B------:R-:W-:Y:S01]  /*bc00*/  SHF.R.U64 R25, R10, 0x10, R11 ;  /* 0x000000100a197819 */ /* 0x000fe2000000120b */
[----:B------:R-:W-:Y:S01]  /*bc10*/  HADD2.F32 R15, -RZ, R15.H0_H0 ;  /* 0x2000000fff0f7230 */ /* 0x000fe20000004100 */
[----:B------:R-:W-:Y:S01]  /*bc20*/  SHF.R.U64 R21, R8, 0x10, R9 ;  /* 0x0000001008157819 */ /* 0x000fe20000001209 */
[----:B------:R-:W-:Y:S02]  /*bc30*/  HADD2.F32 R12, -RZ, R12.H0_H0 ;  /* 0x2000000cff0c7230 */ /* 0x000fe40000004100 */
[----:B------:R-:W-:-:S02]  /*bc40*/  HADD2.F32 R11, -RZ, R14.H0_H0 ;  /* 0x2000000eff0b7230 */ /* 0x000fc40000004100 */
        /* <DEDUP_REMOVED lines=16> */
[----:B------:R-:W-:-:S02]  /*bd50*/  HADD2.F32 R9, -RZ, R0.H1_H1 ;  /* 0x30000000ff097230 */ /* 0x000fc40000004100 */
[----:B------:R-:W-:Y:S01]  /*bd60*/  FFMA.FTZ R3, R3, R13, R12 ;  /* 0x0000000d03037223 */ /* 0x000fe2000001000c */
[----:B------:R-:W-:Y:S02]  /*bd70*/  HADD2.F32 R4, -RZ, R21.H0_H0 ;  /* 0x20000015ff047230 */ /* 0x000fe40000004100 */
[----:B------:R-:W-:Y:S02]  /*bd80*/  HADD2.F32 R0, -RZ, R25.H0_H0 ;  /* 0x20000019ff007230 */ /* 0x000fe40000004100 */
[CC--:B------:R-:W-:Y:S01]  /*bd90*/  FMUL.FTZ R12, R8.reuse, R9.reuse ;  /* 0x00000009080c7220 */ /* 0x0c0fe20000410000 */
[----:B------:R-:W-:Y:S01]  /*bda0*/  FMUL.FTZ R8, R8, R14 ;  /* 0x0000000e08087220 */ /* 0x000fe20000410000 */
[C---:B------:R-:W-:Y:S01]  /*bdb0*/  FMUL.FTZ R11, R5.reuse, R4 ;  /* 0x00000004050b7220 */ /* 0x040fe20000410000 */
[----:B------:R-:W-:Y:S01]  /*bdc0*/  FMUL.FTZ R13, R5, R0 ;  /* 0x00000000050d7220 */ /* 0x000fe20000410000 */
[C---:B------:R-:W-:Y:S02]  /*bdd0*/  FFMA.FTZ R12, R7.reuse, R14, -R12 ;  /* 0x0000000e070c7223 */ /* 0x040fe4000001080c */
[C---:B------:R-:W-:Y:S01]  /*bde0*/  FFMA.FTZ R5, R6.reuse, R0, -R11 ;  /* 0x0000000006057223 */ /* 0x040fe2000001080b */
[----:B------:R-:W-:Y:S01]  /*bdf0*/  FFMA.FTZ R9, R7, R9, R8 ;  /* 0x0000000907097223 */ /* 0x000fe20000010008 */
[----:B------:R-:W-:Y:S01]  /*be00*/  FFMA.FTZ R0, R6, R4, R13 ;  /* 0x0000000406007223 */ /* 0x000fe2000001000d */
[----:B------:R-:W-:-:S02]  /*be10*/  F2FP.F16.F32.PACK_AB R7, R15, R20 ;  /* 0x000000140f07723e */ /* 0x000fc400000000ff */
[----:B------:R-:W-:Y:S02]  /*be20*/  F2FP.F16.F32.PACK_AB R4, R3, R10 ;  /* 0x0000000a0304723e */ /* 0x000fe400000000ff */
[----:B------:R-:W-:Y:S02]  /*be30*/  F2FP.F16.F32.PACK_AB R6, R9, R12 ;  /* 0x0000000c0906723e */ /* 0x000fe400000000ff */
[----:B------:R-:W-:-:S05]  /*be40*/  F2FP.F16.F32.PACK_AB R5, R0, R5 ;  /* 0x000000050005723e */ /* 0x000fca00000000ff */
[----:B------:R0:W-:Y:S01]  /*be50*/  STS.128 [R212+0x7000], R4 ;  /* 0x00700004d4007388 */ /* 0x0001e20000000c00 */
[----:B------:R-:W-:Y:S05]  /*be60*/  BRA `(.L_x_1842) ;  /* 0x0000002400547947 */ /* 0x000fea0003800000 */
.L_x_1815:
[----:B------:R-:W0:Y:S01]  /*be70*/  LDC R5, c[0x0][0x448] ;  /* 0x00011200ff057b82 */ /* 0x000e220000000800 */
[----:B------:R-:W-:Y:S01]  /*be80*/  ULDC.64 UR4, c[0x0][0x3f8] ;  /* 0x0000fe0000047ab9 */ /* 0x000fe20000000a00 */
[----:B------:R-:W-:Y:S01]  /*be90*/  ULDC.64 UR6, c[0x0][0x408] ;  /* 0x0001020000067ab9 */ /* 0x000fe20000000a00 */
        /* <DEDUP_REMOVED lines=11> */
[C---:B------:R-:W-:Y:S01]  /*bf50*/  IMAD R7, R3.reuse, UR5, R4 ;  /* 0x0000000503077c24 */ /* 0x040fe2000f8e0204 */
        /* <DEDUP_REMOVED lines=12> */
[----:B------:R-:W0:Y:S01]  /*c020*/  LDC R53, c[0x0][0x3f4] ;  /* 0x0000fd00ff357b82 */ /* 0x000e220000000800 */
[----:B------:R-:W3:Y:S01]  /*c030*/  SHFL.IDX PT, R4, R32, RZ, 0x181f ;  /* 0x00181fff20047589 */ /* 0x000ee200000e0000 */
[----:B------:R-:W-:-:S03]  /*c040*/  IMAD R3, R194, R5, RZ ;  /* 0x00000005c2037224 */ /* 0x000fc600078e02ff */
[----:B------:R-:W5:Y:S04]  /*c050*/  SHFL.IDX PT, R0, R35, RZ, 0x181f ;  /* 0x00181fff23007589 */ /* 0x000f6800000e0000 */
[----:B------:R-:W1:Y:S04]  /*c060*/  SHFL.IDX PT, R14, R34, RZ, 0x181f ;  /* 0x00181fff220e7589 */ /* 0x000e6800000e0000 */
[----:B------:R-:W2:Y:S01]  /*c070*/  SHFL.IDX PT, R5, R33, RZ, 0x181f ;  /* 0x00181fff21057589 */ /* 0x000ea200000e0000 */
[----:B0-----:R-:W-:-:S04]  /*c080*/  ISETP.GE.AND P0, PT, R16, R53, PT ;  /* 0x000000351000720c */ /* 0x001fc80003f06270 */
[----:B------:R-:W-:-:S13]  /*c090*/  ISETP.GE.OR P1, PT, R54, R3, P0 ;  /* 0x000000033600720c */ /* 0x000fda0000726670 */
[C---:B------:R-:W-:Y:S02]  /*c0a0*/  @!P1 SHF.L.U32 R21, R16.reuse, 0x1, RZ ;  /* 0x0000000110159819 */ /* 0x040fe400000006ff */
[----:B------:R-:W-:Y:S02]  /*c0b0*/  @!P1 SHF.L.U64.HI R6, R16, 0x1, R17 ;  /* 0x0000000110069819 */ /* 0x000fe40000010211 */
[----:B---3--:R-:W-:-:S05]  /*c0c0*/  @!P1 IADD3 R4, P2, R4, R21, RZ ;  /* 0x0000001504049210 */ /* 0x008fca0007f5e0ff */
[----:B-----5:R-:W-:Y:S02]  /*c0d0*/  @!P1 IMAD.X R7, R0, 0x1, R6, P2 ;  /* 0x0000000100079824 */ /* 0x020fe400010e0606 */
[----:B------:R-:W-:Y:S02]  /*c0e0*/  @!P1 IMAD.MOV.U32 R8, RZ, RZ, R4 ;  /* 0x000000ffff089224 */ /* 0x000fe400078e0004 */
[----:B------:R-:W-:-:S06]  /*c0f0*/  @!P1 IMAD.MOV.U32 R9, RZ, RZ, R7 ;  /* 0x000000ffff099224 */ /* 0x000fcc00078e0007 */
[----:B------:R-:W3:Y:S01]  /*c100*/  @!P1 LD.E.128 R8, desc[UR54][R8.64] ;  /* 0x0000003608089980 */ /* 0x000ee2000c101d00 */
[----:B-1----:R-:W-:-:S05]  /*c110*/  @!P1 IADD3 R14, P2, R14, R21, RZ ;  /* 0x000000150e0e9210 */ /* 0x002fca0007f5e0ff */
[----:B--2---:R-:W-:Y:S02]  /*c120*/  @!P1 IMAD.X R5, R5, 0x1, R6, P2 ;  /* 0x0000000105059824 */ /* 0x004fe400010e0606 */
[----:B------:R-:W-:-:S06]  /*c130*/  @!P1 IMAD.MOV.U32 R4, RZ, RZ, R14 ;  /* 0x000000ffff049224 */ /* 0x000fcc00078e000e */
[----:B------:R-:W2:Y:S01]  /*c140*/  @!P1 LD.E.128 R4, desc[UR54][R4.64] ;  /* 0x0000003604049980 */ /* 0x000ea2000c101d00 */
[----:B------:R-:W-:Y:S02]  /*c150*/  CS2R R46, SRZ ;  /* 0x00000000002e7805 */ /* 0x000fe4000001ff00 */
[----:B------:R-:W-:Y:S02]  /*c160*/  CS2R R50, SRZ ;  /* 0x0000000000327805 */ /* 0x000fe4000001ff00 */
[----:B------:R-:W-:Y:S01]  /*c170*/  CS2R R38, SRZ ;  /* 0x0000000000267805 */ /* 0x000fe2000001ff00 */
[----:B------:R0:W1:Y:S01]  /*c180*/  SHFL.IDX PT, R14, R34, 0x1, 0x181f ;  /* 0x00381f00220e7f89 */ /* 0x00006200000e0000 */
[----:B------:R-:W-:Y:S02]  /*c190*/  CS2R R20, SRZ ;  /* 0x0000000000147805 */ /* 0x000fe4000001ff00 */
[----:B------:R-:W-:Y:S02]  /*c1a0*/  CS2R R24, SRZ ;  /* 0x0000000000187805 */ /* 0x000fe4000001ff00 */
[----:B---3--:R-:W-:Y:S01]  /*c1b0*/  @!P1 MOV R46, R8 ;  /* 0x00000008002e9202 */ /* 0x008fe20000000f00 */
[----:B------:R-:W-:Y:S01]  /*c1c0*/  @!P1 IMAD.MOV.U32 R47, RZ, RZ, R9 ;  /* 0x000000ffff2f9224 */ /* 0x000fe200078e0009 */
[----:B------:R0:W3:Y:S01]  /*c1d0*/  SHFL.IDX PT, R8, R32, 0x1, 0x181f ;  /* 0x00381f0020087f89 */ /* 0x0000e200000e0000 */
[----:B------:R-:W-:-:S02]  /*c1e0*/  @!P1 IMAD.MOV.U32 R50, RZ, RZ, R10 ;  /* 0x000000ffff329224 */ /* 0x000fc400078e000a */
[----:B------:R-:W-:Y:S01]  /*c1f0*/  IMAD.MOV.U32 R0, RZ, RZ, R46 ;  /* 0x000000ffff007224 */ /* 0x000fe200078e002e */
[----:B------:R0:W0:Y:S01]  /*c200*/  SHFL.IDX PT, R9, R33, 0x1, 0x181f ;  /* 0x00381f0021097f89 */ /* 0x00002200000e0000 */
[----:B------:R-:W-:Y:S01]  /*c210*/  IMAD.MOV.U32 R12, RZ, RZ, R47 ;  /* 0x000000ffff0c7224 */ /* 0x000fe200078e002f */
[----:B------:R-:W-:Y:S01]  /*c220*/  MOV R10, R50 ;  /* 0x00000032000a7202 */ /* 0x000fe20000000f00 */
[----:B------:R-:W-:Y:S01]  /*c230*/  @!P1 IMAD.MOV.U32 R51, RZ, RZ, R11 ;  /* 0x000000ffff339224 */ /* 0x000fe200078e000b */
[----:B------:R-:W-:Y:S02]  /*c240*/  PRMT R64, R64, 0x5410, R0 ;  /* 0x0000541040407816 */ /* 0x000fe40000000000 */
[----:B------:R0:W0:Y:S01]  /*c250*/  SHFL.IDX PT, R0, R35, 0x1, 0x181f ;  /* 0x00381f0023007f89 */ /* 0x00002200000e0000 */
[----:B------:R-:W-:Y:S01]  /*c260*/  IMAD.MOV.U32 R11, RZ, RZ, R51 ;  /* 0x000000ffff0b7224 */ /* 0x000fe200078e0033 */
[----:B------:R-:W-:Y:S01]  /*c270*/  PRMT R66, R12, 0x7610, R66 ;  /* 0x000076100c427816 */ /* 0x000fe20000000042 */
[----:B--2---:R-:W-:-:S02]  /*c280*/  @!P1 IMAD.MOV.U32 R38, RZ, RZ, R4 ;  /* 0x000000ffff269224 */ /* 0x004fc400078e0004 */
[----:B------:R-:W-:Y:S01]  /*c290*/  @!P1 IMAD.MOV.U32 R39, RZ, RZ, R5 ;  /* 0x000000ffff279224 */ /* 0x000fe200078e0005 */
[----:B------:R-:W-:Y:S01]  /*c2a0*/  PRMT R37, R10, 0x5410, R11 ;  /* 0x000054100a257816 */ /* 0x000fe2000000000b */
[----:B------:R-:W-:Y:S01]  /*c2b0*/  @!P1 IMAD.MOV.U32 R20, RZ, RZ, R6 ;  /* 0x000000ffff149224 */ /* 0x000fe200078e0006 */
[----:B------:R-:W-:Y:S01]  /*c2c0*/  MOV R4, R38 ;  /* 0x0000002600047202 */ /* 0x000fe20000000f00 */
[----:B------:R-:W-:Y:S02]  /*c2d0*/  @!P1 IMAD.MOV.U32 R21, RZ, RZ, R7 ;  /* 0x000000ffff159224 */ /* 0x000fe400078e0007 */
[----:B------:R-:W-:Y:S02]  /*c2e0*/  IMAD.MOV.U32 R5, RZ, RZ, R39 ;  /* 0x000000ffff057224 */ /* 0x000fe400078e0027 */
[----:B------:R-:W-:Y:S02]  /*c2f0*/  IMAD.MOV.U32 R6, RZ, RZ, R20 ;  /* 0x000000ffff067224 */ /* 0x000fe400078e0014 */
[----:B------:R-:W-:Y:S01]  /*c300*/  IMAD.MOV.U32 R7, RZ, RZ, R21 ;  /* 0x000000ffff077224 */ /* 0x000fe200078e0015 */
[----:B------:R-:W-:-:S02]  /*c310*/  PRMT R66, R66, 0x5410, R5 ;  /* 0x0000541042427816 */ /* 0x000fc40000000005 */
[----:B------:R-:W-:Y:S02]  /*c320*/  PRMT R65, R6, 0x5410, R4 ;  /* 0x0000541006417816 */ /* 0x000fe40000000004 */
[----:B-1-3--:R-:W-:-:S07]  /*c330*/  PRMT R64, R7, 0x7610, R64 ;  /* 0x0000761007407816 */ /* 0x00afce0000000040 */
.L_x_2202:
[----:B------:R-:W-:Y:S01]  /*c340*/  VIADD R4, R54, 0x20 ;  /* 0x0000002036047836 */ /* 0x000fe20000000000 */
[----:B------:R-:W-:Y:S01]  /*c350*/  BSSY B1, `(.L_x_1846) ;  /* 0x0000012000017945 */ /* 0x000fe20003800000 */
[----:B------:R-:W-:Y:S02]  /*c360*/  CS2R R26, SRZ ;  /* 0x00000000001a7805 */ /* 0x000fe4000001ff00 */
[----:B------:R-:W-:Y:S02]  /*c370*/  CS2R R6, SRZ ;  /* 0x0000000000067805 */ /* 0x000fe4000001ff00 */
[----:B------:R-:W-:Y:S02]  /*c380*/  ISETP.GE.AND P1, PT, R4, R3, PT ;  /* 0x000000030400720c */ /* 0x000fe40003f26270 */
[----:B------:R-:W-:-:S11]  /*c390*/  CS2R R4, SRZ ;  /* 0x0000000000047805 */ /* 0x000fd6000001ff00 */
[----:B------:R-:W-:Y:S05]  /*c3a0*/  @P1 BRA `(.L_x_1847) ;  /* 0x0000000000301947 */ /* 0x000fea0003800000 */
[----:B------:R-:W-:Y:S02]  /*c3b0*/  CS2R R26, SRZ ;  /* 0x00000000001a7805 */ /* 0x000fe4000001ff00 */
[----:B------:R-:W-:Y:S02]  /*c3c0*/  CS2R R4, SRZ ;  /* 0x0000000000047805 */ /* 0x000fe4000001ff00 */
[----:B------:R-:W-:Y:S01]  /*c3d0*/  CS2R R6, SRZ ;  /* 0x0000000000067805 */ /* 0x000fe2000001ff00 */
[----:B------:R-:W-:Y:S06]  /*c3e0*/  @P0 BRA `(.L_x_1847) ;  /* 0x0000000000200947 */ /* 0x000fec0003800000 */
[C---:B------:R-:W-:Y:S01]  /*c3f0*/  IMAD.SHL.U32 R15, R16.reuse, 0x2, RZ ;  /* 0x00000002100f7824 */ /* 0x040fe200078e00ff */
[----:B------:R-:W-:-:S04]  /*c400*/  SHF.L.U64.HI R6, R16, 0x1, R17 ;  /* 0x0000000110067819 */ /* 0x000fc80000010211 */
[-C--:B------:R-:W-:Y:S02]  /*c410*/  IADD3 R4, P1, R8, R15.reuse, RZ ;  /* 0x0000000f08047210 */ /* 0x080fe40007f3e0ff */
[----:B------:R-:W-:Y:S02]  /*c420*/  IADD3 R14, P2, R14, R15, RZ ;  /* 0x0000000f0e0e7210 */ /* 0x000fe40007f5e0ff */
[----:B0-----:R-:W-:-:S03]  /*c430*/  IADD3.X R5, R0, R6, RZ, P1, !PT ;  /* 0x0000000600057210 */ /* 0x001fc60000ffe4ff */
[----:B------:R-:W-:-:S03]  /*c440*/  IMAD.X R15, R9, 0x1, R6, P2 ;  /* 0x00000001090f7824 */ /* 0x000fc600010e0606 */
[----:B------:R-:W5:Y:S04]  /*c450*/  LD.E.128 R4, desc[UR54][R4.64] ;  /* 0x0000003604047980 */ /* 0x000f68000c101d00 */
[----:B------:R1:W5:Y:S02]  /*c460*/  LD.E.128 R24, desc[UR54][R14.64] ;  /* 0x000000360e187980 */ /* 0x000364000c101d00 */
.L_x_1847:
[----:B------:R-:W-:Y:S05]  /*c470*/  BSYNC B1 ;  /* 0x0000000000017941 */ /* 0x000fea0003800000 */
.L_x_1846:
[----:B0----5:R-:W-:Y:S01]  /*c480*/  IMAD.MOV.U32 R0, RZ, RZ, R24 ;  /* 0x000000ffff007224 */ /* 0x021fe200078e0018 */
[----:B------:R-:W-:Y:S01]  /*c490*/  UMOV UR4, 0xffffffff ;  /* 0xffffffff00047882 */ /* 0x000fe20000000000 */
[----:B------:R-:W-:Y:S02]  /*c4a0*/  IMAD.MOV.U32 R8, RZ, RZ, R25 ;  /* 0x000000ffff087224 */ /* 0x000fe400078e0019 */
[----:B------:R-:W-:Y:S02]  /*c4b0*/  IMAD.MOV.U32 R9, RZ, RZ, R26 ;  /* 0x000000ffff097224 */ /* 0x000fe400078e001a */
[----:B------:R-:W-:Y:S01]  /*c4c0*/  IMAD.MOV.U32 R10, RZ, RZ, R27 ;  /* 0x000000ffff0a7224 */ /* 0x000fe200078e001b */
[----:B------:R-:W-:Y:S01]  /*c4d0*/  PRMT R55, R0, 0x5410, R8 ;  /* 0x0000541000377816 */ /* 0x000fe20000000008 */
[----:B------:R-:W-:Y:S01]  /*c4e0*/  IMAD.MOV.U32 R8, RZ, RZ, R5 ;  /* 0x000000ffff087224 */ /* 0x000fe200078e0005 */
[----:B------:R-:W-:Y:S02]  /*c4f0*/  MOV R0, R4 ;  /* 0x0000000400007202 */ /* 0x000fe40000000f00 */
[----:B------:R-:W-:Y:S01]  /*c500*/  PRMT R56, R9, 0x5410, R10 ;  /* 0x0000541009387816 */ /* 0x000fe2000000000a */
[----:B------:R-:W-:Y:S01]  /*c510*/  IMAD.MOV.U32 R9, RZ, RZ, R6 ;  /* 0x000000ffff097224 */ /* 0x000fe200078e0006 */
[----:B------:R-:W-:Y:S01]  /*c520*/  PRMT R57, R0, 0x5410, R8 ;  /* 0x0000541000397816 */ /* 0x000fe20000000008 */
[----:B------:R-:W-:-:S05]  /*c530*/  IMAD.MOV.U32 R10, RZ, RZ, R7 ;  /* 0x000000ffff0a7224 */ /* 0x000fca00078e0007 */
[----:B------:R-:W-:Y:S01]  /*c540*/  PRMT R58, R9, 0x5410, R10 ;  /* 0x00005410093a7816 */ /* 0x000fe2000000000a */
[----:B------:R-:W-:Y:S06]  /*c550*/  BRA.DIV UR4, `(.L_x_1848) ;  /* 0x000001da04247947 */ /* 0x000fec000b800000 */
[----:B------:R-:W0:Y:S01]  /*c560*/  SHFL.IDX PT, R8, R32, 0x2, 0x181f ;  /* 0x00581f0020087f89 */ /* 0x000e2200000e0000 */
[----:B------:R-:W-:-:S03]  /*c570*/  VIADD R10, R54, 0x40 ;  /* 0x00000040360a7836 */ /* 0x000fc60000000000 */
[----:B------:R-:W2:Y:S02]  /*c580*/  SHFL.IDX PT, R0, R35, 0x2, 0x181f ;  /* 0x00581f0023007f89 */ /* 0x000ea400000e0000 */
[----:B------:R-:W-:Y:S02]  /*c590*/  ISETP.GE.OR P1, PT, R10, R3, P0 ;  /* 0x000000030a00720c */ /* 0x000fe40000726670 */
[----:B-1----:R-:W1:Y:S04]  /*c5a0*/  SHFL.IDX PT, R14, R34, 0x2, 0x181f ;  /* 0x00581f00220e7f89 */ /* 0x002e6800000e0000 */
[----:B------:R-:W3:Y:S07]  /*c5b0*/  SHFL.IDX PT, R28, R33, 0x2, 0x181f ;  /* 0x00581f00211c7f89 */ /* 0x000eee00000e0000 */
[C---:B------:R-:W-:Y:S01]  /*c5c0*/  @!P1 IMAD.SHL.U32 R31, R16.reuse, 0x2, RZ ;  /* 0x00000002101f9824 */ /* 0x040fe200078e00ff */
[----:B------:R-:W-:-:S04]  /*c5d0*/  @!P1 SHF.L.U64.HI R29, R16, 0x1, R17 ;  /* 0x00000001101d9819 */ /* 0x000fc80000010211 */
[----:B0-----:R-:W-:-:S04]  /*c5e0*/  @!P1 IADD3 R8, P2, R8, R31, RZ ;  /* 0x0000001f08089210 */ /* 0x001fc80007f5e0ff */
[----:B--2---:R-:W-:-:S06]  /*c5f0*/  @!P1 IADD3.X R9, R0, R29, RZ, P2, !PT ;  /* 0x0000001d00099210 */ /* 0x004fcc00017fe4ff */
[----:B------:R-:W2:Y:S01]  /*c600*/  @!P1 LD.E.128 R8, desc[UR54][R8.64] ;  /* 0x0000003608089980 */ /* 0x000ea2000c101d00 */
[----:B-1----:R-:W-:-:S05]  /*c610*/  @!P1 IADD3 R14, P2, R14, R31, RZ ;  /* 0x0000001f0e0e9210 */ /* 0x002fca0007f5e0ff */
[----:B---3--:R-:W-:-:S04]  /*c620*/  @!P1 IMAD.X R29, R28, 0x1, R29, P2 ;  /* 0x000000011c1d9824 */ /* 0x008fc800010e061d */
[----:B------:R-:W-:-:S05]  /*c630*/  @!P1 IMAD.MOV.U32 R15, RZ, RZ, R29 ;  /* 0x000000ffff0f9224 */ /* 0x000fca00078e001d */
[----:B------:R-:W3:Y:S01]  /*c640*/  @!P1 LD.E.128 R28, desc[UR54][R14.64] ;  /* 0x000000360e1c9980 */ /* 0x000ee2000c101d00 */
[----:B------:R-:W-:Y:S02]  /*c650*/  CS2R R44, SRZ ;  /* 0x00000000002c7805 */ /* 0x000fe4000001ff00 */
[----:B------:R-:W-:Y:S02]  /*c660*/  CS2R R48, SRZ ;  /* 0x0000000000307805 */ /* 0x000fe4000001ff00 */
[----:B------:R-:W-:Y:S01]  /*c670*/  CS2R R40, SRZ ;  /* 0x0000000000287805 */ /* 0x000fe2000001ff00 */
[----:B------:R-:W0:Y:S01]  /*c680*/  SHFL.IDX PT, R32, R32, 0x3, 0x181f ;  /* 0x00781f0020207f89 */ /* 0x000e2200000e0000 */
[----:B------:R-:W-:-:S03]  /*c690*/  CS2R R42, SRZ ;  /* 0x00000000002a7805 */ /* 0x000fc6000001ff00 */
[----:B------:R-:W1:Y:S04]  /*c6a0*/  SHFL.IDX PT, R34, R34, 0x3, 0x181f ;  /* 0x00781f0022227f89 */ /* 0x000e6800000e0000 */
[----:B------:R-:W0:Y:S01]  /*c6b0*/  SHFL.IDX PT, R33, R33, 0x3, 0x181f ;  /* 0x00781f0021217f89 */ /* 0x000e2200000e0000 */
[----:B--2---:R-:W-:Y:S02]  /*c6c0*/  @!P1 IMAD.MOV.U32 R44, RZ, RZ, R8 ;  /* 0x000000ffff2c9224 */ /* 0x004fe400078e0008 */
[----:B------:R-:W-:Y:S02]  /*c6d0*/  @!P1 IMAD.MOV.U32 R45, RZ, RZ, R9 ;  /* 0x000000ffff2d9224 */ /* 0x000fe400078e0009 */
[----:B------:R-:W-:Y:S02]  /*c6e0*/  IMAD.MOV.U32 R0, RZ, RZ, R44 ;  /* 0x000000ffff007224 */ /* 0x000fe400078e002c */
[----:B------:R-:W-:Y:S01]  /*c6f0*/  @!P1 IMAD.MOV.U32 R48, RZ, RZ, R10 ;  /* 0x000000ffff309224 */ /* 0x000fe200078e000a */
[----:B------:R-:W-:Y:S01]  /*c700*/  MOV R12, R45 ;  /* 0x0000002d000c7202 */ /* 0x000fe20000000f00 */
[----:B------:R-:W-:-:S02]  /*c710*/  @!P1 IMAD.MOV.U32 R49, RZ, RZ, R11 ;  /* 0x000000ffff319224 */ /* 0x000fc400078e000b */
[----:B------:R-:W-:Y:S01]  /*c720*/  IMAD.MOV.U32 R8, RZ, RZ, R48 ;  /* 0x000000ffff087224 */ /* 0x000fe200078e0030 */
[----:B------:R-:W-:Y:S01]  /*c730*/  PRMT R59, R0, 0x5410, R12 ;  /* 0x00005410003b7816 */ /* 0x000fe2000000000c */
[----:B------:R-:W-:Y:S01]  /*c740*/  IMAD.MOV.U32 R9, RZ, RZ, R49 ;  /* 0x000000ffff097224 */ /* 0x000fe200078e0031 */
[----:B------:R2:W0:Y:S01]  /*c750*/  SHFL.IDX PT, R0, R35, 0x3, 0x181f ;  /* 0x00781f0023007f89 */ /* 0x00042200000e0000 */
[----:B---3--:R-:W-:Y:S01]  /*c760*/  @!P1 MOV R41, R29 ;  /* 0x0000001d00299202 */ /* 0x008fe20000000f00 */
[----:B------:R-:W-:Y:S02]  /*c770*/  @!P1 IMAD.MOV.U32 R40, RZ, RZ, R28 ;  /* 0x000000ffff289224 */ /* 0x000fe400078e001c */
[----:B------:R-:W-:Y:S01]  /*c780*/  PRMT R52, R8, 0x5410, R9 ;  /* 0x0000541008347816 */ /* 0x000fe20000000009 */
[----:B------:R-:W-:Y:S02]  /*c790*/  @!P1 IMAD.MOV.U32 R42, RZ, RZ, R30 ;  /* 0x000000ffff2a9224 */ /* 0x000fe400078e001e */
[----:B------:R-:W-:-:S02]  /*c7a0*/  @!P1 IMAD.MOV.U32 R43, RZ, RZ, R31 ;  /* 0x000000ffff2b9224 */ /* 0x000fc400078e001f */
[----:B------:R-:W-:Y:S02]  /*c7b0*/  IMAD.MOV.U32 R8, RZ, RZ, R40 ;  /* 0x000000ffff087224 */ /* 0x000fe400078e0028 */
[----:B------:R-:W-:Y:S01]  /*c7c0*/  IMAD.MOV.U32 R9, RZ, RZ, R41 ;  /* 0x000000ffff097224 */ /* 0x000fe200078e0029 */
[----:B------:R-:W-:Y:S01]  /*c7d0*/  MOV R11, R43 ;  /* 0x0000002b000b7202 */ /* 0x000fe20000000f00 */
[----:B------:R-:W-:-:S03]  /*c7e0*/  IMAD.MOV.U32 R10, RZ, RZ, R42 ;  /* 0x000000ffff0a7224 */ /* 0x000fc600078e002a */
[----:B------:R-:W-:Y:S02]  /*c7f0*/  PRMT R62, R8, 0x5410, R9 ;  /* 0x00005410083e7816 */ /* 0x000fe40000000009 */
[----:B------:R-:W-:Y:S02]  /*c800*/  CS2R R8, SRZ ;  /* 0x0000000000087805 */ /* 0x000fe4000001ff00 */
[----:B-12---:R-:W-:-:S07]  /*c810*/  PRMT R63, R10, 0x5410, R11 ;  /* 0x000054100a3f7816 */ /* 0x006fce000000000b */
.L_x_2212:
[----:B------:R-:W-:Y:S01]  /*c820*/  VIADD R54, R54, 0x60 ;  /* 0x0000006036367836 */ /* 0x000fe20000000000 */
[----:B------:R-:W-:Y:S01]  /*c830*/  BSSY B1, `(.L_x_1849) ;  /* 0x0000012000017945 */ /* 0x000fe20003800000 */
[----:B------:R-:W-:Y:S02]  /*c840*/  CS2R R10, SRZ ;  /* 0x00000000000a7805 */ /* 0x000fe4000001ff00 */
[----:B------:R-:W-:Y:S02]  /*c850*/  CS2R R12, SRZ ;  /* 0x00000000000c7805 */ /* 0x000fe4000001ff00 */
[----:B------:R-:W-:Y:S02]  /*c860*/  CS2R R14, SRZ ;  /* 0x00000000000e7805 */ /* 0x000fe4000001ff00 */
[----:B------:R-:W-:-:S13]  /*c870*/  ISETP.GE.AND P1, PT, R54, R3, PT ;  /* 0x000000033600720c */ /* 0x000fda0003f26270 */
[----:B------:R-:W-:Y:S05]  /*c880*/  @P1 BRA `(.L_x_1850) ;  /* 0x0000000000301947 */ /* 0x000fea0003800000 */
[----:B------:R-:W-:Y:S02]  /*c890*/  CS2R R10, SRZ ;  /* 0x00000000000a7805 */ /* 0x000fe4000001ff00 */
[----:B------:R-:W-:Y:S02]  /*c8a0*/  CS2R R12, SRZ ;  /* 0x00000000000c7805 */ /* 0x000fe4000001ff00 */
[----:B------:R-:W-:Y:S01]  /*c8b0*/  CS2R R14, SRZ ;  /* 0x00000000000e7805 */ /* 0x000fe2000001ff00 */
[----:B------:R-:W-:Y:S06]  /*c8c0*/  @P0 BRA `(.L_x_1850) ;  /* 0x0000000000200947 */ /* 0x000fec0003800000 */
[C---:B------:R-:W-:Y:S01]  /*c8d0*/  IMAD.SHL.U32 R11, R16.reuse, 0x2, RZ ;  /* 0x00000002100b7824 */ /* 0x040fe200078e00ff */
[----:B------:R-:W-:-:S04]  /*c8e0*/  SHF.L.U64.HI R9, R16, 0x1, R17 ;  /* 0x0000000110097819 */ /* 0x000fc80000010211 */
[-C--:B0-----:R-:W-:Y:S02]  /*c8f0*/  IADD3 R12, P1, R32, R11.reuse, RZ ;  /* 0x0000000b200c7210 */ /* 0x081fe40007f3e0ff */
[----:B------:R-:W-:-:S03]  /*c900*/  IADD3 R8, P2, R34, R11, RZ ;  /* 0x0000000b22087210 */ /* 0x000fc60007f5e0ff */
[--C-:B------:R-:W-:Y:S02]  /*c910*/  IMAD.X R13, R0, 0x1, R9.reuse, P1 ;  /* 0x00000001000d7824 */ /* 0x100fe400008e0609 */
[----:B------:R-:W-:-:S04]  /*c920*/  IMAD.X R9, R33, 0x1, R9, P2 ;  /* 0x0000000121097824 */ /* 0x000fc800010e0609 */
[----:B------:R-:W5:Y:S04]  /*c930*/  LD.E.128 R12, desc[UR54][R12.64] ;  /* 0x000000360c0c7980 */ /* 0x000f68000c101d00 */
[----:B------:R-:W5:Y:S02]  /*c940*/  LD.E.128 R8, desc[UR54][R8.64] ;  /* 0x0000003608087980 */ /* 0x000f64000c101d00 */
.L_x_1850:
[----:B------:R-:W-:Y:S05]  /*c950*/  BSYNC B1 ;  /* 0x0000000000017941 */ /* 0x000fea0003800000 */
.L_x_1849:
[----:B------:R-:W-:Y:S01]  /*c960*/  ULEA.HI UR4, UR37, UR37, URZ, 0x1 ;  /* 0x0000002525047291 */ /* 0x000fe2000f8f083f */
[C---:B0-----:R-:W-:Y:S01]  /*c970*/  IADD3 R0, R188.reuse, 0x20, RZ ;  /* 0x00000020bc007810 */ /* 0x041fe20007ffe0ff */
[----:B------:R-:W-:Y:S01]  /*c980*/  VIADD R31, R188, 0x40 ;  /* 0x00000040bc1f7836 */ /* 0x000fe20000000000 */
[----:B------:R-:W-:Y:S01]  /*c990*/  VIADDMNMX R3, R3, -R198, 0x80, PT ;  /* 0x0000008003037446 */ /* 0x000fe200038009c6 */
[----:B------:R-:W-:Y:S01]  /*c9a0*/  ULOP3.LUT UR4, UR4, 0xfffffffe, URZ, 0xc0, !UPT ;  /* 0xfffffffe04047892 */ /* 0x000fe2000f8ec03f */
[----:B-----5:R-:W-:Y:S01]  /*c9b0*/  IMAD.MOV.U32 R28, RZ, RZ, R9 ;  /* 0x000000ffff1c7224 */ /* 0x020fe200078e0009 */
[----:B------:R-:W-:Y:S01]  /*c9c0*/  BSSY B1, `(.L_x_1851) ;  /* 0x0000015000017945 */ /* 0x000fe20003800000 */
[-C--:B------:R-:W-:Y:S01]  /*c9d0*/  ISETP.GE.OR P2, PT, R0, R3.reuse, P0 ;  /* 0x000000030000720c */ /* 0x080fe20000746670 */
[----:B------:R-:W-:Y:S01]  /*c9e0*/  UIADD3 UR4, UR37, -UR4, URZ ;  /* 0x8000000425047290 */ /* 0x000fe2000fffe03f */
[----:B------:R-:W-:Y:S01]  /*c9f0*/  IMAD.MOV.U32 R0, RZ, RZ, R8 ;  /* 0x000000ffff007224 */ /* 0x000fe200078e0008 */
[CC--:B------:R-:W-:Y:S01]  /*ca00*/  ISETP.GE.OR P3, PT, R188.reuse, R3.reuse, P0 ;  /* 0x00000003bc00720c */ /* 0x0c0fe20000766670 */
[----:B------:R-:W-:Y:S01]  /*ca10*/  VIADD R30, R188, 0x60 ;  /* 0x00000060bc1e7836 */ /* 0x000fe20000000000 */
[----:B------:R-:W-:-:S02]  /*ca20*/  ISETP.GE.OR P1, PT, R31, R3, P0 ;  /* 0x000000031f00720c */ /* 0x000fc40000726670 */
[----:B------:R-:W-:Y:S01]  /*ca30*/  IMAD.U32 R29, RZ, RZ, UR4 ;  /* 0x00000004ff1d7e24 */ /* 0x000fe2000f8e00ff */
[----:B------:R-:W-:Y:S01]  /*ca40*/  PRMT R54, R0, 0x5410, R28 ;  /* 0x0000541000367816 */ /* 0x000fe2000000001c */
[----:B------:R-:W-:Y:S01]  /*ca50*/  IMAD.MOV.U32 R0, RZ, RZ, R10 ;  /* 0x000000ffff007224 */ /* 0x000fe200078e000a */
[----:B------:R-:W-:Y:S01]  /*ca60*/  ISETP.GE.OR P0, PT, R30, R3, P0 ;  /* 0x000000031e00720c */ /* 0x000fe20000706670 */
[----:B------:R-:W-:Y:S01]  /*ca70*/  IMAD.MOV.U32 R28, RZ, RZ, R12 ;  /* 0x000000ffff1c7224 */ /* 0x000fe200078e000c */
[----:B------:R-:W-:Y:S01]  /*ca80*/  SHF.L.U32 R29, R29, 0x1f, RZ ;  /* 0x0000001f1d1d7819 */ /* 0x000fe200000006ff */
[----:B------:R-:W-:Y:S01]  /*ca90*/  IMAD.MOV.U32 R30, RZ, RZ, R13 ;  /* 0x000000ffff1e7224 */ /* 0x000fe200078e000d */
[----:B------:R-:W-:Y:S02]  /*caa0*/  MOV R3, R11 ;  /* 0x0000000b00037202 */ /* 0x000fe40000000f00 */
[----:B------:R-:W0:Y:S02]  /*cab0*/  SYNCS.PHASECHK.TRANS64.TRYWAIT P4, [R18+URZ+0x28800], R29 ;  /* 0x0288001d120075a7 */ /* 0x000e24000808017f */
[----:B------:R-:W-:Y:S01]  /*cac0*/  PRMT R60, R0, 0x5410, R3 ;  /* 0x00005410003c7816 */ /* 0x000fe20000000003 */
[----:B------:R-:W-:Y:S01]  /*cad0*/  IMAD.MOV.U32 R0, RZ, RZ, R14 ;  /* 0x000000ffff007224 */ /* 0x000fe200078e000e */
[----:B------:R-:W-:Y:S01]  /*cae0*/  PRMT R61, R28, 0x5410, R30 ;  /* 0x000054101c3d7816 */ /* 0x000fe2000000001e */
[----:B------:R-:W-:Y:S01]  /*caf0*/  IMAD.MOV.U32 R3, RZ, RZ, R15 ;  /* 0x000000ffff037224 */ /* 0x000fe200078e000f */
[----:B0-----:R-:W-:Y:S06]  /*cb00*/  @!P4 BRA `(.L_x_1852) ;  /* 0x000001d80014c947 */ /* 0x001fec0003800000 */
.L_x_2213:
[----:B------:R-:W-:Y:S05]  /*cb10*/  BSYNC B1 ;  /* 0x0000000000017941 */ /* 0x000fea0003800000 */
.L_x_1851:
[----:B------:R-:W-:Y:S04]  /*cb20*/  BSSY B1, `(.L_x_1853) ;  /* 0x0000061000017945 */ /* 0x000fe80003800000 */
[----:B------:R-:W-:Y:S05]  /*cb30*/  @P3 BRA `(.L_x_1854) ;  /* 0x00000004007c3947 */ /* 0x000fea0003800000 */
[----:B------:R-:W-:Y:S01]  /*cb40*/  LEA.HI R28, R53, R220, RZ, 0x1d ;  /* 0x000000dc351c7211 */ /* 0x000fe200078fe8ff */
[--C-:B------:R-:W-:Y:S01]  /*cb50*/  HADD2.F32 R69, -RZ, R66.reuse.H1_H1 ;  /* 0x30000042ff457230 */ /* 0x100fe20000004100 */
[----:B------:R-:W-:Y:S01]  /*cb60*/  SHF.R.U32.HI R31, RZ, 0x3, R207 ;  /* 0x00000003ff1f7819 */ /* 0x000fe200000116cf */
[----:B------:R-:W-:Y:S01]  /*cb70*/  HADD2.F32 R68, -RZ, R66.H0_H0 ;  /* 0x20000042ff447230 */ /* 0x000fe20000004100 */
[----:B0-----:R-:W-:Y:S01]  /*cb80*/  SHF.R.S32.HI R29, RZ, 0x1f, R28 ;  /* 0x0000001fff1d7819 */ /* 0x001fe2000001141c */
[----:B------:R-:W-:Y:S01]  /*cb90*/  IMAD.SHL.U32 R30, R28, 0x8, RZ ;  /* 0x000000081c1e7824 */ /* 0x000fe200078e00ff */
[----:B------:R-:W-:Y:S02]  /*cba0*/  SHF.R.U64 R80, R46, 0x10, R47 ;  /* 0x000000102e507819 */ /* 0x000fe4000000122f */
[----:B------:R-:W-:Y:S02]  /*cbb0*/  LEA.HI R29, R29, R28, RZ, 0x3 ;  /* 0x0000001c1d1d7211 */ /* 0x000fe400078f18ff */
[----:B------:R-:W-:-:S02]  /*cbc0*/  LOP3.LUT R30, R207, 0x38, R30, 0xf8, !PT ;  /* 0x00000038cf1e7812 */ /* 0x000fc400078ef81e */
[----:B------:R-:W-:Y:S02]  /*cbd0*/  SHF.L.U32 R29, R29, 0xa, RZ ;  /* 0x0000000a1d1d7819 */ /* 0x000fe400000006ff */
[----:B------:R-:W-:Y:S02]  /*cbe0*/  LOP3.LUT R33, R30, R31, RZ, 0x3c, !PT ;  /* 0x0000001f1e217212 */ /* 0x000fe400078e3cff */
[----:B------:R-:W-:Y:S02]  /*cbf0*/  LOP3.LUT R32, R29, 0x7fffe000, RZ, 0xc0, !PT ;  /* 0x7fffe0001d207812 */ /* 0x000fe400078ec0ff */
[----:B------:R-:W0:Y:S01]  /*cc00*/  LDS.128 R28, [R212] ;  /* 0x00000000d41c7984 */ /* 0x000e220000000c00 */
[----:B------:R-:W-:Y:S02]  /*cc10*/  SHF.R.U64 R75, R20, 0x10, R21 ;  /* 0x00000010144b7819 */ /* 0x000fe40000001215 */
[----:B------:R-:W-:Y:S02]  /*cc20*/  IADD3 R33, R33, R32, R211 ;  /* 0x0000002021217210 */ /* 0x000fe40007ffe0d3 */
[----:B------:R-:W-:-:S02]  /*cc30*/  SHF.R.U32.HI R73, RZ, 0x10, R21 ;  /* 0x00000010ff497819 */ /* 0x000fc40000011615 */
[----:B------:R-:W-:Y:S01]  /*cc40*/  SHF.R.U32.HI R71, RZ, 0x10, R47 ;  /* 0x00000010ff477819 */ /* 0x000fe2000001162f */
[----:B------:R-:W-:Y:S01]  /*cc50*/  IMAD R67, R33, 0x2, R18 ;  /* 0x0000000221437824 */ /* 0x000fe200078e0212 */
[----:B------:R-:W-:Y:S02]  /*cc60*/  SHF.R.U32.HI R70, RZ, 0x10, R39 ;  /* 0x00000010ff467819 */ /* 0x000fe40000011627 */
[--C-:B------:R-:W-:Y:S02]  /*cc70*/  SHF.R.U64 R79, R50, 0x10, R51.reuse ;  /* 0x00000010324f7819 */ /* 0x100fe40000001233 */
[----:B------:R-:W1:Y:S01]  /*cc80*/  LDS.128 R32, [R67+0x10400] ;  /* 0x0104000043207984 */ /* 0x000e620000000c00 */
[----:B------:R-:W-:Y:S01]  /*cc90*/  HADD2.F32 R70, -RZ, R70.H0_H0 ;  /* 0x20000046ff467230 */ /* 0x000fe20000004100 */
[----:B------:R-:W-:Y:S02]  /*cca0*/  SHF.R.U32.HI R78, RZ, 0x10, R51 ;  /* 0x00000010ff4e7819 */ /* 0x000fe40000011633 */
[----:B------:R-:W-:Y:S01]  /*ccb0*/  SHF.R.U64 R77, R38, 0x10, R39 ;  /* 0x00000010264d7819 */ /* 0x000fe20000001227 */
[----:B0-----:R-:W-:-:S02]  /*ccc0*/  HADD2.F32 R21, -RZ, R29.H0_H0 ;  /* 0x2000001dff157230 */ /* 0x001fc40000004100 */
[----:B------:R-:W-:Y:S02]  /*ccd0*/  HADD2.F32 R20, -RZ, R28.H0_H0 ;  /* 0x2000001cff147230 */ /* 0x000fe40000004100 */
[----:B------:R-:W-:Y:S02]  /*cce0*/  HADD2.F32 R29, -RZ, R29.H1_H1 ;  /* 0x3000001dff1d7230 */ /* 0x000fe40000004100 */
[----:B------:R-:W-:Y:S02]  /*ccf0*/  HADD2.F32 R38, -RZ, R30.H0_H0 ;  /* 0x2000001eff267230 */ /* 0x000fe40000004100 */
[--C-:B------:R-:W-:Y:S02]  /*cd00*/  HADD2.F32 R39, -RZ, R31.reuse.H0_H0 ;  /* 0x2000001fff277230 */ /* 0x100fe40000004100 */
[----:B------:R-:W-:Y:S02]  /*cd10*/  HADD2.F32 R31, -RZ, R31.H1_H1 ;  /* 0x3000001fff1f7230 */ /* 0x000fe40000004100 */
[----:B------:R-:W-:-:S02]  /*cd20*/  HADD2.F32 R28, -RZ, R28.H1_H1 ;  /* 0x3000001cff1c7230 */ /* 0x000fc40000004100 */
[--C-:B-1----:R-:W-:Y:S02]  /*cd30*/  HADD2.F32 R46, -RZ, R33.reuse.H0_H0 ;  /* 0x20000021ff2e7230 */ /* 0x102fe40000004100 */
[----:B------:R-:W-:Y:S02]  /*cd40*/  HADD2.F32 R47, -RZ, R33.H1_H1 ;  /* 0x30000021ff2f7230 */ /* 0x000fe40000004100 */
[----:B------:R-:W-:Y:S02]  /*cd50*/  HADD2.F32 R33, -RZ, R32.H0_H0 ;  /* 0x20000020ff217230 */ /* 0x000fe40000004100 */
[C---:B------:R-:W-:Y:S01]  /*cd60*/  FMUL.FTZ R66, R46.reuse, R69 ;  /* 0x000000452e427220 */ /* 0x040fe20000410000 */
[----:B------:R-:W-:Y:S01]  /*cd70*/  FMUL.FTZ R72, R46, R68 ;  /* 0x000000442e487220 */ /* 0x000fe20000410000 */
[----:B------:R-:W-:Y:S02]  /*cd80*/  HADD2.F32 R46, -RZ, R71.H0_H0 ;  /* 0x20000047ff2e7230 */ /* 0x000fe40000004100 */
[----:B------:R-:W-:Y:S01]  /*cd90*/  FMUL.FTZ R74, R47, R70 ;  /* 0x000000462f4a7220 */ /* 0x000fe20000410000 */
[----:B------:R-:W-:Y:S01]  /*cda0*/  FFMA.FTZ R68, R21, R68, -R66 ;  /* 0x0000004415447223 */ /* 0x000fe20000010842 */
[----:B------:R-:W-:-:S02]  /*cdb0*/  HADD2.F32 R66, -RZ, R65.H1_H1 ;  /* 0x30000041ff427230 */ /* 0x000fc40000004100 */
[----:B------:R-:W-:Y:S01]  /*cdc0*/  FFMA.FTZ R72, R21, R69, R72 ;  /* 0x0000004515487223 */ /* 0x000fe20000010048 */
[----:B------:R-:W-:Y:S02]  /*cdd0*/  HADD2.F32 R21, -RZ, R64.H1_H1 ;  /* 0x30000040ff157230 */ /* 0x000fe40000004100 */
[----:B------:R-:W-:Y:S01]  /*cde0*/  FMUL.FTZ R76, R47, R46 ;  /* 0x0000002e2f4c7220 */ /* 0x000fe20000410000 */
[----:B------:R-:W-:Y:S02]  /*cdf0*/  HADD2.F32 R50, -RZ, R34.H0_H0 ;  /* 0x20000022ff327230 */ /* 0x000fe40000004100 */
[C---:B------:R-:W-:Y:S01]  /*ce00*/  FMUL.FTZ R47, R33.reuse, R66 ;  /* 0x00000042212f7220 */ /* 0x040fe20000410000 */
[----:B------:R-:W-:Y:S02]  /*ce10*/  HADD2.F32 R65, -RZ, R65.H0_H0 ;  /* 0x20000041ff417230 */ /* 0x000fe40000004100 */
[----:B------:R-:W-:Y:S01]  /*ce20*/  FMUL.FTZ R33, R33, R21 ;  /* 0x0000001521217220 */ /* 0x000fe20000410000 */
[----:B------:R-:W-:-:S02]  /*ce30*/  HADD2.F32 R51, -RZ, R35.H0_H0 ;  /* 0x20000023ff337230 */ /* 0x000fc40000004100 */
[C---:B------:R-:W-:Y:S01]  /*ce40*/  FFMA.FTZ R47, R20.reuse, R21, -R47 ;  /* 0x00000015142f7223 */ /* 0x040fe2000001082f */
[--C-:B------:R-:W-:Y:S02]  /*ce50*/  HADD2.F32 R21, -RZ, R37.reuse.H0_H0 ;  /* 0x20000025ff157230 */ /* 0x100fe40000004100 */
[C---:B------:R-:W-:Y:S01]  /*ce60*/  FFMA.FTZ R69, R29.reuse, R46, -R74 ;  /* 0x0000002e1d457223 */ /* 0x040fe2000001084a */
[----:B------:R-:W-:Y:S02]  /*ce70*/  HADD2.F32 R64, -RZ, R64.H0_H0 ;  /* 0x20000040ff407230 */ /* 0x000fe40000004100 */
[----:B------:R-:W-:Y:S01]  /*ce80*/  FFMA.FTZ R71, R29, R70, R76 ;  /* 0x000000461d477223 */ /* 0x000fe2000001004c */
[----:B------:R-:W-:Y:S01]  /*ce90*/  FFMA.FTZ R66, R20, R66, R33 ;  /* 0x0000004214427223 */ /* 0x000fe20000010021 */
[C---:B------:R-:W-:Y:S01]  /*cea0*/  FMUL.FTZ R29, R50.reuse, R65 ;  /* 0x00000041321d7220 */ /* 0x040fe20000410000 */
[----:B------:R-:W-:Y:S02]  /*ceb0*/  HADD2.F32 R20, -RZ, R37.H1_H1 ;  /* 0x30000025ff147230 */ /* 0x000fe40000004100 */
[----:B------:R-:W-:Y:S01]  /*cec0*/  FMUL.FTZ R33, R50, R21 ;  /* 0x0000001532217220 */ /* 0x000fe20000410000 */
[----:B------:R-:W-:-:S02]  /*ced0*/  HADD2.F32 R35, -RZ, R35.H1_H1 ;  /* 0x30000023ff237230 */ /* 0x000fc40000004100 */
[C---:B------:R-:W-:Y:S01]  /*cee0*/  FMUL.FTZ R70, R51.reuse, R64 ;  /* 0x0000004033467220 */ /* 0x040fe20000410000 */
[----:B------:R-:W-:Y:S02]  /*cef0*/  HADD2.F32 R50, -RZ, R73.H0_H0 ;  /* 0x20000049ff327230 */ /* 0x000fe40000004100 */
[C---:B------:R-:W-:Y:S01]  /*cf00*/  FFMA.FTZ R37, R38.reuse, R21, -R29 ;  /* 0x0000001526257223 */ /* 0x040fe2000001081d */
[----:B------:R-:W-:Y:S02]  /*cf10*/  HADD2.F32 R46, -RZ, R78.H0_H0 ;  /* 0x2000004eff2e7230 */ /* 0x000fe40000004100 */
[-C--:B------:R-:W-:Y:S01]  /*cf20*/  FMUL.FTZ R51, R51, R20.reuse ;  /* 0x0000001433337220 */ /* 0x080fe20000410000 */
[----:B------:R-:W-:Y:S01]  /*cf30*/  FFMA.FTZ R70, R39, R20, -R70 ;  /* 0x0000001427467223 */ /* 0x000fe20000010846 */
[----:B------:R-:W-:Y:S01]  /*cf40*/  FFMA.FTZ R38, R38, R65, R33 ;  /* 0x0000004126267223 */ /* 0x000fe20000010021 */
[C---:B------:R-:W-:Y:S01]  /*cf50*/  FMUL.FTZ R74, R35.reuse, R50 ;  /* 0x00000032234a7220 */ /* 0x040fe20000410000 */
[----:B------:R-:W-:Y:S01]  /*cf60*/  FMUL.FTZ R20, R35, R46 ;  /* 0x0000002e23147220 */ /* 0x000fe20000410000 */
[----:B------:R-:W-:-:S02]  /*cf70*/  HADD2.F32 R32, -RZ, R32.H1_H1 ;  /* 0x30000020ff207230 */ /* 0x000fc40000004100 */
[----:B------:R-:W-:Y:S01]  /*cf80*/  FFMA.FTZ R51, R39, R64, R51 ;  /* 0x0000004027337223 */ /* 0x000fe20000010033 */
[----:B------:R-:W-:Y:S02]  /*cf90*/  HADD2.F32 R34, -RZ, R34.H1_H1 ;  /* 0x30000022ff227230 */ /* 0x000fe40000004100 */
[C---:B------:R-:W-:Y:S01]  /*cfa0*/  FFMA.FTZ R65, R31.reuse, R46, -R74 ;  /* 0x0000002e1f417223 */ /* 0x040fe2000001084a */
[----:B------:R-:W-:Y:S02]  /*cfb0*/  HADD2.F32 R33, -RZ, R77.H0_H0 ;  /* 0x2000004dff217230 */ /* 0x000fe40000004100 */
[----:B------:R-:W-:Y:S01]  /*cfc0*/  FFMA.FTZ R50, R31, R50, R20 ;  /* 0x000000321f327223 */ /* 0x000fe20000010014 */
[----:B------:R-:W-:Y:S02]  /*cfd0*/  HADD2.F32 R35, -RZ, R75.H0_H0 ;  /* 0x2000004bff237230 */ /* 0x000fe40000004100 */
[----:B------:R-:W-:Y:S02]  /*cfe0*/  HADD2.F32 R21, -RZ, R80.H0_H0 ;  /* 0x20000050ff157230 */ /* 0x000fe40000004100 */
[----:B------:R-:W-:Y:S01]  /*cff0*/  FMUL.FTZ R31, R32, R33 ;  /* 0x00000021201f7220 */ /* 0x000fe20000410000 */
[----:B------:R-:W-:-:S02]  /*d000*/  HADD2.F32 R29, -RZ, R79.H0_H0 ;  /* 0x2000004fff1d7230 */ /* 0x000fc40000004100 */
[----:B------:R-:W-:Y:S01]  /*d010*/  FMUL.FTZ R39, R34, R35 ;  /* 0x0000002322277220 */ /* 0x000fe20000410000 */
[----:B------:R-:W-:Y:S02]  /*d020*/  HADD2.F32 R30, -RZ, R30.H1_H1 ;  /* 0x3000001eff1e7230 */ /* 0x000fe40000004100 */
[-C--:B------:R-:W-:Y:S01]  /*d030*/  FMUL.FTZ R32, R32, R21.reuse ;  /* 0x0000001520207220 */ /* 0x080fe20000410000 */
[----:B------:R-:W-:Y:S01]  /*d040*/  FFMA.FTZ R20, R28, R21, -R31 ;  /* 0x000000151c147223 */ /* 0x000fe2000001081f */
[-C--:B------:R-:W-:Y:S01]  /*d050*/  FMUL.FTZ R46, R34, R29.reuse ;  /* 0x0000001d222e7220 */ /* 0x080fe20000410000 */
[----:B------:R-:W-:Y:S01]  /*d060*/  F2FP.F16.F32.PACK_AB R31, R65, R70 ;  /* 0x00000046411f723e */ /* 0x000fe200000000ff */
[----:B------:R-:W-:Y:S01]  /*d070*/  FFMA.FTZ R34, R30, R29, -R39 ;  /* 0x0000001d1e227223 */ /* 0x000fe20000010827 */
[----:B------:R-:W-:Y:S01]  /*d080*/  FFMA.FTZ R21, R28, R33, R32 ;  /* 0x000000211c157223 */ /* 0x000fe20000010020 */
[----:B------:R-:W-:Y:S01]  /*d090*/  FFMA.FTZ R39, R30, R35, R46 ;  /* 0x000000231e277223 */ /* 0x000fe2000001002e */
        /* <DEDUP_REMOVED lines=9> */
.L_x_1854:
[----:B------:R-:W-:Y:S05]  /*d130*/  BSYNC B1 ;  /* 0x0000000000017941 */ /* 0x000fea0003800000 */
.L_x_1853:
[----:B------:R-:W-:Y:S04]  /*d140*/  BSSY B1, `(.L_x_1855) ;  /* 0x0000062000017945 */ /* 0x000fe80003800000 */
[----:B------:R-:W-:Y:S05]  /*d150*/  @P2 BRA `(.L_x_1856) ;  /* 0x0000000400802947 */ /* 0x000fea0003800000 */
[----:B------:R-:W2:Y:S01]  /*d160*/  LDL R69, [R1+0x30] ;  /* 0x0000300001457983 */ /* 0x000ea20000100800 */
[----:B------:R-:W-:Y:S01]  /*d170*/  LEA.HI R20, R53, R220, RZ, 0x1d ;  /* 0x000000dc35147211 */ /* 0x000fe200078fe8ff */
[--C-:B------:R-:W-:Y:S01]  /*d180*/  HADD2.F32 R37, -RZ, R55.reuse.H1_H1 ;  /* 0x30000037ff257230 */ /* 0x100fe20000004100 */
[----:B01----:R-:W-:Y:S01]  /*d190*/  SHF.R.U32.HI R29, RZ, 0x3, R203 ;  /* 0x00000003ff1d7819 */ /* 0x003fe200000116cb */
[----:B------:R-:W-:Y:S01]  /*d1a0*/  HADD2.F32 R55, -RZ, R55.H0_H0 ;  /* 0x20000037ff377230 */ /* 0x000fe20000004100 */
[----:B------:R-:W-:Y:S01]  /*d1b0*/  SHF.R.S32.HI R21, RZ, 0x1f, R20 ;  /* 0x0000001fff157819 */ /* 0x000fe20000011414 */
[----:B------:R-:W-:Y:S01]  /*d1c0*/  IMAD.SHL.U32 R28, R20, 0x8, RZ ;  /* 0x00000008141c7824 */ /* 0x000fe200078e00ff */
[--C-:B------:R-:W-:Y:S02]  /*d1d0*/  SHF.R.U32.HI R38, RZ, 0x10, R25.reuse ;  /* 0x00000010ff267819 */ /* 0x100fe40000011619 */
[----:B------:R-:W-:Y:S02]  /*d1e0*/  LEA.HI R21, R21, R20, RZ, 0x3 ;  /* 0x0000001415157211 */ /* 0x000fe400078f18ff */
[----:B------:R-:W-:Y:S01]  /*d1f0*/  LOP3.LUT R20, R203, 0x38, R28, 0xf8, !PT ;  /* 0x00000038cb147812 */ /* 0x000fe200078ef81c */
[----:B------:R-:W-:Y:S01]  /*d200*/  HADD2.F32 R38, -RZ, R38.H0_H0 ;  /* 0x20000026ff267230 */ /* 0x000fe20000004100 */
[----:B------:R-:W-:Y:S01]  /*d210*/  SHF.R.U64 R51, R24, 0x10, R25 ;  /* 0x0000001018337819 */ /* 0x000fe20000001219 */
[----:B------:R-:W-:Y:S01]  /*d220*/  IMAD.SHL.U32 R28, R21, 0x400, RZ ;  /* 0x00000400151c7824 */ /* 0x000fe200078e00ff */
[----:B------:R-:W-:-:S02]  /*d230*/  LOP3.LUT R21, R20, R29, RZ, 0x3c, !PT ;  /* 0x0000001d14157212 */ /* 0x000fc400078e3cff */
[--C-:B------:R-:W-:Y:S02]  /*d240*/  SHF.R.U64 R47, R26, 0x10, R27.reuse ;  /* 0x000000101a2f7819 */ /* 0x100fe4000000121b */
[----:B------:R-:W-:Y:S02]  /*d250*/  LOP3.LUT R20, R28, 0x7fffe000, RZ, 0xc0, !PT ;  /* 0x7fffe0001c147812 */ /* 0x000fe400078ec0ff */
[----:B------:R-:W-:Y:S01]  /*d260*/  SHF.R.U32.HI R39, RZ, 0x10, R27 ;  /* 0x00000010ff277819 */ /* 0x000fe2000001161b */
[--C-:B------:R-:W-:Y:S01]  /*d270*/  HADD2.F32 R27, -RZ, R57.reuse.H1_H1 ;  /* 0x30000039ff1b7230 */ /* 0x100fe20000004100 */
[----:B------:R-:W-:Y:S01]  /*d280*/  IADD3 R21, R21, R20, R210 ;  /* 0x0000001415157210 */ /* 0x000fe20007ffe0d2 */
[----:B------:R-:W-:Y:S01]  /*d290*/  HADD2.F32 R57, -RZ, R57.H0_H0 ;  /* 0x20000039ff397230 */ /* 0x000fe20000004100 */
[--C-:B------:R-:W-:Y:S02]  /*d2a0*/  SHF.R.U32.HI R64, RZ, 0x10, R5.reuse ;  /* 0x00000010ff407819 */ /* 0x100fe40000011605 */
[----:B------:R-:W-:Y:S01]  /*d2b0*/  SHF.R.U64 R68, R4, 0x10, R5 ;  /* 0x0000001004447819 */ /* 0x000fe20000001205 */
[----:B------:R-:W-:Y:S01]  /*d2c0*/  IMAD R21, R21, 0x2, R18 ;  /* 0x0000000215157824 */ /* 0x000fe200078e0212 */
[----:B------:R-:W-:-:S02]  /*d2d0*/  SHF.R.U64 R67, R6, 0x10, R7 ;  /* 0x0000001006437819 */ /* 0x000fc40000001207 */
[----:B------:R-:W-:Y:S02]  /*d2e0*/  SHF.R.U32.HI R65, RZ, 0x10, R7 ;  /* 0x00000010ff417819 */ /* 0x000fe40000011607 */
[----:B------:R-:W0:Y:S02]  /*d2f0*/  LDS.128 R32, [R21+0x10400] ;  /* 0x0104000015207984 */ /* 0x000e240000000c00 */
[--C-:B0-----:R-:W-:Y:S02]  /*d300*/  HADD2.F32 R24, -RZ, R33.reuse.H0_H0 ;  /* 0x20000021ff187230 */ /* 0x101fe40000004100 */
[----:B------:R-:W-:Y:S02]  /*d310*/  HADD2.F32 R33, -RZ, R33.H1_H1 ;  /* 0x30000021ff217230 */ /* 0x000fe40000004100 */
[----:B------:R-:W-:Y:S02]  /*d320*/  HADD2.F32 R20, -RZ, R32.H0_H0 ;  /* 0x20000020ff147230 */ /* 0x000fe40000004100 */
[C---:B------:R-:W-:Y:S01]  /*d330*/  FMUL.FTZ R46, R24.reuse, R37 ;  /* 0x00000025182e7220 */ /* 0x040fe20000410000 */
[----:B------:R-:W-:Y:S01]  /*d340*/  FMUL.FTZ R50, R24, R27 ;  /* 0x0000001b18327220 */ /* 0x000fe20000410000 */
[----:B------:R-:W-:-:S02]  /*d350*/  HADD2.F32 R24, -RZ, R64.H0_H0 ;  /* 0x20000040ff187230 */ /* 0x000fc40000004100 */
[C---:B------:R-:W-:Y:S01]  /*d360*/  FMUL.FTZ R64, R33.reuse, R38 ;  /* 0x0000002621407220 */ /* 0x040fe20000410000 */
[----:B------:R-:W-:Y:S02]  /*d370*/  HADD2.F32 R25, -RZ, R34.H0_H0 ;  /* 0x20000022ff197230 */ /* 0x000fe40000004100 */
[--C-:B------:R-:W-:Y:S02]  /*d380*/  HADD2.F32 R26, -RZ, R35.reuse.H0_H0 ;  /* 0x20000023ff1a7230 */ /* 0x100fe40000004100 */
[----:B------:R-:W-:Y:S01]  /*d390*/  FMUL.FTZ R66, R33, R24 ;  /* 0x0000001821427220 */ /* 0x000fe20000410000 */
[----:B------:R-:W-:Y:S02]  /*d3a0*/  HADD2.F32 R35, -RZ, R35.H1_H1 ;  /* 0x30000023ff237230 */ /* 0x000fe40000004100 */
[----:B------:R-:W-:Y:S02]  /*d3b0*/  HADD2.F32 R32, -RZ, R32.H1_H1 ;  /* 0x30000020ff207230 */ /* 0x000fe40000004100 */
[----:B------:R-:W-:Y:S01]  /*d3c0*/  HADD2.F32 R34, -RZ, R34.H1_H1 ;  /* 0x30000022ff227230 */ /* 0x000fe20000004100 */
[----:B--2---:R-:W0:Y:S02]  /*d3d0*/  LDS.128 R28, [R69] ;  /* 0x00000000451c7984 */ /* 0x004e240000000c00 */
[----:B0-----:R-:W-:-:S02]  /*d3e0*/  HADD2.F32 R5, -RZ, R29.H0_H0 ;  /* 0x2000001dff057230 */ /* 0x001fc40000004100 */
[----:B------:R-:W-:Y:S02]  /*d3f0*/  HADD2.F32 R29, -RZ, R29.H1_H1 ;  /* 0x3000001dff1d7230 */ /* 0x000fe40000004100 */
[----:B------:R-:W-:Y:S02]  /*d400*/  HADD2.F32 R4, -RZ, R28.H0_H0 ;  /* 0x2000001cff047230 */ /* 0x000fe40000004100 */
[C---:B------:R-:W-:Y:S01]  /*d410*/  FFMA.FTZ R46, R5.reuse, R27, -R46 ;  /* 0x0000001b052e7223 */ /* 0x040fe2000001082e */
[----:B------:R-:W-:Y:S01]  /*d420*/  FFMA.FTZ R50, R5, R37, R50 ;  /* 0x0000002505327223 */ /* 0x000fe20000010032 */
[----:B------:R-:W-:Y:S01]  /*d430*/  FFMA.FTZ R33, R29, R24, -R64 ;  /* 0x000000181d217223 */ /* 0x000fe20000010840 */
[C---:B------:R-:W-:Y:S01]  /*d440*/  FMUL.FTZ R5, R20.reuse, R55 ;  /* 0x0000003714057220 */ /* 0x040fe20000410000 */
[----:B------:R-:W-:Y:S02]  /*d450*/  HADD2.F32 R24, -RZ, R56.H0_H0 ;  /* 0x20000038ff187230 */ /* 0x000fe40000004100 */
[----:B------:R-:W-:Y:S01]  /*d460*/  FMUL.FTZ R20, R20, R57 ;  /* 0x0000003914147220 */ /* 0x000fe20000410000 */
[----:B------:R-:W-:-:S02]  /*d470*/  HADD2.F32 R6, -RZ, R30.H0_H0 ;  /* 0x2000001eff067230 */ /* 0x000fc40000004100 */
[C---:B------:R-:W-:Y:S01]  /*d480*/  FFMA.FTZ R57, R4.reuse, R57, -R5 ;  /* 0x0000003904397223 */ /* 0x040fe20000010805 */
[--C-:B------:R-:W-:Y:S02]  /*d490*/  HADD2.F32 R5, -RZ, R58.reuse.H0_H0 ;  /* 0x2000003aff057230 */ /* 0x100fe40000004100 */
[----:B------:R-:W-:Y:S01]  /*d4a0*/  FMUL.FTZ R27, R25, R24 ;  /* 0x00000018191b7220 */ /* 0x000fe20000410000 */
[----:B------:R-:W-:Y:S02]  /*d4b0*/  HADD2.F32 R58, -RZ, R58.H1_H1 ;  /* 0x3000003aff3a7230 */ /* 0x000fe40000004100 */
[----:B------:R-:W-:Y:S01]  /*d4c0*/  FFMA.FTZ R37, R29, R38, R66 ;  /* 0x000000261d257223 */ /* 0x000fe20000010042 */
[----:B------:R-:W-:Y:S02]  /*d4d0*/  HADD2.F32 R56, -RZ, R56.H1_H1 ;  /* 0x30000038ff387230 */ /* 0x000fe40000004100 */
[----:B------:R-:W-:Y:S01]  /*d4e0*/  FFMA.FTZ R55, R4, R55, R20 ;  /* 0x0000003704377223 */ /* 0x000fe20000010014 */
[----:B------:R-:W-:-:S02]  /*d4f0*/  HADD2.F32 R7, -RZ, R31.H0_H0 ;  /* 0x2000001fff077230 */ /* 0x000fc40000004100 */
[-C--:B------:R-:W-:Y:S01]  /*d500*/  FMUL.FTZ R25, R25, R5.reuse ;  /* 0x0000000519197220 */ /* 0x080fe20000410000 */
[----:B------:R-:W-:Y:S01]  /*d510*/  FFMA.FTZ R38, R6, R5, -R27 ;  /* 0x0000000506267223 */ /* 0x000fe2000001081b */
[----:B------:R-:W-:Y:S02]  /*d520*/  HADD2.F32 R20, -RZ, R39.H0_H0 ;  /* 0x20000027ff147230 */ /* 0x000fe40000004100 */
[C---:B------:R-:W-:Y:S01]  /*d530*/  FMUL.FTZ R64, R26.reuse, R56 ;  /* 0x000000381a407220 */ /* 0x040fe20000410000 */
[----:B------:R-:W-:Y:S02]  /*d540*/  HADD2.F32 R4, -RZ, R65.H0_H0 ;  /* 0x20000041ff047230 */ /* 0x000fe40000004100 */
[----:B------:R-:W-:Y:S01]  /*d550*/  FMUL.FTZ R5, R26, R58 ;  /* 0x0000003a1a057220 */ /* 0x000fe20000410000 */
[----:B------:R-:W-:Y:S02]  /*d560*/  HADD2.F32 R31, -RZ, R31.H1_H1 ;  /* 0x3000001fff1f7230 */ /* 0x000fe40000004100 */
[----:B------:R-:W-:Y:S01]  /*d570*/  FFMA.FTZ R26, R6, R24, R25 ;  /* 0x00000018061a7223 */ /* 0x000fe20000010019 */
[----:B------:R-:W-:Y:S01]  /*d580*/  FMUL.FTZ R6, R35, R20 ;  /* 0x0000001423067220 */ /* 0x000fe20000410000 */
[C---:B------:R-:W-:Y:S01]  /*d590*/  FFMA.FTZ R64, R7.reuse, R58, -R64 ;  /* 0x0000003a07407223 */ /* 0x040fe20000010840 */
[----:B------:R-:W-:Y:S01]  /*d5a0*/  FFMA.FTZ R56, R7, R56, R5 ;  /* 0x0000003807387223 */ /* 0x000fe20000010005 */
[----:B------:R-:W-:Y:S01]  /*d5b0*/  FMUL.FTZ R24, R35, R4 ;  /* 0x0000000423187220 */ /* 0x000fe20000410000 */
[----:B------:R-:W-:-:S02]  /*d5c0*/  HADD2.F32 R25, -RZ, R51.H0_H0 ;  /* 0x20000033ff197230 */ /* 0x000fc40000004100 */
[C---:B------:R-:W-:Y:S01]  /*d5d0*/  FFMA.FTZ R35, R31.reuse, R4, -R6 ;  /* 0x000000041f237223 */ /* 0x040fe20000010806 */
[----:B------:R-:W-:Y:S02]  /*d5e0*/  HADD2.F32 R27, -RZ, R47.H0_H0 ;  /* 0x2000002fff1b7230 */ /* 0x000fe40000004100 */
[----:B------:R-:W-:Y:S01]  /*d5f0*/  FFMA.FTZ R39, R31, R20, R24 ;  /* 0x000000141f277223 */ /* 0x000fe20000010018 */
[----:B------:R-:W-:Y:S02]  /*d600*/  HADD2.F32 R5, -RZ, R68.H0_H0 ;  /* 0x20000044ff057230 */ /* 0x000fe40000004100 */
[----:B------:R-:W-:Y:S01]  /*d610*/  FMUL.FTZ R29, R32, R25 ;  /* 0x00000019201d7220 */ /* 0x000fe20000410000 */
[----:B------:R-:W-:Y:S02]  /*d620*/  HADD2.F32 R7, -RZ, R67.H0_H0 ;  /* 0x20000043ff077230 */ /* 0x000fe40000004100 */
[----:B------:R-:W-:Y:S01]  /*d630*/  FMUL.FTZ R31, R34, R27 ;  /* 0x0000001b221f7220 */ /* 0x000fe20000410000 */
[----:B------:R-:W-:-:S02]  /*d640*/  HADD2.F32 R28, -RZ, R28.H1_H1 ;  /* 0x3000001cff1c7230 */ /* 0x000fc40000004100 */
[----:B------:R-:W-:Y:S01]  /*d650*/  FMUL.FTZ R32, R32, R5 ;  /* 0x0000000520207220 */ /* 0x000fe20000410000 */
[----:B------:R-:W-:Y:S02]  /*d660*/  HADD2.F32 R30, -RZ, R30.H1_H1 ;  /* 0x3000001eff1e7230 */ /* 0x000fe40000004100 */
[----:B------:R-:W-:Y:S01]  /*d670*/  FMUL.FTZ R34, R34, R7 ;  /* 0x0000000722227220 */ /* 0x000fe20000410000 */
[C---:B------:R-:W-:Y:S01]  /*d680*/  FFMA.FTZ R4, R28.reuse, R5, -R29 ;  /* 0x000000051c047223 */ /* 0x040fe2000001081d */
[----:B------:R-:W-:Y:S01]  /*d690*/  FFMA.FTZ R24, R28, R25, R32 ;  /* 0x000000191c187223 */ /* 0x000fe20000010020 */
[C---:B------:R-:W-:Y:S01]  /*d6a0*/  FFMA.FTZ R31, R30.reuse, R7, -R31 ;  /* 0x000000071e1f7223 */ /* 0x040fe2000001081f */
        /* <DEDUP_REMOVED lines=11> */
.L_x_1856:
[----:B------:R-:W-:Y:S05]  /*d760*/  BSYNC B1 ;  /* 0x0000000000017941 */ /* 0x000fea0003800000 */
.L_x_1855:
[----:B------:R-:W-:Y:S04]  /*d770*/  BSSY B1, `(.L_x_1857) ;  /* 0x0000062000017945 */ /* 0x000fe80003800000 */
[----:B------:R-:W-:Y:S05]  /*d780*/  @P1 BRA `(.L_x_1858) ;  /* 0x0000000400801947 */ /* 0x000fea0003800000 */
[----:B------:R-:W3:Y:S01]  /*d790*/  LDL R56, [R1+0x2c] ;  /* 0x00002c0001387983 */ /* 0x000ee20000100800 */
[----:B--2---:R-:W-:Y:S01]  /*d7a0*/  LEA.HI R4, R53, R220, RZ, 0x1d ;  /* 0x000000dc35047211 */ /* 0x004fe200078fe8ff */
[----:B-1----:R-:W-:Y:S01]  /*d7b0*/  HADD2.F32 R35, -RZ, R59.H1_H1 ;  /* 0x3000003bff237230 */ /* 0x002fe20000004100 */
[----:B------:R-:W-:Y:S01]  /*d7c0*/  SHF.R.U32.HI R6, RZ, 0x3, R202 ;  /* 0x00000003ff067819 */ /* 0x000fe200000116ca */
[--C-:B------:R-:W-:Y:S01]  /*d7d0*/  HADD2.F32 R37, -RZ, R62.reuse.H1_H1 ;  /* 0x3000003eff257230 */ /* 0x100fe20000004100 */
[----:B------:R-:W-:Y:S01]  /*d7e0*/  SHF.R.S32.HI R7, RZ, 0x1f, R4 ;  /* 0x0000001fff077819 */ /* 0x000fe20000011404 */
[----:B------:R-:W-:Y:S01]  /*d7f0*/  IMAD.SHL.U32 R5, R4, 0x8, RZ ;  /* 0x0000000804057824 */ /* 0x000fe200078e00ff */
[----:B------:R-:W-:Y:S01]  /*d800*/  SHF.R.U64 R55, R44, 0x10, R45 ;  /* 0x000000102c377819 */ /* 0x000fe2000000122d */
[----:B------:R-:W-:Y:S01]  /*d810*/  HADD2.F32 R62, -RZ, R62.H0_H0 ;  /* 0x2000003eff3e7230 */ /* 0x000fe20000004100 */
[----:B------:R-:W-:Y:S02]  /*d820*/  LEA.HI R7, R7, R4, RZ, 0x3 ;  /* 0x0000000407077211 */ /* 0x000fe400078f18ff */
[----:B------:R-:W-:-:S02]  /*d830*/  LOP3.LUT R4, R202, 0x38, R5, 0xf8, !PT ;  /* 0x00000038ca047812 */ /* 0x000fc400078ef805 */
[----:B------:R-:W-:Y:S02]  /*d840*/  SHF.L.U32 R7, R7, 0xa, RZ ;  /* 0x0000000a07077819 */ /* 0x000fe400000006ff */
[----:B------:R-:W-:Y:S02]  /*d850*/  LOP3.LUT R20, R4, R6, RZ, 0x3c, !PT ;  /* 0x0000000604147212 */ /* 0x000fe400078e3cff */
[----:B------:R-:W-:Y:S02]  /*d860*/  LOP3.LUT R21, R7, 0x7fffe000, RZ, 0xc0, !PT ;  /* 0x7fffe00007157812 */ /* 0x000fe400078ec0ff */
[----:B------:R-:W-:Y:S02]  /*d870*/  SHF.R.U32.HI R44, RZ, 0x10, R45 ;  /* 0x00000010ff2c7819 */ /* 0x000fe4000001162d */
[----:B------:R-:W-:Y:S02]  /*d880*/  IADD3 R21, R20, R21, R209 ;  /* 0x0000001514157210 */ /* 0x000fe40007ffe0d1 */
[----:B------:R-:W-:-:S02]  /*d890*/  SHF.R.U64 R50, R40, 0x10, R41 ;  /* 0x0000001028327819 */ /* 0x000fc40000001229 */
[----:B------:R-:W-:Y:S01]  /*d8a0*/  SHF.R.U32.HI R39, RZ, 0x10, R41 ;  /* 0x00000010ff277819 */ /* 0x000fe20000011629 */
[----:B------:R-:W-:Y:S01]  /*d8b0*/  IMAD R21, R21, 0x2, R18 ;  /* 0x0000000215157824 */ /* 0x000fe200078e0212 */
[--C-:B------:R-:W-:Y:S02]  /*d8c0*/  SHF.R.U64 R47, R42, 0x10, R43.reuse ;  /* 0x000000102a2f7819 */ /* 0x100fe4000000122b */
[----:B------:R-:W-:Y:S01]  /*d8d0*/  SHF.R.U32.HI R45, RZ, 0x10, R43 ;  /* 0x00000010ff2d7819 */ /* 0x000fe2000001162b */
[----:B------:R-:W-:Y:S01]  /*d8e0*/  HADD2.F32 R39, -RZ, R39.H0_H0 ;  /* 0x20000027ff277230 */ /* 0x000fe20000004100 */
[----:B------:R-:W1:Y:S01]  /*d8f0*/  LDS.128 R24, [R21+0x10400] ;  /* 0x0104000015187984 */ /* 0x000e620000000c00 */
[--C-:B------:R-:W-:Y:S02]  /*d900*/  SHF.R.U64 R51, R48, 0x10, R49.reuse ;  /* 0x0000001030337819 */ /* 0x100fe40000001231 */
[----:B------:R-:W-:Y:S01]  /*d910*/  SHF.R.U32.HI R48, RZ, 0x10, R49 ;  /* 0x00000010ff307819 */ /* 0x000fe20000011631 */
[----:B-1----:R-:W-:-:S02]  /*d920*/  HADD2.F32 R31, -RZ, R25.H0_H0 ;  /* 0x20000019ff1f7230 */ /* 0x002fc40000004100 */
[----:B------:R-:W-:Y:S02]  /*d930*/  HADD2.F32 R32, -RZ, R25.H1_H1 ;  /* 0x30000019ff207230 */ /* 0x000fe40000004100 */
[----:B------:R-:W-:Y:S02]  /*d940*/  HADD2.F32 R25, -RZ, R24.H0_H0 ;  /* 0x20000018ff197230 */ /* 0x000fe40000004100 */
[C---:B------:R-:W-:Y:S01]  /*d950*/  FMUL.FTZ R41, R31.reuse, R37 ;  /* 0x000000251f297220 */ /* 0x040fe20000410000 */
[----:B------:R-:W-:Y:S01]  /*d960*/  FMUL.FTZ R43, R31, R35 ;  /* 0x000000231f2b7220 */ /* 0x000fe20000410000 */
[----:B------:R-:W-:Y:S02]  /*d970*/  HADD2.F32 R31, -RZ, R44.H0_H0 ;  /* 0x2000002cff1f7230 */ /* 0x000fe40000004100 */
[----:B------:R-:W-:Y:S01]  /*d980*/  FMUL.FTZ R38, R25, R62 ;  /* 0x0000003e19267220 */ /* 0x000fe20000410000 */
[----:B------:R-:W-:Y:S02]  /*d990*/  HADD2.F32 R33, -RZ, R26.H0_H0 ;  /* 0x2000001aff217230 */ /* 0x000fe40000004100 */
[----:B------:R-:W-:-:S02]  /*d9a0*/  HADD2.F32 R34, -RZ, R27.H0_H0 ;  /* 0x2000001bff227230 */ /* 0x000fc40000004100 */
[----:B------:R-:W-:Y:S02]  /*d9b0*/  HADD2.F32 R27, -RZ, R27.H1_H1 ;  /* 0x3000001bff1b7230 */ /* 0x000fe40000004100 */
[----:B------:R-:W-:Y:S02]  /*d9c0*/  HADD2.F32 R24, -RZ, R24.H1_H1 ;  /* 0x30000018ff187230 */ /* 0x000fe40000004100 */
[----:B------:R-:W-:Y:S01]  /*d9d0*/  HADD2.F32 R26, -RZ, R26.H1_H1 ;  /* 0x3000001aff1a7230 */ /* 0x000fe20000004100 */
[----:B---3--:R-:W1:Y:S02]  /*d9e0*/  LDS.128 R4, [R56] ;  /* 0x0000000038047984 */ /* 0x008e640000000c00 */
[--C-:B-1----:R-:W-:Y:S02]  /*d9f0*/  HADD2.F32 R20, -RZ, R5.reuse.H0_H0 ;  /* 0x20000005ff147230 */ /* 0x102fe40000004100 */
[----:B------:R-:W-:Y:S02]  /*da00*/  HADD2.F32 R28, -RZ, R5.H1_H1 ;  /* 0x30000005ff1c7230 */ /* 0x000fe40000004100 */
[----:B------:R-:W-:-:S02]  /*da10*/  HADD2.F32 R5, -RZ, R4.H0_H0 ;  /* 0x20000004ff057230 */ /* 0x000fc40000004100 */
[C---:B------:R-:W-:Y:S01]  /*da20*/  FFMA.FTZ R41, R20.reuse, R35, -R41 ;  /* 0x0000002314297223 */ /* 0x040fe20000010829 */
[----:B------:R-:W-:Y:S01]  /*da30*/  FFMA.FTZ R43, R20, R37, R43 ;  /* 0x00000025142b7223 */ /* 0x000fe2000001002b */
[----:B------:R-:W-:Y:S02]  /*da40*/  HADD2.F32 R20, -RZ, R59.H0_H0 ;  /* 0x2000003bff147230 */ /* 0x000fe40000004100 */
[C---:B------:R-:W-:Y:S01]  /*da50*/  FMUL.FTZ R35, R32.reuse, R39 ;  /* 0x0000002720237220 */ /* 0x040fe20000410000 */
[----:B------:R-:W-:Y:S01]  /*da60*/  FMUL.FTZ R37, R32, R31 ;  /* 0x0000001f20257220 */ /* 0x000fe20000410000 */
[----:B------:R-:W-:Y:S02]  /*da70*/  HADD2.F32 R32, -RZ, R63.H0_H0 ;  /* 0x2000003fff207230 */ /* 0x000fe40000004100 */
[-C--:B------:R-:W-:Y:S01]  /*da80*/  FMUL.FTZ R25, R25, R20.reuse ;  /* 0x0000001419197220 */ /* 0x080fe20000410000 */
[----:B------:R-:W-:Y:S01]  /*da90*/  FFMA.FTZ R38, R5, R20, -R38 ;  /* 0x0000001405267223 */ /* 0x000fe20000010826 */
[----:B0-----:R-:W-:-:S02]  /*daa0*/  HADD2.F32 R29, -RZ, R6.H0_H0 ;  /* 0x20000006ff1d7230 */ /* 0x001fc40000004100 */
[C---:B------:R-:W-:Y:S01]  /*dab0*/  FFMA.FTZ R40, R28.reuse, R31, -R35 ;  /* 0x0000001f1c287223 */ /* 0x040fe20000010823 */
[----:B------:R-:W-:Y:S01]  /*dac0*/  FFMA.FTZ R42, R28, R39, R37 ;  /* 0x000000271c2a7223 */ /* 0x000fe20000010025 */
[--C-:B------:R-:W-:Y:S02]  /*dad0*/  HADD2.F32 R20, -RZ, R52.reuse.H0_H0 ;  /* 0x20000034ff147230 */ /* 0x100fe40000004100 */
[----:B------:R-:W-:Y:S01]  /*dae0*/  FFMA.FTZ R62, R5, R62, R25 ;  /* 0x0000003e053e7223 */ /* 0x000fe20000010019 */
[----:B------:R-:W-:Y:S02]  /*daf0*/  HADD2.F32 R63, -RZ, R63.H1_H1 ;  /* 0x3000003fff3f7230 */ /* 0x000fe40000004100 */
[C---:B------:R-:W-:Y:S01]  /*db00*/  FMUL.FTZ R28, R33.reuse, R32 ;  /* 0x00000020211c7220 */ /* 0x040fe20000410000 */
[----:B------:R-:W-:Y:S02]  /*db10*/  HADD2.F32 R5, -RZ, R52.H1_H1 ;  /* 0x30000034ff057230 */ /* 0x000fe40000004100 */
[----:B------:R-:W-:Y:S01]  /*db20*/  FMUL.FTZ R44, R33, R20 ;  /* 0x00000014212c7220 */ /* 0x000fe20000410000 */
[----:B------:R-:W-:-:S02]  /*db30*/  HADD2.F32 R30, -RZ, R7.H0_H0 ;  /* 0x20000007ff1e7230 */ /* 0x000fc40000004100 */
[C---:B------:R-:W-:Y:S01]  /*db40*/  FFMA.FTZ R35, R29.reuse, R20, -R28 ;  /* 0x000000141d237223 */ /* 0x040fe2000001081c */
[C---:B------:R-:W-:Y:S01]  /*db50*/  FMUL.FTZ R25, R34.reuse, R63 ;  /* 0x0000003f22197220 */ /* 0x040fe20000410000 */
[----:B------:R-:W-:Y:S02]  /*db60*/  HADD2.F32 R28, -RZ, R45.H0_H0 ;  /* 0x2000002dff1c7230 */ /* 0x000fe40000004100 */
[-C--:B------:R-:W-:Y:S01]  /*db70*/  FMUL.FTZ R34, R34, R5.reuse ;  /* 0x0000000522227220 */ /* 0x080fe20000410000 */
[----:B------:R-:W-:Y:S02]  /*db80*/  HADD2.F32 R20, -RZ, R48.H0_H0 ;  /* 0x20000030ff147230 */ /* 0x000fe40000004100 */
[----:B------:R-:W-:Y:S01]  /*db90*/  FFMA.FTZ R44, R29, R32, R44 ;  /* 0x000000201d2c7223 */ /* 0x000fe2000001002c */
[C---:B------:R-:W-:Y:S01]  /*dba0*/  FFMA.FTZ R32, R30.reuse, R5, -R25 ;  /* 0x000000051e207223 */ /* 0x040fe20000010819 */
[----:B------:R-:W-:Y:S01]  /*dbb0*/  FFMA.FTZ R34, R30, R63, R34 ;  /* 0x0000003f1e227223 */ /* 0x000fe20000010022 */
[----:B------:R-:W-:-:S02]  /*dbc0*/  HADD2.F32 R7, -RZ, R7.H1_H1 ;  /* 0x30000007ff077230 */ /* 0x000fc40000004100 */
[C---:B------:R-:W-:Y:S01]  /*dbd0*/  FMUL.FTZ R46, R27.reuse, R28 ;  /* 0x0000001c1b2e7220 */ /* 0x040fe20000410000 */
[-C--:B------:R-:W-:Y:S01]  /*dbe0*/  FMUL.FTZ R30, R27, R20.reuse ;  /* 0x000000141b1e7220 */ /* 0x080fe20000410000 */
[----:B------:R-:W-:Y:S02]  /*dbf0*/  HADD2.F32 R27, -RZ, R50.H0_H0 ;  /* 0x20000032ff1b7230 */ /* 0x000fe40000004100 */
[----:B------:R-:W-:Y:S02]  /*dc00*/  HADD2.F32 R29, -RZ, R47.H0_H0 ;  /* 0x2000002fff1d7230 */ /* 0x000fe40000004100 */
[C---:B------:R-:W-:Y:S01]  /*dc10*/  FFMA.FTZ R39, R7.reuse, R20, -R46 ;  /* 0x0000001407277223 */ /* 0x040fe2000001082e */
[----:B------:R-:W-:Y:S02]  /*dc20*/  HADD2.F32 R5, -RZ, R55.H0_H0 ;  /* 0x20000037ff057230 */ /* 0x000fe40000004100 */
[----:B------:R-:W-:Y:S01]  /*dc30*/  FFMA.FTZ R45, R7, R28, R30 ;  /* 0x0000001c072d7223 */ /* 0x000fe2000001001e */
[----:B------:R-:W-:-:S02]  /*dc40*/  HADD2.F32 R25, -RZ, R51.H0_H0 ;  /* 0x20000033ff197230 */ /* 0x000fc40000004100 */
[----:B------:R-:W-:Y:S01]  /*dc50*/  FMUL.FTZ R7, R24, R27 ;  /* 0x0000001b18077220 */ /* 0x000fe20000410000 */
[----:B------:R-:W-:Y:S02]  /*dc60*/  HADD2.F32 R4, -RZ, R4.H1_H1 ;  /* 0x30000004ff047230 */ /* 0x000fe40000004100 */
[----:B------:R-:W-:Y:S01]  /*dc70*/  FMUL.FTZ R37, R26, R29 ;  /* 0x0000001d1a257220 */ /* 0x000fe20000410000 */
[----:B------:R-:W-:Y:S02]  /*dc80*/  HADD2.F32 R6, -RZ, R6.H1_H1 ;  /* 0x30000006ff067230 */ /* 0x000fe40000004100 */
[----:B------:R-:W-:Y:S01]  /*dc90*/  FMUL.FTZ R24, R24, R5 ;  /* 0x0000000518187220 */ /* 0x000fe20000410000 */
[----:B------:R-:W-:Y:S01]  /*dca0*/  FMUL.FTZ R26, R26, R25 ;  /* 0x000000191a1a7220 */ /* 0x000fe20000410000 */
[----:B------:R-:W-:Y:S01]  /*dcb0*/  FFMA.FTZ R31, R4, R5, -R7 ;  /* 0x00000005041f7223 */ /* 0x000fe20000010807 */
        /* <DEDUP_REMOVED lines=13> */
.L_x_1858:
[----:B------:R-:W-:Y:S05]  /*dd90*/  BSYNC B1 ;  /* 0x0000000000017941 */ /* 0x000fea0003800000 */
.L_x_1857:
[----:B-1----:R-:W-:Y:S01]  /*dda0*/  PRMT R30, R0, 0x5410, R3 ;  /* 0x00005410001e7816 */ /* 0x002fe20000000003 */
[----:B------:R-:W-:Y:S06]  /*ddb0*/  @P0 BRA `(.L_x_1842) ;  /* 0x0000000400800947 */ /* 0x000fec0003800000 */
[----:B------:R-:W5:Y:S01]  /*ddc0*/  LDL R39, [R1+0x28] ;  /* 0x0000280001277983 */ /* 0x000f620000100800 */
[----:B------:R-:W-:Y:S01]  /*ddd0*/  LEA.HI R53, R53, R220, RZ, 0x1d ;  /* 0x000000dc35357211 */ /* 0x000fe200078fe8ff */
[--C-:B--23--:R-:W-:Y:S01]  /*dde0*/  HADD2.F32 R21, -RZ, R54.reuse.H1_H1 ;  /* 0x30000036ff157230 */ /* 0x10cfe20000004100 */
[----:B------:R-:W-:Y:S01]  /*ddf0*/  SHF.R.U32.HI R5, RZ, 0x3, R201 ;  /* 0x00000003ff057819 */ /* 0x000fe200000116c9 */
[----:B------:R-:W-:Y:S01]  /*de00*/  HADD2.F32 R54, -RZ, R54.H0_H0 ;  /* 0x20000036ff367230 */ /* 0x000fe20000004100 */
[----:B------:R-:W-:Y:S01]  /*de10*/  SHF.R.S32.HI R4, RZ, 0x1f, R53 ;  /* 0x0000001fff047819 */ /* 0x000fe20000011435 */
[----:B------:R-:W-:Y:S01]  /*de20*/  IMAD.SHL.U32 R0, R53, 0x8, RZ ;  /* 0x0000000835007824 */ /* 0x000fe200078e00ff */
[----:B------:R-:W-:Y:S02]  /*de30*/  SHF.R.U32.HI R20, RZ, 0x10, R9 ;  /* 0x00000010ff147819 */ /* 0x000fe40000011609 */
        /* <DEDUP_REMOVED lines=12> */
[----:B------:R-:W-:Y:S02]  /*df00*/  SHF.R.U32.HI R28, RZ, 0x10, R13 ;  /* 0x00000010ff1c7819 */ /* 0x000fe4000001160d */
[----:B------:R-:W-:Y:S01]  /*df10*/  SHF.R.U64 R35, R8, 0x10, R9 ;  /* 0x0000001008237819 */ /* 0x000fe20000001209 */
[----:B------:R-:W-:Y:S01]  /*df20*/  IMAD R3, R3, 0x2, R18 ;  /* 0x0000000203037824 */ /* 0x000fe200078e0212 */
[----:B------:R-:W-:-:S02]  /*df30*/  SHF.R.U64 R34, R10, 0x10, R11 ;  /* 0x000000100a227819 */ /* 0x000fc4000000120b */
[----:B------:R-:W-:Y:S02]  /*df40*/  SHF.R.U32.HI R32, RZ, 0x10, R11 ;  /* 0x00000010ff207819 */ /* 0x000fe4000001160b */
[----:B------:R-:W1:Y:S02]  /*df50*/  LDS.128 R24, [R3+0x10400] ;  /* 0x0104000003187984 */ /* 0x000e640000000c00 */
[--C-:B-1----:R-:W-:Y:S02]  /*df60*/  HADD2.F32 R12, -RZ, R25.reuse.H0_H0 ;  /* 0x20000019ff0c7230 */ /* 0x102fe40000004100 */
[----:B------:R-:W-:Y:S02]  /*df70*/  HADD2.F32 R25, -RZ, R25.H1_H1 ;  /* 0x30000019ff197230 */ /* 0x000fe40000004100 */
[----:B------:R-:W-:Y:S02]  /*df80*/  HADD2.F32 R11, -RZ, R24.H0_H0 ;  /* 0x20000018ff0b7230 */ /* 0x000fe40000004100 */
[C---:B0-----:R-:W-:Y:S01]  /*df90*/  FMUL.FTZ R29, R12.reuse, R21 ;  /* 0x000000150c1d7220 */ /* 0x041fe20000410000 */
[----:B------:R-:W-:Y:S01]  /*dfa0*/  FMUL.FTZ R31, R12, R15 ;  /* 0x0000000f0c1f7220 */ /* 0x000fe20000410000 */
[----:B------:R-:W-:-:S02]  /*dfb0*/  HADD2.F32 R12, -RZ, R28.H0_H0 ;  /* 0x2000001cff0c7230 */ /* 0x000fc40000004100 */
[----:B------:R-:W-:Y:S01]  /*dfc0*/  FMUL.FTZ R28, R25, R20 ;  /* 0x00000014191c7220 */ /* 0x000fe20000410000 */
[----:B------:R-:W-:Y:S02]  /*dfd0*/  HADD2.F32 R13, -RZ, R26.H0_H0 ;  /* 0x2000001aff0d7230 */ /* 0x000fe40000004100 */
[--C-:B------:R-:W-:Y:S02]  /*dfe0*/  HADD2.F32 R14, -RZ, R27.reuse.H0_H0 ;  /* 0x2000001bff0e7230 */ /* 0x100fe40000004100 */
[----:B------:R-:W-:Y:S02]  /*dff0*/  HADD2.F32 R27, -RZ, R27.H1_H1 ;  /* 0x3000001bff1b7230 */ /* 0x000fe40000004100 */
[----:B------:R-:W-:Y:S02]  /*e000*/  HADD2.F32 R24, -RZ, R24.H1_H1 ;  /* 0x30000018ff187230 */ /* 0x000fe40000004100 */
[----:B------:R-:W-:Y:S01]  /*e010*/  HADD2.F32 R26, -RZ, R26.H1_H1 ;  /* 0x3000001aff1a7230 */ /* 0x000fe20000004100 */
[----:B-----5:R-:W0:Y:S02]  /*e020*/  LDS.128 R4, [R39] ;  /* 0x0000000027047984 */ /* 0x020e240000000c00 */
[----:B0-----:R-:W-:-:S02]  /*e030*/  HADD2.F32 R8, -RZ, R5.H0_H0 ;  /* 0x20000005ff087230 */ /* 0x001fc40000004100 */
[----:B------:R-:W-:Y:S02]  /*e040*/  HADD2.F32 R5, -RZ, R5.H1_H1 ;  /* 0x30000005ff057230 */ /* 0x000fe40000004100 */
[----:B------:R-:W-:Y:S02]  /*e050*/  HADD2.F32 R0, -RZ, R4.H0_H0 ;  /* 0x20000004ff007230 */ /* 0x000fe40000004100 */
[C---:B------:R-:W-:Y:S01]  /*e060*/  FFMA.FTZ R29, R8.reuse, R15, -R29 ;  /* 0x0000000f081d7223 */ /* 0x040fe2000001081d */
[----:B------:R-:W-:Y:S01]  /*e070*/  FFMA.FTZ R31, R8, R21, R31 ;  /* 0x00000015081f7223 */ /* 0x000fe2000001001f */
[----:B------:R-:W-:Y:S01]  /*e080*/  FMUL.FTZ R8, R25, R12 ;  /* 0x0000000c19087220 */ /* 0x000fe20000410000 */
[----:B------:R-:W-:Y:S01]  /*e090*/  FMUL.FTZ R15, R11, R54 ;  /* 0x000000360b0f7220 */ /* 0x000fe20000410000 */
[----:B------:R-:W-:Y:S01]  /*e0a0*/  FFMA.FTZ R28, R5, R12, -R28 ;  /* 0x0000000c051c7223 */ /* 0x000fe2000001081c */
[----:B------:R-:W-:Y:S01]  /*e0b0*/  FMUL.FTZ R11, R11, R61 ;  /* 0x0000003d0b0b7220 */ /* 0x000fe20000410000 */
[----:B------:R-:W-:-:S02]  /*e0c0*/  HADD2.F32 R12, -RZ, R60.H0_H0 ;  /* 0x2000003cff0c7230 */ /* 0x000fc40000004100 */
[----:B------:R-:W-:Y:S01]  /*e0d0*/  FFMA.FTZ R20, R5, R20, R8 ;  /* 0x0000001405147223 */ /* 0x000fe20000010008 */
[----:B------:R-:W-:Y:S02]  /*e0e0*/  HADD2.F32 R8, -RZ, R30.H0_H0 ;  /* 0x2000001eff087230 */ /* 0x000fe40000004100 */
[C---:B------:R-:W-:Y:S01]  /*e0f0*/  FFMA.FTZ R54, R0.reuse, R54, R11 ;  /* 0x0000003600367223 */ /* 0x040fe2000001000b */
[----:B------:R-:W-:Y:S02]  /*e100*/  HADD2.F32 R9, -RZ, R6.H0_H0 ;  /* 0x20000006ff097230 */ /* 0x000fe40000004100 */
[----:B------:R-:W-:Y:S01]  /*e110*/  FFMA.FTZ R15, R0, R61, -R15 ;  /* 0x0000003d000f7223 */ /* 0x000fe2000001080f */
[----:B------:R-:W-:Y:S02]  /*e120*/  HADD2.F32 R11, -RZ, R60.H1_H1 ;  /* 0x3000003cff0b7230 */ /* 0x000fe40000004100 */
[----:B------:R-:W-:Y:S01]  /*e130*/  FMUL.FTZ R0, R13, R12 ;  /* 0x0000000c0d007220 */ /* 0x000fe20000410000 */
[----:B------:R-:W-:-:S02]  /*e140*/  HADD2.F32 R5, -RZ, R30.H1_H1 ;  /* 0x3000001eff057230 */ /* 0x000fc40000004100 */
[-C--:B------:R-:W-:Y:S01]  /*e150*/  FMUL.FTZ R30, R13, R8.reuse ;  /* 0x000000080d1e7220 */ /* 0x080fe20000410000 */
[----:B------:R-:W-:Y:S02]  /*e160*/  HADD2.F32 R10, -RZ, R7.H0_H0 ;  /* 0x20000007ff0a7230 */ /* 0x000fe40000004100 */
[C---:B------:R-:W-:Y:S01]  /*e170*/  FFMA.FTZ R25, R9.reuse, R8, -R0 ;  /* 0x0000000809197223 */ /* 0x040fe20000010800 */
[C---:B------:R-:W-:Y:S01]  /*e180*/  FMUL.FTZ R13, R14.reuse, R11 ;  /* 0x0000000b0e0d7220 */ /* 0x040fe20000410000 */
[----:B------:R-:W-:Y:S02]  /*e190*/  HADD2.F32 R8, -RZ, R32.H0_H0 ;  /* 0x20000020ff087230 */ /* 0x000fe40000004100 */
[----:B------:R-:W-:Y:S01]  /*e1a0*/  FMUL.FTZ R14, R14, R5 ;  /* 0x000000050e0e7220 */ /* 0x000fe20000410000 */
[----:B------:R-:W-:Y:S02]  /*e1b0*/  HADD2.F32 R0, -RZ, R33.H0_H0 ;  /* 0x20000021ff007230 */ /* 0x000fe40000004100 */
[----:B------:R-:W-:Y:S01]  /*e1c0*/  FFMA.FTZ R30, R9, R12, R30 ;  /* 0x0000000c091e7223 */ /* 0x000fe2000001001e */
[----:B------:R-:W-:-:S02]  /*e1d0*/  HADD2.F32 R7, -RZ, R7.H1_H1 ;  /* 0x30000007ff077230 */ /* 0x000fc40000004100 */
[C---:B------:R-:W-:Y:S01]  /*e1e0*/  FFMA.FTZ R12, R10.reuse, R5, -R13 ;  /* 0x000000050a0c7223 */ /* 0x040fe2000001080d */
[----:B------:R-:W-:Y:S01]  /*e1f0*/  FFMA.FTZ R14, R10, R11, R14 ;  /* 0x0000000b0a0e7223 */ /* 0x000fe2000001000e */
        /* <DEDUP_REMOVED lines=28> */
.L_x_1842:
[----:B------:R-:W-:Y:S05]  /*e3c0*/  BSYNC B0 ;  /* 0x0000000000007941 */ /* 0x000fea0003800000 */
.L_x_1814:
        /* <DEDUP_REMOVED lines=8> */
.L_x_1811:
[----:B------:R-:W-:-:S05]  /*e450*/  IMAD.U32 R0, RZ, RZ, UR39 ;  /* 0x00000027ff007e24 */ /* 0x000fca000f8e00ff */
[----:B------:R-:W-:-:S13]  /*e460*/  ISETP.NE.AND P0, PT, R0, 0x3, PT ;  /* 0x000000030000780c */ /* 0x000fda0003f05270 */
[----:B------:R-:W-:Y:S05]  /*e470*/  @!P0 BRA `(.L_x_1859) ;  /* 0x0000000000048947 */ /* 0x000fea0003800000 */
[----:B------:R-:W-:Y:S01]  /*e480*/  BPT.TRAP 0x1 ;  /* 0x000000040000795c */ /* 0x000fe20000300000 */
.L_x_1859:
[----:B------:R-:W-:Y:S02]  /*e490*/  LEA R90, R184, R18, 0x3 ;  /* 0x00000012b85a7211 */ /* 0x000fe400078e18ff */
[----:B01-3--:R-:W-:-:S04]  /*e4a0*/  SHF.L.U32 R3, R187, 0x1f, RZ ;  /* 0x0000001fbb037819 */ /* 0x00bfc800000006ff */
[----:B------:R0:W1:Y:S01]  /*e4b0*/  SYNCS.PHASECHK.TRANS64.TRYWAIT P1, [R90+URZ+0x28830], R3 ;  /* 0x028830035a0075a7 */ /* 0x000062000802017f */
[----:B------:R-:W-:Y:S05]  /*e4c0*/  @!P0 BRA `(.L_x_1860) ;  /* 0x0000000000048947 */ /* 0x000fea0003800000 */
[----:B------:R-:W-:Y:S01]  /*e4d0*/  BPT.TRAP 0x1 ;  /* 0x000000040000795c */ /* 0x000fe20000300000 */
.L_x_1860:
[----:B------:R-:W-:Y:S01]  /*e4e0*/  VIADD R0, R18, 0x18400 ;  /* 0x0001840012007836 */ /* 0x000fe20000000000 */
[----:B--2---:R-:W-:Y:S01]  /*e4f0*/  LOP3.LUT R4, R36, 0x10000, RZ, 0xfc, !PT ;  /* 0x0001000024047812 */ /* 0x004fe200078efcff */
[----:B------:R-:W-:-:S03]  /*e500*/  IMAD.MOV.U32 R5, RZ, RZ, 0x40000040 ;  /* 0x40000040ff057424 */ /* 0x000fc600078e00ff */
[----:B------:R-:W-:-:S04]  /*e510*/  SHF.R.U32.HI R0, RZ, 0x4, R0 ;  /* 0x00000004ff007819 */ /* 0x000fc80000011600 */
[----:B------:R-:W-:-:S04]  /*e520*/  LOP3.LUT R0, R0, 0x3fff, RZ, 0xc0, !PT ;  /* 0x00003fff00007812 */ /* 0x000fc800078ec0ff */
[----:B------:R-:W-:Y:S01]  /*e530*/  LOP3.LUT R7, R0, 0x10000, RZ, 0xfc, !PT ;  /* 0x0001000000077812 */ /* 0x000fe200078efcff */
[----:B-1----:R-:W-:Y:S06]  /*e540*/  @P1 BRA `(.L_x_1861) ;  /* 0x0000000000081947 */ /* 0x002fec0003800000 */
[----:B------:R-:W1:Y:S02]  /*e550*/  SYNCS.PHASECHK.TRANS64.TRYWAIT P1, [R90+URZ+0x28830], R3 ;  /* 0x028830035a0075a7 */ /* 0x000e64000802017f */
[----:B-1----:R-:W-:Y:S05]  /*e560*/  @!P1 BRA `(.L_x_1862) ;  /* 0x000001bc00909947 */ /* 0x002fea0003800000 */
.L_x_1861:
[----:B------:R-:W-:Y:S01]  /*e570*/  IMAD R94, R184, 0x800, R7 ;  /* 0x00000800b85e7824 */ /* 0x000fe200078e0207 */
[----:B------:R-:W-:Y:S05]  /*e580*/  WARPSYNC.ALL ;  /* 0x0000000000007948 */ /* 0x000fea0003800000 */
[----:B------:R-:W-:Y:S01]  /*e590*/  IMAD.MOV.U32 R95, RZ, RZ, 0x40000040 ;  /* 0x40000040ff5f7424 */ /* 0x000fe200078e00ff */
[C---:B------:R-:W-:Y:S01]  /*e5a0*/  R2UR UR4, R4.reuse ;  /* 0x00000000040472ca */ /* 0x040fe200000e0000 */
[----:B-----5:R-:W-:Y:S01]  /*e5b0*/  WARPGROUP.ARRIVE ;  /* 0x00000000000079c5 */ /* 0x020fe20000000000 */
[----:B------:R-:W-:Y:S01]  /*e5c0*/  R2UR UR5, R5 ;  /* 0x00000000050572ca */ /* 0x000fe200000e0000 */
[----:B------:R-:W-:Y:S01]  /*e5d0*/  VIADD R192, R4, 0x2 ;  /* 0x0000000204c07836 */ /* 0x000fe20000000000 */
[C---:B------:R-:W-:Y:S01]  /*e5e0*/  R2UR UR6, R94.reuse ;  /* 0x000000005e0672ca */ /* 0x040fe200000e0000 */
[----:B------:R-:W-:Y:S01]  /*e5f0*/  IMAD.MOV.U32 R193, RZ, RZ, 0x40000040 ;  /* 0x40000040ffc17424 */ /* 0x000fe200078e00ff */
[----:B------:R-:W-:Y:S01]  /*e600*/  R2UR UR7, R95 ;  /* 0x000000005f0772ca */ /* 0x000fe200000e0000 */
[----:B------:R-:W-:Y:S01]  /*e610*/  IMAD.MOV.U32 R9, RZ, RZ, 0x40000040 ;  /* 0x40000040ff097424 */ /* 0x000fe200078e00ff */
[----:B------:R-:W-:Y:S01]  /*e620*/  IADD3 R8, R94, 0x2, RZ ;  /* 0x000000025e087810 */ /* 0x000fe20007ffe0ff */
[----:B------:R-:W-:-:S02]  /*e630*/  VIADD R190, R4, 0x4 ;  /* 0x0000000404be7836 */ /* 0x000fc40000000000 */
[----:B------:R-:W-:Y:S02]  /*e640*/  IMAD.MOV.U32 R191, RZ, RZ, 0x40000040 ;  /* 0x40000040ffbf7424 */ /* 0x000fe400078e00ff */
[C---:B------:R-:W-:Y:S02]  /*e650*/  VIADD R20, R4.reuse, 0x6 ;  /* 0x0000000604147836 */ /* 0x040fe40000000000 */
[----:B------:R-:W-:Y:S02]  /*e660*/  IMAD.MOV.U32 R21, RZ, RZ, 0x40000040 ;  /* 0x40000040ff157424 */ /* 0x000fe400078e00ff */
[----:B------:R-:W-:Y:S02]  /*e670*/  VIADD R14, R4, 0x400 ;  /* 0x00000400040e7836 */ /* 0x000fe40000000000 */
[----:B------:R-:W-:Y:S01]  /*e680*/  HGMMA.64x128x16.F32 R24, gdesc[UR4], RZ, !UPT, gsb0 ;  /* 0x01e00000041879f0 */ /* 0x000fe2000c0008ff */
[----:B------:R-:W-:Y:S01]  /*e690*/  R2UR UR4, R192 ;  /* 0x00000000c00472ca */ /* 0x000fe200000e0000 */
[----:B------:R-:W-:Y:S01]  /*e6a0*/  IMAD.MOV.U32 R15, RZ, RZ, 0x40000040 ;  /* 0x40000040ff0f7424 */ /* 0x000fe200078e00ff */
[----:B------:R-:W-:Y:S01]  /*e6b0*/  R2UR UR5, R193 ;  /* 0x00000000c10572ca */ /* 0x000fe200000e0000 */
[----:B------:R-:W-:Y:S01]  /*e6c0*/  VIADD R12, R4, 0x402 ;  /* 0x00000402040c7836 */ /* 0x000fe20000000000 */
[----:B------:R-:W-:Y:S01]  /*e6d0*/  R2UR UR6, R8 ;  /* 0x00000000080672ca */ /* 0x000fe200000e0000 */
[----:B------:R-:W-:Y:S01]  /*e6e0*/  VIADD R8, R94, 0x4 ;  /* 0x000000045e087836 */ /* 0x000fe20000000000 */
[----:B------:R-:W-:Y:S01]  /*e6f0*/  R2UR UR7, R9 ;  /* 0x00000000090772ca */ /* 0x000fe200000e0000 */
[----:B------:R-:W-:Y:S01]  /*e700*/  IMAD.MOV.U32 R13, RZ, RZ, 0x40000040 ;  /* 0x40000040ff0d7424 */ /* 0x000fe200078e00ff */
[----:B------:R-:W-:Y:S01]  /*e710*/  MOV R9, 0x40000040 ;  /* 0x4000004000097802 */ /* 0x000fe20000000f00 */
[----:B------:R-:W-:-:S02]  /*e720*/  VIADD R10, R4, 0x404 ;  /* 0x00000404040a7836 */ /* 0x000fc40000000000 */
[----:B------:R-:W-:Y:S02]  /*e730*/  IMAD.MOV.U32 R11, RZ, RZ, 0x40000040 ;  /* 0x40000040ff0b7424 */ /* 0x000fe400078e00ff */
[----:B------:R-:W-:Y:S01]  /*e740*/  IMAD.MOV.U32 R95, RZ, RZ, 0x40000040 ;  /* 0x40000040ff5f7424 */ /* 0x000fe200078e00ff */
[----:B------:R-:W-:Y:S02]  /*e750*/  WARPGROUP.DEPBAR.LE gsb0, 0x0 ;  /* 0x00008000000079c5 */ /* 0x000fe40000010000 */
[----:B------:R-:W-:-:S06]  /*e760*/  WARPGROUP.ARRIVE ;  /* 0x00000000000079c5 */ /* 0x000fcc0000000000 */
[----:B------:R-:W-:Y:S01]  /*e770*/  HGMMA.64x128x16.F32 R24, gdesc[UR4], R24, gsb0 ;  /* 0x01e00000041879f0 */ /* 0x000fe20008000818 */
[----:B------:R-:W-:Y:S02]  /*e780*/  R2UR UR4, R190 ;  /* 0x00000000be0472ca */ /* 0x000fe400000e0000 */
[----:B------:R-:W-:Y:S02]  /*e790*/  R2UR UR5, R191 ;  /* 0x00000000bf0572ca */ /* 0x000fe400000e0000 */
[----:B------:R-:W-:Y:S01]  /*e7a0*/  R2UR UR6, R8 ;  /* 0x00000000080672ca */ /* 0x000fe200000e0000 */
[----:B------:R-:W-:Y:S01]  /*e7b0*/  VIADD R8, R94, 0x6 ;  /* 0x000000065e087836 */ /* 0x000fe20000000000 */
[----:B------:R-:W-:Y:S01]  /*e7c0*/  R2UR UR7, R9 ;  /* 0x00000000090772ca */ /* 0x000fe200000e0000 */
[----:B------:R-:W-:Y:S01]  /*e7d0*/  IMAD.MOV.U32 R9, RZ, RZ, 0x40000040 ;  /* 0x40000040ff097424 */ /* 0x000fe200078e00ff */
[----:B------:R-:W-:Y:S02]  /*e7e0*/  WARPGROUP.DEPBAR.LE gsb0, 0x0 ;  /* 0x00008000000079c5 */ /* 0x000fe40000010000 */
[----:B------:R-:W-:-:S09]  /*e7f0*/  WARPGROUP.ARRIVE ;  /* 0x00000000000079c5 */ /* 0x000fd20000000000 */
[----:B------:R-:W-:Y:S01]  /*e800*/  HGMMA.64x128x16.F32 R24, gdesc[UR4], R24, gsb0 ;  /* 0x01e00000041879f0 */ /* 0x000fe20008000818 */
[----:B------:R-:W-:Y:S02]  /*e810*/  R2UR UR4, R20 ;  /* 0x00000000140472ca */ /* 0x000fe400000e0000 */
[----:B------:R-:W-:Y:S02]  /*e820*/  R2UR UR5, R21 ;  /* 0x00000000150572ca */ /* 0x000fe400000e0000 */
[----:B------:R-:W-:Y:S02]  /*e830*/  R2UR UR6, R8 ;  /* 0x00000000080672ca */ /* 0x000fe400000e0000 */
[----:B------:R-:W-:Y:S01]  /*e840*/  R2UR UR7, R9 ;  /* 0x00000000090772ca */ /* 0x000fe200000e0000 */
[----:B------:R-:W-:Y:S01]  /*e850*/  IMAD.MOV.U32 R9, RZ, RZ, 0x40000040 ;  /* 0x40000040ff097424 */ /* 0x000fe200078e00ff */
[----:B------:R-:W-:Y:S01]  /*e860*/  IADD3 R8, R94, 0x400, RZ ;  /* 0x000004005e087810 */ /* 0x000fe20007ffe0ff */
[----:B------:R-:W-:-:S02]  /*e870*/  WARPGROUP.DEPBAR.LE gsb0, 0x0 ;  /* 0x00008000000079c5 */ /* 0x000fc40000010000 */
[----:B------:R-:W-:-:S08]  /*e880*/  WARPGROUP.ARRIVE ;  /* 0x00000000000079c5 */ /* 0x000fd00000000000 */
[----:B------:R-:W-:Y:S01]  /*e890*/  HGMMA.64x128x16.F32 R24, gdesc[UR4], R24, gsb0 ;  /* 0x01e00000041879f0 */ /* 0x000fe20008000818 */
[----:B------:R-:W-:Y:S02]  /*e8a0*/  R2UR UR4, R14 ;  /* 0x000000000e0472ca */ /* 0x000fe400000e0000 */
[----:B------:R-:W-:Y:S02]  /*e8b0*/  R2UR UR5, R15 ;  /* 0x000000000f0572ca */ /* 0x000fe400000e0000 */
[----:B------:R-:W-:Y:S01]  /*e8c0*/  R2UR UR6, R8 ;  /* 0x00000000080672ca */ /* 0x000fe200000e0000 */
[----:B------:R-:W-:Y:S01]  /*e8d0*/  VIADD R8, R94, 0x402 ;  /* 0x000004025e087836 */ /* 0x000fe20000000000 */
[----:B------:R-:W-:Y:S02]  /*e8e0*/  R2UR UR7, R9 ;  /* 0x00000000090772ca */ /* 0x000fe400000e0000 */
[----:B------:R-:W-:Y:S01]  /*e8f0*/  MOV R9, 0x40000040 ;  /* 0x4000004000097802 */ /* 0x000fe20000000f00 */
[----:B------:R-:W-:-:S02]  /*e900*/  WARPGROUP.DEPBAR.LE gsb0, 0x0 ;  /* 0x00008000000079c5 */ /* 0x000fc40000010000 */
[----:B------:R-:W-:-:S08]  /*e910*/  WARPGROUP.ARRIVE ;  /* 0x00000000000079c5 */ /* 0x000fd00000000000 */
[----:B------:R-:W-:Y:S01]  /*e920*/  HGMMA.64x128x16.F32 R24, gdesc[UR4], R24, gsb0 ;  /* 0x01e00000041879f0 */ /* 0x000fe20008000818 */
[----:B------:R-:W-:Y:S02]  /*e930*/  R2UR UR4, R12 ;  /* 0x000000000c0472ca */ /* 0x000fe400000e0000 */
[----:B------:R-:W-:Y:S02]  /*e940*/  R2UR UR5, R13 ;  /* 0x000000000d0572ca */ /* 0x000fe400000e0000 */
[----:B------:R-:W-:Y:S01]  /*e950*/  R2UR UR6, R8 ;  /* 0x00000000080672ca */ /* 0x000fe200000e0000 */
[C---:B------:R-:W-:Y:S01]  /*e960*/  VIADD R8, R94.reuse, 0x404 ;  /* 0x000004045e087836 */ /* 0x040fe20000000000 */
        /* <DEDUP_REMOVED lines=19> */
[----:B------:R-:W-:Y:S02]  /*eaa0*/  WARPGROUP.DEPBAR.LE gsb0, 0x0 ;  /* 0x00008000000079c5 */ /* 0x000fe40000010000 */
[----:B------:R-:W-:-:S10]  /*eab0*/  WARPGROUP.ARRIVE ;  /* 0x00000000000079c5 */ /* 0x000fd40000000000 */
[----:B------:R-:W-:Y:S03]  /*eac0*/  HGMMA.64x128x16.F32 R24, gdesc[UR4], R24, gsb0 ;  /* 0x01e00000041879f0 */ /* 0x000fe60008000818 */
[----:B------:R-:W-:Y:S02]  /*ead0*/  WARPGROUP.DEPBAR.LE gsb0, 0x0 ;  /* 0x00008000000079c5 */ /* 0x000fe40000010000 */
[----:B------:R-:W-:Y:S05]  /*eae0*/  @!P0 BRA `(.L_x_1863) ;  /* 0x0000000000048947 */ /* 0x000fea0003800000 */
[----:B------:R-:W-:Y:S01]  /*eaf0*/  BPT.TRAP 0x1 ;  /* 0x000000040000795c */ /* 0x000fe20000300000 */
.L_x_1863:
[----:B------:R-:W-:Y:S01]  /*eb00*/  ULDC UR4, c[0x0][0x9d8] ;  /* 0x0002760000047ab9 */ /* 0x000fe20000000800 */
[----:B01----:R-:W-:Y:S02]  /*eb10*/  VIADD R90, R90, 0x28840 ;  /* 0x000288405a5a7836 */ /* 0x003fe40000000000 */
[----:B------:R-:W-:Y:S01]  /*eb20*/  FMUL.FTZ R6, R24, UR4 ;  /* 0x0000000418067c20 */ /* 0x000fe20008410000 */
[----:B----4-:R-:W-:Y:S01]  /*eb30*/  FMUL.FTZ R89, R25, UR4 ;  /* 0x0000000419597c20 */ /* 0x010fe20008410000 */
[----:B------:R-:W0:Y:S01]  /*eb40*/  LDC R24, c[0x0][0x448] ;  /* 0x00011200ff187b82 */ /* 0x000e220000000800 */
[----:B------:R-:W-:Y:S01]  /*eb50*/  FMUL.FTZ R95, R33, UR4 ;  /* 0x00000004215f7c20 */ /* 0x000fe20008410000 */
[----:B------:R-:W-:Y:S01]  /*eb60*/  FMUL.FTZ R33, R39, UR4 ;  /* 0x0000000427217c20 */ /* 0x000fe20008410000 */
[----:B------:R-:W-:Y:S01]  /*eb70*/  FMUL.FTZ R39, R50, UR4 ;  /* 0x0000000432277c20 */ /* 0x000fe20008410000 */
[----:B------:R-:W-:Y:S01]  /*eb80*/  FMUL.FTZ R50, R66, UR4 ;  /* 0x0000000442327c20 */ /* 0x000fe20008410000 */
[----:B------:R-:W-:Y:S01]  /*eb90*/  FMUL.FTZ R66, R73, UR4 ;  /* 0x0000000449427c20 */ /* 0x000fe20008410000 */
[----:B------:R-:W-:-:S02]  /*eba0*/  IMAD.IADD R73, R200, 0x1, R198 ;  /* 0x00000001c8497824 */ /* 0x000fc400078e02c6 */
[----:B------:R-:W-:Y:S01]  /*ebb0*/  FMUL.FTZ R104, R52, UR4 ;  /* 0x0000000434687c20 */ /* 0x000fe20008410000 */
[----:B------:R-:W-:Y:S01]  /*ebc0*/  FMUL.FTZ R52, R70, UR4 ;  /* 0x0000000446347c20 */ /* 0x000fe20008410000 */
[----:B------:R-:W-:Y:S01]  /*ebd0*/  FMUL.FTZ R3, R27, UR4 ;  /* 0x000000041b037c20 */ /* 0x000fe20008410000 */
[----:B------:R-:W-:Y:S01]  /*ebe0*/  FMUL.FTZ R70, R81, UR4 ;  /* 0x0000000451467c20 */ /* 0x000fe20008410000 */
[----:B------:R-:W-:Y:S01]  /*ebf0*/  FMUL.FTZ R97, R37, UR4 ;  /* 0x0000000425617c20 */ /* 0x000fe20008410000 */
[----:B------:R-:W-:Y:S01]  /*ec00*/  MOV R27, 0xffffff80 ;  /* 0xffffff80001b7802 */ /* 0x000fe20000000f00 */
        /* <DEDUP_REMOVED lines=11> */
[----:B0-----:R-:W-:Y:S01]  /*ecc0*/  ISETP.NE.AND P1, PT, R24, 0x1, PT ;  /* 0x000000011800780c */ /* 0x001fe20003f25270 */
        /* <DEDUP_REMOVED lines=12> */
[----:B------:R-:W0:Y:S01]  /*ed90*/  @P1 LDC R24, c[0x0][0x44c] ;  /* 0x00011300ff181b82 */ /* 0x000e220000000800 */
[----:B------:R-:W-:Y:S01]  /*eda0*/  FMUL.FTZ R61, R65, UR4 ;  /* 0x00000004413d7c20 */ /* 0x000fe20008410000 */
[----:B------:R-:W-:Y:S01]  /*edb0*/  FMUL.FTZ R56, R78, UR4 ;  /* 0x000000044e387c20 */ /* 0x000fe20008410000 */
[----:B------:R-:W-:Y:S01]  /*edc0*/  FMUL.FTZ R35, R42, UR4 ;  /* 0x000000042a237c20 */ /* 0x000fe20008410000 */
[----:B------:R-:W-:Y:S01]  /*edd0*/  FMUL.FTZ R34, R43, UR4 ;  /* 0x000000042b227c20 */ /* 0x000fe20008410000 */
[----:B------:R-:W-:Y:S01]  /*ede0*/  FMUL.FTZ R100, R44, UR4 ;  /* 0x000000042c647c20 */ /* 0x000fe20008410000 */
[----:B------:R-:W-:Y:S01]  /*edf0*/  FMUL.FTZ R102, R48, UR4 ;  /* 0x0000000430667c20 */ /* 0x000fe20008410000 */
[----:B------:R-:W-:Y:S01]  /*ee00*/  FMUL.FTZ R105, R53, UR4 ;  /* 0x0000000435697c20 */ /* 0x000fe20008410000 */
[----:B------:R-:W1:Y:S01]  /*ee10*/  @P1 LDC R25, c[0x0][0x450] ;  /* 0x00011400ff191b82 */ /* 0x000e620000000800 */
        /* <DEDUP_REMOVED lines=15> */
[----:B0-----:R-:W-:-:S04]  /*ef10*/  @P1 IMAD.HI.U32 R24, R73, R24, RZ ;  /* 0x0000001849181227 */ /* 0x001fc800078e00ff */
[----:B------:R-:W-:Y:S01]  /*ef20*/  FMUL.FTZ R55, R79, UR4 ;  /* 0x000000044f377c20 */ /* 0x000fe20008410000 */
[----:B------:R-:W-:Y:S01]  /*ef30*/  FMUL.FTZ R69, R80, UR4 ;  /* 0x0000000450457c20 */ /* 0x000fe20008410000 */
[----:B------:R-:W-:Y:S01]  /*ef40*/  FMUL.FTZ R57, R82, UR4 ;  /* 0x0000000452397c20 */ /* 0x000fe20008410000 */
[----:B------:R-:W-:Y:S01]  /*ef50*/  FMUL.FTZ R42, R83, UR4 ;  /* 0x00000004532a7c20 */ /* 0x000fe20008410000 */
[----:B------:R-:W-:Y:S01]  /*ef60*/  FMUL.FTZ R71, R84, UR4 ;  /* 0x0000000454477c20 */ /* 0x000fe20008410000 */
[----:B------:R-:W-:Y:S01]  /*ef70*/  FMUL.FTZ R72, R85, UR4 ;  /* 0x0000000455487c20 */ /* 0x000fe20008410000 */
[----:B------:R-:W-:Y:S01]  /*ef80*/  FMUL.FTZ R43, R86, UR4 ;  /* 0x00000004562b7c20 */ /* 0x000fe20008410000 */
[----:B-1----:R-:W-:Y:S01]  /*ef90*/  @P1 SHF.R.U32.HI R73, RZ, R25, R24 ;  /* 0x00000019ff491219 */ /* 0x002fe20000011618 */
[----:B------:R-:W-:Y:S01]  /*efa0*/  FMUL.FTZ R44, R87, UR4 ;  /* 0x00000004572c7c20 */ /* 0x000fe20008410000 */
[----:B------:R-:W0:Y:S01]  /*efb0*/  LDC.64 R24, c[0x0][0x9e0] ;  /* 0x00027800ff187b82 */ /* 0x000e220000000a00 */
[C---:B------:R-:W-:Y:S01]  /*efc0*/  IADD3 R27, -R189.reuse, 0x1, R78 ;  /* 0x00000001bd1b7810 */ /* 0x040fe20007ffe14e */
[----:B------:R-:W1:Y:S01]  /*efd0*/  MUFU.TANH R6, R6 ;  /* 0x0000000600067308 */ /* 0x000e620000002400 */
[----:B------:R-:W2:Y:S01]  /*efe0*/  SHFL.IDX PT, R81, R73, RZ, 0x1c1f ;  /* 0x001c1fff49517589 */ /* 0x000ea200000e0000 */
[----:B------:R-:W-:Y:S01]  /*eff0*/  IMAD.U32 R75, RZ, RZ, UR38 ;  /* 0x00000026ff4b7e24 */ /* 0x000fe2000f8e00ff */
[----:B------:R-:W-:Y:S01]  /*f000*/  ULDC UR52, c[0x0][0x9dc] ;  /* 0x0002770000347ab9 */ /* 0x000fe20000000800 */
[----:B------:R-:W-:Y:S01]  /*f010*/  IADD3 R27, -R194, R27, R196 ;  /* 0x0000001bc21b7210 */ /* 0x000fe20007ffe1c4 */
[----:B------:R-:W-:Y:S01]  /*f020*/  ULOP3.LUT UR52, URZ, UR52, URZ, 0x33, !UPT ;  /* 0x000000343f347292 */ /* 0x000fe2000f8e333f */
[----:B------:R-:W-:-:S02]  /*f030*/  IADD3 R77, -R189, R196, R78 ;  /* 0x000000c4bd4d7210 */ /* 0x000fc40007ffe14e */
[----:B------:R-:W3:Y:S01]  /*f040*/  MUFU.TANH R89, R89 ;  /* 0x0000005900597308 */ /* 0x000ee20000002400 */
[----:B------:R-:W-:Y:S02]  /*f050*/  PRMT R90, R75, 0x654, R90 ;  /* 0x000006544b5a7816 */ /* 0x000fe4000000005a */
[----:B------:R-:W-:Y:S01]  /*f060*/  VIADD R75, R27, UR52 ;  /* 0x000000341b4b7c36 */ /* 0x000fe20008000000 */
[----:B------:R-:W-:Y:S01]  /*f070*/  LEA R76, R88, 0xffffff80, 0x7 ;  /* 0xffffff80584c7811 */ /* 0x000fe200078e38ff */
[----:B------:R4:W-:Y:S03]  /*f080*/  SYNCS.ARRIVE.TRANS64.RED.A1T0 RZ, [R90+URZ], RZ ;  /* 0x000000ff5aff79a7 */ /* 0x0009e6000810043f */
[----:B------:R-:W0:Y:S02]  /*f090*/  MUFU.TANH R0, R0 ;  /* 0x0000000000007308 */ /* 0x000e240000002400 */
[----:B0-----:R-:W-:Y:S01]  /*f0a0*/  ISETP.GE.AND P2, PT, R25, 0x1, PT ;  /* 0x000000011900780c */ /* 0x001fe20003f46270 */
[----:B------:R-:W-:-:S05]  /*f0b0*/  IMAD.IADD R80, R27, 0x1, R24 ;  /* 0x000000011b507824 */ /* 0x000fca00078e0218 */
[----:B------:R-:W0:Y:S01]  /*f0c0*/  MUFU.TANH R3, R3 ;  /* 0x0000000300037308 */ /* 0x000e220000002400 */
[----:B--2---:R-:W-:Y:S01]  /*f0d0*/  IMAD.IADD R79, R75, 0x1, R81 ;  /* 0x000000014b4f7824 */ /* 0x004fe200078e0251 */
[----:B------:R-:W-:-:S06]  /*f0e0*/  VIADDMNMX R82, R81, R80, R77, PT ;  /* 0x0000005051527246 */ /* 0x000fcc000380014d */
[----:B------:R-:W2:Y:S08]  /*f0f0*/  MUFU.TANH R91, R91 ;  /* 0x0000005b005b7308 */ /* 0x000eb00000002400 */
        /* <DEDUP_REMOVED lines=59> */
[----:B-1234-:R-:W-:Y:S05]  /*f4b0*/  @!P2 BRA `(.L_x_1864) ;  /* 0x000000000050a947 */ /* 0x01efea0003800000 */
[----:B------:R-:W-:Y:S01]  /*f4c0*/  IADD3 R81, -R194, R196, R81 ;  /* 0x000000c4c2517210 */ /* 0x000fe20007ffe151 */
[----:B------:R-:W-:Y:S03]  /*f4d0*/  BSSY B0, `(.L_x_1865) ;  /* 0x000000e000007945 */ /* 0x000fe60003800000 */
[----:B------:R-:W-:-:S13]  /*f4e0*/  ISETP.GT.AND P3, PT, R81, -0x1, PT ;  /* 0xffffffff5100780c */ /* 0x000fda0003f64270 */
[----:B------:R-:W-:Y:S05]  /*f4f0*/  @P3 BRA `(.L_x_1866) ;  /* 0x00000000001c3947 */ /* 0x000fea0003800000 */
[----:B------:R-:W-:Y:S02]  /*f500*/  ISETP.NE.AND P3, PT, R25, 0x1, PT ;  /* 0x000000011900780c */ /* 0x000fe40003f65270 */
[----:B------:R-:W-:-:S11]  /*f510*/  LOP3.LUT R81, RZ, R81, RZ, 0x33, !PT ;  /* 0x00000051ff517212 */ /* 0x000fd600078e33ff */
[----:B------:R-:W1:Y:S02]  /*f520*/  @P3 LDC.64 R26, c[0x0][0x9e8] ;  /* 0x00027a00ff1a3b82 */ /* 0x000e640000000a00 */
[----:B-1----:R-:W-:-:S05]  /*f530*/  @P3 IMAD.HI.U32 R26, R81, R26, RZ ;  /* 0x0000001a511a3227 */ /* 0x002fca00078e00ff */
[----:B------:R-:W-:-:S04]  /*f540*/  @P3 SHF.R.U32.HI R81, RZ, R27, R26 ;  /* 0x0000001bff513219 */ /* 0x000fc8000001161a */
[----:B------:R-:W-:Y:S01]  /*f550*/  LOP3.LUT R81, RZ, R81, RZ, 0x33, !PT ;  /* 0x00000051ff517212 */ /* 0x000fe200078e33ff */
[----:B------:R-:W-:Y:S06]  /*f560*/  BRA `(.L_x_1867) ;  /* 0x0000000000107947 */ /* 0x000fec0003800000 */
.L_x_1866:
[----:B------:R-:W-:-:S13]  /*f570*/  ISETP.NE.AND P3, PT, R25, 0x1, PT ;  /* 0x000000011900780c */ /* 0x000fda0003f65270 */
[----:B------:R-:W1:Y:S02]  /*f580*/  @P3 LDC.64 R26, c[0x0][0x9e8] ;  /* 0x00027a00ff1a3b82 */ /* 0x000e640000000a00 */
[----:B-1----:R-:W-:-:S05]  /*f590*/  @P3 IMAD.HI.U32 R26, R81, R26, RZ ;  /* 0x0000001a511a3227 */ /* 0x002fca00078e00ff */
[----:B------:R-:W-:-:S07]  /*f5a0*/  @P3 SHF.R.U32.HI R81, RZ, R27, R26 ;  /* 0x0000001bff513219 */ /* 0x000fce000001161a */
.L_x_1867:
[----:B------:R-:W-:Y:S05]  /*f5b0*/  BSYNC B0 ;  /* 0x0000000000007941 */ /* 0x000fea0003800000 */
.L_x_1865:
[----:B------:R-:W-:-:S04]  /*f5c0*/  IMAD R26, R81, R25, -R76 ;  /* 0x00000019511a7224 */ /* 0x000fc800078e0a4c */
[----:B------:R-:W-:-:S05]  /*f5d0*/  IMAD.IADD R26, R26, 0x1, -R189 ;  /* 0x000000011a1a7824 */ /* 0x000fca00078e0abd */
[----:B------:R-:W-:Y:S02]  /*f5e0*/  VIMNMX R79, R79, R26, !PT ;  /* 0x0000001a4f4f7248 */ /* 0x000fe40007fe0100 */
[----:B------:R-:W-:-:S07]  /*f5f0*/  VIADDMNMX R82, R26, R25, R82, PT ;  /* 0x000000191a527246 */ /* 0x000fce0003800152 */
.L_x_1864:
[C---:B------:R-:W-:Y:S01]  /*f600*/  ISETP.GE.AND P3, PT, R78.reuse, 0x2, PT ;  /* 0x000000024e00780c */ /* 0x040fe20003f66270 */
[----:B------:R-:W1:Y:S01]  /*f610*/  SHFL.IDX PT, R73, R73, 0x1, 0x1c1f ;  /* 0x003c1f0049497f89 */ /* 0x000e6200000e0000 */
[----:B------:R-:W-:Y:S02]  /*f620*/  ISETP.GE.AND P5, PT, R78, 0x9, PT ;  /* 0x000000094e00780c */ /* 0x000fe40003fa6270 */
[----:B------:R-:W-:Y:S02]  /*f630*/  ISETP.GT.AND P4, PT, R79, 0x1, !P3 ;  /* 0x000000014f00780c */ /* 0x000fe40005f84270 */
[----:B------:R-:W-:Y:S02]  /*f640*/  P2R R81, PR, RZ, 0x20 ;  /* 0x00000020ff517803 */ /* 0x000fe40000000000 */
[----:B------:R-:W-:-:S04]  /*f650*/  ISETP.LT.OR P4, PT, R82, 0x2, P4 ;  /* 0x000000025200780c */ /* 0x000fc80002781670 */
[----:B------:R-:W-:Y:S02]  /*f660*/  FSEL R89, R89, -INF , !P4 ;  /* 0xff80000059597808 */ /* 0x000fe40006000000 */
[----:B------:R-:W-:Y:S02]  /*f670*/  ISETP.GT.AND P4, PT, R79, 0x8, !P5 ;  /* 0x000000084f00780c */ /* 0x000fe40006f84270 */
[----:B------:R-:W-:Y:S02]  /*f680*/  ISETP.GE.AND P5, PT, R78, 0xa, PT ;  /* 0x0000000a4e00780c */ /* 0x000fe40003fa6270 */
[----:B------:R-:W-:Y:S02]  /*f690*/  ISETP.LT.OR P4, PT, R82, 0x9, P4 ;  /* 0x000000095200780c */ /* 0x000fe40002781670 */
[----:B------:R-:W-:Y:S02]  /*f6a0*/  P2R R83, PR, RZ, 0x20 ;  /* 0x00000020ff537803 */ /* 0x000fe40000000000 */
[----:B------:R-:W-:-:S02]  /*f6b0*/  FSEL R91, R91, -INF , !P4 ;  /* 0xff8000005b5b7808 */ /* 0x000fc40006000000 */
[C---:B------:R-:W-:Y:S02]  /*f6c0*/  ISETP.GT.AND P4, PT, R79.reuse, 0x9, !P5 ;  /* 0x000000094f00780c */ /* 0x040fe40006f84270 */
[----:B------:R-:W-:Y:S02]  /*f6d0*/  ISETP.GE.AND P5, PT, R78, 0x11, PT ;  /* 0x000000114e00780c */ /* 0x000fe40003fa6270 */
[----:B------:R-:W-:Y:S02]  /*f6e0*/  ISETP.LT.OR P4, PT, R82, 0xa, P4 ;  /* 0x0000000a5200780c */ /* 0x000fe40002781670 */
[----:B------:R-:W-:Y:S02]  /*f6f0*/  P2R R84, PR, RZ, 0x20 ;  /* 0x00000020ff547803 */ /* 0x000fe40000000000 */
[----:B0-----:R-:W-:Y:S02]  /*f700*/  FSEL R92, R92, -INF , !P4 ;  /* 0xff8000005c5c7808 */ /* 0x001fe40006000000 */
[----:B------:R-:W-:-:S02]  /*f710*/  ISETP.GT.AND P4, PT, R79, 0x10, !P5 ;  /* 0x000000104f00780c */ /* 0x000fc40006f84270 */
[----:B------:R-:W-:Y:S02]  /*f720*/  ISETP.GE.AND P5, PT, R78, 0x12, PT ;  /* 0x000000124e00780c */ /* 0x000fe40003fa6270 */
[----:B------:R-:W-:Y:S02]  /*f730*/  ISETP.LT.OR P4, PT, R82, 0x11, P4 ;  /* 0x000000115200780c */ /* 0x000fe40002781670 */
[----:B------:R-:W-:Y:S02]  /*f740*/  P2R R85, PR, RZ, 0x20 ;  /* 0x00000020ff557803 */ /* 0x000fe40000000000 */
[----:B------:R-:W-:Y:S02]  /*f750*/  FSEL R94, R94, -INF , !P4 ;  /* 0xff8000005e5e7808 */ /* 0x000fe40006000000 */
[----:B------:R-:W-:Y:S02]  /*f760*/  ISETP.GT.AND P4, PT, R79, 0x11, !P5 ;  /* 0x000000114f00780c */ /* 0x000fe40006f84270 */
[----:B------:R-:W-:-:S02]  /*f770*/  ISETP.GE.AND P5, PT, R78, 0x19, PT ;  /* 0x000000194e00780c */ /* 0x000fc40003fa6270 */
[----:B------:R-:W-:Y:S02]  /*f780*/  ISETP.LT.OR P4, PT, R82, 0x12, P4 ;  /* 0x000000125200780c */ /* 0x000fe40002781670 */
[----:B------:R-:W-:Y:S02]  /*f790*/  P2R R126, PR, RZ, 0x20 ;  /* 0x00000020ff7e7803 */ /* 0x000fe40000000000 */
[----:B------:R-:W-:Y:S02]  /*f7a0*/  FSEL R95, R95, -INF , !P4 ;  /* 0xff8000005f5f7808 */ /* 0x000fe40006000000 */
[----:B------:R-:W-:Y:S02]  /*f7b0*/  ISETP.GT.AND P4, PT, R79, 0x18, !P5 ;  /* 0x000000184f00780c */ /* 0x000fe40006f84270 */
[----:B------:R-:W-:Y:S02]  /*f7c0*/  ISETP.GE.AND P5, PT, R78, 0x1a, PT ;  /* 0x0000001a4e00780c */ /* 0x000fe40003fa6270 */
[----:B------:R-:W-:-:S02]  /*f7d0*/  ISETP.LT.OR P4, PT, R82, 0x19, P4 ;  /* 0x000000195200780c */ /* 0x000fc40002781670 */
[----:B------:R-:W-:Y:S02]  /*f7e0*/  P2R R86, PR, RZ, 0x20 ;  /* 0x00000020ff567803 */ /* 0x000fe40000000000 */
[----:B------:R-:W-:Y:S02]  /*f7f0*/  FSEL R96, R96, -INF , !P4 ;  /* 0xff80000060607808 */ /* 0x000fe40006000000 */
[----:B------:R-:W-:Y:S02]  /*f800*/  ISETP.GT.AND P4, PT, R79, 0x19, !P5 ;  /* 0x000000194f00780c */ /* 0x000fe40006f84270 */
[----:B------:R-:W-:Y:S02]  /*f810*/  ISETP.GE.AND P5, PT, R78, 0x21, PT ;  /* 0x000000214e00780c */ /* 0x000fe40003fa6270 */
[----:B------:R-:W-:Y:S02]  /*f820*/  ISETP.LT.OR P4, PT, R82, 0x1a, P4 ;  /* 0x0000001a5200780c */ /* 0x000fe40002781670 */
[----:B------:R-:W-:-:S02]  /*f830*/  P2R R87, PR, RZ, 0x20 ;  /* 0x00000020ff577803 */ /* 0x000fc40000000000 */
[----:B------:R-:W-:Y:S02]  /*f840*/  FSEL R97, R97, -INF , !P4 ;  /* 0xff80000061617808 */ /* 0x000fe40006000000 */
[----:B------:R-:W-:Y:S02]  /*f850*/  ISETP.GT.AND P4, PT, R79, 0x20, !P5 ;  /* 0x000000204f00780c */ /* 0x000fe40006f84270 */
[----:B------:R-:W-:Y:S02]  /*f860*/  ISETP.GE.AND P5, PT, R78, 0x22, PT ;  /* 0x000000224e00780c */ /* 0x000fe40003fa6270 */
[----:B------:R-:W-:Y:S02]  /*f870*/  ISETP.LT.OR P4, PT, R82, 0x21, P4 ;  /* 0x000000215200780c */ /* 0x000fe40002781670 */
[----:B------:R-:W-:Y:S02]  /*f880*/  P2R R90, PR, RZ, 0x20 ;  /* 0x00000020ff5a7803 */ /* 0x000fe40000000000 */
[----:B------:R-:W-:-:S02]  /*f890*/  FSEL R98, R98, -INF , !P4 ;  /* 0xff80000062627808 */ /* 0x000fc40006000000 */
[----:B------:R-:W-:Y:S02]  /*f8a0*/  ISETP.GT.AND P4, PT, R79, 0x21, !P5 ;  /* 0x000000214f00780c */ /* 0x000fe40006f84270 */
[----:B------:R-:W-:Y:S02]  /*f8b0*/  ISETP.GE.AND P5, PT, R78, 0x29, PT ;  /* 0x000000294e00780c */ /* 0x000fe40003fa6270 */
[----:B------:R-:W-:Y:S02]  /*f8c0*/  ISETP.LT.OR P4, PT, R82, 0x22, P4 ;  /* 0x000000225200780c */ /* 0x000fe40002781670 */
[----:B------:R-:W-:Y:S02]  /*f8d0*/  P2R R108, PR, RZ, 0x20 ;  /* 0x00000020ff6c7803 */ /* 0x000fe40000000000 */
[----:B------:R-:W-:Y:S02]  /*f8e0*/  FSEL R99, R99, -INF , !P4 ;  /* 0xff80000063637808 */ /* 0x000fe40006000000 */
        /* <DEDUP_REMOVED lines=89> */
[----:B------:R-:W-:Y:S02]  /*fe80*/  FSEL R68, R68, -INF , !P4 ;  /* 0xff80000044447808 */ /* 0x000fe40006000000 */
        /* <DEDUP_REMOVED lines=10> */
[----:B------:R-:W-:Y:S01]  /*ff30*/  FSEL R58, R71, -INF , !P6 ;  /* 0xff800000473a7808 */ /* 0x000fe20007000000 */
[----:B-1----:R-:W-:Y:S01]  /*ff40*/  IMAD.IADD R71, R75, 0x1, R73 ;  /* 0x000000014b477824 */ /* 0x002fe200078e0249 */
[----:B------:R-:W-:-:S04]  /*ff50*/  ISETP.GE.AND P6, PT, R78, 0x1, PT ;  /* 0x000000014e00780c */ /* 0x000fc80003fc6270 */
[----:B------:R-:W-:Y:S02]  /*ff60*/  P2R R125, PR, RZ, 0x40 ;  /* 0x00000040ff7d7803 */ /* 0x000fe40000000000 */
[----:B------:R-:W-:-:S04]  /*ff70*/  ISETP.GT.AND P6, PT, R79, RZ, !P6 ;  /* 0x000000ff4f00720c */ /* 0x000fc800077c4270 */
[----:B------:R-:W-:-:S04]  /*ff80*/  ISETP.LT.OR P6, PT, R82, 0x1, P6 ;  /* 0x000000015200780c */ /* 0x000fc800037c1670 */
[----:B------:R-:W-:Y:S02]  /*ff90*/  FSEL R74, R6, -INF , !P6 ;  /* 0xff800000064a7808 */ /* 0x000fe40007000000 */
[----:B------:R-:W-:-:S04]  /*ffa0*/  ISETP.GE.AND P6, PT, R78, 0x7a, PT ;  /* 0x0000007a4e00780c */ /* 0x000fc80003fc6270 */
[----:B------:R-:W-:Y:S02]  /*ffb0*/  P2R R78, PR, RZ, 0x40 ;  /* 0x00000040ff4e7803 */ /* 0x000fe40000000000 */
[----:B------:R-:W-:-:S04]  /*ffc0*/  ISETP.GT.AND P6, PT, R79, 0x79, !P6 ;  /* 0x000000794f00780c */ /* 0x000fc800077c4270 */
[----:B------:R-:W-:-:S04]  /*ffd0*/  ISETP.LT.OR P6, PT, R82, 0x7a, P6 ;  /* 0x0000007a5200780c */ /* 0x000fc800037c1670 */
[----:B------:R-:W-:Y:S02]  /*ffe0*/  FSEL R6, R72, -INF , !P6 ;  /* 0xff80000048067808 */ /* 0x000fe40007000000 */
[----:B------:R-:W-:Y:S01]  /*fff0*/  VIADDMNMX R72, R73, R80, R77, PT ;  /* 0x0000005049487246 */ /* 0x000fe2000380014d */
[----:B------:R-:W-:Y:S06]  /*10000*/  @!P2 BRA `(.L_x_1868) ;  /* 0x000000000050a947 */ /* 0x000fec0003800000 */
[----:B------:R-:W-:Y:S01]  /*10010*/  IADD3 R73, -R194, R196, R73 ;  /* 0x000000c4c2497210 */ /* 0x000fe20007ffe149 */
[----:B------:R-:W-:Y:S03]  /*10020*/  BSSY B0, `(.L_x_1869) ;  /* 0x000000e000007945 */ /* 0x000fe60003800000 */
        /* <DEDUP_REMOVED lines=9> */
.L_x_1870:
[----:B------:R-:W-:-:S13]  /*100c0*/  ISETP.NE.AND P6, PT, R25, 0x1, PT ;  /* 0x000000011900780c */ /* 0x000fda0003fc5270 */
[----:B------:R-:W0:Y:S02]  /*100d0*/  @P6 LDC.64 R26, c[0x0][0x9e8] ;  /* 0x00027a00ff1a6b82 */ /* 0x000e240000000a00 */
[----:B0-----:R-:W-:-:S05]  /*100e0*/  @P6 IMAD.HI.U32 R26, R73, R26, RZ ;  /* 0x0000001a491a6227 */ /* 0x001fca00078e00ff */
[----:B------:R-:W-:-:S07]  /*100f0*/  @P6 SHF.R.U32.HI R73, RZ, R27, R26 ;  /* 0x0000001bff496219 */ /* 0x000fce000001161a */
.L_x_1871:
[----:B------:R-:W-:Y:S05]  /*10100*/  BSYNC B0 ;  /* 0x0000000000007941 */ /* 0x000fea0003800000 */
.L_x_1869:
[----:B------:R-:W-:-:S05]  /*10110*/  IMAD R76, R73, R25, -R76 ;  /* 0x00000019494c7224 */ /* 0x000fca00078e0a4c */
[----:B------:R-:W-:-:S04]  /*10120*/  IADD3 R76, -R189, R76, RZ ;  /* 0x0000004cbd4c7210 */ /* 0x000fc80007ffe1ff */
[----:B------:R-:W-:Y:S02]  /*10130*/  VIMNMX R71, R71, R76, !PT ;  /* 0x0000004c47477248 */ /* 0x000fe40007fe0100 */
[----:B------:R-:W-:-:S07]  /*10140*/  VIADDMNMX R72, R76, R25, R72, PT ;  /* 0x000000194c487246 */ /* 0x000fce0003800148 */
.L_x_1868:
[----:B------:R-:W-:Y:S01]  /*10150*/  ISETP.GT.AND P3, PT, R71, 0x1, !P3 ;  /* 0x000000014700780c */ /* 0x000fe20005f64270 */
[----:B------:R-:W-:Y:S01]  /*10160*/  ULDC UR51, c[0x0][0x988] ;  /* 0x0002620000337ab9 */ /* 0x000fe20000000800 */
        /* <DEDUP_REMOVED lines=29> */
[C---:B------:R-:W-:Y:S02]  /*10340*/  ISETP.LT.OR P3, PT, R72.reuse, 0x12, P3 ;  /* 0x000000124800780c */ /* 0x040fe40001f61670 */
[----:B------:R-:W-:Y:S02]  /*10350*/  FMNMX.FTZ R27, R103, R26, !PT ;  /* 0x0000001a671b7209 */ /* 0x000fe40007810000 */
[----:B------:R-:W-:Y:S02]  /*10360*/  FSEL R31, R31, -INF , !P3 ;  /* 0xff8000001f1f7808 */ /* 0x000fe40005800000 */
        /* <DEDUP_REMOVED lines=45> */
[----:B------:R-:W-:Y:S01]  /*10640*/  ISETP.GT.AND P4, PT, R71, 0x71, !P4 ;  /* 0x000000714700780c */ /* 0x000fe20006784270 */
[----:B------:R-:W0:Y:S01]  /*10650*/  SHFL.BFLY PT, R26, R27, 0x2, 0x1f ;  /* 0x0c401f001b1a7f89 */ /* 0x000e2200000e0000 */
[----:B------:R-:W-:Y:S02]  /*10660*/  FSEL R39, R39, -INF , !P3 ;  /* 0xff80000027277808 */ /* 0x000fe40005800000 */
[----:B------:R-:W-:Y:S02]  /*10670*/  ISETP.NE.AND P3, PT, R111, RZ, PT ;  /* 0x000000ff6f00720c */ /* 0x000fe40003f65270 */
[C---:B------:R-:W-:Y:S02]  /*10680*/  ISETP.GT.AND P5, PT, R71.reuse, 0x78, !P5 ;  /* 0x000000784700780c */ /* 0x040fe40006fa4270 */
[----:B------:R-:W-:Y:S02]  /*10690*/  ISETP.GT.AND P3, PT, R71, 0x31, !P3 ;  /* 0x000000314700780c */ /* 0x000fe40005f64270 */
[----:B------:R-:W-:-:S02]  /*106a0*/  ISETP.LT.OR P4, PT, R72, 0x72, P4 ;  /* 0x000000724800780c */ /* 0x000fc40002781670 */
[C---:B------:R-:W-:Y:S02]  /*106b0*/  ISETP.LT.OR P3, PT, R72.reuse, 0x32, P3 ;  /* 0x000000324800780c */ /* 0x040fe40001f61670 */
[----:B------:R-:W-:Y:S02]  /*106c0*/  ISETP.LT.OR P5, PT, R72, 0x79, P5 ;  /* 0x000000794800780c */ /* 0x000fe40002fa1670 */
[----:B------:R-:W-:Y:S02]  /*106d0*/  FSEL R38, R38, -INF , !P3 ;  /* 0xff80000026267808 */ /* 0x000fe40005800000 */
[----:B------:R-:W-:Y:S02]  /*106e0*/  ISETP.NE.AND P3, PT, R112, RZ, PT ;  /* 0x000000ff7000720c */ /* 0x000fe40003f65270 */
[----:B------:R-:W-:Y:S02]  /*106f0*/  FSEL R42, R42, -INF , !P4 ;  /* 0xff8000002a2a7808 */ /* 0x000fe40006000000 */
[----:B------:R-:W-:-:S02]  /*10700*/  ISETP.GT.AND P3, PT, R71, 0x38, !P3 ;  /* 0x000000384700780c */ /* 0x000fc40005f64270 */
[----:B0-----:R-:W-:Y:S02]  /*10710*/  FMNMX.FTZ R26, R27, R26, !PT ;  /* 0x0000001a1b1a7209 */ /* 0x001fe40007810000 */
[----:B------:R-:W-:-:S03]  /*10720*/  ISETP.LT.OR P3, PT, R72, 0x39, P3 ;  /* 0x000000394800780c */ /* 0x000fc60001f61670 */
[----:B------:R-:W0:Y:S01]  /*10730*/  SHFL.BFLY PT, R217, R26, 0x1, 0x1f ;  /* 0x0c201f001ad97f89 */ /* 0x000e2200000e0000 */
[----:B------:R-:W-:Y:S02]  /*10740*/  FSEL R41, R41, -INF , !P3 ;  /* 0xff80000029297808 */ /* 0x000fe40005800000 */
[----:B------:R-:W-:-:S04]  /*10750*/  ISETP.NE.AND P3, PT, R113, RZ, PT ;  /* 0x000000ff7100720c */ /* 0x000fc80003f65270 */
[----:B------:R-:W-:-:S04]  /*10760*/  ISETP.GT.AND P3, PT, R71, 0x39, !P3 ;  /* 0x000000394700780c */ /* 0x000fc80005f64270 */
[----:B------:R-:W-:-:S04]  /*10770*/  ISETP.LT.OR P3, PT, R72, 0x3a, P3 ;  /* 0x0000003a4800780c */ /* 0x000fc80001f61670 */
[----:B------:R-:W-:Y:S02]  /*10780*/  FSEL R40, R40, -INF , !P3 ;  /* 0xff80000028287808 */ /* 0x000fe40005800000 */
[----:B------:R-:W-:-:S04]  /*10790*/  ISETP.NE.AND P3, PT, R114, RZ, PT ;  /* 0x000000ff7200720c */ /* 0x000fc80003f65270 */
[----:B------:R-:W-:Y:S02]  /*107a0*/  ISETP.GT.AND P3, PT, R71, 0x40, !P3 ;  /* 0x000000404700780c */ /* 0x000fe40005f64270 */
[----:B0-----:R-:W-:Y:S02]  /*107b0*/  FMNMX.FTZ R217, R26, R217, !PT ;  /* 0x000000d91ad97209 */ /* 0x001fe40007810000 */
[----:B------:R-:W-:-:S03]  /*107c0*/  ISETP.LT.OR P3, PT, R72, 0x41, P3 ;  /* 0x000000414800780c */ /* 0x000fc60001f61670 */
[----:B------:R-:W-:Y:S01]  /*107d0*/  FMUL.FTZ R81, R217, UR51 ;  /* 0x00000033d9517c20 */ /* 0x000fe20008410000 */
[----:B------:R-:W-:Y:S02]  /*107e0*/  FSEL R46, R46, -INF , !P3 ;  /* 0xff8000002e2e7808 */ /* 0x000fe40005800000 */
[----:B------:R-:W-:Y:S02]  /*107f0*/  ISETP.GT.AND P3, PT, R71, 0x41, !P6 ;  /* 0x000000414700780c */ /* 0x000fe40007764270 */
[----:B------:R-:W-:Y:S02]  /*10800*/  ISETP.NE.AND P6, PT, R128, RZ, PT ;  /* 0x000000ff8000720c */ /* 0x000fe40003fc5270 */
        /* <DEDUP_REMOVED lines=44> */
[----:B------:R-:W-:-:S04]  /*10ad0*/  ISETP.LT.OR P3, PT, R72, 0x71, P3 ;  /* 0x000000714800780c */ /* 0x000fc80001f61670 */
[----:B------:R-:W-:Y:S02]  /*10ae0*/  FSEL R57, R57, -INF , !P3 ;  /* 0xff80000039397808 */ /* 0x000fe40005800000 */
[----:B------:R-:W-:-:S04]  /*10af0*/  FSETP.NEU.FTZ.AND P3, PT, R217, -INF , PT ;  /* 0xff800000d900780b */ /* 0x000fc80003f7d000 */
[----:B------:R-:W-:Y:S02]  /*10b00*/  FSEL R81, R81, RZ, P3 ;  /* 0x000000ff51517208 */ /* 0x000fe40001800000 */
[----:B------:R-:W-:Y:S02]  /*10b10*/  ISETP.GT.AND P3, PT, R71, RZ, !P6 ;  /* 0x000000ff4700720c */ /* 0x000fe40007764270 */
[----:B------:R-:W-:Y:S01]  /*10b20*/  ISETP.NE.AND P6, PT, R78, RZ, PT ;  /* 0x000000ff4e00720c */ /* 0x000fe20003fc5270 */
[--C-:B------:R-:W-:Y:S01]  /*10b30*/  FFMA.FTZ R27, R89, UR51, -R81.reuse ;  /* 0x00000033591b7c23 */ /* 0x100fe20008010851 */
[----:B------:R-:W-:Y:S01]  /*10b40*/  ISETP.LT.OR P3, PT, R72, 0x1, P3 ;  /* 0x000000014800780c */ /* 0x000fe20001f61670 */
[--C-:B------:R-:W-:Y:S01]  /*10b50*/  FFMA.FTZ R166, R62, UR51, -R81.reuse ;  /* 0x000000333ea67c23 */ /* 0x100fe20008010851 */
[--C-:B------:R-:W-:Y:S01]  /*10b60*/  FFMA.FTZ R180, R74, UR51, -R81.reuse ;  /* 0x000000334ab47c23 */ /* 0x100fe20008010851 */
[--C-:B------:R-:W-:Y:S01]  /*10b70*/  FFMA.FTZ R182, R91, UR51, -R81.reuse ;  /* 0x000000335bb67c23 */ /* 0x100fe20008010851 */
[----:B------:R-:W-:Y:S01]  /*10b80*/  FSEL R0, R0, -INF , !P3 ;  /* 0xff80000000007808 */ /* 0x000fe20005800000 */
[----:B------:R-:W-:Y:S01]  /*10b90*/  MUFU.EX2 R27, R27 ;  /* 0x0000001b001b7308 */ /* 0x000fe20000000800 */
[----:B------:R-:W-:Y:S01]  /*10ba0*/  ISETP.GT.AND P3, PT, R71, 0x79, !P6 ;  /* 0x000000794700780c */ /* 0x000fe20007764270 */
[--C-:B------:R-:W-:Y:S01]  /*10bb0*/  FFMA.FTZ R73, R92, UR51, -R81.reuse ;  /* 0x000000335c497c23 */ /* 0x100fe20008010851 */
[----:B------:R-:W-:Y:S01]  /*10bc0*/  FMNMX.FTZ R75, R0, R3, !PT ;  /* 0x00000003004b7209 */ /* 0x000fe20007810000 */
[--C-:B------:R-:W-:Y:S01]  /*10bd0*/  FFMA.FTZ R154, R58, UR51, -R81.reuse ;  /* 0x000000333a9a7c23 */ /* 0x100fe20008010851 */
[----:B------:R-:W-:Y:S01]  /*10be0*/  ISETP.LT.OR P3, PT, R72, 0x7a, P3 ;  /* 0x0000007a4800780c */ /* 0x000fe20001f61670 */
[--C-:B------:R-:W-:Y:S01]  /*10bf0*/  FFMA.FTZ R176, R94, UR51, -R81.reuse ;  /* 0x000000335eb07c23 */ /* 0x100fe20008010851 */
[----:B------:R-:W-:Y:S01]  /*10c00*/  FMNMX.FTZ R26, R28, R75, !PT ;  /* 0x0000004b1c1a7209 */ /* 0x000fe20007810000 */
[----:B------:R-:W0:Y:S01]  /*10c10*/  MUFU.EX2 R180, R180 ;  /* 0x000000b400b47308 */ /* 0x000e220000000800 */
[----:B------:R-:W-:Y:S01]  /*10c20*/  FSEL R44, R44, -INF , !P3 ;  /* 0xff8000002c2c7808 */ /* 0x000fe20005800000 */
[--C-:B------:R-:W-:Y:S01]  /*10c30*/  FFMA.FTZ R162, R63, UR51, -R81.reuse ;  /* 0x000000333fa27c23 */ /* 0x100fe20008010851 */
[----:B------:R-:W-:Y:S01]  /*10c40*/  FMNMX.FTZ R75, R29, R26, !PT ;  /* 0x0000001a1d4b7209 */ /* 0x000fe20007810000 */
[--C-:B------:R-:W-:Y:S01]  /*10c50*/  FFMA.FTZ R156, R65, UR51, -R81.reuse ;  /* 0x00000033419c7c23 */ /* 0x100fe20008010851 */
[--C-:B------:R-:W-:Y:S01]  /*10c60*/  FFMA.FTZ R158, R67, UR51, -R81.reuse ;  /* 0x00000033439e7c23 */ /* 0x100fe20008010851 */
[--C-:B------:R-:W-:Y:S01]  /*10c70*/  FFMA.FTZ R152, R69, UR51, -R81.reuse ;  /* 0x0000003345987c23 */ /* 0x100fe20008010851 */
[----:B------:R-:W-:Y:S01]  /*10c80*/  FMNMX.FTZ R26, R30, R75, !PT ;  /* 0x0000004b1e1a7209 */ /* 0x000fe20007810000 */
[----:B------:R-:W1:Y:S01]  /*10c90*/  MUFU.EX2 R182, R182 ;  /* 0x000000b600b67308 */ /* 0x000e620000000800 */
[--C-:B------:R-:W-:Y:S01]  /*10ca0*/  FFMA.FTZ R95, R95, UR51, -R81.reuse ;  /* 0x000000335f5f7c23 */ /* 0x100fe20008010851 */
        /* <DEDUP_REMOVED lines=26> */
[----:B------:R-:W-:Y:S01]  /*10e50*/  FFMA.FTZ R79, R99, UR51, -R81 ;  /* 0x00000033634f7c23 */ /* 0x000fe20008010851 */
[----:B------:R-:W3:Y:S01]  /*10e60*/  MUFU.EX2 R176, R176 ;  /* 0x000000b000b07308 */ /* 0x000ee20000000800 */
[----:B------:R-:W-:Y:S01]  /*10e70*/  IMAD.MOV.U32 R60, RZ, RZ, R198 ;  /* 0x000000ffff3c7224 */ /* 0x000fe200078e00c6 */
[----:B------:R-:W-:-:S04]  /*10e80*/  FMNMX.FTZ R83, R39, R26, !PT ;  /* 0x0000001a27537209 */ /* 0x000fc80007810000 */
[----:B------:R-:W-:Y:S02]  /*10e90*/  FMNMX.FTZ R26, R38, R83, !PT ;  /* 0x00000053261a7209 */ /* 0x000fe40007810000 */
[----:B------:R-:W4:Y:S02]  /*10ea0*/  MUFU.EX2 R75, R95 ;  /* 0x0000005f004b7308 */ /* 0x000f240000000800 */
[----:B------:R-:W-:-:S04]  /*10eb0*/  FMNMX.FTZ R83, R41, R26, !PT ;  /* 0x0000001a29537209 */ /* 0x000fc80007810000 */
[----:B------:R-:W-:Y:S02]  /*10ec0*/  FMNMX.FTZ R83, R40, R83, !PT ;  /* 0x0000005328537209 */ /* 0x000fe40007810000 */
[----:B------:R-:W5:Y:S02]  /*10ed0*/  MUFU.EX2 R178, R178 ;  /* 0x000000b200b27308 */ /* 0x000f640000000800 */
[----:B------:R-:W-:-:S04]  /*10ee0*/  FMNMX.FTZ R26, R46, R83, !PT ;  /* 0x000000532e1a7209 */ /* 0x000fc80007810000 */
[----:B------:R-:W-:Y:S02]  /*10ef0*/  FMNMX.FTZ R85, R45, R26, !PT ;  /* 0x0000001a2d557209 */ /* 0x000fe40007810000 */
[----:B------:R-:W5:Y:S02]  /*10f00*/  MUFU.EX2 R77, R77 ;  /* 0x0000004d004d7308 */ /* 0x000f640000000800 */
[----:B------:R-:W-:-:S04]  /*10f10*/  FMNMX.FTZ R26, R48, R85, !PT ;  /* 0x00000055301a7209 */ /* 0x000fc80007810000 */
[----:B------:R-:W-:Y:S02]  /*10f20*/  FMNMX.FTZ R85, R47, R26, !PT ;  /* 0x0000001a2f557209 */ /* 0x000fe40007810000 */
[----:B------:R-:W-:Y:S02]  /*10f30*/  MUFU.EX2 R172, R172 ;  /* 0x000000ac00ac7308 */ /* 0x000fe40000000800 */
        /* <DEDUP_REMOVED lines=12> */
[----:B------:R-:W-:Y:S02]  /*11000*/  FMNMX.FTZ R71, R57, R26, !PT ;  /* 0x0000001a39477209 */ /* 0x000fe40007810000 */
[----:B------:R-:W-:Y:S02]  /*11010*/  FSEL R26, R43, -INF , !P5 ;  /* 0xff8000002b1a7808 */ /* 0x000fe40006800000 */
[----:B------:R-:W-:Y:S02]  /*11020*/  FMNMX.FTZ R71, R42, R71, !PT ;  /* 0x000000472a477209 */ /* 0x000fe40007810000 */
[----:B------:R-:W-:Y:S02]  /*11030*/  MUFU.EX2 R85, R103 ;  /* 0x0000006700557308 */ /* 0x000fe40000000800 */
[----:B------:R-:W-:-:S04]  /*11040*/  FMNMX.FTZ R71, R26, R71, !PT ;  /* 0x000000471a477209 */ /* 0x000fc80007810000 */
[----:B------:R-:W-:Y:S02]  /*11050*/  FMNMX.FTZ R71, R44, R71, !PT ;  /* 0x000000472c477209 */ /* 0x000fe40007810000 */
[----:B------:R-:W-:Y:S03]  /*11060*/  MUFU.EX2 R170, R170 ;  /* 0x000000aa00aa7308 */ /* 0x000fe60000000800 */
[----:B------:R-:W0:Y:S05]  /*11070*/  SHFL.BFLY PT, R62, R71, 0x2, 0x1f ;  /* 0x0c401f00473e7f89 */ /* 0x000e2a00000e0000 */
[----:B------:R-:W-:Y:S08]  /*11080*/  MUFU.EX2 R87, R105 ;  /* 0x0000006900577308 */ /* 0x000ff00000000800 */
[----:B------:R-:W-:Y:S08]  /*11090*/  MUFU.EX2 R164, R164 ;  /* 0x000000a400a47308 */ /* 0x000ff00000000800 */
[----:B------:R-:W-:Y:S01]  /*110a0*/  MUFU.EX2 R43, R107 ;  /* 0x0000006b002b7308 */ /* 0x000fe20000000800 */
[----:B0-----:R-:W-:-:S05]  /*110b0*/  FMNMX.FTZ R62, R71, R62, !PT ;  /* 0x0000003e473e7209 */ /* 0x001fca0007810000 */
[----:B------:R-:W0:Y:S02]  /*110c0*/  SHFL.BFLY PT, R71, R62, 0x1, 0x1f ;  /* 0x0c201f003e477f89 */ /* 0x000e2400000e0000 */
[----:B------:R-:W-:Y:S08]  /*110d0*/  MUFU.EX2 R166, R166 ;  /* 0x000000a600a67308 */ /* 0x000ff00000000800 */
[----:B------:R-:W-:Y:S08]  /*110e0*/  MUFU.EX2 R59, R59 ;  /* 0x0000003b003b7308 */ /* 0x000ff00000000800 */
[----:B------:R-:W-:Y:S01]  /*110f0*/  MUFU.EX2 R160, R160 ;  /* 0x000000a000a07308 */ /* 0x000fe20000000800 */
[----:B0-----:R-:W-:Y:S01]  /*11100*/  FMNMX.FTZ R218, R62, R71, !PT ;  /* 0x000000473eda7209 */ /* 0x001fe20007810000 */
[----:B------:R-:W-:-:S06]  /*11110*/  FFMA.FTZ R71, R6, UR51, -R81 ;  /* 0x0000003306477c23 */ /* 0x000fcc0008010851 */
[----:B------:R-:W-:Y:S01]  /*11120*/  MUFU.EX2 R61, R61 ;  /* 0x0000003d003d7308 */ /* 0x000fe20000000800 */
[----:B------:R-:W0:Y:S01]  /*11130*/  @P1 LDC R62, c[0x0][0x450] ;  /* 0x00011400ff3e1b82 */ /* 0x000e220000000800 */
[C---:B------:R-:W-:Y:S01]  /*11140*/  FSETP.NEU.FTZ.AND P3, PT, R218.reuse, -INF , PT ;  /* 0xff800000da00780b */ /* 0x040fe20003f7d000 */
[----:B------:R-:W-:-:S05]  /*11150*/  FMUL.FTZ R58, R218, UR51 ;  /* 0x00000033da3a7c20 */ /* 0x000fca0008410000 */
[----:B------:R-:W-:Y:S01]  /*11160*/  FSEL R81, R58, RZ, P3 ;  /* 0x000000ff3a517208 */ /* 0x000fe20001800000 */
[----:B------:R-:W-:Y:S04]  /*11170*/  MUFU.EX2 R162, R162 ;  /* 0x000000a200a27308 */ /* 0x000fe80000000800 */
[--C-:B------:R-:W-:Y:S01]  /*11180*/  FFMA.FTZ R181, R0, UR51, -R81.reuse ;  /* 0x0000003300b57c23 */ /* 0x100fe20008010851 */
[----:B------:R-:W-:Y:S01]  /*11190*/  FFMA.FTZ R0, R3, UR51, -R81 ;  /* 0x0000003303007c23 */ /* 0x000fe20008010851 */
[----:B------:R-:W-:Y:S01]  /*111a0*/  FADD.FTZ R3, R180, R27 ;  /* 0x0000001bb4037221 */ /* 0x000fe20000010000 */
[--C-:B------:R-:W-:Y:S01]  /*111b0*/  FFMA.FTZ R183, R28, UR51, -R81.reuse ;  /* 0x000000331cb77c23 */ /* 0x100fe20008010851 */
        /* <DEDUP_REMOVED lines=10> */
[----:B------:R-:W1:Y:S01]  /*11260*/  MUFU.EX2 R0, R0 ;  /* 0x0000000000007308 */ /* 0x000e620000000800 */
[----:B---3--:R-:W-:Y:S01]  /*11270*/  FADD.FTZ R6, R176, R3 ;  /* 0x00000003b0067221 */ /* 0x008fe20000010000 */
[--C-:B------:R-:W-:Y:S01]  /*11280*/  FFMA.FTZ R34, R34, UR51, -R81.reuse ;  /* 0x0000003322227c23 */ /* 0x100fe20008010851 */
[--C-:B------:R-:W-:Y:S01]  /*11290*/  FFMA.FTZ R175, R37, UR51, -R81.reuse ;  /* 0x0000003325af7c23 */ /* 0x100fe20008010851 */
[--C-:B------:R-:W-:Y:S01]  /*112a0*/  FFMA.FTZ R161, R50, UR51, -R81.reuse ;  /* 0x0000003332a17c23 */ /* 0x100fe20008010851 */
[----:B----4-:R-:W-:Y:S01]  /*112b0*/  FADD.FTZ R3, R75, R6 ;  /* 0x000000064b037221 */ /* 0x010fe20000010000 */
[--C-:B------:R-:W-:Y:S01]  /*112c0*/  FFMA.FTZ R36, R36, UR51, -R81.reuse ;  /* 0x0000003324247c23 */ /* 0x100fe20008010851 */
[----:B------:R-:W-:Y:S01]  /*112d0*/  FFMA.FTZ R169, R39, UR51, -R81 ;  /* 0x0000003327a97c23 */ /* 0x000fe20008010851 */
[----:B------:R-:W2:Y:S01]  /*112e0*/  MUFU.EX2 R183, R183 ;  /* 0x000000b700b77308 */ /* 0x000ea20000000800 */
[----:B-----5:R-:W-:Y:S01]  /*112f0*/  FADD.FTZ R48, R178, R3 ;  /* 0x00000003b2307221 */ /* 0x020fe20000010000 */
[--C-:B------:R-:W-:Y:S01]  /*11300*/  FFMA.FTZ R38, R38, UR51, -R81.reuse ;  /* 0x0000003326267c23 */ /* 0x100fe20008010851 */
[--C-:B------:R-:W-:Y:S01]  /*11310*/  FFMA.FTZ R171, R41, UR51, -R81.reuse ;  /* 0x0000003329ab7c23 */ /* 0x100fe20008010851 */
[--C-:B------:R-:W-:Y:S01]  /*11320*/  FFMA.FTZ R40, R40, UR51, -R81.reuse ;  /* 0x0000003328287c23 */ /* 0x100fe20008010851 */
[----:B------:R-:W-:Y:S01]  /*11330*/  FADD.FTZ R29, R77, R48 ;  /* 0x000000304d1d7221 */ /* 0x000fe20000010000 */
[--C-:B------:R-:W-:Y:S01]  /*11340*/  FFMA.FTZ R165, R46, UR51, -R81.reuse ;  /* 0x000000332ea57c23 */ /* 0x100fe20008010851 */
[----:B------:R-:W-:Y:S01]  /*11350*/  FFMA.FTZ R46, R45, UR51, -R81 ;  /* 0x000000332d2e7c23 */ /* 0x000fe20008010851 */
[----:B------:R-:W3:Y:S01]  /*11360*/  MUFU.EX2 R28, R28 ;  /* 0x0000001c001c7308 */ /* 0x000ee20000000800 */
[----:B-1----:R-:W-:Y:S01]  /*11370*/  FADD.FTZ R6, R181, R0 ;  /* 0x00000000b5067221 */ /* 0x002fe20000010000 */
[----:B------:R-:W-:Y:S01]  /*11380*/  FADD.FTZ R58, R172, R29 ;  /* 0x0000001dac3a7221 */ /* 0x000fe20000010000 */
[--C-:B------:R-:W-:Y:S01]  /*11390*/  FFMA.FTZ R48, R47, UR51, -R81.reuse ;  /* 0x000000332f307c23 */ /* 0x100fe20008010851 */
[--C-:B------:R-:W-:Y:S01]  /*113a0*/  FFMA.FTZ R163, R52, UR51, -R81.reuse ;  /* 0x0000003334a37c23 */ /* 0x100fe20008010851 */
[----:B------:R-:W-:Y:S01]  /*113b0*/  FFMA.FTZ R52, R51, UR51, -R81 ;  /* 0x0000003333347c23 */ /* 0x000fe20008010851 */
[----:B------:R-:W-:Y:S01]  /*113c0*/  FADD.FTZ R29, R79, R58 ;  /* 0x0000003a4f1d7221 */ /* 0x000fe20000010000 */
[----:B------:R-:W-:Y:S01]  /*113d0*/  F2FP.F16.F32.PACK_AB R180, R27, R180 ;  /* 0x000000b41bb4723e */ /* 0x000fe200000000ff */
        /* <DEDUP_REMOVED lines=9> */
[----:B---3--:R-:W-:Y:S01]  /*11470*/  FADD.FTZ R6, R28, R3 ;  /* 0x000000031c067221 */ /* 0x008fe20000010000 */
[----:B------:R-:W-:Y:S01]  /*11480*/  FADD.FTZ R58, R168, R29 ;  /* 0x0000001da83a7221 */ /* 0x000fe20000010000 */
[--C-:B------:R-:W-:Y:S01]  /*11490*/  FFMA.FTZ R55, R55, UR51, -R81.reuse ;  /* 0x0000003337377c23 */ /* 0x100fe20008010851 */
[----:B------:R-:W3:Y:S01]  /*114a0*/  @P1 LDC R31, c[0x0][0x44c] ;  /* 0x00011300ff1f1b82 */ /* 0x000ee20000000800 */
[--C-:B------:R-:W-:Y:S01]  /*114b0*/  FFMA.FTZ R57, R57, UR51, -R81.reuse ;  /* 0x0000003339397c23 */ /* 0x100fe20008010851 */
[----:B------:R-:W-:Y:S01]  /*114c0*/  FADD.FTZ R29, R85, R58 ;  /* 0x0000003a551d7221 */ /* 0x000fe20000010000 */
[----:B------:R-:W-:Y:S01]  /*114d0*/  FFMA.FTZ R42, R42, UR51, -R81 ;  /* 0x000000332a2a7c23 */ /* 0x000fe20008010851 */
[----:B------:R-:W4:Y:S01]  /*114e0*/  MUFU.EX2 R179, R179 ;  /* 0x000000b300b37308 */ /* 0x000f220000000800 */
[----:B-1----:R-:W-:Y:S01]  /*114f0*/  FADD.FTZ R3, R177, R6 ;  /* 0x00000006b1037221 */ /* 0x002fe20000010000 */
[----:B------:R-:W-:Y:S01]  /*11500*/  FADD.FTZ R58, R170, R29 ;  /* 0x0000001daa3a7221 */ /* 0x000fe20000010000 */
[--C-:B------:R-:W-:Y:S01]  /*11510*/  FFMA.FTZ R26, R26, UR51, -R81.reuse ;  /* 0x000000331a1a7c23 */ /* 0x100fe20008010851 */
[----:B------:R-:W-:Y:S01]  /*11520*/  FFMA.FTZ R44, R44, UR51, -R81 ;  /* 0x000000332c2c7c23 */ /* 0x000fe20008010851 */
[----:B------:R-:W-:Y:S01]  /*11530*/  F2FP.F16.F32.PACK_AB R181, R0, R181 ;  /* 0x000000b500b5723e */ /* 0x000fe200000000ff */
[----:B------:R-:W-:Y:S01]  /*11540*/  FADD.FTZ R29, R87, R58 ;  /* 0x0000003a571d7221 */ /* 0x000fe20000010000 */
[----:B------:R-:W-:Y:S01]  /*11550*/  F2FP.F16.F32.PACK_AB R182, R73, R182 ;  /* 0x000000b649b6723e */ /* 0x000fe200000000ff */
[----:B------:R-:W1:Y:S01]  /*11560*/  MUFU.EX2 R32, R32 ;  /* 0x0000002000207308 */ /* 0x000e620000000800 */
[----:B--2---:R-:W-:Y:S01]  /*11570*/  FADD.FTZ R6, R30, R3 ;  /* 0x000000031e067221 */ /* 0x004fe20000010000 */
[----:B------:R-:W-:Y:S01]  /*11580*/  FADD.FTZ R58, R164, R29 ;  /* 0x0000001da43a7221 */ /* 0x000fe20000010000 */
[----:B------:R-:W-:-:S02]  /*11590*/  F2FP.F16.F32.PACK_AB R176, R75, R176 ;  /* 0x000000b04bb0723e */ /* 0x000fc400000000ff */
[----:B------:R-:W-:Y:S01]  /*115a0*/  F2FP.F16.F32.PACK_AB R178, R77, R178 ;  /* 0x000000b24db2723e */ /* 0x000fe200000000ff */
[----:B------:R-:W-:Y:S01]  /*115b0*/  FADD.FTZ R29, R43, R58 ;  /* 0x0000003a2b1d7221 */ /* 0x000fe20000010000 */
[----:B------:R-:W-:Y:S01]  /*115c0*/  F2FP.F16.F32.PACK_AB R172, R79, R172 ;  /* 0x000000ac4fac723e */ /* 0x000fe200000000ff */
[----:B------:R-:W2:Y:S01]  /*115d0*/  MUFU.EX2 R173, R173 ;  /* 0x000000ad00ad7308 */ /* 0x000ea20000000800 */
[----:B----4-:R-:W-:Y:S01]  /*115e0*/  FADD.FTZ R3, R179, R6 ;  /* 0x00000006b3037221 */ /* 0x010fe20000010000 */
[----:B------:R-:W-:Y:S01]  /*115f0*/  FADD.FTZ R58, R166, R29 ;  /* 0x0000001da63a7221 */ /* 0x000fe20000010000 */
[----:B------:R-:W-:Y:S01]  /*11600*/  F2FP.F16.F32.PACK_AB R174, R83, R174 ;  /* 0x000000ae53ae723e */ /* 0x000fe200000000ff */
[----:B---3--:R-:W-:Y:S01]  /*11610*/  @P1 IMAD.HI.U32 R31, R198, R31, RZ ;  /* 0x0000001fc61f1227 */ /* 0x008fe200078e00ff */
[----:B------:R-:W-:-:S03]  /*11620*/  F2FP.F16.F32.PACK_AB R168, R85, R168 ;  /* 0x000000a855a8723e */ /* 0x000fc600000000ff */
[----:B------:R-:W-:Y:S01]  /*11630*/  FADD.FTZ R29, R59, R58 ;  /* 0x0000003a3b1d7221 */ /* 0x000fe20000010000 */
[----:B------:R-:W-:Y:S01]  /*11640*/  F2FP.F16.F32.PACK_AB R170, R87, R170 ;  /* 0x000000aa57aa723e */ /* 0x000fe200000000ff */
[----:B------:R-:W3:Y:S01]  /*11650*/  MUFU.EX2 R34, R34 ;  /* 0x0000002200227308 */ /* 0x000ee20000000800 */
[----:B-1----:R-:W-:Y:S01]  /*11660*/  FADD.FTZ R6, R32, R3 ;  /* 0x0000000320067221 */ /* 0x002fe20000010000 */
[----:B------:R-:W-:Y:S01]  /*11670*/  FADD.FTZ R58, R160, R29 ;  /* 0x0000001da03a7221 */ /* 0x000fe20000010000 */
[----:B0-----:R-:W-:Y:S02]  /*11680*/  @P1 SHF.R.U32.HI R60, RZ, R62, R31 ;  /* 0x0000003eff3c1219 */ /* 0x001fe4000001161f */
[----:B------:R-:W-:Y:S01]  /*11690*/  F2FP.F16.F32.PACK_AB R164, R43, R164 ;  /* 0x000000a42ba4723e */ /* 0x000fe200000000ff */
[----:B------:R-:W-:Y:S01]  /*116a0*/  FADD.FTZ R29, R61, R58 ;  /* 0x0000003a3d1d7221 */ /* 0x000fe20000010000 */
[----:B------:R-:W-:Y:S01]  /*116b0*/  F2FP.F16.F32.PACK_AB R166, R59, R166 ;  /* 0x000000a63ba6723e */ /* 0x000fe200000000ff */
[----:B------:R-:W0:Y:S01]  /*116c0*/  MUFU.EX2 R175, R175 ;  /* 0x000000af00af7308 */ /* 0x000e220000000800 */
[----:B--2---:R-:W-:Y:S01]  /*116d0*/  FADD.FTZ R3, R173, R6 ;  /* 0x00000006ad037221 */ /* 0x004fe20000010000 */
[----:B------:R-:W-:Y:S01]  /*116e0*/  FADD.FTZ R58, R162, R29 ;  /* 0x0000001da23a7221 */ /* 0x000fe20000010000 */
[----:B------:R-:W-:Y:S01]  /*116f0*/  IMAD.IADD R93, R93, 0x1, R60 ;  /* 0x000000015d5d7824 */ /* 0x000fe200078e023c */
[----:B------:R-:W-:-:S02]  /*11700*/  F2FP.F16.F32.PACK_AB R160, R61, R160 ;  /* 0x000000a03da0723e */ /* 0x000fc400000000ff */
[----:B------:R-:W-:Y:S01]  /*11710*/  F2FP.F16.F32.PACK_AB R183, R28, R183 ;  /* 0x000000b71cb7723e */ /* 0x000fe200000000ff */
[----:B------:R-:W-:Y:S01]  /*11720*/  IMAD.IADD R24, R93, 0x1, R24 ;  /* 0x000000015d187824 */ /* 0x000fe200078e0218 */
[----:B------:R-:W1:Y:S01]  /*11730*/  MUFU.EX2 R36, R36 ;  /* 0x0000002400247308 */ /* 0x000e620000000800 */
[----:B---3--:R-:W-:Y:S01]  /*11740*/  FADD.FTZ R6, R34, R3 ;  /* 0x0000000322067221 */ /* 0x008fe20000010000 */
[----:B------:R-:W-:Y:S02]  /*11750*/  F2FP.F16.F32.PACK_AB R177, R30, R177 ;  /* 0x000000b11eb1723e */ /* 0x000fe400000000ff */
[----:B------:R-:W-:Y:S02]  /*11760*/  F2FP.F16.F32.PACK_AB R179, R32, R179 ;  /* 0x000000b320b3723e */ /* 0x000fe400000000ff */
[----:B------:R-:W-:Y:S02]  /*11770*/  F2FP.F16.F32.PACK_AB R173, R34, R173 ;  /* 0x000000ad22ad723e */ /* 0x000fe400000000ff */
        /* <DEDUP_REMOVED lines=71> */
[----:B-1----:R-:W-:Y:S01]  /*11bf0*/  FADD.FTZ R58, R154, R27 ;  /* 0x0000001b9a3a7221 */ /* 0x002fe20000010000 */
[C---:B--2---:R-:W-:Y:S01]  /*11c00*/  FADD.FTZ R3, R155.reuse, R0 ;  /* 0x000000009b037221 */ /* 0x044fe20000010000 */
[----:B------:R-:W-:Y:S01]  /*11c10*/  F2FP.F16.F32.PACK_AB R155, R155, R26 ;  /* 0x0000001a9b9b723e */ /* 0x000fe200000000ff */
[----:B------:R-:W-:Y:S02]  /*11c20*/  VIADD R0, R88, 0xfffffffe ;  /* 0xfffffffe58007836 */ /* 0x000fe40000000000 */
[C---:B0-----:R-:W-:Y:S01]  /*11c30*/  FADD.FTZ R6, R71.reuse, R58 ;  /* 0x0000003a47067221 */ /* 0x041fe20000010000 */
[----:B------:R-:W-:Y:S01]  /*11c40*/  F2FP.F16.F32.PACK_AB R154, R71, R154 ;  /* 0x0000009a479a723e */ /* 0x000fe200000000ff */
[----:B------:R-:W-:Y:S06]  /*11c50*/  @!P2 BRA `(.L_x_1872) ;  /* 0x000000000048a947 */ /* 0x000fec0003800000 */
[C---:B------:R-:W-:Y:S01]  /*11c60*/  ISETP.GT.AND P3, PT, R93.reuse, RZ, PT ;  /* 0x000000ff5d00720c */ /* 0x040fe20003f64270 */
[----:B------:R-:W-:Y:S01]  /*11c70*/  BSSY B0, `(.L_x_1873) ;  /* 0x000000e000007945 */ /* 0x000fe20003800000 */
[----:B------:R-:W-:-:S11]  /*11c80*/  VIADD R26, R93, 0xffffffff ;  /* 0xffffffff5d1a7836 */ /* 0x000fd60000000000 */
[----:B------:R-:W-:Y:S05]  /*11c90*/  @P3 BRA `(.L_x_1874) ;  /* 0x00000000001c3947 */ /* 0x000fea0003800000 */
[----:B------:R-:W-:Y:S02]  /*11ca0*/  ISETP.NE.AND P3, PT, R25, 0x1, PT ;  /* 0x000000011900780c */ /* 0x000fe40003f65270 */
[----:B------:R-:W-:-:S11]  /*11cb0*/  IADD3 R27, -R93, RZ, RZ ;  /* 0x000000ff5d1b7210 */ /* 0x000fd60007ffe1ff */
[----:B------:R-:W0:Y:S02]  /*11cc0*/  @P3 LDC.64 R28, c[0x0][0x9e8] ;  /* 0x00027a00ff1c3b82 */ /* 0x000e240000000a00 */
[----:B0-----:R-:W-:-:S05]  /*11cd0*/  @P3 IMAD.HI.U32 R26, R27, R28, RZ ;  /* 0x0000001c1b1a3227 */ /* 0x001fca00078e00ff */
[----:B------:R-:W-:-:S04]  /*11ce0*/  @P3 SHF.R.U32.HI R27, RZ, R29, R26 ;  /* 0x0000001dff1b3219 */ /* 0x000fc8000001161a */
[----:B------:R-:W-:Y:S01]  /*11cf0*/  LOP3.LUT R26, RZ, R27, RZ, 0x33, !PT ;  /* 0x0000001bff1a7212 */ /* 0x000fe200078e33ff */
[----:B------:R-:W-:Y:S06]  /*11d00*/  BRA `(.L_x_1875) ;  /* 0x0000000000107947 */ /* 0x000fec0003800000 */
.L_x_1874:
[----:B------:R-:W-:-:S13]  /*11d10*/  ISETP.NE.AND P3, PT, R25, 0x1, PT ;  /* 0x000000011900780c */ /* 0x000fda0003f65270 */
[----:B------:R-:W0:Y:S02]  /*11d20*/  @P3 LDC.64 R28, c[0x0][0x9e8] ;  /* 0x00027a00ff1c3b82 */ /* 0x000e240000000a00 */
[----:B0-----:R-:W-:-:S05]  /*11d30*/  @P3 IMAD.HI.U32 R28, R26, R28, RZ ;  /* 0x0000001c1a1c3227 */ /* 0x001fca00078e00ff */
[----:B------:R-:W-:-:S07]  /*11d40*/  @P3 SHF.R.U32.HI R26, RZ, R29, R28 ;  /* 0x0000001dff1a3219 */ /* 0x000fce000001161c */
.L_x_1875:
[----:B------:R-:W-:Y:S05]  /*11d50*/  BSYNC B0 ;  /* 0x0000000000007941 */ /* 0x000fea0003800000 */
.L_x_1873:
[----:B------:R-:W-:-:S05]  /*11d60*/  IMAD R25, R26, R25, R25 ;  /* 0x000000191a197224 */ /* 0x000fca00078e0219 */
[----:B------:R-:W-:-:S07]  /*11d70*/  VIMNMX R24, R24, R25, PT ;  /* 0x0000001918187248 */ /* 0x000fce0003fe0100 */
.L_x_1872:
[----:B------:R-:W-:Y:S01]  /*11d80*/  SHF.R.S32.HI R25, RZ, 0x1f, R24 ;  /* 0x0000001fff197819 */ /* 0x000fe20000011418 */
[----:B------:R-:W-:Y:S01]  /*11d90*/  ULDC UR41, c[0x0][0x9e4] ;  /* 0x0002790000297ab9 */ /* 0x000fe20000000800 */
[----:B------:R-:W-:Y:S01]  /*11da0*/  ULDC UR5, c[0x0][0x9e4] ;  /* 0x0002790000057ab9 */ /* 0x000fe20000000800 */
[----:B------:R-:W-:Y:S01]  /*11db0*/  ULDC UR43, c[0x0][0x9d8] ;  /* 0x00027600002b7ab9 */ /* 0x000fe20000000800 */
[----:B------:R-:W-:Y:S01]  /*11dc0*/  LEA.HI R25, R25, R24, RZ, 0x7 ;  /* 0x0000001819197211 */ /* 0x000fe200078f38ff */
[----:B------:R-:W-:Y:S01]  /*11dd0*/  ULDC UR50, c[0x0][0x9d8] ;  /* 0x0002760000327ab9 */ /* 0x000fe20000000800 */
[----:B------:R-:W-:Y:S01]  /*11de0*/  ULDC UR48, c[0x0][0x9d8] ;  /* 0x0002760000307ab9 */ /* 0x000fe20000000800 */
[----:B------:R-:W-:Y:S01]  /*11df0*/  ULDC UR4, c[0x0][0x988] ;  /* 0x0002620000047ab9 */ /* 0x000fe20000000800 */
[----:B------:R-:W-:Y:S01]  /*11e00*/  SHF.R.S32.HI R25, RZ, 0x7, R25 ;  /* 0x00000007ff197819 */ /* 0x000fe20000011419 */
[----:B------:R-:W-:Y:S01]  /*11e10*/  ULDC UR7, c[0x0][0x988] ;  /* 0x0002620000077ab9 */ /* 0x000fe20000000800 */
[----:B------:R-:W-:Y:S01]  /*11e20*/  ULDC UR6, c[0x0][0x988] ;  /* 0x0002620000067ab9 */ /* 0x000fe20000000800 */
[----:B------:R-:W-:Y:S01]  /*11e30*/  ULDC UR49, c[0x0][0x9e0] ;  /* 0x0002780000317ab9 */ /* 0x000fe20000000800 */
[----:B------:R-:W-:Y:S01]  /*11e40*/  VIMNMX R213, R206, R25, !PT ;  /* 0x00000019ced57248 */ /* 0x000fe20007fe0100 */
[----:B------:R-:W-:Y:S01]  /*11e50*/  ULDC UR42, c[0x0][0x9e0] ;  /* 0x00027800002a7ab9 */ /* 0x000fe20000000800 */
[----:B------:R-:W-:-:S02]  /*11e60*/  CS2R R150, SRZ ;  /* 0x0000000000967805 */ /* 0x000fc4000001ff00 */
[----:B------:R-:W-:Y:S02]  /*11e70*/  CS2R R148, SRZ ;  /* 0x0000000000947805 */ /* 0x000fe4000001ff00 */
[----:B------:R-:W-:Y:S02]  /*11e80*/  ISETP.GE.AND P3, PT, R0, R213, PT ;  /* 0x000000d50000720c */ /* 0x000fe40003f66270 */
        /* <DEDUP_REMOVED lines=31> */
[----:B------:R-:W-:-:S07]  /*12080*/  IMAD.MOV.U32 R151, RZ, RZ, RZ ;  /* 0x000000ffff977224 */ /* 0x000fce00078e00ff */
.L_x_1896:
[----:B------:R-:W-:Y:S01]  /*12090*/  ISETP.NE.AND P3, PT, R199, RZ, PT ;  /* 0x000000ffc700720c */ /* 0x000fe20003f65270 */
[----:B------:R-:W-:Y:S01]  /*120a0*/  VIADD R214, R184, 0x1 ;  /* 0x00000001b8d67836 */ /* 0x000fe20000000000 */
[----:B------:R-:W-:Y:S05]  /*120b0*/  YIELD ;  /* 0x0000000000007946 */ /* 0x000fea0003800000 */
[----:B------:R-:W-:-:S04]  /*120c0*/  ISETP.NE.AND P4, PT, R214, 0x2, PT ;  /* 0x00000002d600780c */ /* 0x000fc80003f85270 */
[----:B------:R-:W-:Y:S02]  /*120d0*/  SEL R24, RZ, 0x1, P4 ;  /* 0x00000001ff187807 */ /* 0x000fe40002000000 */
[----:B------:R-:W-:Y:S02]  /*120e0*/  SEL R214, R214, RZ, P4 ;  /* 0x000000ffd6d67207 */ /* 0x000fe40002000000 */
[----:B------:R-:W-:Y:S01]  /*120f0*/  LOP3.LUT R215, R187, R24, RZ, 0x3c, !PT ;  /* 0x00000018bbd77212 */ /* 0x000fe200078e3cff */
[----:B------:R-:W-:Y:S06]  /*12100*/  @P3 BRA `(.L_x_1877) ;  /* 0x0000000000303947 */ /* 0x000fec0003800000 */
[----:B------:R-:W-:Y:S05]  /*12110*/  @!P0 BRA `(.L_x_1878) ;  /* 0x0000000000048947 */ /* 0x000fea0003800000 */
[----:B------:R-:W-:Y:S01]  /*12120*/  BPT.TRAP 0x1 ;  /* 0x000000040000795c */ /* 0x000fe20000300000 */
.L_x_1878:
[----:B------:R-:W-:Y:S01]  /*12130*/  IMAD R25, R214, 0x8, R18 ;  /* 0x00000008d6197824 */ /* 0x000fe200078e0212 */
[----:B------:R-:W-:-:S04]  /*12140*/  SHF.L.U32 R24, R215, 0x1f, RZ ;  /* 0x0000001fd7187819 */ /* 0x000fc800000006ff */
[----:B------:R0:W1:Y:S01]  /*12150*/  SYNCS.PHASECHK.TRANS64.TRYWAIT P4, [R25+URZ+0x28830], R24 ;  /* 0x02883018190075a7 */ /* 0x000062000808017f */
[----:B------:R-:W-:Y:S05]  /*12160*/  @!P0 BRA `(.L_x_1879) ;  /* 0x0000000000048947 */ /* 0x000fea0003800000 */
[----:B------:R-:W-:Y:S01]  /*12170*/  BPT.TRAP 0x1 ;  /* 0x000000040000795c */ /* 0x000fe20000300000 */
.L_x_1879:
[----:B------:R-:W-:Y:S04]  /*12180*/  BSSY B0, `(.L_x_1877) ;  /* 0x0000004000007945 */ /* 0x000fe80003800000 */
[----:B-1----:R-:W-:Y:S05]  /*12190*/  @P4 BRA `(.L_x_1880) ;  /* 0x0000000000084947 */ /* 0x002fea0003800000 */
[----:B------:R-:W1:Y:S02]  /*121a0*/  SYNCS.PHASECHK.TRANS64.TRYWAIT P4, [R25+URZ+0x28830], R24 ;  /* 0x02883018190075a7 */ /* 0x000e64000808017f */
[----:B-1----:R-:W-:Y:S05]  /*121b0*/  @!P4 BRA `(.L_x_1881) ;  /* 0x000001800090c947 */ /* 0x002fea0003800000 */
.L_x_1880:
[----:B------:R-:W-:Y:S05]  /*121c0*/  BSYNC B0 ;  /* 0x0000000000007941 */ /* 0x000fea0003800000 */
.L_x_1877:
[----:B------:R-:W2:Y:S01]  /*121d0*/  S2R R26, SR_TID.X ;  /* 0x00000000001a7919 */ /* 0x000ea20000002100 */
[----:B------:R-:W-:Y:S05]  /*121e0*/  WARPSYNC.ALL ;  /* 0x0000000000007948 */ /* 0x000fea0003800000 */
[----:B01----:R-:W-:Y:S01]  /*121f0*/  IMAD R24, R214, 0x800, R7 ;  /* 0x00000800d6187824 */ /* 0x003fe200078e0207 */
[----:B------:R-:W-:Y:S01]  /*12200*/  R2UR UR8, R4 ;  /* 0x00000000040872ca */ /* 0x000fe200000e0000 */
[----:B------:R-:W-:Y:S01]  /*12210*/  IMAD.MOV.U32 R25, RZ, RZ, 0x40000040 ;  /* 0x40000040ff197424 */ /* 0x000fe200078e00ff */
[----:B------:R-:W-:Y:S01]  /*12220*/  R2UR UR9, R5 ;  /* 0x00000000050972ca */ /* 0x000fe200000e0000 */
[----:B------:R-:W-:Y:S01]  /*12230*/  IMAD.MOV.U32 R29, RZ, RZ, 0x40000040 ;  /* 0x40000040ff1d7424 */ /* 0x000fe200078e00ff */
[C---:B------:R-:W-:Y:S01]  /*12240*/  IADD3 R28, R24.reuse, 0x2, RZ ;  /* 0x00000002181c7810 */ /* 0x040fe20007ffe0ff */
[----:B------:R-:W-:Y:S01]  /*12250*/  IMAD.MOV.U32 R27, RZ, RZ, 0x40000040 ;  /* 0x40000040ff1b7424 */ /* 0x000fe200078e00ff */
[----:B------:R-:W-:Y:S01]  /*12260*/  R2UR UR10, R24 ;  /* 0x00000000180a72ca */ /* 0x000fe200000e0000 */
[----:B------:R-:W-:Y:S01]  /*12270*/  IMAD.MOV.U32 R31, RZ, RZ, 0x40000040 ;  /* 0x40000040ff1f7424 */ /* 0x000fe200078e00ff */
[----:B------:R-:W-:Y:S01]  /*12280*/  R2UR UR14, R28 ;  /* 0x000000001c0e72ca */ /* 0x000fe200000e0000 */
[----:B------:R-:W-:Y:S01]  /*12290*/  VIADD R28, R24, 0x6 ;  /* 0x00000006181c7836 */ /* 0x000fe20000000000 */
[----:B------:R-:W-:-:S02]  /*122a0*/  R2UR UR11, R25 ;  /* 0x00000000190b72ca */ /* 0x000fc400000e0000 */
[----:B------:R-:W-:Y:S02]  /*122b0*/  R2UR UR15, R29 ;  /* 0x000000001d0f72ca */ /* 0x000fe400000e0000 */
[----:B------:R-:W-:Y:S01]  /*122c0*/  R2UR UR22, R28 ;  /* 0x000000001c1672ca */ /* 0x000fe200000e0000 */
[----:B------:R-:W-:Y:S01]  /*122d0*/  VIADD R28, R24, 0x402 ;  /* 0x00000402181c7836 */ /* 0x000fe20000000000 */
[----:B------:R-:W-:Y:S02]  /*122e0*/  R2UR UR19, R27 ;  /* 0x000000001b1372ca */ /* 0x000fe400000e0000 */
[----:B------:R-:W-:Y:S02]  /*122f0*/  R2UR UR23, R29 ;  /* 0x000000001d1772ca */ /* 0x000fe400000e0000 */
[----:B------:R-:W-:Y:S02]  /*12300*/  R2UR UR27, R27 ;  /* 0x000000001b1b72ca */ /* 0x000fe400000e0000 */
[----:B------:R-:W-:-:S02]  /*12310*/  R2UR UR30, R28 ;  /* 0x000000001c1e72ca */ /* 0x000fc400000e0000 */
[----:B------:R-:W-:Y:S02]  /*12320*/  R2UR UR31, R29 ;  /* 0x000000001d1f72ca */ /* 0x000fe400000e0000 */
[----:B--2---:R-:W-:Y:S02]  /*12330*/  SHF.R.U32.HI R26, RZ, 0x7, R26 ;  /* 0x00000007ff1a7819 */ /* 0x004fe4000001161a */
[----:B------:R-:W-:Y:S02]  /*12340*/  R2UR UR35, R31 ;  /* 0x000000001f2372ca */ /* 0x000fe400000e0000 */
[----:B------:R-:W-:Y:S01]  /*12350*/  R2UR UR47, R25 ;  /* 0x00000000192f72ca */ /* 0x000fe200000e0000 */
[----:B------:R-:W-:Y:S01]  /*12360*/  VIADD R30, R26, 0x8 ;  /* 0x000000081a1e7836 */ /* 0x000fe20000000000 */
[----:B------:R-:W-:Y:S01]  /*12370*/  R2UR UR12, R192 ;  /* 0x00000000c00c72ca */ /* 0x000fe200000e0000 */
[----:B------:R-:W-:Y:S01]  /*12380*/  VIADD R26, R24, 0x4 ;  /* 0x00000004181a7836 */ /* 0x000fe20000000000 */
[----:B------:R-:W-:-:S02]  /*12390*/  R2UR UR13, R193 ;  /* 0x00000000c10d72ca */ /* 0x000fc400000e0000 */
[----:B------:R0:W-:Y:S01]  /*123a0*/  BAR.SYNC.DEFER_BLOCKING R30, 0x100 ;  /* 0x0004001e0000751d */ /* 0x0001e20000010000 */
[----:B------:R-:W-:Y:S02]  /*123b0*/  R2UR UR16, R190 ;  /* 0x00000000be1072ca */ /* 0x000fe400000e0000 */
[----:B------:R-:W-:Y:S02]  /*123c0*/  R2UR UR18, R26 ;  /* 0x000000001a1272ca */ /* 0x000fe400000e0000 */
[C---:B------:R-:W-:Y:S02]  /*123d0*/  IADD3 R26, R24.reuse, 0x400, RZ ;  /* 0x00000400181a7810 */ /* 0x040fe40007ffe0ff */
[----:B------:R-:W-:Y:S01]  /*123e0*/  R2UR UR17, R191 ;  /* 0x00000000bf1172ca */ /* 0x000fe200000e0000 */
[----:B0-----:R-:W-:Y:S01]  /*123f0*/  VIADD R30, R24, 0x404 ;  /* 0x00000404181e7836 */ /* 0x001fe20000000000 */
[----:B------:R-:W-:Y:S01]  /*12400*/  R2UR UR26, R26 ;  /* 0x000000001a1a72ca */ /* 0x000fe200000e0000 */
[----:B------:R-:W-:Y:S01]  /*12410*/  VIADD R24, R24, 0x406 ;  /* 0x0000040618187836 */ /* 0x000fe20000000000 */
[----:B------:R-:W-:-:S02]  /*12420*/  R2UR UR20, R20 ;  /* 0x00000000141472ca */ /* 0x000fc400000e0000 */
[----:B------:R-:W-:Y:S02]  /*12430*/  R2UR UR34, R30 ;  /* 0x000000001e2272ca */ /* 0x000fe400000e0000 */
[----:B------:R-:W-:Y:S02]  /*12440*/  R2UR UR46, R24 ;  /* 0x00000000182e72ca */ /* 0x000fe400000e0000 */
[----:B------:R-:W-:Y:S02]  /*12450*/  R2UR UR21, R21 ;  /* 0x00000000151572ca */ /* 0x000fe400000e0000 */
[----:B------:R-:W-:Y:S02]  /*12460*/  R2UR UR24, R14 ;  /* 0x000000000e1872ca */ /* 0x000fe400000e0000 */
[----:B------:R-:W-:Y:S02]  /*12470*/  R2UR UR25, R15 ;  /* 0x000000000f1972ca */ /* 0x000fe400000e0000 */
[----:B------:R-:W-:Y:S01]  /*12480*/  R2UR UR28, R12 ;  /* 0x000000000c1c72ca */ /* 0x000fe200000e0000 */
[----:B------:R-:W-:Y:S01]  /*12490*/  WARPGROUP.ARRIVE ;  /* 0x00000000000079c5 */ /* 0x000fe20000000000 */
[----:B------:R-:W-:-:S02]  /*124a0*/  R2UR UR29, R13 ;  /* 0x000000000d1d72ca */ /* 0x000fc400000e0000 */
[----:B------:R-:W-:Y:S02]  /*124b0*/  R2UR UR32, R10 ;  /* 0x000000000a2072ca */ /* 0x000fe400000e0000 */
[----:B------:R-:W-:Y:S01]  /*124c0*/  R2UR UR33, R11 ;  /* 0x000000000b2172ca */ /* 0x000fe200000e0000 */
[----:B------:R-:W-:Y:S01]  /*124d0*/  HGMMA.64x128x16.F32 R24, gdesc[UR8], RZ, !UPT, gsb0 ;  /* 0x01e00000081879f0 */ /* 0x000fe2000c0008ff */
        /* <DEDUP_REMOVED lines=27> */
.L_x_1883:
[----:B------:R-:W-:Y:S01]  /*12690*/  SHF.L.U32 R187, R187, 0x1f, RZ ;  /* 0x0000001fbbbb7819 */ /* 0x000fe200000006ff */
[----:B------:R-:W-:-:S04]  /*126a0*/  IMAD R204, R184, 0x8, R18 ;  /* 0x00000008b8cc7824 */ /* 0x000fc800078e0212 */
[----:B------:R0:W1:Y:S01]  /*126b0*/  SYNCS.PHASECHK.TRANS64.TRYWAIT P3, [R204+URZ+0x28850], R187 ;  /* 0x028850bbcc0075a7 */ /* 0x000062000806017f */
[----:B------:R-:W-:Y:S05]  /*126c0*/  @!P0 BRA `(.L_x_1884) ;  /* 0x0000000000048947 */ /* 0x000fea0003800000 */
[----:B------:R-:W-:Y:S01]  /*126d0*/  BPT.TRAP 0x1 ;  /* 0x000000040000795c */ /* 0x000fe20000300000 */
.L_x_1884:
[----:B-1----:R-:W-:Y:S05]  /*126e0*/  @P3 BRA `(.L_x_1882) ;  /* 0x0000000000083947 */ /* 0x002fea0003800000 */
[----:B------:R-:W1:Y:S02]  /*126f0*/  SYNCS.PHASECHK.TRANS64.TRYWAIT P3, [R204+URZ+0x28850], R187 ;  /* 0x028850bbcc0075a7 */ /* 0x000e64000806017f */
[----:B-1----:R-:W-:Y:S05]  /*12700*/  @!P3 BRA `(.L_x_1885) ;  /* 0x0000017c0050b947 */ /* 0x002fea0003800000 */
.L_x_1882:
[----:B01----:R-:W-:Y:S01]  /*12710*/  IADD3 R187, R18, 0x400, RZ ;  /* 0x0000040012bb7810 */ /* 0x003fe20007ffe0ff */
[----:B------:R-:W-:Y:S01]  /*12720*/  IMAD.MOV.U32 R205, RZ, RZ, 0x40000040 ;  /* 0x40000040ffcd7424 */ /* 0x000fe200078e00ff */
[----:B------:R-:W-:Y:S05]  /*12730*/  WARPSYNC.ALL ;  /* 0x0000000000007948 */ /* 0x000fea0003800000 */
[----:B------:R-:W-:Y:S01]  /*12740*/  SHF.R.U32.HI R187, RZ, 0x4, R187 ;  /* 0x00000004ffbb7819 */ /* 0x000fe200000116bb */
[----:B------:R-:W-:Y:S01]  /*12750*/  WARPGROUP.ARRIVE ;  /* 0x00000000000079c5 */ /* 0x000fe20000000000 */
[----:B------:R-:W-:Y:S01]  /*12760*/  R2UR UR11, R205 ;  /* 0x00000000cd0b72ca */ /* 0x000fe200000e0000 */
[----:B------:R-:W-:Y:S01]  /*12770*/  IMAD.MOV.U32 R205, RZ, RZ, 0x40000040 ;  /* 0x40000040ffcd7424 */ /* 0x000fe200078e00ff */
[----:B------:R-:W-:-:S03]  /*12780*/  LOP3.LUT R187, R187, 0x3fff, RZ, 0xc0, !PT ;  /* 0x00003fffbbbb7812 */ /* 0x000fc600078ec0ff */
[----:B------:R-:W0:Y:S01]  /*12790*/  S2R R216, SR_TID.X ;  /* 0x0000000000d87919 */ /* 0x000e220000002100 */
[----:B------:R-:W-:-:S05]  /*127a0*/  LOP3.LUT R187, R187, 0x4000000, RZ, 0xfc, !PT ;  /* 0x04000000bbbb7812 */ /* 0x000fca00078efcff */
[----:B------:R-:W-:-:S05]  /*127b0*/  IMAD R204, R184, 0x800, R187 ;  /* 0x00000800b8cc7824 */ /* 0x000fca00078e02bb */
[----:B------:R-:W-:-:S13]  /*127c0*/  R2UR UR10, R204 ;  /* 0x00000000cc0a72ca */ /* 0x000fda00000e0000 */
[----:B------:R-:W-:Y:S01]  /*127d0*/  HGMMA.64x128x16.F32 R88, R180, gdesc[UR8].tnspB, R88, gsb0 ;  /* 0x41e00008b4587df0 */ /* 0x000fe20008000858 */
[----:B0-----:R-:W-:Y:S02]  /*127e0*/  SHF.R.U32.HI R216, RZ, 0x7, R216 ;  /* 0x00000007ffd87819 */ /* 0x001fe400000116d8 */
[----:B------:R-:W-:Y:S02]  /*127f0*/  WARPGROUP.DEPBAR.LE gsb0, 0x0 ;  /* 0x00008000000079c5 */ /* 0x000fe40000010000 */
[----:B------:R-:W-:Y:S01]  /*12800*/  VIADD R180, R204, 0x80 ;  /* 0x00000080ccb47836 */ /* 0x000fe20000000000 */
[----:B------:R-:W-:Y:S01]  /*12810*/  WARPGROUP.ARRIVE ;  /* 0x00000000000079c5 */ /* 0x000fe20000000000 */
[----:B------:R-:W-:-:S03]  /*12820*/  IMAD.MOV.U32 R181, RZ, RZ, 0x40000040 ;  /* 0x40000040ffb57424 */ /* 0x000fc600078e00ff */
[----:B------:R-:W-:Y:S02]  /*12830*/  R2UR UR10, R180 ;  /* 0x00000000b40a72ca */ /* 0x000fe400000e0000 */
[----:B------:R-:W-:-:S13]  /*12840*/  R2UR UR11, R181 ;  /* 0x00000000b50b72ca */ /* 0x000fda00000e0000 */
[----:B------:R-:W-:Y:S03]  /*12850*/  HGMMA.64x128x16.F32 R88, R176, gdesc[UR8].tnspB, R88, gsb0 ;  /* 0x41e00008b0587df0 */ /* 0x000fe60008000858 */
[----:B------:R-:W-:Y:S02]  /*12860*/  WARPGROUP.DEPBAR.LE gsb0, 0x0 ;  /* 0x00008000000079c5 */ /* 0x000fe40000010000 */
[----:B------:R-:W-:Y:S01]  /*12870*/  VIADD R176, R204, 0x100 ;  /* 0x00000100ccb07836 */ /* 0x000fe20000000000 */
[----:B------:R-:W-:Y:S01]  /*12880*/  MOV R177, 0x40000040 ;  /* 0x4000004000b17802 */ /* 0x000fe20000000f00 */
[----:B------:R-:W-:-:S03]  /*12890*/  WARPGROUP.ARRIVE ;  /* 0x00000000000079c5 */ /* 0x000fc60000000000 */
[----:B------:R-:W-:Y:S02]  /*128a0*/  R2UR UR10, R176 ;  /* 0x00000000b00a72ca */ /* 0x000fe400000e0000 */
[----:B------:R-:W-:-:S13]  /*128b0*/  R2UR UR11, R177 ;  /* 0x00000000b10b72ca */ /* 0x000fda00000e0000 */
[----:B------:R-:W-:Y:S03]  /*128c0*/  HGMMA.64x128x16.F32 R88, R172, gdesc[UR8].tnspB, R88, gsb0 ;  /* 0x41e00008ac587df0 */ /* 0x000fe60008000858 */
        /* <DEDUP_REMOVED lines=22> */
[C---:B------:R-:W-:Y:S01]  /*12a30*/  VIADD R160, R204.reuse, 0x300 ;  /* 0x00000300cca07836 */ /* 0x040fe20000000000 */
[----:B------:R-:W-:Y:S01]  /*12a40*/  WARPGROUP.ARRIVE ;  /* 0x00000000000079c5 */ /* 0x000fe20000000000 */
[----:B------:R-:W-:Y:S02]  /*12a50*/  IMAD.MOV.U32 R161, RZ, RZ, 0x40000040 ;  /* 0x40000040ffa17424 */ /* 0x000fe400078e00ff */
[----:B------:R-:W-:Y:S01]  /*12a60*/  VIADD R204, R204, 0x380 ;  /* 0x00000380cccc7836 */ /* 0x000fe20000000000 */
[----:B------:R-:W-:-:S02]  /*12a70*/  R2UR UR10, R160 ;  /* 0x00000000a00a72ca */ /* 0x000fc400000e0000 */
[----:B------:R-:W-:-:S13]  /*12a80*/  R2UR UR11, R161 ;  /* 0x00000000a10b72ca */ /* 0x000fda00000e0000 */
[----:B------:R-:W-:Y:S01]  /*12a90*/  HGMMA.64x128x16.F32 R88, R156, gdesc[UR8].tnspB, R88, gsb0 ;  /* 0x41e000089c587df0 */ /* 0x000fe20008000858 */
[----:B------:R-:W-:Y:S02]  /*12aa0*/  R2UR UR10, R204 ;  /* 0x00000000cc0a72ca */ /* 0x000fe400000e0000 */
[----:B------:R-:W-:Y:S01]  /*12ab0*/  R2UR UR11, R205 ;  /* 0x00000000cd0b72ca */ /* 0x000fe200000e0000 */
[----:B------:R-:W-:Y:S02]  /*12ac0*/  WARPGROUP.DEPBAR.LE gsb0, 0x0 ;  /* 0x00008000000079c5 */ /* 0x000fe40000010000 */
[----:B------:R-:W-:-:S10]  /*12ad0*/  WARPGROUP.ARRIVE ;  /* 0x00000000000079c5 */ /* 0x000fd40000000000 */
[----:B------:R-:W-:Y:S03]  /*12ae0*/  HGMMA.64x128x16.F32 R88, R152, gdesc[UR8].tnspB, R88, gsb0 ;  /* 0x41e0000898587df0 */ /* 0x000fe60008000858 */
[----:B------:R-:W-:Y:S02]  /*12af0*/  WARPGROUP.DEPBAR.LE gsb0, 0x0 ;  /* 0x00008000000079c5 */ /* 0x000fe40000010000 */
[----:B------:R-:W-:-:S05]  /*12b00*/  IADD3 R152, -R216, 0xb, RZ ;  /* 0x0000000bd8987810 */ /* 0x000fca0007ffe1ff */
[----:B------:R0:W-:Y:S06]  /*12b10*/  BAR.ARV R152, 0x100 ;  /* 0x000400980000751d */ /* 0x0001ec0000002000 */
[----:B------:R-:W-:Y:S05]  /*12b20*/  @!P0 BRA `(.L_x_1886) ;  /* 0x0000000000048947 */ /* 0x000fea0003800000 */
[----:B------:R-:W-:Y:S01]  /*12b30*/  BPT.TRAP 0x1 ;  /* 0x000000040000795c */ /* 0x000fe20000300000 */
.L_x_1886:
[----:B------:R-:W1:Y:S01]  /*12b40*/  @P1 LDC R153, c[0x0][0x44c] ;  /* 0x00011300ff991b82 */ /* 0x000e620000000800 */
[----:B0-----:R-:W-:Y:S02]  /*12b50*/  IMAD.IADD R152, R200, 0x1, R198 ;  /* 0x00000001c8987824 */ /* 0x001fe400078e02c6 */
        /* <DEDUP_REMOVED lines=16> */
[----:B------:R-:W-:Y:S01]  /*12c60*/  FMUL.FTZ R25, R25, UR50 ;  /* 0x0000003219197c20 */ /* 0x000fe20008410000 */
[----:B------:R-:W-:Y:S01]  /*12c70*/  FMUL.FTZ R26, R26, UR50 ;  /* 0x000000321a1a7c20 */ /* 0x000fe20008410000 */
[----:B------:R-:W-:Y:S01]  /*12c80*/  FMUL.FTZ R27, R27, UR50 ;  /* 0x000000321b1b7c20 */ /* 0x000fe20008410000 */
[----:B------:R-:W-:Y:S01]  /*12c90*/  FMUL.FTZ R28, R28, UR50 ;  /* 0x000000321c1c7c20 */ /* 0x000fe20008410000 */
[----:B------:R-:W-:Y:S01]  /*12ca0*/  FMUL.FTZ R29, R29, UR50 ;  /* 0x000000321d1d7c20 */ /* 0x000fe20008410000 */
[----:B------:R-:W-:Y:S01]  /*12cb0*/  FMUL.FTZ R30, R30, UR50 ;  /* 0x000000321e1e7c20 */ /* 0x000fe20008410000 */
[----:B-1----:R-:W-:-:S04]  /*12cc0*/  @P1 IMAD.HI.U32 R153, R152, R153, RZ ;  /* 0x0000009998991227 */ /* 0x002fc800078e00ff */
[----:B------:R-:W-:Y:S01]  /*12cd0*/  FMUL.FTZ R31, R31, UR50 ;  /* 0x000000321f1f7c20 */ /* 0x000fe20008410000 */
[----:B------:R-:W-:Y:S01]  /*12ce0*/  FMUL.FTZ R32, R32, UR50 ;  /* 0x0000003220207c20 */ /* 0x000fe20008410000 */
[----:B------:R-:W-:Y:S01]  /*12cf0*/  FMUL.FTZ R33, R33, UR50 ;  /* 0x0000003221217c20 */ /* 0x000fe20008410000 */
[----:B------:R-:W-:Y:S01]  /*12d00*/  FMUL.FTZ R34, R34, UR50 ;  /* 0x0000003222227c20 */ /* 0x000fe20008410000 */
[----:B------:R-:W-:Y:S01]  /*12d10*/  FMUL.FTZ R35, R35, UR50 ;  /* 0x0000003223237c20 */ /* 0x000fe20008410000 */
[----:B------:R-:W-:Y:S01]  /*12d20*/  FMUL.FTZ R36, R36, UR50 ;  /* 0x0000003224247c20 */ /* 0x000fe20008410000 */
[----:B------:R-:W-:Y:S01]  /*12d30*/  FMUL.FTZ R37, R37, UR50 ;  /* 0x0000003225257c20 */ /* 0x000fe20008410000 */
[----:B0-----:R-:W-:Y:S01]  /*12d40*/  @P1 SHF.R.U32.HI R152, RZ, R154, R153 ;  /* 0x0000009aff981219 */ /* 0x001fe20000011699 */
[----:B------:R-:W-:Y:S01]  /*12d50*/  FMUL.FTZ R153, R44, UR50 ;  /* 0x000000322c997c20 */ /* 0x000fe20008410000 */
[----:B------:R-:W-:Y:S01]  /*12d60*/  LEA R44, R214, R18, 0x3 ;  /* 0x00000012d62c7211 */ /* 0x000fe200078e18ff */
[----:B------:R-:W-:Y:S01]  /*12d70*/  FMUL.FTZ R154, R45, UR50 ;  /* 0x000000322d9a7c20 */ /* 0x000fe20008410000 */
[----:B------:R-:W-:-:S02]  /*12d80*/  IMAD.U32 R45, RZ, RZ, UR38 ;  /* 0x00000026ff2d7e24 */ /* 0x000fc4000f8e00ff */
[----:B------:R-:W-:Y:S01]  /*12d90*/  FMUL.FTZ R38, R38, UR50 ;  /* 0x0000003226267c20 */ /* 0x000fe20008410000 */
[----:B------:R-:W-:Y:S01]  /*12da0*/  FMUL.FTZ R39, R39, UR50 ;  /* 0x0000003227277c20 */ /* 0x000fe20008410000 */
[----:B------:R-:W-:Y:S02]  /*12db0*/  VIADD R44, R44, 0x28840 ;  /* 0x000288402c2c7836 */ /* 0x000fe40000000000 */
[----:B------:R-:W-:Y:S01]  /*12dc0*/  FMUL.FTZ R40, R40, UR50 ;  /* 0x0000003228287c20 */ /* 0x000fe20008410000 */
[----:B------:R-:W-:Y:S01]  /*12dd0*/  FMUL.FTZ R41, R41, UR50 ;  /* 0x0000003229297c20 */ /* 0x000fe20008410000 */
[----:B------:R-:W-:Y:S01]  /*12de0*/  FMUL.FTZ R42, R42, UR50 ;  /* 0x000000322a2a7c20 */ /* 0x000fe20008410000 */
[----:B------:R-:W-:Y:S01]  /*12df0*/  FMUL.FTZ R43, R43, UR50 ;  /* 0x000000322b2b7c20 */ /* 0x000fe20008410000 */
[----:B------:R-:W-:Y:S01]  /*12e00*/  PRMT R44, R45, 0x654, R44 ;  /* 0x000006542d2c7816 */ /* 0x000fe2000000002c */
        /* <DEDUP_REMOVED lines=30> */
[----:B------:R-:W-:Y:S01]  /*12ff0*/  IADD3 R87, -R189, 0x1, -R83 ;  /* 0x00000001bd577810 */ /* 0x000fe20007ffe953 */
[----:B------:R-:W1:Y:S01]  /*13000*/  MUFU.TANH R24, R24 ;  /* 0x0000001800187308 */ /* 0x000e620000002400 */
[----:B------:R2:W-:Y:S02]  /*13010*/  SYNCS.ARRIVE.TRANS64.RED.A1T0 RZ, [R44+URZ], RZ ;  /* 0x000000ff2cff79a7 */ /* 0x0005e4000810043f */
[----:B------:R-:W-:-:S05]  /*13020*/  IADD3 R87, -R194, R87, R196 ;  /* 0x00000057c2577210 */ /* 0x000fca0007ffe1c4 */
[----:B------:R-:W3:Y:S01]  /*13030*/  MUFU.TANH R25, R25 ;  /* 0x0000001900197308 */ /* 0x000ee20000002400 */
[C---:B------:R-:W-:Y:S02]  /*13040*/  VIADD R159, R87.reuse, UR49 ;  /* 0x00000031579f7c36 */ /* 0x040fe40008000000 */
[----:B------:R-:W-:-:S03]  /*13050*/  VIADD R158, R87, UR52 ;  /* 0x00000034579e7c36 */ /* 0x000fc60008000000 */
[----:B0-----:R-:W-:Y:S01]  /*13060*/  IADD3 R87, R159, R45, RZ ;  /* 0x0000002d9f577210 */ /* 0x001fe20007ffe0ff */
[----:B------:R-:W-:Y:S01]  /*13070*/  IMAD.IADD R86, R158, 0x1, R45 ;  /* 0x000000019e567824 */ /* 0x000fe200078e022d */
        /* <DEDUP_REMOVED lines=75> */
.L_x_1889:
[----:B------:R-:W-:-:S05]  /*13530*/  IMAD.U32 R162, RZ, RZ, UR41 ;  /* 0x00000029ffa27e24 */ /* 0x000fca000f8e00ff */
[----:B------:R-:W-:-:S13]  /*13540*/  ISETP.NE.AND P3, PT, R162, 0x1, PT ;  /* 0x00000001a200780c */ /* 0x000fda0003f65270 */
[----:B------:R-:W1:Y:S02]  /*13550*/  @P3 LDC.64 R44, c[0x0][0x9e8] ;  /* 0x00027a00ff2c3b82 */ /* 0x000e640000000a00 */
[----:B-1----:R-:W-:-:S05]  /*13560*/  @P3 IMAD.HI.U32 R44, R160, R44, RZ ;  /* 0x0000002ca02c3227 */ /* 0x002fca00078e00ff */
[----:B------:R-:W-:-:S07]  /*13570*/  @P3 SHF.R.U32.HI R160, RZ, R45, R44 ;  /* 0x0000002dffa03219 */ /* 0x000fce000001162c */
.L_x_1890:
[----:B------:R-:W-:Y:S05]  /*13580*/  BSYNC B0 ;  /* 0x0000000000007941 */ /* 0x000fea0003800000 */
.L_x_1888:
[----:B------:R-:W-:-:S04]  /*13590*/  IMAD R160, R160, R162, -R83 ;  /* 0x000000a2a0a07224 */ /* 0x000fc800078e0a53 */
[----:B------:R-:W-:-:S05]  /*135a0*/  IMAD.IADD R45, R160, 0x1, -R189 ;  /* 0x00000001a02d7824 */ /* 0x000fca00078e0abd */
[----:B------:R-:W-:Y:S02]  /*135b0*/  VIADDMNMX R87, R45, R162, R87, PT ;  /* 0x000000a22d577246 */ /* 0x000fe40003800157 */
[----:B------:R-:W-:-:S07]  /*135c0*/  VIMNMX R86, R86, R45, !PT ;  /* 0x0000002d56567248 */ /* 0x000fce0007fe0100 */
.L_x_1887:
[----:B------:R-:W-:Y:S01]  /*135d0*/  ISETP.GT.AND P3, PT, R0, -0x1, PT ;  /* 0xffffffff0000780c */ /* 0x000fe20003f64270 */
[----:B------:R-:W1:Y:S03]  /*135e0*/  SHFL.IDX PT, R152, R152, 0x1, 0x1c1f ;  /* 0x003c1f0098987f89 */ /* 0x000e6600000e0000 */
[C---:B------:R-:W-:Y:S02]  /*135f0*/  ISETP.GT.AND P5, PT, R86.reuse, RZ, P3 ;  /* 0x000000ff5600720c */ /* 0x040fe40001fa4270 */
[----:B------:R-:W-:Y:S02]  /*13600*/  ISETP.GT.AND P4, PT, R86, 0x1, P3 ;  /* 0x000000015600780c */ /* 0x000fe40001f84270 */
[C---:B------:R-:W-:Y:S02]  /*13610*/  ISETP.LT.OR P5, PT, R87.reuse, 0x1, P5 ;  /* 0x000000015700780c */ /* 0x040fe40002fa1670 */
[----:B------:R-:W-:-:S02]  /*13620*/  ISETP.LT.OR P4, PT, R87, 0x2, P4 ;  /* 0x000000025700780c */ /* 0x000fc40002781670 */
[----:B------:R-:W-:Y:S02]  /*13630*/  FSEL R44, R24, -INF , !P5 ;  /* 0xff800000182c7808 */ /* 0x000fe40006800000 */
[----:B------:R-:W-:Y:S02]  /*13640*/  FSEL R45, R25, -INF , !P4 ;  /* 0xff800000192d7808 */ /* 0x000fe40006000000 */
[C---:B------:R-:W-:Y:S02]  /*13650*/  ISETP.GT.AND P5, PT, R86.reuse, 0x8, P3 ;  /* 0x000000085600780c */ /* 0x040fe40001fa4270 */
[----:B------:R-:W-:Y:S02]  /*13660*/  ISETP.GT.AND P4, PT, R86, 0x9, P3 ;  /* 0x000000095600780c */ /* 0x000fe40001f84270 */
[C---:B------:R-:W-:Y:S02]  /*13670*/  ISETP.LT.OR P5, PT, R87.reuse, 0x9, P5 ;  /* 0x000000095700780c */ /* 0x040fe40002fa1670 */
[----:B------:R-:W-:-:S02]  /*13680*/  ISETP.LT.OR P4, PT, R87, 0xa, P4 ;  /* 0x0000000a5700780c */ /* 0x000fc40002781670 */
[----:B0-----:R-:W-:Y:S01]  /*13690*/  FSEL R28, R28, -INF , !P5 ;  /* 0xff8000001c1c7808 */ /* 0x001fe20006800000 */
[----:B-1----:R-:W-:Y:S01]  /*136a0*/  IMAD.IADD R159, R159, 0x1, R152 ;  /* 0x000000019f9f7824 */ /* 0x002fe200078e0298 */
[----:B------:R-:W-:Y:S02]  /*136b0*/  FSEL R29, R29, -INF , !P4 ;  /* 0xff8000001d1d7808 */ /* 0x000fe40006000000 */
[C---:B------:R-:W-:Y:S02]  /*136c0*/  ISETP.GT.AND P5, PT, R86.reuse, 0x10, P3 ;  /* 0x000000105600780c */ /* 0x040fe40001fa4270 */
        /* <DEDUP_REMOVED lines=81> */
[----:B------:R-:W-:Y:S02]  /*13be0*/  IADD3 R158, R158, R152, RZ ;  /* 0x000000989e9e7210 */ /* 0x000fe40007ffe0ff */
[----:B------:R-:W-:Y:S02]  /*13bf0*/  FSEL R157, R157, -INF , !P5 ;  /* 0xff8000009d9d7808 */ /* 0x000fe40006800000 */
[----:B------:R-:W-:Y:S01]  /*13c00*/  FSEL R85, R85, -INF , !P4 ;  /* 0xff80000055557808 */ /* 0x000fe20006000000 */
[----:B------:R-:W-:Y:S06]  /*13c10*/  @!P2 BRA `(.L_x_1891) ;  /* 0x000000000058a947 */ /* 0x000fec0003800000 */
[----:B------:R-:W-:Y:S01]  /*13c20*/  IADD3 R87, -R194, R196, R152 ;  /* 0x000000c4c2577210 */ /* 0x000fe20007ffe198 */
[----:B------:R-:W-:Y:S03]  /*13c30*/  BSSY B0, `(.L_x_1892) ;  /* 0x0000010000007945 */ /* 0x000fe60003800000 */
        /* <DEDUP_REMOVED lines=10> */
.L_x_1893:
[----:B------:R-:W-:-:S05]  /*13ce0*/  IMAD.U32 R86, RZ, RZ, UR41 ;  /* 0x00000029ff567e24 */ /* 0x000fca000f8e00ff */
[----:B------:R-:W-:-:S13]  /*13cf0*/  ISETP.NE.AND P4, PT, R86, 0x1, PT ;  /* 0x000000015600780c */ /* 0x000fda0003f85270 */
[----:B------:R-:W0:Y:S02]  /*13d00*/  @P4 LDC.64 R24, c[0x0][0x9e8] ;  /* 0x00027a00ff184b82 */ /* 0x000e240000000a00 */
[----:B0-----:R-:W-:-:S05]  /*13d10*/  @P4 IMAD.HI.U32 R24, R87, R24, RZ ;  /* 0x0000001857184227 */ /* 0x001fca00078e00ff */
[----:B------:R-:W-:-:S07]  /*13d20*/  @P4 SHF.R.U32.HI R87, RZ, R25, R24 ;  /* 0x00000019ff574219 */ /* 0x000fce0000011618 */
.L_x_1894:
[----:B------:R-:W-:Y:S05]  /*13d30*/  BSYNC B0 ;  /* 0x0000000000007941 */ /* 0x000fea0003800000 */
.L_x_1892:
[----:B------:R-:W-:-:S04]  /*13d40*/  IMAD R24, R87, R86, -R83 ;  /* 0x0000005657187224 */ /* 0x000fc800078e0a53 */
[----:B------:R-:W-:-:S05]  /*13d50*/  IMAD.IADD R25, R24, 0x1, -R189 ;  /* 0x0000000118197824 */ /* 0x000fca00078e0abd */
[----:B------:R-:W-:Y:S02]  /*13d60*/  VIADDMNMX R159, R25, R86, R159, PT ;  /* 0x00000056199f7246 */ /* 0x000fe4000380019f */
[----:B------:R-:W-:-:S07]  /*13d70*/  VIMNMX R158, R158, R25, !PT ;  /* 0x000000199e9e7248 */ /* 0x000fce0007fe0100 */
.L_x_1891:
[----:B------:R-:W-:Y:S01]  /*13d80*/  FMNMX.FTZ R24, R44, R217, !PT ;  /* 0x000000d92c187209 */ /* 0x000fe20007810000 */
[----:B------:R-:W-:Y:S01]  /*13d90*/  UMOV UR51, UR7 ;  /* 0x0000000700337c82 */ /* 0x000fe20008000000 */
[----:B------:R-:W-:Y:S02]  /*13da0*/  ISETP.GT.AND P5, PT, R158, 0x8, P3 ;  /* 0x000000089e00780c */ /* 0x000fe40001fa4270 */
[----:B------:R-:W-:Y:S02]  /*13db0*/  FMNMX.FTZ R25, R45, R24, !PT ;  /* 0x000000182d197209 */ /* 0x000fe40007810000 */
[----:B------:R-:W-:Y:S02]  /*13dc0*/  ISETP.LT.OR P5, PT, R159, 0x9, P5 ;  /* 0x000000099f00780c */ /* 0x000fe40002fa1670 */
        /* <DEDUP_REMOVED lines=44> */
[----:B------:R-:W-:Y:S02]  /*14090*/  ISETP.LT.OR P5, PT, R159, 0x29, P5 ;  /* 0x000000299f00780c */ /* 0x000fe40002fa1670 */
[----:B------:R-:W-:Y:S02]  /*140a0*/  FMNMX.FTZ R24, R72, R25, !PT ;  /* 0x0000001948187209 */ /* 0x000fe40007810000 */
[----:B------:R-:W-:Y:S02]  /*140b0*/  FSEL R39, R39, -INF , !P4 ;  /* 0xff80000027277808 */ /* 0x000fe40006000000 */
[----:B------:R-:W-:Y:S02]  /*140c0*/  ISETP.GT.AND P4, PT, R158, 0x21, P3 ;  /* 0x000000219e00780c */ /* 0x000fe40001f84270 */
[----:B------:R-:W-:Y:S02]  /*140d0*/  FSEL R46, R46, -INF , !P5 ;  /* 0xff8000002e2e7808 */ /* 0x000fe40006800000 */
[----:B------:R-:W-:-:S02]  /*140e0*/  FMNMX.FTZ R25, R73, R24, !PT ;  /* 0x0000001849197209 */ /* 0x000fc40007810000 */
[----:B------:R-:W-:Y:S02]  /*140f0*/  ISETP.GT.AND P5, PT, R158, 0x30, P3 ;  /* 0x000000309e00780c */ /* 0x000fe40001fa4270 */
[C---:B------:R-:W-:Y:S02]  /*14100*/  ISETP.LT.OR P4, PT, R159.reuse, 0x22, P4 ;  /* 0x000000229f00780c */ /* 0x040fe40002781670 */
[----:B------:R-:W-:Y:S02]  /*14110*/  FMNMX.FTZ R24, R76, R25, !PT ;  /* 0x000000194c187209 */ /* 0x000fe40007810000 */
[----:B------:R-:W-:Y:S02]  /*14120*/  ISETP.LT.OR P5, PT, R159, 0x31, P5 ;  /* 0x000000319f00780c */ /* 0x000fe40002fa1670 */
[----:B------:R-:W-:Y:S02]  /*14130*/  FSEL R43, R43, -INF , !P4 ;  /* 0xff8000002b2b7808 */ /* 0x000fe40006000000 */
[----:B------:R-:W-:-:S02]  /*14140*/  ISETP.GT.AND P4, PT, R158, 0x29, P3 ;  /* 0x000000299e00780c */ /* 0x000fc40001f84270 */
[----:B------:R-:W-:Y:S02]  /*14150*/  FMNMX.FTZ R25, R77, R24, !PT ;  /* 0x000000184d197209 */ /* 0x000fe40007810000 */
[----:B------:R-:W-:Y:S02]  /*14160*/  FSEL R50, R50, -INF , !P5 ;  /* 0xff80000032327808 */ /* 0x000fe40006800000 */
[----:B------:R-:W-:Y:S02]  /*14170*/  ISETP.GT.AND P5, PT, R158, 0x38, P3 ;  /* 0x000000389e00780c */ /* 0x000fe40001fa4270 */
[C---:B------:R-:W-:Y:S02]  /*14180*/  ISETP.LT.OR P4, PT, R159.reuse, 0x2a, P4 ;  /* 0x0000002a9f00780c */ /* 0x040fe40002781670 */
[----:B------:R-:W-:Y:S02]  /*14190*/  FMNMX.FTZ R24, R80, R25, !PT ;  /* 0x0000001950187209 */ /* 0x000fe40007810000 */
[----:B------:R-:W-:-:S02]  /*141a0*/  ISETP.LT.OR P5, PT, R159, 0x39, P5 ;  /* 0x000000399f00780c */ /* 0x000fc40002fa1670 */
[----:B------:R-:W-:Y:S02]  /*141b0*/  FSEL R47, R47, -INF , !P4 ;  /* 0xff8000002f2f7808 */ /* 0x000fe40006000000 */
[----:B------:R-:W-:Y:S02]  /*141c0*/  FMNMX.FTZ R24, R81, R24, !PT ;  /* 0x0000001851187209 */ /* 0x000fe40007810000 */
[----:B------:R-:W-:Y:S02]  /*141d0*/  ISETP.GT.AND P4, PT, R158, 0x31, P3 ;  /* 0x000000319e00780c */ /* 0x000fe40001f84270 */
[----:B------:R-:W-:Y:S02]  /*141e0*/  FSEL R54, R54, -INF , !P5 ;  /* 0xff80000036367808 */ /* 0x000fe40006800000 */
[----:B------:R-:W-:Y:S02]  /*141f0*/  ISETP.GT.AND P5, PT, R158, 0x40, P3 ;  /* 0x000000409e00780c */ /* 0x000fe40001fa4270 */
[----:B------:R-:W-:-:S02]  /*14200*/  FMNMX.FTZ R24, R157, R24, !PT ;  /* 0x000000189d187209 */ /* 0x000fc40007810000 */
[C---:B------:R-:W-:Y:S02]  /*14210*/  ISETP.LT.OR P4, PT, R159.reuse, 0x32, P4 ;  /* 0x000000329f00780c */ /* 0x040fe40002781670 */
[----:B------:R-:W-:Y:S02]  /*14220*/  ISETP.LT.OR P5, PT, R159, 0x41, P5 ;  /* 0x000000419f00780c */ /* 0x000fe40002fa1670 */
[----:B------:R-:W-:Y:S02]  /*14230*/  FMNMX.FTZ R25, R85, R24, !PT ;  /* 0x0000001855197209 */ /* 0x000fe40007810000 */
[----:B------:R-:W-:Y:S02]  /*14240*/  FSEL R51, R51, -INF , !P4 ;  /* 0xff80000033337808 */ /* 0x000fe40006000000 */
[----:B------:R-:W-:Y:S01]  /*14250*/  ISETP.GT.AND P4, PT, R158, 0x39, P3 ;  /* 0x000000399e00780c */ /* 0x000fe20001f84270 */
[----:B------:R-:W0:Y:S01]  /*14260*/  SHFL.BFLY PT, R24, R25, 0x2, 0x1f ;  /* 0x0c401f0019187f89 */ /* 0x000e2200000e0000 */
[----:B------:R-:W-:-:S02]  /*14270*/  FSEL R58, R58, -INF , !P5 ;  /* 0xff8000003a3a7808 */ /* 0x000fc40006800000 */
[C---:B------:R-:W-:Y:S02]  /*14280*/  ISETP.GT.AND P5, PT, R158.reuse, 0x48, P3 ;  /* 0x000000489e00780c */ /* 0x040fe40001fa4270 */
[C---:B------:R-:W-:Y:S02]  /*14290*/  ISETP.LT.OR P4, PT, R159.reuse, 0x3a, P4 ;  /* 0x0000003a9f00780c */ /* 0x040fe40002781670 */
[----:B------:R-:W-:Y:S02]  /*142a0*/  ISETP.LT.OR P5, PT, R159, 0x49, P5 ;  /* 0x000000499f00780c */ /* 0x000fe40002fa1670 */
[----:B------:R-:W-:Y:S02]  /*142b0*/  FSEL R55, R55, -INF , !P4 ;  /* 0xff80000037377808 */ /* 0x000fe40006000000 */
[----:B------:R-:W-:Y:S02]  /*142c0*/  ISETP.GT.AND P4, PT, R158, 0x41, P3 ;  /* 0x000000419e00780c */ /* 0x000fe40001f84270 */
        /* <DEDUP_REMOVED lines=12> */
[----:B0-----:R-:W-:-:S02]  /*14390*/  FMNMX.FTZ R83, R25, R24, !PT ;  /* 0x0000001819537209 */ /* 0x001fc40007810000 */
[----:B------:R-:W-:Y:S02]  /*143a0*/  FSEL R66, R66, -INF , !P5 ;  /* 0xff80000042427808 */ /* 0x000fe40006800000 */
[C---:B------:R-:W-:Y:S01]  /*143b0*/  ISETP.GT.AND P5, PT, R158.reuse, 0x60, P3 ;  /* 0x000000609e00780c */ /* 0x040fe20001fa4270 */
[----:B------:R-:W0:Y:S01]  /*143c0*/  SHFL.BFLY PT, R24, R83, 0x1, 0x1f ;  /* 0x0c201f0053187f89 */ /* 0x000e2200000e0000 */
[C---:B------:R-:W-:Y:S02]  /*143d0*/  ISETP.LT.OR P4, PT, R159.reuse, 0x52, P4 ;  /* 0x000000529f00780c */ /* 0x040fe40002781670 */
[----:B------:R-:W-:Y:S02]  /*143e0*/  ISETP.LT.OR P5, PT, R159, 0x61, P5 ;  /* 0x000000619f00780c */ /* 0x000fe40002fa1670 */
[----:B------:R-:W-:Y:S02]  /*143f0*/  FSEL R65, R65, -INF , !P4 ;  /* 0xff80000041417808 */ /* 0x000fe40006000000 */
[----:B------:R-:W-:-:S02]  /*14400*/  ISETP.GT.AND P4, PT, R158, 0x59, P3 ;  /* 0x000000599e00780c */ /* 0x000fc40001f84270 */
[----:B------:R-:W-:Y:S02]  /*14410*/  FSEL R70, R70, -INF , !P5 ;  /* 0xff80000046467808 */ /* 0x000fe40006800000 */
[C---:B------:R-:W-:Y:S02]  /*14420*/  ISETP.GT.AND P5, PT, R158.reuse, 0x68, P3 ;  /* 0x000000689e00780c */ /* 0x040fe40001fa4270 */
        /* <DEDUP_REMOVED lines=11> */
[----:B------:R-:W-:Y:S02]  /*144e0*/  ISETP.GT.AND P5, PT, R158, 0x71, P3 ;  /* 0x000000719e00780c */ /* 0x000fe40001fa4270 */
[----:B0-----:R-:W-:Y:S02]  /*144f0*/  FMNMX.FTZ R24, R83, R24, !PT ;  /* 0x0000001853187209 */ /* 0x001fe40007810000 */
[C---:B------:R-:W-:Y:S02]  /*14500*/  ISETP.LT.OR P4, PT, R159.reuse, 0x6a, P4 ;  /* 0x0000006a9f00780c */ /* 0x040fe40002781670 */
[----:B------:R-:W-:Y:S01]  /*14510*/  ISETP.LT.OR P5, PT, R159, 0x72, P5 ;  /* 0x000000729f00780c */ /* 0x000fe20002fa1670 */
[----:B------:R-:W-:Y:S01]  /*14520*/  FMUL.FTZ R86, R24, UR51 ;  /* 0x0000003318567c20 */ /* 0x000fe20008410000 */
[----:B------:R-:W-:-:S02]  /*14530*/  FSEL R75, R75, -INF , !P4 ;  /* 0xff8000004b4b7808 */ /* 0x000fc40006000000 */
[----:B------:R-:W-:Y:S02]  /*14540*/  FSETP.NEU.FTZ.AND P4, PT, R24, -INF , PT ;  /* 0xff8000001800780b */ /* 0x000fe40003f9d000 */
[----:B------:R-:W-:Y:S02]  /*14550*/  FSEL R79, R79, -INF , !P5 ;  /* 0xff8000004f4f7808 */ /* 0x000fe40006800000 */
[----:B------:R-:W-:Y:S02]  /*14560*/  ISETP.GT.AND P5, PT, R158, RZ, P3 ;  /* 0x000000ff9e00720c */ /* 0x000fe40001fa4270 */
[----:B------:R-:W-:Y:S02]  /*14570*/  FSEL R86, R86, RZ, P4 ;  /* 0x000000ff56567208 */ /* 0x000fe40002000000 */
[----:B------:R-:W-:-:S03]  /*14580*/  ISETP.LT.OR P5, PT, R159, 0x1, P5 ;  /* 0x000000019f00780c */ /* 0x000fc60002fa1670 */
[--C-:B------:R-:W-:Y:S01]  /*14590*/  FFMA.FTZ R182, R28, UR51, -R86.reuse ;  /* 0x000000331cb67c23 */ /* 0x100fe20008010856 */
[----:B------:R-:W-:Y:S01]  /*145a0*/  FSEL R28, R26, -INF , !P5 ;  /* 0xff8000001a1c7808 */ /* 0x000fe20006800000 */
        /* <DEDUP_REMOVED lines=9> */
[----:B------:R-:W-:Y:S01]  /*14640*/  ISETP.GT.AND P5, PT, R158, 0x78, P3 ;  /* 0x000000789e00780c */ /* 0x000fe20001fa4270 */
        /* <DEDUP_REMOVED lines=11> */
[----:B------:R-:W-:Y:S01]  /*14700*/  ISETP.LT.OR P3, PT, R159, 0x7a, P3 ;  /* 0x0000007a9f00780c */ /* 0x000fe20001f61670 */
[----:B------:R-:W-:Y:S01]  /*14710*/  MUFU.EX2 R180, R180 ;  /* 0x000000b400b47308 */ /* 0x000fe20000000800 */
[----:B------:R-:W-:Y:S01]  /*14720*/  FMNMX.FTZ R29, R35, R32, !PT ;  /* 0x00000020231d7209 */ /* 0x000fe20007810000 */
[--C-:B------:R-:W-:Y:S01]  /*14730*/  FFMA.FTZ R162, R68, UR51, -R86.reuse ;  /* 0x0000003344a27c23 */ /* 0x100fe20008010856 */
[----:B------:R-:W-:Y:S01]  /*14740*/  FSEL R82, R82, -INF , !P5 ;  /* 0xff80000052527808 */ /* 0x000fe20006800000 */
[--C-:B------:R-:W-:Y:S01]  /*14750*/  FFMA.FTZ R45, R33, UR51, -R86.reuse ;  /* 0x00000033212d7c23 */ /* 0x100fe20008010856 */
[----:B------:R-:W-:Y:S01]  /*14760*/  FMNMX.FTZ R32, R38, R29, !PT ;  /* 0x0000001d26207209 */ /* 0x000fe20007810000 */
[--C-:B------:R-:W-:Y:S01]  /*14770*/  FFMA.FTZ R178, R36, UR51, -R86.reuse ;  /* 0x0000003324b27c23 */ /* 0x100fe20008010856 */
[----:B------:R-:W-:Y:S01]  /*14780*/  FSEL R84, R84, -INF , !P3 ;  /* 0xff80000054547808 */ /* 0x000fe20005800000 */
[----:B------:R-:W-:Y:S01]  /*14790*/  MUFU.EX2 R25, R25 ;  /* 0x0000001900197308 */ /* 0x000fe20000000800 */
[----:B------:R-:W-:Y:S01]  /*147a0*/  FMNMX.FTZ R29, R39, R32, !PT ;  /* 0x00000020271d7209 */ /* 0x000fe20007810000 */
[--C-:B------:R-:W-:Y:S01]  /*147b0*/  FFMA.FTZ R174, R153, UR51, -R86.reuse ;  /* 0x0000003399ae7c23 */ /* 0x100fe20008010856 */
[----:B------:R-:W-:Y:S01]  /*147c0*/  FSEL R60, R24, RZ, P4 ;  /* 0x000000ff183c7208 */ /* 0x000fe20002000000 */
[--C-:B------:R-:W-:Y:S01]  /*147d0*/  FFMA.FTZ R36, R154, UR51, -R86.reuse ;  /* 0x000000339a247c23 */ /* 0x100fe20008010856 */
[----:B------:R-:W-:Y:S01]  /*147e0*/  FMNMX.FTZ R32, R42, R29, !PT ;  /* 0x0000001d2a207209 */ /* 0x000fe20007810000 */
[--C-:B------:R-:W-:Y:S01]  /*147f0*/  FFMA.FTZ R168, R48, UR51, -R86.reuse ;  /* 0x0000003330a87c23 */ /* 0x100fe20008010856 */
[--C-:B------:R-:W-:Y:S01]  /*14800*/  FFMA.FTZ R33, R49, UR51, -R86.reuse ;  /* 0x0000003331217c23 */ /* 0x100fe20008010856 */
[----:B------:R-:W-:Y:S01]  /*14810*/  MUFU.EX2 R182, R182 ;  /* 0x000000b600b67308 */ /* 0x000fe20000000800 */
[----:B------:R-:W-:Y:S01]  /*14820*/  FMNMX.FTZ R29, R43, R32, !PT ;  /* 0x000000202b1d7209 */ /* 0x000fe20007810000 */
[--C-:B------:R-:W-:Y:S01]  /*14830*/  FFMA.FTZ R160, R155, UR51, -R86.reuse ;  /* 0x000000339ba07c23 */ /* 0x100fe20008010856 */
[--C-:B------:R-:W-:Y:S01]  /*14840*/  FFMA.FTZ R154, R157, UR51, -R86.reuse ;  /* 0x000000339d9a7c23 */ /* 0x100fe20008010856 */
[--C-:B------:R-:W-:Y:S01]  /*14850*/  FFMA.FTZ R49, R73, UR51, -R86.reuse ;  /* 0x0000003349317c23 */ /* 0x100fe20008010856 */
[----:B------:R-:W-:Y:S01]  /*14860*/  FMNMX.FTZ R32, R46, R29, !PT ;  /* 0x0000001d2e207209 */ /* 0x000fe20007810000 */
[--C-:B------:R-:W-:Y:S01]  /*14870*/  FFMA.FTZ R158, R76, UR51, -R86.reuse ;  /* 0x000000334c9e7c23 */ /* 0x100fe20008010856 */
[--C-:B------:R-:W-:Y:S01]  /*14880*/  FFMA.FTZ R48, R77, UR51, -R86.reuse ;  /* 0x000000334d307c23 */ /* 0x100fe20008010856 */
[----:B------:R-:W-:Y:S01]  /*14890*/  MUFU.EX2 R26, R26 ;  /* 0x0000001a001a7308 */ /* 0x000fe20000000800 */
[----:B------:R-:W-:Y:S01]  /*148a0*/  FMNMX.FTZ R29, R47, R32, !PT ;  /* 0x000000202f1d7209 */ /* 0x000fe20007810000 */
[--C-:B------:R-:W-:Y:S01]  /*148b0*/  FFMA.FTZ R152, R80, UR51, -R86.reuse ;  /* 0x0000003350987c23 */ /* 0x100fe20008010856 */
[----:B------:R-:W-:-:S02]  /*148c0*/  FFMA.FTZ R85, R85, UR51, -R86 ;  /* 0x0000003355557c23 */ /* 0x000fc40008010856 */
        /* <DEDUP_REMOVED lines=14> */
[----:B------:R-:W-:Y:S01]  /*149b0*/  FMNMX.FTZ R29, R65, R32, !PT ;  /* 0x00000020411d7209 */ /* 0x000fe20007810000 */
[--C-:B------:R-:W-:Y:S01]  /*149c0*/  FFMA.FTZ R32, R53, UR51, -R86.reuse ;  /* 0x0000003335207c23 */ /* 0x100fe20008010856 */
[--C-:B------:R-:W-:Y:S01]  /*149d0*/  FFMA.FTZ R53, R156, UR51, -R86.reuse ;  /* 0x000000339c357c23 */ /* 0x100fe20008010856 */
[----:B------:R-:W-:Y:S01]  /*149e0*/  FFMA.FTZ R156, R72, UR51, -R86 ;  /* 0x00000033489c7c23 */ /* 0x000fe20008010856 */
[----:B------:R-:W-:-:S03]  /*149f0*/  FMNMX.FTZ R40, R66, R29, !PT ;  /* 0x0000001d42287209 */ /* 0x000fc60007810000 */
[----:B------:R-:W-:Y:S01]  /*14a00*/  MUFU.EX2 R37, R37 ;  /* 0x0000002500257308 */ /* 0x000fe20000000800 */
[----:B------:R-:W-:-:S04]  /*14a10*/  FMNMX.FTZ R29, R67, R40, !PT ;  /* 0x00000028431d7209 */ /* 0x000fc80007810000 */
[----:B------:R-:W-:-:S03]  /*14a20*/  FMNMX.FTZ R40, R70, R29, !PT ;  /* 0x0000001d46287209 */ /* 0x000fc60007810000 */
[----:B------:R-:W-:Y:S01]  /*14a30*/  MUFU.EX2 R174, R174 ;  /* 0x000000ae00ae7308 */ /* 0x000fe20000000800 */
[----:B------:R-:W-:-:S04]  /*14a40*/  FMNMX.FTZ R29, R71, R40, !PT ;  /* 0x00000028471d7209 */ /* 0x000fc80007810000 */
[----:B------:R-:W-:-:S03]  /*14a50*/  FMNMX.FTZ R40, R74, R29, !PT ;  /* 0x0000001d4a287209 */ /* 0x000fc60007810000 */
[----:B------:R0:W-:Y:S01]  /*14a60*/  MUFU.EX2 R29, R57 ;  /* 0x00000039001d7308 */ /* 0x0001e20000000800 */
[----:B------:R-:W-:-:S04]  /*14a70*/  FMNMX.FTZ R41, R75, R40, !PT ;  /* 0x000000284b297209 */ /* 0x000fc80007810000 */
[----:B------:R-:W-:-:S03]  /*14a80*/  FMNMX.FTZ R40, R78, R41, !PT ;  /* 0x000000294e287209 */ /* 0x000fc60007810000 */
[----:B------:R-:W-:Y:S01]  /*14a90*/  MUFU.EX2 R36, R36 ;  /* 0x0000002400247308 */ /* 0x000fe20000000800 */
[----:B------:R-:W-:-:S04]  /*14aa0*/  FMNMX.FTZ R41, R79, R40, !PT ;  /* 0x000000284f297209 */ /* 0x000fc80007810000 */
[----:B------:R-:W-:-:S03]  /*14ab0*/  FMNMX.FTZ R41, R82, R41, !PT ;  /* 0x0000002952297209 */ /* 0x000fc60007810000 */
[----:B------:R-:W-:Y:S01]  /*14ac0*/  MUFU.EX2 R168, R168 ;  /* 0x000000a800a87308 */ /* 0x000fe20000000800 */
[----:B------:R-:W-:Y:S01]  /*14ad0*/  FMNMX.FTZ R40, R84, R41, !PT ;  /* 0x0000002954287209 */ /* 0x000fe20007810000 */
[----:B------:R-:W-:-:S04]  /*14ae0*/  FFMA.FTZ R41, R81, UR51, -R86 ;  /* 0x0000003351297c23 */ /* 0x000fc80008010856 */
[----:B0-----:R-:W0:Y:S02]  /*14af0*/  SHFL.BFLY PT, R57, R40, 0x2, 0x1f ;  /* 0x0c401f0028397f89 */ /* 0x001e2400000e0000 */
        /* <DEDUP_REMOVED lines=9> */
[----:B0-----:R-:W-:Y:S01]  /*14b90*/  FMNMX.FTZ R40, R57, R40, !PT ;  /* 0x0000002839287209 */ /* 0x001fe20007810000 */
[----:B------:R-:W-:-:S03]  /*14ba0*/  FADD.FTZ R57, -R60, R217 ;  /* 0x000000d93c397221 */ /* 0x000fc60000010100 */
[C---:B------:R-:W-:Y:S01]  /*14bb0*/  FSETP.NEU.FTZ.AND P3, PT, R40.reuse, -INF , PT ;  /* 0xff8000002800780b */ /* 0x040fe20003f7d000 */
[----:B------:R-:W-:Y:S01]  /*14bc0*/  FMUL.FTZ R61, R40, UR51 ;  /* 0x00000033283d7c20 */ /* 0x000fe20008410000 */
[----:B------:R-:W-:Y:S01]  /*14bd0*/  FMUL.FTZ R57, R57, UR51 ;  /* 0x0000003339397c20 */ /* 0x000fe20008410000 */
[----:B------:R-:W-:Y:S03]  /*14be0*/  MUFU.EX2 R53, R53 ;  /* 0x0000003500357308 */ /* 0x000fe60000000800 */
[----:B------:R-:W-:-:S05]  /*14bf0*/  FSEL R61, R61, RZ, P3 ;  /* 0x000000ff3d3d7208 */ /* 0x000fca0001800000 */
[--C-:B------:R-:W-:Y:S01]  /*14c00*/  FFMA.FTZ R69, R27, UR51, -R61.reuse ;  /* 0x000000331b457c23 */ /* 0x100fe2000801083d */
[----:B------:R-:W-:Y:S01]  /*14c10*/  FSEL R27, R40, RZ, P3 ;  /* 0x000000ff281b7208 */ /* 0x000fe20001800000 */
[--C-:B------:R-:W-:Y:S01]  /*14c20*/  FFMA.FTZ R181, R28, UR51, -R61.reuse ;  /* 0x000000331cb57c23 */ /* 0x100fe2000801083d */
[----:B------:R-:W0:Y:S01]  /*14c30*/  MUFU.EX2 R57, R57 ;  /* 0x0000003900397308 */ /* 0x000e220000000800 */
[--C-:B------:R-:W-:Y:S01]  /*14c40*/  FFMA.FTZ R183, R30, UR51, -R61.reuse ;  /* 0x000000331eb77c23 */ /* 0x100fe2000801083d */
[--C-:B------:R-:W-:Y:S01]  /*14c50*/  FFMA.FTZ R68, R31, UR51, -R61.reuse ;  /* 0x000000331f447c23 */ /* 0x100fe2000801083d */
[----:B------:R-:W-:Y:S01]  /*14c60*/  FADD.FTZ R27, -R27, R218 ;  /* 0x000000da1b1b7221 */ /* 0x000fe20000010100 */
[--C-:B------:R-:W-:Y:S01]  /*14c70*/  FFMA.FTZ R177, R34, UR51, -R61.reuse ;  /* 0x0000003322b17c23 */ /* 0x100fe2000801083d */
[--C-:B------:R-:W-:Y:S01]  /*14c80*/  FFMA.FTZ R35, R35, UR51, -R61.reuse ;  /* 0x0000003323237c23 */ /* 0x100fe2000801083d */
[--C-:B------:R-:W-:Y:S01]  /*14c90*/  FFMA.FTZ R165, R58, UR51, -R61.reuse ;  /* 0x000000333aa57c23 */ /* 0x100fe2000801083d */
[----:B------:R-:W-:Y:S01]  /*14ca0*/  FMUL.FTZ R27, R27, UR51 ;  /* 0x000000331b1b7c20 */ /* 0x000fe20008410000 */
[----:B------:R-:W-:Y:S01]  /*14cb0*/  MUFU.EX2 R181, R181 ;  /* 0x000000b500b57308 */ /* 0x000fe20000000800 */
[--C-:B------:R-:W-:Y:S01]  /*14cc0*/  FFMA.FTZ R179, R38, UR51, -R61.reuse ;  /* 0x0000003326b37c23 */ /* 0x100fe2000801083d */
[--C-:B------:R-:W-:Y:S01]  /*14cd0*/  FFMA.FTZ R34, R39, UR51, -R61.reuse ;  /* 0x0000003327227c23 */ /* 0x100fe2000801083d */
[--C-:B------:R-:W-:Y:S01]  /*14ce0*/  FFMA.FTZ R38, R55, UR51, -R61.reuse ;  /* 0x0000003337267c23 */ /* 0x100fe2000801083d */
[--C-:B------:R-:W-:Y:S01]  /*14cf0*/  FFMA.FTZ R173, R42, UR51, -R61.reuse ;  /* 0x000000332aad7c23 */ /* 0x100fe2000801083d */
[--C-:B------:R-:W-:Y:S01]  /*14d00*/  FFMA.FTZ R31, R43, UR51, -R61.reuse ;  /* 0x000000332b1f7c23 */ /* 0x100fe2000801083d */
[--C-:B------:R-:W-:Y:S01]  /*14d10*/  FFMA.FTZ R175, R46, UR51, -R61.reuse ;  /* 0x000000332eaf7c23 */ /* 0x100fe2000801083d */
        /* <DEDUP_REMOVED lines=8> */
[--C-:B------:R-:W-:Y:S01]  /*14da0*/  FFMA.FTZ R54, R63, UR51, -R61.reuse ;  /* 0x000000333f367c23 */ /* 0x100fe2000801083d */
[----:B------:R-:W0:Y:S01]  /*14db0*/  MUFU.EX2 R69, R69 ;  /* 0x0000004500457308 */ /* 0x000e220000000800 */
[--C-:B------:R-:W-:Y:S01]  /*14dc0*/  FFMA.FTZ R161, R64, UR51, -R61.reuse ;  /* 0x0000003340a17c23 */ /* 0x100fe2000801083d */
[--C-:B------:R-:W-:Y:S01]  /*14dd0*/  FFMA.FTZ R51, R65, UR51, -R61.reuse ;  /* 0x0000003341337c23 */ /* 0x100fe2000801083d */
[--C-:B------:R-:W-:Y:S01]  /*14de0*/  FFMA.FTZ R163, R66, UR51, -R61.reuse ;  /* 0x0000003342a37c23 */ /* 0x100fe2000801083d */
[--C-:B------:R-:W-:Y:S01]  /*14df0*/  FFMA.FTZ R47, R67, UR51, -R61.reuse ;  /* 0x00000033432f7c23 */ /* 0x100fe2000801083d */
[--C-:B------:R-:W-:Y:S01]  /*14e00*/  FFMA.FTZ R157, R70, UR51, -R61.reuse ;  /* 0x00000033469d7c23 */ /* 0x100fe2000801083d */
[--C-:B------:R-:W-:Y:S01]  /*14e10*/  FFMA.FTZ R46, R71, UR51, -R61.reuse ;  /* 0x00000033472e7c23 */ /* 0x100fe2000801083d */
[----:B------:R-:W-:Y:S01]  /*14e20*/  FFMA.FTZ R159, R74, UR51, -R61 ;  /* 0x000000334a9f7c23 */ /* 0x000fe2000801083d */
[----:B------:R-:W2:Y:S01]  /*14e30*/  MUFU.EX2 R183, R183 ;  /* 0x000000b700b77308 */ /* 0x000ea20000000800 */
[----:B-1----:R-:W-:Y:S01]  /*14e40*/  FFMA.FTZ R58, R27, R3, R181 ;  /* 0x000000031b3a7223 */ /* 0x002fe200000100b5 */
[----:B------:R-:W-:Y:S01]  /*14e50*/  FADD.FTZ R3, R25, R6 ;  /* 0x0000000619037221 */ /* 0x000fe20000010000 */
[--C-:B------:R-:W-:Y:S01]  /*14e60*/  FFMA.FTZ R43, R75, UR51, -R61.reuse ;  /* 0x000000334b2b7c23 */ /* 0x100fe2000801083d */
[--C-:B------:R-:W-:Y:S01]  /*14e70*/  FFMA.FTZ R153, R78, UR51, -R61.reuse ;  /* 0x000000334e997c23 */ /* 0x100fe2000801083d */
[----:B------:R-:W-:Y:S01]  /*14e80*/  FFMA.FTZ R42, R79, UR51, -R61 ;  /* 0x000000334f2a7c23 */ /* 0x000fe2000801083d */
[----:B------:R-:W-:Y:S01]  /*14e90*/  FADD.FTZ R3, R182, R3 ;  /* 0x00000003b6037221 */ /* 0x000fe20000010000 */
[----:B------:R-:W-:Y:S01]  /*14ea0*/  FFMA.FTZ R155, R82, UR51, -R61 ;  /* 0x00000033529b7c23 */ /* 0x000fe2000801083d */
[----:B------:R-:W1:Y:S01]  /*14eb0*/  MUFU.EX2 R68, R68 ;  /* 0x0000004400447308 */ /* 0x000e620000000800 */
[----:B0-----:R-:W-:Y:S01]  /*14ec0*/  FADD.FTZ R58, R69, R58 ;  /* 0x0000003a453a7221 */ /* 0x001fe20000010000 */
[----:B------:R-:W-:Y:S01]  /*14ed0*/  FADD.FTZ R3, R26, R3 ;  /* 0x000000031a037221 */ /* 0x000fe20000010000 */
[----:B------:R-:W-:-:S05]  /*14ee0*/  FFMA.FTZ R39, R84, UR51, -R61 ;  /* 0x0000003354277c23 */ /* 0x000fca000801083d */
[----:B------:R-:W0:Y:S01]  /*14ef0*/  MUFU.EX2 R177, R177 ;  /* 0x000000b100b17308 */ /* 0x000e220000000800 */
[----:B--2---:R-:W-:Y:S01]  /*14f00*/  FADD.FTZ R55, R183, R58 ;  /* 0x0000003ab7377221 */ /* 0x004fe20000010000 */
[----:B------:R-:W-:-:S04]  /*14f10*/  FADD.FTZ R58, R176, R3 ;  /* 0x00000003b03a7221 */ /* 0x000fc80000010000 */
[----:B------:R-:W-:Y:S02]  /*14f20*/  FADD.FTZ R3, R45, R58 ;  /* 0x0000003a2d037221 */ /* 0x000fe40000010000 */
[----:B------:R-:W2:Y:S01]  /*14f30*/  MUFU.EX2 R35, R35 ;  /* 0x0000002300237308 */ /* 0x000ea20000000800 */
[----:B-1----:R-:W-:Y:S01]  /*14f40*/  FADD.FTZ R6, R68, R55 ;  /* 0x0000003744067221 */ /* 0x002fe20000010000 */
[----:B------:R-:W-:-:S04]  /*14f50*/  FADD.FTZ R3, R178, R3 ;  /* 0x00000003b2037221 */ /* 0x000fc80000010000 */
[----:B------:R-:W-:Y:S02]  /*14f60*/  FADD.FTZ R3, R44, R3 ;  /* 0x000000032c037221 */ /* 0x000fe40000010000 */
[----:B------:R-:W1:Y:S01]  /*14f70*/  MUFU.EX2 R179, R179 ;  /* 0x000000b300b37308 */ /* 0x000e620000000800 */
[----:B0-----:R-:W-:Y:S01]  /*14f80*/  FADD.FTZ R6, R177, R6 ;  /* 0x00000006b1067221 */ /* 0x001fe20000010000 */
[----:B------:R-:W-:-:S04]  /*14f90*/  FADD.FTZ R58, R172, R3 ;  /* 0x00000003ac3a7221 */ /* 0x000fc80000010000 */
[----:B------:R-:W-:Y:S02]  /*14fa0*/  FADD.FTZ R3, R37, R58 ;  /* 0x0000003a25037221 */ /* 0x000fe40000010000 */
[----:B------:R-:W0:Y:S01]  /*14fb0*/  MUFU.EX2 R34, R34 ;  /* 0x0000002200227308 */ /* 0x000e220000000800 */
[----:B--2---:R-:W-:Y:S01]  /*14fc0*/  FADD.FTZ R6, R35, R6 ;  /* 0x0000000623067221 */ /* 0x004fe20000010000 */
[----:B------:R-:W-:-:S04]  /*14fd0*/  FADD.FTZ R3, R174, R3 ;  /* 0x00000003ae037221 */ /* 0x000fc80000010000 */
[----:B------:R-:W-:Y:S02]  /*14fe0*/  FADD.FTZ R3, R36, R3 ;  /* 0x0000000324037221 */ /* 0x000fe40000010000 */
[----:B------:R-:W2:Y:S01]  /*14ff0*/  MUFU.EX2 R173, R173 ;  /* 0x000000ad00ad7308 */ /* 0x000ea20000000800 */
[----:B-1----:R-:W-:Y:S01]  /*15000*/  FADD.FTZ R55, R179, R6 ;  /* 0x00000006b3377221 */ /* 0x002fe20000010000 */
[----:B------:R-:W-:-:S06]  /*15010*/  FADD.FTZ R58, R168, R3 ;  /* 0x00000003a83a7221 */ /* 0x000fcc0000010000 */
        /* <DEDUP_REMOVED lines=33> */
[----:B0-----:R-:W-:Y:S01]  /*15230*/  FADD.FTZ R6, R54, R3 ;  /* 0x0000000336067221 */ /* 0x001fe20000010000 */
[----:B------:R-:W-:-:S06]  /*15240*/  FADD.FTZ R3, R53, R58 ;  /* 0x0000003a35037221 */ /* 0x000fcc0000010000 */
        /* <DEDUP_REMOVED lines=44> */
.L_x_1895:
[----:B------:R-:W-:Y:S01]  /*15510*/  IMAD R55, R184, 0x8, R18 ;  /* 0x00000008b8377824 */ /* 0x000fe200078e0212 */
[----:B------:R-:W-:Y:S01]  /*15520*/  ISETP.GT.AND P3, PT, R0, R213, PT ;  /* 0x000000d50000720c */ /* 0x000fe20003f64270 */
[-C--:B------:R-:W-:Y:S01]  /*15530*/  FMUL.FTZ R88, R88, R57.reuse ;  /* 0x0000003958587220 */ /* 0x080fe20000410000 */
[----:B------:R-:W-:Y:S01]  /*15540*/  MOV R58, UR38 ;  /* 0x00000026003a7c02 */ /* 0x000fe20008000f00 */
[----:B------:R-:W-:Y:S01]  /*15550*/  VIADD R55, R55, 0x28860 ;  /* 0x0002886037377836 */ /* 0x000fe20000000000 */
[----:B------:R-:W-:Y:S01]  /*15560*/  F2FP.F16.F32.PACK_AB R180, R25, R180 ;  /* 0x000000b419b4723e */ /* 0x000fe200000000ff */
[----:B------:R-:W-:Y:S01]  /*15570*/  FMUL.FTZ R89, R89, R57 ;  /* 0x0000003959597220 */ /* 0x000fe20000410000 */
[----:B------:R-:W-:Y:S01]  /*15580*/  F2FP.F16.F32.PACK_AB R181, R69, R181 ;  /* 0x000000b545b5723e */ /* 0x000fe200000000ff */
[-C--:B------:R-:W-:Y:S01]  /*15590*/  FMUL.FTZ R92, R92, R57.reuse ;  /* 0x000000395c5c7220 */ /* 0x080fe20000410000 */
[----:B------:R-:W-:Y:S01]  /*155a0*/  PRMT R55, R58, 0x654, R55 ;  /* 0x000006543a377816 */ /* 0x000fe20000000037 */
[-C--:B------:R-:W-:Y:S01]  /*155b0*/  FMUL.FTZ R93, R93, R57.reuse ;  /* 0x000000395d5d7220 */ /* 0x080fe20000410000 */
[----:B------:R-:W-:Y:S01]  /*155c0*/  F2FP.F16.F32.PACK_AB R182, R26, R182 ;  /* 0x000000b61ab6723e */ /* 0x000fe200000000ff */
[----:B------:R-:W-:Y:S01]  /*155d0*/  FMUL.FTZ R96, R96, R57 ;  /* 0x0000003960607220 */ /* 0x000fe20000410000 */
[----:B------:R0:W-:Y:S01]  /*155e0*/  SYNCS.ARRIVE.TRANS64.RED.A1T0 RZ, [R55+URZ], RZ ;  /* 0x000000ff37ff79a7 */ /* 0x0001e2000810043f */
        /* <DEDUP_REMOVED lines=88> */
[----:B------:R-:W-:-:S02]  /*15b70*/  VIADD R0, R0, 0xffffffff ;  /* 0xffffffff00007836 */ /* 0x000fc40000000000 */
[----:B------:R-:W-:Y:S02]  /*15b80*/  IMAD.MOV.U32 R218, RZ, RZ, R40 ;  /* 0x000000ffffda7224 */ /* 0x000fe400078e0028 */
[----:B------:R-:W-:Y:S02]  /*15b90*/  IMAD.MOV.U32 R217, RZ, RZ, R24 ;  /* 0x000000ffffd97224 */ /* 0x000fe400078e0018 */
[----:B------:R-:W-:Y:S02]  /*15ba0*/  IMAD.MOV.U32 R187, RZ, RZ, R215 ;  /* 0x000000ffffbb7224 */ /* 0x000fe400078e00d7 */
[----:B------:R-:W-:Y:S01]  /*15bb0*/  IMAD.MOV.U32 R184, RZ, RZ, R214 ;  /* 0x000000ffffb87224 */ /* 0x000fe200078e00d6 */
[----:B0-----:R-:W-:Y:S06]  /*15bc0*/  @P3 BRA `(.L_x_1896) ;  /* 0xffffffc400303947 */ /* 0x001fec000383ffff */
[----:B------:R-:W-:Y:S01]  /*15bd0*/  MOV R218, R40 ;  /* 0x0000002800da7202 */ /* 0x000fe20000000f00 */
[----:B------:R-:W-:Y:S02]  /*15be0*/  IMAD.MOV.U32 R217, RZ, RZ, R24 ;  /* 0x000000ffffd97224 */ /* 0x000fe400078e0018 */
[----:B------:R-:W-:Y:S02]  /*15bf0*/  IMAD.MOV.U32 R184, RZ, RZ, R214 ;  /* 0x000000ffffb87224 */ /* 0x000fe400078e00d6 */
[----:B------:R-:W-:-:S07]  /*15c00*/  IMAD.MOV.U32 R187, RZ, RZ, R215 ;  /* 0x000000ffffbb7224 */ /* 0x000fce00078e00d7 */
.L_x_1876:
[----:B------:R-:W0:Y:S01]  /*15c10*/  LDC R24, c[0x0][0x448] ;  /* 0x00011200ff187b82 */ /* 0x000e220000000800 */
[----:B------:R-:W-:Y:S01]  /*15c20*/  IADD3 R27, R196, 0x1, -R194 ;  /* 0x00000001c41b7810 */ /* 0x000fe20007ffe8c2 */
[----:B------:R-:W-:-:S06]  /*15c30*/  ULDC UR8, c[0x0][0x9dc] ;  /* 0x0002770000087ab9 */ /* 0x000fcc0000000800 */
[----:B------:R-:W1:Y:S01]  /*15c40*/  LDC R28, c[0x0][0x9e4] ;  /* 0x00027900ff1c7b82 */ /* 0x000e620000000800 */
[----:B0-----:R-:W-:Y:S01]  /*15c50*/  ISETP.NE.AND P4, PT, R24, 0x1, PT ;  /* 0x000000011800780c */ /* 0x001fe20003f85270 */
[----:B------:R-:W-:Y:S01]  /*15c60*/  VIADD R24, R198, 0x7f ;  /* 0x0000007fc6187836 */ /* 0x000fe20000000000 */
[----:B-1----:R-:W-:-:S11]  /*15c70*/  ISETP.GE.AND P5, PT, R28, 0x1, PT ;  /* 0x000000011c00780c */ /* 0x002fd60003fa6270 */
[----:B------:R-:W0:Y:S08]  /*15c80*/  @P4 LDC R25, c[0x0][0x44c] ;  /* 0x00011300ff194b82 */ /* 0x000e300000000800 */
[----:B------:R-:W1:Y:S01]  /*15c90*/  @P4 LDC R26, c[0x0][0x450] ;  /* 0x00011400ff1a4b82 */ /* 0x000e620000000800 */
[----:B0-----:R-:W-:-:S05]  /*15ca0*/  @P4 IMAD.HI.U32 R25, R24, R25, RZ ;  /* 0x0000001918194227 */ /* 0x001fca00078e00ff */
[----:B-1----:R-:W-:-:S05]  /*15cb0*/  @P4 SHF.R.U32.HI R24, RZ, R26, R25 ;  /* 0x0000001aff184219 */ /* 0x002fca0000011619 */
[----:B------:R-:W-:-:S05]  /*15cc0*/  IMAD.IADD R24, R27, 0x1, R24 ;  /* 0x000000011b187824 */ /* 0x000fca00078e0218 */
[----:B------:R-:W-:Y:S01]  /*15cd0*/  IADD3 R26, R24, -UR8, RZ ;  /* 0x80000008181a7c10 */ /* 0x000fe2000fffe0ff */
        /* <DEDUP_REMOVED lines=12> */
.L_x_1899:
[----:B------:R-:W-:-:S13]  /*15da0*/  ISETP.NE.AND P1, PT, R28, 0x1, PT ;  /* 0x000000011c00780c */ /* 0x000fda0003f25270 */
[----:B------:R-:W0:Y:S02]  /*15db0*/  @P1 LDC.64 R24, c[0x0][0x9e8] ;  /* 0x00027a00ff181b82 */ /* 0x000e240000000a00 */
[----:B0-----:R-:W-:-:S05]  /*15dc0*/  @P1 IMAD.HI.U32 R24, R27, R24, RZ ;  /* 0x000000181b181227 */ /* 0x001fca00078e00ff */
[----:B------:R-:W-:-:S07]  /*15dd0*/  @P1 SHF.R.U32.HI R27, RZ, R25, R24 ;  /* 0x00000019ff1b1219 */ /* 0x000fce0000011618 */
.L_x_1900:
[----:B------:R-:W-:Y:S05]  /*15de0*/  BSYNC B0 ;  /* 0x0000000000007941 */ /* 0x000fea0003800000 */
.L_x_1898:
[----:B------:R-:W-:-:S05]  /*15df0*/  IMAD R27, R27, R28, RZ ;  /* 0x0000001c1b1b7224 */ /* 0x000fca00078e02ff */
[----:B------:R-:W-:-:S07]  /*15e00*/  VIMNMX R26, R26, R27, !PT ;  /* 0x0000001b1a1a7248 */ /* 0x000fce0007fe0100 */
.L_x_1897:
[----:B------:R-:W-:-:S05]  /*15e10*/  VIADD R26, R26, 0x7f ;  /* 0x0000007f1a1a7836 */ /* 0x000fca0000000000 */
[----:B------:R-:W-:-:S04]  /*15e20*/  SHF.R.S32.HI R25, RZ, 0x1f, R26 ;  /* 0x0000001fff197819 */ /* 0x000fc8000001141a */
[----:B------:R-:W-:-:S04]  /*15e30*/  LEA.HI R25, R25, R26, RZ, 0x7 ;  /* 0x0000001a19197211 */ /* 0x000fc800078f38ff */
[----:B------:R-:W-:-:S04]  /*15e40*/  SHF.R.S32.HI R25, RZ, 0x7, R25 ;  /* 0x00000007ff197819 */ /* 0x000fc80000011419 */
[----:B------:R-:W-:-:S04]  /*15e50*/  VIMNMX R213, R206, R25, !PT ;  /* 0x00000019ced57248 */ /* 0x000fc80007fe0100 */
[----:B------:R-:W-:-:S13]  /*15e60*/  ISETP.GE.AND P1, PT, R0, R213, PT ;  /* 0x000000d50000720c */ /* 0x000fda0003f26270 */
[----:B------:R-:W-:Y:S05]  /*15e70*/  @!P1 BRA `(.L_x_1901) ;  /* 0x0000002800dc9947 */ /* 0x000fea0003800000 */
[----:B------:R-:W-:Y:S01]  /*15e80*/  IMAD.MOV.U32 R214, RZ, RZ, R218 ;  /* 0x000000ffffd67224 */ /* 0x000fe200078e00da */
[----:B------:R-:W-:Y:S01]  /*15e90*/  MOV R216, R184 ;  /* 0x000000b800d87202 */ /* 0x000fe20000000f00 */
[----:B------:R-:W-:Y:S02]  /*15ea0*/  IMAD.MOV.U32 R215, RZ, RZ, R217 ;  /* 0x000000ffffd77224 */ /* 0x000fe400078e00d9 */
[----:B------:R-:W-:-:S07]  /*15eb0*/  IMAD.MOV.U32 R204, RZ, RZ, R187 ;  /* 0x000000ffffcc7224 */ /* 0x000fce00078e00bb */
.L_x_1913:
        /* <DEDUP_REMOVED lines=8> */
.L_x_1903:
[----:B------:R-:W-:-:S05]  /*15f40*/  VIADD R24, R216, 0x1 ;  /* 0x00000001d8187836 */ /* 0x000fca0000000000 */
[----:B------:R-:W-:-:S04]  /*15f50*/  ISETP.NE.AND P2, PT, R24, 0x2, PT ;  /* 0x000000021800780c */ /* 0x000fc80003f45270 */
[----:B------:R-:W-:Y:S02]  /*15f60*/  SEL R25, R24, RZ, P2 ;  /* 0x000000ff18197207 */ /* 0x000fe40001000000 */
[----:B------:R-:W-:-:S03]  /*15f70*/  SHF.L.U32 R24, R187, 0x1f, RZ ;  /* 0x0000001fbb187819 */ /* 0x000fc600000006ff */
[----:B------:R-:W-:-:S04]  /*15f80*/  IMAD R25, R25, 0x8, R18 ;  /* 0x0000000819197824 */ /* 0x000fc800078e0212 */
[----:B------:R0:W1:Y:S01]  /*15f90*/  SYNCS.PHASECHK.TRANS64.TRYWAIT P2, [R25+URZ+0x28830], R24 ;  /* 0x02883018190075a7 */ /* 0x000062000804017f */
[----:B------:R-:W-:Y:S05]  /*15fa0*/  @!P0 BRA `(.L_x_1904) ;  /* 0x0000000000048947 */ /* 0x000fea0003800000 */
[----:B------:R-:W-:Y:S01]  /*15fb0*/  BPT.TRAP 0x1 ;  /* 0x000000040000795c */ /* 0x000fe20000300000 */
.L_x_1904:
[----:B------:R-:W-:Y:S04]  /*15fc0*/  BSSY B0, `(.L_x_1902) ;  /* 0x0000004000007945 */ /* 0x000fe80003800000 */
[----:B-1----:R-:W-:Y:S05]  /*15fd0*/  @P2 BRA `(.L_x_1905) ;  /* 0x0000000000082947 */ /* 0x002fea0003800000 */
[----:B------:R-:W1:Y:S02]  /*15fe0*/  SYNCS.PHASECHK.TRANS64.TRYWAIT P2, [R25+URZ+0x28830], R24 ;  /* 0x02883018190075a7 */ /* 0x000e64000804017f */
[----:B-1----:R-:W-:Y:S05]  /*15ff0*/  @!P2 BRA `(.L_x_1906) ;  /* 0x000001440028a947 */ /* 0x002fea0003800000 */
.L_x_1905:
[----:B------:R-:W-:Y:S05]  /*16000*/  BSYNC B0 ;  /* 0x0000000000007941 */ /* 0x000fea0003800000 */
.L_x_1902:
[----:B01----:R-:W0:Y:S01]  /*16010*/  S2R R24, SR_TID.X ;  /* 0x0000000000187919 */ /* 0x003e220000002100 */
[----:B------:R-:W-:Y:S01]  /*16020*/  VIADD R184, R216, 0x1 ;  /* 0x00000001d8b87836 */ /* 0x000fe20000000000 */
[----:B------:R-:W-:Y:S05]  /*16030*/  WARPSYNC.ALL ;  /* 0x0000000000007948 */ /* 0x000fea0003800000 */
[----:B------:R-:W-:Y:S01]  /*16040*/  ISETP.NE.AND P2, PT, R184, 0x2, PT ;  /* 0x00000002b800780c */ /* 0x000fe20003f45270 */
[----:B------:R-:W-:Y:S01]  /*16050*/  IMAD.MOV.U32 R25, RZ, RZ, 0x40000040 ;  /* 0x40000040ff197424 */ /* 0x000fe200078e00ff */
[----:B------:R-:W-:Y:S01]  /*16060*/  R2UR UR8, R4 ;  /* 0x00000000040872ca */ /* 0x000fe200000e0000 */
[----:B------:R-:W-:Y:S01]  /*16070*/  IMAD.MOV.U32 R29, RZ, RZ, 0x40000040 ;  /* 0x40000040ff1d7424 */ /* 0x000fe200078e00ff */
[----:B------:R-:W-:Y:S01]  /*16080*/  SEL R184, R184, RZ, P2 ;  /* 0x000000ffb8b87207 */ /* 0x000fe20001000000 */
[----:B------:R-:W-:Y:S01]  /*16090*/  IMAD.MOV.U32 R27, RZ, RZ, 0x40000040 ;  /* 0x40000040ff1b7424 */ /* 0x000fe200078e00ff */
[----:B------:R-:W-:Y:S01]  /*160a0*/  R2UR UR11, R25 ;  /* 0x00000000190b72ca */ /* 0x000fe200000e0000 */
[----:B------:R-:W-:Y:S01]  /*160b0*/  IMAD.MOV.U32 R31, RZ, RZ, 0x40000040 ;  /* 0x40000040ff1f7424 */ /* 0x000fe200078e00ff */
[----:B------:R-:W-:-:S02]  /*160c0*/  R2UR UR9, R5 ;  /* 0x00000000050972ca */ /* 0x000fc400000e0000 */
[----:B------:R-:W-:Y:S02]  /*160d0*/  R2UR UR15, R29 ;  /* 0x000000001d0f72ca */ /* 0x000fe400000e0000 */
[----:B------:R-:W-:Y:S02]  /*160e0*/  R2UR UR19, R27 ;  /* 0x000000001b1372ca */ /* 0x000fe400000e0000 */
[----:B------:R-:W-:Y:S02]  /*160f0*/  R2UR UR23, R29 ;  /* 0x000000001d1772ca */ /* 0x000fe400000e0000 */
[----:B------:R-:W-:Y:S02]  /*16100*/  R2UR UR27, R27 ;  /* 0x000000001b1b72ca */ /* 0x000fe400000e0000 */
[----:B------:R-:W-:Y:S02]  /*16110*/  R2UR UR31, R29 ;  /* 0x000000001d1f72ca */ /* 0x000fe400000e0000 */
[----:B------:R-:W-:-:S02]  /*16120*/  R2UR UR35, R31 ;  /* 0x000000001f2372ca */ /* 0x000fc400000e0000 */
[----:B------:R-:W-:Y:S02]  /*16130*/  R2UR UR47, R25 ;  /* 0x00000000192f72ca */ /* 0x000fe400000e0000 */
[----:B------:R-:W-:Y:S02]  /*16140*/  R2UR UR12, R192 ;  /* 0x00000000c00c72ca */ /* 0x000fe400000e0000 */
[----:B0-----:R-:W-:Y:S02]  /*16150*/  SHF.R.U32.HI R24, RZ, 0x7, R24 ;  /* 0x00000007ff187819 */ /* 0x001fe40000011618 */
[----:B------:R-:W-:Y:S02]  /*16160*/  R2UR UR13, R193 ;  /* 0x00000000c10d72ca */ /* 0x000fe400000e0000 */
[----:B------:R-:W-:Y:S01]  /*16170*/  R2UR UR16, R190 ;  /* 0x00000000be1072ca */ /* 0x000fe200000e0000 */
[----:B------:R-:W-:Y:S01]  /*16180*/  VIADD R30, R24, 0x8 ;  /* 0x00000008181e7836 */ /* 0x000fe20000000000 */
[----:B------:R-:W-:Y:S01]  /*16190*/  R2UR UR17, R191 ;  /* 0x00000000bf1172ca */ /* 0x000fe200000e0000 */
[----:B------:R-:W-:Y:S01]  /*161a0*/  IMAD R24, R184, 0x800, R7 ;  /* 0x00000800b8187824 */ /* 0x000fe200078e0207 */
[----:B------:R-:W-:-:S02]  /*161b0*/  R2UR UR20, R20 ;  /* 0x00000000141472ca */ /* 0x000fc400000e0000 */
[----:B------:R0:W-:Y:S01]  /*161c0*/  BAR.SYNC.DEFER_BLOCKING R30, 0x100 ;  /* 0x0004001e0000751d */ /* 0x0001e20000010000 */
[C---:B------:R-:W-:Y:S01]  /*161d0*/  VIADD R26, R24.reuse, 0x4 ;  /* 0x00000004181a7836 */ /* 0x040fe20000000000 */
[C---:B------:R-:W-:Y:S02]  /*161e0*/  IADD3 R28, R24.reuse, 0x2, RZ ;  /* 0x00000002181c7810 */ /* 0x040fe40007ffe0ff */
[----:B------:R-:W-:Y:S02]  /*161f0*/  R2UR UR10, R24 ;  /* 0x00000000180a72ca */ /* 0x000fe400000e0000 */
[----:B------:R-:W-:Y:S01]  /*16200*/  R2UR UR14, R28 ;  /* 0x000000001c0e72ca */ /* 0x000fe200000e0000 */
[----:B------:R-:W-:Y:S01]  /*16210*/  VIADD R28, R24, 0x6 ;  /* 0x00000006181c7836 */ /* 0x000fe20000000000 */
[----:B------:R-:W-:Y:S01]  /*16220*/  R2UR UR18, R26 ;  /* 0x000000001a1272ca */ /* 0x000fe200000e0000 */
[C---:B0-----:R-:W-:Y:S01]  /*16230*/  VIADD R30, R24.reuse, 0x404 ;  /* 0x00000404181e7836 */ /* 0x041fe20000000000 */
[----:B------:R-:W-:-:S02]  /*16240*/  IADD3 R26, R24, 0x400, RZ ;  /* 0x00000400181a7810 */ /* 0x000fc40007ffe0ff */
[----:B------:R-:W-:Y:S01]  /*16250*/  R2UR UR22, R28 ;  /* 0x000000001c1672ca */ /* 0x000fe200000e0000 */
[----:B------:R-:W-:Y:S01]  /*16260*/  VIADD R28, R24, 0x402 ;  /* 0x00000402181c7836 */ /* 0x000fe20000000000 */
[----:B------:R-:W-:Y:S01]  /*16270*/  R2UR UR26, R26 ;  /* 0x000000001a1a72ca */ /* 0x000fe200000e0000 */
[----:B------:R-:W-:Y:S01]  /*16280*/  VIADD R24, R24, 0x406 ;  /* 0x0000040618187836 */ /* 0x000fe20000000000 */
        /* <DEDUP_REMOVED lines=10> */
[----:B------:R-:W-:Y:S02]  /*16330*/  R2UR UR32, R10 ;  /* 0x000000000a2072ca */ /* 0x000fe400000e0000 */
[----:B------:R-:W-:Y:S02]  /*16340*/  R2UR UR33, R11 ;  /* 0x000000000b2172ca */ /* 0x000fe400000e0000 */
[----:B------:R-:W-:-:S02]  /*16350*/  R2UR UR44, R8 ;  /* 0x00000000082c72ca */ /* 0x000fc400000e0000 */
        /* <DEDUP_REMOVED lines=26> */
.L_x_1908:
[----:B------:R-:W-:Y:S01]  /*16500*/  SHF.L.U32 R204, R204, 0x1f, RZ ;  /* 0x0000001fcccc7819 */ /* 0x000fe200000006ff */
[----:B------:R-:W-:-:S04]  /*16510*/  IMAD R205, R216, 0x8, R18 ;  /* 0x00000008d8cd7824 */ /* 0x000fc800078e0212 */
[----:B------:R0:W1:Y:S01]  /*16520*/  SYNCS.PHASECHK.TRANS64.TRYWAIT P1, [R205+URZ+0x28850], R204 ;  /* 0x028850cccd0075a7 */ /* 0x000062000802017f */
[----:B------:R-:W-:Y:S05]  /*16530*/  @!P0 BRA `(.L_x_1909) ;  /* 0x0000000000048947 */ /* 0x000fea0003800000 */
[----:B------:R-:W-:Y:S01]  /*16540*/  BPT.TRAP 0x1 ;  /* 0x000000040000795c */ /* 0x000fe20000300000 */
.L_x_1909:
[----:B-1----:R-:W-:Y:S05]  /*16550*/  @P1 BRA `(.L_x_1907) ;  /* 0x0000000000081947 */ /* 0x002fea0003800000 */
[----:B------:R-:W1:Y:S02]  /*16560*/  SYNCS.PHASECHK.TRANS64.TRYWAIT P1, [R205+URZ+0x28850], R204 ;  /* 0x028850cccd0075a7 */ /* 0x000e64000802017f */
[----:B-1----:R-:W-:Y:S05]  /*16570*/  @!P1 BRA `(.L_x_1910) ;  /* 0x0000013c00dc9947 */ /* 0x002fea0003800000 */
.L_x_1907:
        /* <DEDUP_REMOVED lines=67> */
.L_x_1911:
        /* <DEDUP_REMOVED lines=15> */
[----:B0-----:R-:W-:Y:S01]  /*16aa0*/  FMUL.FTZ R152, R57, UR48 ;  /* 0x0000003039987c20 */ /* 0x001fe20008410000 */
        /* <DEDUP_REMOVED lines=66> */
[----:B------:R-:W-:-:S04]  /*16ed0*/  UMOV UR51, UR6 ;  /* 0x0000000600337c82 */ /* 0x000fc80008000000 */
        /* <DEDUP_REMOVED lines=107> */
[----:B--2---:R-:W-:-:S05]  /*17590*/  FMNMX.FTZ R58, R85, R58, !PT ;  /* 0x0000003a553a7209 */ /* 0x004fca0007810000 */
[----:B------:R-:W2:Y:S01]  /*175a0*/  SHFL.BFLY PT, R57, R58, 0x2, 0x1f ;  /* 0x0c401f003a397f89 */ /* 0x000ea200000e0000 */
[----:B0-----:R-:W-:-:S04]  /*175b0*/  FMNMX.FTZ R154, R86, R155, !PT ;  /* 0x0000009b569a7209 */ /* 0x001fc80007810000 */
[----:B-1----:R-:W-:-:S05]  /*175c0*/  FMNMX.FTZ R154, R87, R154, !PT ;  /* 0x0000009a579a7209 */ /* 0x002fca0007810000 */
[----:B------:R-:W0:Y:S01]  /*175d0*/  SHFL.BFLY PT, R157, R154, 0x2, 0x1f ;  /* 0x0c401f009a9d7f89 */ /* 0x000e2200000e0000 */
[----:B--2---:R-:W-:-:S05]  /*175e0*/  FMNMX.FTZ R155, R58, R57, !PT ;  /* 0x000000393a9b7209 */ /* 0x004fca0007810000 */
[----:B------:R-:W1:Y:S01]  /*175f0*/  SHFL.BFLY PT, R156, R155, 0x1, 0x1f ;  /* 0x0c201f009b9c7f89 */ /* 0x000e6200000e0000 */
[----:B0-----:R-:W-:-:S05]  /*17600*/  FMNMX.FTZ R157, R154, R157, !PT ;  /* 0x0000009d9a9d7209 */ /* 0x001fca0007810000 */
[----:B------:R-:W0:Y:S01]  /*17610*/  SHFL.BFLY PT, R218, R157, 0x1, 0x1f ;  /* 0x0c201f009dda7f89 */ /* 0x000e2200000e0000 */
[----:B-1----:R-:W-:-:S05]  /*17620*/  FMNMX.FTZ R217, R155, R156, !PT ;  /* 0x0000009c9bd97209 */ /* 0x002fca0007810000 */
[C---:B------:R-:W-:Y:S01]  /*17630*/  FADD.FTZ R57, -R217.reuse, R215 ;  /* 0x000000d7d9397221 */ /* 0x040fe20000010100 */
[----:B------:R-:W-:-:S03]  /*17640*/  FMUL.FTZ R155, R217, UR51 ;  /* 0x00000033d99b7c20 */ /* 0x000fc60008410000 */
[----:B------:R-:W-:Y:S01]  /*17650*/  FMUL.FTZ R156, R57, UR51 ;  /* 0x00000033399c7c20 */ /* 0x000fe20008410000 */
[--C-:B------:R-:W-:Y:S01]  /*17660*/  FFMA.FTZ R164, R56, UR51, -R155.reuse ;  /* 0x0000003338a47c23 */ /* 0x100fe2000801089b */
[--C-:B------:R-:W-:Y:S01]  /*17670*/  FFMA.FTZ R180, R24, UR51, -R155.reuse ;  /* 0x0000003318b47c23 */ /* 0x100fe2000801089b */
[--C-:B------:R-:W-:Y:S01]  /*17680*/  FFMA.FTZ R165, R25, UR51, -R155.reuse ;  /* 0x0000003319a57c23 */ /* 0x100fe2000801089b */
[--C-:B------:R-:W-:Y:S01]  /*17690*/  FFMA.FTZ R168, R48, UR51, -R155.reuse ;  /* 0x0000003330a87c23 */ /* 0x100fe2000801089b */
[----:B------:R-:W-:Y:S01]  /*176a0*/  MUFU.EX2 R58, R156 ;  /* 0x0000009c003a7308 */ /* 0x000fe20000000800 */
[--C-:B------:R-:W-:Y:S01]  /*176b0*/  FFMA.FTZ R182, R28, UR51, -R155.reuse ;  /* 0x000000331cb67c23 */ /* 0x100fe2000801089b */
[----:B0-----:R-:W-:Y:S01]  /*176c0*/  FMNMX.FTZ R218, R157, R218, !PT ;  /* 0x000000da9dda7209 */ /* 0x001fe20007810000 */
[--C-:B------:R-:W-:Y:S01]  /*176d0*/  FFMA.FTZ R157, R41, UR51, -R155.reuse ;  /* 0x00000033299d7c23 */ /* 0x100fe2000801089b */
[--C-:B------:R-:W-:Y:S01]  /*176e0*/  FFMA.FTZ R163, R29, UR51, -R155.reuse ;  /* 0x000000331da37c23 */ /* 0x100fe2000801089b */
[--C-:B------:R-:W-:Y:S01]  /*176f0*/  FFMA.FTZ R41, R45, UR51, -R155.reuse ;  /* 0x000000332d297c23 */ /* 0x100fe2000801089b */
[--C-:B------:R-:W-:Y:S01]  /*17700*/  FFMA.FTZ R176, R32, UR51, -R155.reuse ;  /* 0x0000003320b07c23 */ /* 0x100fe2000801089b */
[C---:B------:R-:W-:Y:S01]  /*17710*/  FADD.FTZ R57, -R218.reuse, R214 ;  /* 0x000000d6da397221 */ /* 0x040fe20000010100 */
[----:B------:R-:W-:Y:S01]  /*17720*/  FMUL.FTZ R56, R218, UR51 ;  /* 0x00000033da387c20 */ /* 0x000fe20008410000 */
[----:B------:R-:W0:Y:S01]  /*17730*/  MUFU.EX2 R180, R180 ;  /* 0x000000b400b47308 */ /* 0x000e220000000800 */
[--C-:B------:R-:W-:Y:S01]  /*17740*/  FFMA.FTZ R161, R33, UR51, -R155.reuse ;  /* 0x0000003321a17c23 */ /* 0x100fe2000801089b */
[----:B------:R-:W-:Y:S01]  /*17750*/  FMUL.FTZ R57, R57, UR51 ;  /* 0x0000003339397c20 */ /* 0x000fe20008410000 */
[--C-:B------:R-:W-:Y:S01]  /*17760*/  FFMA.FTZ R181, R26, UR51, -R56.reuse ;  /* 0x000000331ab57c23 */ /* 0x100fe20008010838 */
[--C-:B------:R-:W-:Y:S01]  /*17770*/  FFMA.FTZ R48, R27, UR51, -R56.reuse ;  /* 0x000000331b307c23 */ /* 0x100fe20008010838 */
[--C-:B------:R-:W-:Y:S01]  /*17780*/  FFMA.FTZ R183, R30, UR51, -R56.reuse ;  /* 0x000000331eb77c23 */ /* 0x100fe20008010838 */
[----:B------:R-:W-:Y:S01]  /*17790*/  FFMA.FTZ R45, R31, UR51, -R56 ;  /* 0x000000331f2d7c23 */ /* 0x000fe20008010838 */
[----:B------:R-:W-:Y:S01]  /*177a0*/  IMAD R26, R184, 0x8, R18 ;  /* 0x00000008b81a7824 */ /* 0x000fe200078e0212 */
[----:B------:R-:W-:Y:S01]  /*177b0*/  MUFU.EX2 R57, R57 ;  /* 0x0000003900397308 */ /* 0x000fe20000000800 */
[--C-:B------:R-:W-:Y:S01]  /*177c0*/  FFMA.FTZ R177, R34, UR51, -R56.reuse ;  /* 0x0000003322b17c23 */ /* 0x100fe20008010838 */
[--C-:B------:R-:W-:Y:S01]  /*177d0*/  FFMA.FTZ R34, R39, UR51, -R56.reuse ;  /* 0x0000003327227c23 */ /* 0x100fe20008010838 */
[----:B------:R-:W-:Y:S01]  /*177e0*/  IMAD.U32 R39, RZ, RZ, UR38 ;  /* 0x00000026ff277e24 */ /* 0x000fe2000f8e00ff */
[----:B------:R-:W-:Y:S01]  /*177f0*/  IADD3 R26, R26, 0x28840, RZ ;  /* 0x000288401a1a7810 */ /* 0x000fe20007ffe0ff */
[--C-:B------:R-:W-:Y:S01]  /*17800*/  FFMA.FTZ R35, R35, UR51, -R56.reuse ;  /* 0x0000003323237c23 */ /* 0x100fe20008010838 */
[--C-:B------:R-:W-:Y:S01]  /*17810*/  FFMA.FTZ R178, R36, UR51, -R155.reuse ;  /* 0x0000003324b27c23 */ /* 0x100fe2000801089b */
[----:B------:R-:W-:Y:S01]  /*17820*/  FFMA.FTZ R179, R38, UR51, -R56 ;  /* 0x0000003326b37c23 */ /* 0x000fe20008010838 */
[----:B------:R-:W1:Y:S01]  /*17830*/  MUFU.EX2 R181, R181 ;  /* 0x000000b500b57308 */ /* 0x000e620000000800 */
[----:B------:R-:W-:Y:S01]  /*17840*/  PRMT R26, R39, 0x654, R26 ;  /* 0x00000654271a7816 */ /* 0x000fe2000000001a */
[----:B0-----:R-:W-:Y:S01]  /*17850*/  FFMA.FTZ R6, R58, R6, R180 ;  /* 0x000000063a067223 */ /* 0x001fe200000100b4 */
        /* <DEDUP_REMOVED lines=8> */
[----:B------:R-:W-:Y:S01]  /*178e0*/  FFMA.FTZ R173, R42, UR51, -R56 ;  /* 0x000000332aad7c23 */ /* 0x000fe20008010838 */
[----:B------:R2:W-:Y:S01]  /*178f0*/  SYNCS.ARRIVE.TRANS64.RED.A1T0 RZ, [R26+URZ], RZ ;  /* 0x000000ff1aff79a7 */ /* 0x0005e2000810043f */
[--C-:B------:R-:W-:Y:S01]  /*17900*/  FFMA.FTZ R40, R49, UR51, -R155.reuse ;  /* 0x0000003331287c23 */ /* 0x100fe2000801089b */
[--C-:B------:R-:W-:Y:S01]  /*17910*/  FFMA.FTZ R37, R53, UR51, -R155.reuse ;  /* 0x0000003335257c23 */ /* 0x100fe2000801089b */
[----:B------:R-:W-:Y:S01]  /*17920*/  FFMA.FTZ R166, R60, UR51, -R155 ;  /* 0x000000333ca67c23 */ /* 0x000fe2000801089b */
[----:B------:R-:W3:Y:S01]  /*17930*/  MUFU.EX2 R48, R48 ;  /* 0x0000003000307308 */ /* 0x000ee20000000800 */
[----:B-1----:R-:W-:Y:S01]  /*17940*/  FFMA.FTZ R3, R57, R3, R181 ;  /* 0x0000000339037223 */ /* 0x002fe200000100b5 */
[--C-:B------:R-:W-:Y:S01]  /*17950*/  FFMA.FTZ R33, R61, UR51, -R155.reuse ;  /* 0x000000333d217c23 */ /* 0x100fe2000801089b */
[--C-:B------:R-:W-:Y:S01]  /*17960*/  FFMA.FTZ R160, R64, UR51, -R155.reuse ;  /* 0x0000003340a07c23 */ /* 0x100fe2000801089b */
[--C-:B------:R-:W-:Y:S01]  /*17970*/  FFMA.FTZ R32, R65, UR51, -R155.reuse ;  /* 0x0000003341207c23 */ /* 0x100fe2000801089b */
[--C-:B------:R-:W-:Y:S01]  /*17980*/  FFMA.FTZ R162, R68, UR51, -R155.reuse ;  /* 0x0000003344a27c23 */ /* 0x100fe2000801089b */
[--C-:B------:R-:W-:Y:S01]  /*17990*/  FFMA.FTZ R29, R69, UR51, -R155.reuse ;  /* 0x00000033451d7c23 */ /* 0x100fe2000801089b */
[--C-:B------:R-:W-:Y:S01]  /*179a0*/  FFMA.FTZ R156, R72, UR51, -R155.reuse ;  /* 0x00000033489c7c23 */ /* 0x100fe2000801089b */
[----:B------:R-:W-:Y:S01]  /*179b0*/  MUFU.EX2 R182, R182 ;  /* 0x000000b600b67308 */ /* 0x000fe20000000800 */
[----:B0-----:R-:W-:Y:S01]  /*179c0*/  FADD.FTZ R59, R165, R6 ;  /* 0x00000006a53b7221 */ /* 0x001fe20000010000 */
[--C-:B------:R-:W-:Y:S01]  /*179d0*/  FFMA.FTZ R28, R73, UR51, -R155.reuse ;  /* 0x00000033491c7c23 */ /* 0x100fe2000801089b */
[--C-:B------:R-:W-:Y:S01]  /*179e0*/  FFMA.FTZ R158, R76, UR51, -R155.reuse ;  /* 0x000000334c9e7c23 */ /* 0x100fe2000801089b */
[--C-:B------:R-:W-:Y:S01]  /*179f0*/  FFMA.FTZ R25, R77, UR51, -R155.reuse ;  /* 0x000000334d197c23 */ /* 0x100fe2000801089b */
[--C-:B------:R-:W-:Y:S01]  /*17a00*/  FFMA.FTZ R152, R80, UR51, -R155.reuse ;  /* 0x0000003350987c23 */ /* 0x100fe2000801089b */
[--C-:B------:R-:W-:Y:S01]  /*17a10*/  FFMA.FTZ R24, R81, UR51, -R155.reuse ;  /* 0x0000003351187c23 */ /* 0x100fe2000801089b */
[----:B------:R-:W-:Y:S01]  /*17a20*/  FFMA.FTZ R154, R84, UR51, -R155 ;  /* 0x00000033549a7c23 */ /* 0x000fe2000801089b */
[----:B------:R-:W0:Y:S01]  /*17a30*/  MUFU.EX2 R183, R183 ;  /* 0x000000b700b77308 */ /* 0x000e220000000800 */
[----:B---3--:R-:W-:Y:S01]  /*17a40*/  FADD.FTZ R6, R48, R3 ;  /* 0x0000000330067221 */ /* 0x008fe20000010000 */
[----:B------:R-:W-:Y:S01]  /*17a50*/  FFMA.FTZ R44, R85, UR51, -R155 ;  /* 0x00000033552c7c23 */ /* 0x000fe2000801089b */
[--C-:B------:R-:W-:Y:S01]  /*17a60*/  FFMA.FTZ R31, R43, UR51, -R56.reuse ;  /* 0x000000332b1f7c23 */ /* 0x100fe20008010838 */
[--C-:B------:R-:W-:Y:S01]  /*17a70*/  FFMA.FTZ R175, R46, UR51, -R56.reuse ;  /* 0x000000332eaf7c23 */ /* 0x100fe20008010838 */
[--C-:B------:R-:W-:Y:S01]  /*17a80*/  FFMA.FTZ R30, R47, UR51, -R56.reuse ;  /* 0x000000332f1e7c23 */ /* 0x100fe20008010838 */
[--C-:B------:R-:W-:Y:S01]  /*17a90*/  FFMA.FTZ R169, R50, UR51, -R56.reuse ;  /* 0x0000003332a97c23 */ /* 0x100fe20008010838 */
[--C-:B------:R-:W-:Y:S01]  /*17aa0*/  FFMA.FTZ R27, R51, UR51, -R56.reuse ;  /* 0x00000033331b7c23 */ /* 0x100fe20008010838 */
        /* <DEDUP_REMOVED lines=9> */
[--C-:B------:R-:W-:Y:S01]  /*17b40*/  FFMA.FTZ R51, R71, UR51, -R56.reuse ;  /* 0x0000003347337c23 */ /* 0x100fe20008010838 */
[--C-:B------:R-:W-:Y:S01]  /*17b50*/  FFMA.FTZ R47, R74, UR51, -R56.reuse ;  /* 0x000000334a2f7c23 */ /* 0x100fe20008010838 */
[--C-:B------:R-:W-:Y:S01]  /*17b60*/  FFMA.FTZ R49, R75, UR51, -R56.reuse ;  /* 0x000000334b317c23 */ /* 0x100fe20008010838 */
[--C-:B------:R-:W-:Y:S01]  /*17b70*/  FFMA.FTZ R43, R78, UR51, -R56.reuse ;  /* 0x000000334e2b7c23 */ /* 0x100fe20008010838 */
[--C-:B------:R-:W-:Y:S01]  /*17b80*/  FFMA.FTZ R46, R79, UR51, -R56.reuse ;  /* 0x000000334f2e7c23 */ /* 0x100fe20008010838 */
[--C-:B------:R-:W-:Y:S01]  /*17b90*/  FFMA.FTZ R153, R82, UR51, -R56.reuse ;  /* 0x0000003352997c23 */ /* 0x100fe20008010838 */
[--C-:B------:R-:W-:Y:S01]  /*17ba0*/  FFMA.FTZ R39, R83, UR51, -R56.reuse ;  /* 0x0000003353277c23 */ /* 0x100fe20008010838 */
[----:B------:R-:W-:Y:S01]  /*17bb0*/  MUFU.EX2 R176, R176 ;  /* 0x000000b000b07308 */ /* 0x000fe20000000800 */
[----:B------:R-:W-:Y:S01]  /*17bc0*/  FFMA.FTZ R155, R86, UR51, -R56 ;  /* 0x00000033569b7c23 */ /* 0x000fe20008010838 */
[----:B0-----:R-:W-:-:S06]  /*17bd0*/  FADD.FTZ R6, R183, R6 ;  /* 0x00000006b7067221 */ /* 0x001fcc0000010000 */
[----:B------:R-:W0:Y:S01]  /*17be0*/  MUFU.EX2 R177, R177 ;  /* 0x000000b100b17308 */ /* 0x000e220000000800 */
[----:B-1----:R-:W-:-:S07]  /*17bf0*/  FADD.FTZ R6, R45, R6 ;  /* 0x000000062d067221 */ /* 0x002fce0000010000 */
[----:B------:R-:W-:Y:S08]  /*17c00*/  MUFU.EX2 R161, R161 ;  /* 0x000000a100a17308 */ /* 0x000ff00000000800 */
[----:B------:R-:W1:Y:S01]  /*17c10*/  MUFU.EX2 R35, R35 ;  /* 0x0000002300237308 */ /* 0x000e620000000800 */
[----:B0-----:R-:W-:-:S07]  /*17c20*/  FADD.FTZ R6, R177, R6 ;  /* 0x00000006b1067221 */ /* 0x001fce0000010000 */
[----:B--2---:R0:W-:Y:S08]  /*17c30*/  MUFU.EX2 R26, R38 ;  /* 0x00000026001a7308 */ /* 0x0041f00000000800 */
[----:B------:R-:W2:Y:S01]  /*17c40*/  MUFU.EX2 R178, R178 ;  /* 0x000000b200b27308 */ /* 0x000ea20000000800 */
[----:B0-----:R-:W-:Y:S01]  /*17c50*/  FFMA.FTZ R38, R87, UR51, -R56 ;  /* 0x0000003357267c23 */ /* 0x001fe20008010838 */
[----:B------:R-:W-:Y:S01]  /*17c60*/  FADD.FTZ R56, R182, R59 ;  /* 0x0000003bb6387221 */ /* 0x000fe20000010000 */
[----:B-1----:R-:W-:-:S03]  /*17c70*/  FADD.FTZ R6, R35, R6 ;  /* 0x0000000623067221 */ /* 0x002fc60000010000 */
[----:B------:R-:W-:Y:S02]  /*17c80*/  FADD.FTZ R3, R163, R56 ;  /* 0x00000038a3037221 */ /* 0x000fe40000010000 */
[----:B------:R-:W0:Y:S02]  /*17c90*/  MUFU.EX2 R179, R179 ;  /* 0x000000b300b37308 */ /* 0x000e240000000800 */
[----:B------:R-:W-:-:S04]  /*17ca0*/  FADD.FTZ R56, R176, R3 ;  /* 0x00000003b0387221 */ /* 0x000fc80000010000 */
[----:B------:R-:W-:Y:S02]  /*17cb0*/  FADD.FTZ R3, R161, R56 ;  /* 0x00000038a1037221 */ /* 0x000fe40000010000 */
[----:B------:R-:W1:Y:S02]  /*17cc0*/  MUFU.EX2 R159, R159 ;  /* 0x0000009f009f7308 */ /* 0x000e640000000800 */
[----:B--2---:R-:W-:-:S06]  /*17cd0*/  FADD.FTZ R56, R178, R3 ;  /* 0x00000003b2387221 */ /* 0x004fcc0000010000 */
        /* <DEDUP_REMOVED lines=33> */
[----:B-1----:R-:W-:-:S04]  /*17ef0*/  FADD.FTZ R3, R171, R6 ;  /* 0x00000006ab037221 */ /* 0x002fc80000010000 */
[----:B------:R-:W-:-:S03]  /*17f00*/  FADD.FTZ R3, R26, R3 ;  /* 0x000000031a037221 */ /* 0x000fc60000010000 */
        /* <DEDUP_REMOVED lines=66> */
.L_x_1912:
[----:B------:R-:W-:Y:S01]  /*18330*/  IMAD R56, R216, 0x8, R18 ;  /* 0x00000008d8387824 */ /* 0x000fe200078e0212 */
[----:B------:R-:W-:Y:S01]  /*18340*/  ISETP.GT.AND P1, PT, R0, R213, PT ;  /* 0x000000d50000720c */ /* 0x000fe20003f24270 */
[----:B------:R-:W-:Y:S01]  /*18350*/  IMAD.U32 R59, RZ, RZ, UR38 ;  /* 0x00000026ff3b7e24 */ /* 0x000fe2000f8e00ff */
[----:B------:R-:W-:Y:S01]  /*18360*/  F2FP.F16.F32.PACK_AB R180, R165, R180 ;  /* 0x000000b4a5b4723e */ /* 0x000fe200000000ff */
[----:B------:R-:W-:Y:S01]  /*18370*/  VIADD R56, R56, 0x28860 ;  /* 0x0002886038387836 */ /* 0x000fe20000000000 */
[----:B------:R-:W-:Y:S01]  /*18380*/  F2FP.F16.F32.PACK_AB R182, R163, R182 ;  /* 0x000000b6a3b6723e */ /* 0x000fe200000000ff */
[----:B------:R-:W-:Y:S01]  /*18390*/  FMUL.FTZ R88, R88, R58 ;  /* 0x0000003a58587220 */ /* 0x000fe20000410000 */
[----:B------:R-:W-:Y:S01]  /*183a0*/  F2FP.F16.F32.PACK_AB R176, R161, R176 ;  /* 0x000000b0a1b0723e */ /* 0x000fe200000000ff */
[-C--:B------:R-:W-:Y:S01]  /*183b0*/  FMUL.FTZ R89, R89, R58.reuse ;  /* 0x0000003a59597220 */ /* 0x080fe20000410000 */
[----:B------:R-:W-:Y:S01]  /*183c0*/  PRMT R56, R59, 0x654, R56 ;  /* 0x000006543b387816 */ /* 0x000fe20000000038 */
[----:B------:R-:W-:Y:S01]  /*183d0*/  FMUL.FTZ R92, R92, R58 ;  /* 0x0000003a5c5c7220 */ /* 0x000fe20000410000 */
[----:B------:R-:W-:Y:S01]  /*183e0*/  F2FP.F16.F32.PACK_AB R178, R159, R178 ;  /* 0x000000b29fb2723e */ /* 0x000fe200000000ff */
[----:B------:R-:W-:Y:S01]  /*183f0*/  FMUL.FTZ R93, R93, R58 ;  /* 0x0000003a5d5d7220 */ /* 0x000fe20000410000 */
[----:B------:R0:W-:Y:S01]  /*18400*/  SYNCS.ARRIVE.TRANS64.RED.A1T0 RZ, [R56+URZ], RZ ;  /* 0x000000ff38ff79a7 */ /* 0x0001e2000810043f */
        /* <DEDUP_REMOVED lines=89> */
[----:B------:R-:W-:Y:S01]  /*189a0*/  MOV R214, R218 ;  /* 0x000000da00d67202 */ /* 0x000fe20000000f00 */
[----:B------:R-:W-:-:S02]  /*189b0*/  IMAD.MOV.U32 R215, RZ, RZ, R217 ;  /* 0x000000ffffd77224 */ /* 0x000fc400078e00d9 */
[----:B------:R-:W-:Y:S02]  /*189c0*/  IMAD.MOV.U32 R204, RZ, RZ, R187 ;  /* 0x000000ffffcc7224 */ /* 0x000fe400078e00bb */
[----:B------:R-:W-:Y:S01]  /*189d0*/  IMAD.MOV.U32 R216, RZ, RZ, R184 ;  /* 0x000000ffffd87224 */ /* 0x000fe200078e00b8 */
[----:B0-----:R-:W-:Y:S06]  /*189e0*/  @P1 BRA `(.L_x_1913) ;  /* 0xffffffd400341947 */ /* 0x001fec000383ffff */
.L_x_1901:
[----:B------:R-:W-:-:S13]  /*189f0*/  ISETP.GE.AND P1, PT, R0, R206, PT ;  /* 0x000000ce0000720c */ /* 0x000fda0003f26270 */
[----:B------:R-:W-:Y:S05]  /*18a00*/  @!P1 BRA `(.L_x_1914) ;  /* 0x0000003800f09947 */ /* 0x000fea0003800000 */
[----:B------:R-:W-:Y:S01]  /*18a10*/  IMAD.MOV.U32 R213, RZ, RZ, R218 ;  /* 0x000000ffffd57224 */ /* 0x000fe200078e00da */
[----:B------:R-:W-:Y:S01]  /*18a20*/  MOV R204, R187 ;  /* 0x000000bb00cc7202 */ /* 0x000fe20000000f00 */
[----:B------:R-:W-:Y:S02]  /*18a30*/  IMAD.MOV.U32 R214, RZ, RZ, R217 ;  /* 0x000000ffffd67224 */ /* 0x000fe400078e00d9 */
[----:B------:R-:W-:-:S07]  /*18a40*/  IMAD.MOV.U32 R215, RZ, RZ, R184 ;  /* 0x000000ffffd77224 */ /* 0x000fce00078e00b8 */
.L_x_1934:
        /* <DEDUP_REMOVED lines=8> */
.L_x_1916:
        /* <DEDUP_REMOVED lines=8> */
.L_x_1917:
[----:B------:R-:W-:Y:S04]  /*18b50*/  BSSY B0, `(.L_x_1915) ;  /* 0x0000004000007945 */ /* 0x000fe80003800000 */
[----:B-1----:R-:W-:Y:S05]  /*18b60*/  @P2 BRA `(.L_x_1918) ;  /* 0x0000000000082947 */ /* 0x002fea0003800000 */
[----:B------:R-:W1:Y:S02]  /*18b70*/  SYNCS.PHASECHK.TRANS64.TRYWAIT P2, [R25+URZ+0x28830], R24 ;  /* 0x02883018190075a7 */ /* 0x000e64000804017f */
[----:B-1----:R-:W-:Y:S05]  /*18b80*/  @!P2 BRA `(.L_x_1919) ;  /* 0x00000118006ca947 */ /* 0x002fea0003800000 */
.L_x_1918:
[----:B------:R-:W-:Y:S05]  /*18b90*/  BSYNC B0 ;  /* 0x0000000000007941 */ /* 0x000fea0003800000 */
.L_x_1915:
        /* <DEDUP_REMOVED lines=9> */
[----:B------:R-:W-:-:S02]  /*18c30*/  R2UR UR11, R25 ;  /* 0x00000000190b72ca */ /* 0x000fc400000e0000 */
[----:B------:R-:W-:Y:S02]  /*18c40*/  R2UR UR9, R5 ;  /* 0x00000000050972ca */ /* 0x000fe400000e0000 */
[----:B------:R-:W-:Y:S02]  /*18c50*/  MOV R27, 0x40000040 ;  /* 0x40000040001b7802 */ /* 0x000fe40000000f00 */
[----:B------:R-:W-:Y:S02]  /*18c60*/  R2UR UR15, R29 ;  /* 0x000000001d0f72ca */ /* 0x000fe400000e0000 */
[----:B------:R-:W-:Y:S02]  /*18c70*/  R2UR UR19, R27 ;  /* 0x000000001b1372ca */ /* 0x000fe400000e0000 */
[----:B------:R-:W-:Y:S02]  /*18c80*/  R2UR UR23, R29 ;  /* 0x000000001d1772ca */ /* 0x000fe400000e0000 */
[----:B------:R-:W-:-:S02]  /*18c90*/  R2UR UR27, R27 ;  /* 0x000000001b1b72ca */ /* 0x000fc400000e0000 */
[----:B------:R-:W-:Y:S02]  /*18ca0*/  R2UR UR31, R29 ;  /* 0x000000001d1f72ca */ /* 0x000fe400000e0000 */
[----:B------:R-:W-:Y:S02]  /*18cb0*/  R2UR UR35, R31 ;  /* 0x000000001f2372ca */ /* 0x000fe400000e0000 */
[----:B------:R-:W-:Y:S02]  /*18cc0*/  R2UR UR47, R25 ;  /* 0x00000000192f72ca */ /* 0x000fe400000e0000 */
[----:B0-----:R-:W-:Y:S02]  /*18cd0*/  SHF.R.U32.HI R24, RZ, 0x7, R24 ;  /* 0x00000007ff187819 */ /* 0x001fe40000011618 */
[----:B------:R-:W-:Y:S02]  /*18ce0*/  R2UR UR12, R192 ;  /* 0x00000000c00c72ca */ /* 0x000fe400000e0000 */
[----:B------:R-:W-:Y:S01]  /*18cf0*/  R2UR UR13, R193 ;  /* 0x00000000c10d72ca */ /* 0x000fe200000e0000 */
[----:B------:R-:W-:Y:S01]  /*18d00*/  VIADD R30, R24, 0x8 ;  /* 0x00000008181e7836 */ /* 0x000fe20000000000 */
[----:B------:R-:W-:-:S02]  /*18d10*/  LEA R24, R184, R7, 0xb ;  /* 0x00000007b8187211 */ /* 0x000fc400078e58ff */
[----:B------:R-:W-:Y:S02]  /*18d20*/  R2UR UR16, R190 ;  /* 0x00000000be1072ca */ /* 0x000fe400000e0000 */
[----:B------:R0:W-:Y:S01]  /*18d30*/  BAR.SYNC.DEFER_BLOCKING R30, 0x100 ;  /* 0x0004001e0000751d */ /* 0x0001e20000010000 */
[C---:B------:R-:W-:Y:S01]  /*18d40*/  VIADD R28, R24.reuse, 0x2 ;  /* 0x00000002181c7836 */ /* 0x040fe20000000000 */
[C---:B------:R-:W-:Y:S01]  /*18d50*/  R2UR UR10, R24.reuse ;  /* 0x00000000180a72ca */ /* 0x040fe200000e0000 */
[----:B------:R-:W-:Y:S01]  /*18d60*/  VIADD R26, R24, 0x4 ;  /* 0x00000004181a7836 */ /* 0x000fe20000000000 */
[----:B------:R-:W-:Y:S02]  /*18d70*/  R2UR UR17, R191 ;  /* 0x00000000bf1172ca */ /* 0x000fe400000e0000 */
[----:B------:R-:W-:Y:S01]  /*18d80*/  R2UR UR14, R28 ;  /* 0x000000001c0e72ca */ /* 0x000fe200000e0000 */
[----:B------:R-:W-:Y:S01]  /*18d90*/  VIADD R28, R24, 0x6 ;  /* 0x00000006181c7836 */ /* 0x000fe20000000000 */
[----:B------:R-:W-:Y:S01]  /*18da0*/  R2UR UR18, R26 ;  /* 0x000000001a1272ca */ /* 0x000fe200000e0000 */
[----:B------:R-:W-:Y:S01]  /*18db0*/  VIADD R26, R24, 0x400 ;  /* 0x00000400181a7836 */ /* 0x000fe20000000000 */
[----:B------:R-:W-:Y:S01]  /*18dc0*/  R2UR UR20, R20 ;  /* 0x00000000141472ca */ /* 0x000fe200000e0000 */
[----:B0-----:R-:W-:Y:S01]  /*18dd0*/  VIADD R30, R24, 0x404 ;  /* 0x00000404181e7836 */ /* 0x001fe20000000000 */
[----:B------:R-:W-:Y:S01]  /*18de0*/  R2UR UR22, R28 ;  /* 0x000000001c1672ca */ /* 0x000fe200000e0000 */
[----:B------:R-:W-:Y:S01]  /*18df0*/  VIADD R28, R24, 0x402 ;  /* 0x00000402181c7836 */ /* 0x000fe20000000000 */
[----:B------:R-:W-:Y:S01]  /*18e00*/  R2UR UR26, R26 ;  /* 0x000000001a1a72ca */ /* 0x000fe200000e0000 */
[----:B------:R-:W-:Y:S01]  /*18e10*/  VIADD R24, R24, 0x406 ;  /* 0x0000040618187836 */ /* 0x000fe20000000000 */
[----:B------:R-:W-:-:S02]  /*18e20*/  R2UR UR34, R30 ;  /* 0x000000001e2272ca */ /* 0x000fc400000e0000 */
[----:B------:R-:W-:Y:S02]  /*18e30*/  R2UR UR30, R28 ;  /* 0x000000001c1e72ca */ /* 0x000fe400000e0000 */
[----:B------:R-:W-:Y:S02]  /*18e40*/  R2UR UR46, R24 ;  /* 0x00000000182e72ca */ /* 0x000fe400000e0000 */
[----:B------:R-:W-:Y:S01]  /*18e50*/  R2UR UR21, R21 ;  /* 0x00000000151572ca */ /* 0x000fe200000e0000 */
[----:B------:R-:W-:Y:S01]  /*18e60*/  WARPGROUP.ARRIVE ;  /* 0x00000000000079c5 */ /* 0x000fe20000000000 */
[----:B------:R-:W-:Y:S02]  /*18e70*/  R2UR UR24, R14 ;  /* 0x000000000e1872ca */ /* 0x000fe400000e0000 */
[----:B------:R-:W-:Y:S02]  /*18e80*/  R2UR UR25, R15 ;  /* 0x000000000f1972ca */ /* 0x000fe400000e0000 */
[----:B------:R-:W-:Y:S01]  /*18e90*/  R2UR UR28, R12 ;  /* 0x000000000c1c72ca */ /* 0x000fe200000e0000 */
[----:B------:R-:W-:Y:S01]  /*18ea0*/  HGMMA.64x128x16.F32 R24, gdesc[UR8], RZ, !UPT, gsb0 ;  /* 0x01e00000081879f0 */ /* 0x000fe2000c0008ff */
[----:B------:R-:W-:-:S02]  /*18eb0*/  R2UR UR29, R13 ;  /* 0x000000000d1d72ca */ /* 0x000fc400000e0000 */
[----:B------:R-:W-:Y:S02]  /*18ec0*/  R2UR UR32, R10 ;  /* 0x000000000a2072ca */ /* 0x000fe400000e0000 */
[----:B------:R-:W-:Y:S02]  /*18ed0*/  R2UR UR33, R11 ;  /* 0x000000000b2172ca */ /* 0x000fe400000e0000 */
        /* <DEDUP_REMOVED lines=27> */
.L_x_1921:
[----:B------:R-:W-:Y:S02]  /*19090*/  SHF.L.U32 R204, R204, 0x1f, RZ ;  /* 0x0000001fcccc7819 */ /* 0x000fe400000006ff */
[----:B------:R-:W-:-:S04]  /*190a0*/  LEA R205, R215, R18, 0x3 ;  /* 0x00000012d7cd7211 */ /* 0x000fc800078e18ff */
[----:B------:R0:W1:Y:S01]  /*190b0*/  SYNCS.PHASECHK.TRANS64.TRYWAIT P1, [R205+URZ+0x28850], R204 ;  /* 0x028850cccd0075a7 */ /* 0x000062000802017f */
[----:B------:R-:W-:Y:S05]  /*190c0*/  @!P0 BRA `(.L_x_1922) ;  /* 0x0000000000048947 */ /* 0x000fea0003800000 */
[----:B------:R-:W-:Y:S01]  /*190d0*/  BPT.TRAP 0x1 ;  /* 0x000000040000795c */ /* 0x000fe20000300000 */
.L_x_1922:
[----:B-1----:R-:W-:Y:S05]  /*190e0*/  @P1 BRA `(.L_x_1920) ;  /* 0x0000000000081947 */ /* 0x002fea0003800000 */
[----:B------:R-:W1:Y:S02]  /*190f0*/  SYNCS.PHASECHK.TRANS64.TRYWAIT P1, [R205+URZ+0x28850], R204 ;  /* 0x028850cccd0075a7 */ /* 0x000e64000802017f */
[----:B-1----:R-:W-:Y:S05]  /*19100*/  @!P1 BRA `(.L_x_1923) ;  /* 0x0000011400209947 */ /* 0x002fea0003800000 */
.L_x_1920:
[----:B01----:R-:W-:Y:S01]  /*19110*/  VIADD R204, R18, 0x400 ;  /* 0x0000040012cc7836 */ /* 0x003fe20000000000 */
[----:B------:R-:W-:Y:S05]  /*19120*/  WARPSYNC.ALL ;  /* 0x0000000000007948 */ /* 0x000fea0003800000 */
[----:B------:R-:W-:Y:S01]  /*19130*/  SHF.R.U32.HI R204, RZ, 0x4, R204 ;  /* 0x00000004ffcc7819 */ /* 0x000fe200000116cc */
[----:B------:R-:W-:Y:S01]  /*19140*/  IMAD.MOV.U32 R205, RZ, RZ, 0x40000040 ;  /* 0x40000040ffcd7424 */ /* 0x000fe200078e00ff */
[----:B------:R-:W-:-:S06]  /*19150*/  WARPGROUP.ARRIVE ;  /* 0x00000000000079c5 */ /* 0x000fcc0000000000 */
[----:B------:R-:W0:Y:S01]  /*19160*/  S2R R216, SR_TID.X ;  /* 0x0000000000d87919 */ /* 0x000e220000002100 */
[----:B------:R-:W-:Y:S02]  /*19170*/  LOP3.LUT R204, R204, 0x3fff, RZ, 0xc0, !PT ;  /* 0x00003fffcccc7812 */ /* 0x000fe400078ec0ff */
[----:B------:R-:W-:Y:S01]  /*19180*/  R2UR UR11, R205 ;  /* 0x00000000cd0b72ca */ /* 0x000fe200000e0000 */
[----:B------:R-:W-:Y:S01]  /*19190*/  IMAD.MOV.U32 R205, RZ, RZ, 0x40000040 ;  /* 0x40000040ffcd7424 */ /* 0x000fe200078e00ff */
        /* <DEDUP_REMOVED lines=13> */
[----:B------:R-:W-:Y:S01]  /*19270*/  IMAD.MOV.U32 R177, RZ, RZ, 0x40000040 ;  /* 0x40000040ffb17424 */ /* 0x000fe200078e00ff */
[----:B------:R-:W-:Y:S01]  /*19280*/  IADD3 R176, R204, 0x100, RZ ;  /* 0x00000100ccb07810 */ /* 0x000fe20007ffe0ff */
        /* <DEDUP_REMOVED lines=43> */
.L_x_1924:
[----:B------:R-:W1:Y:S01]  /*19540*/  @P4 LDC R153, c[0x0][0x44c] ;  /* 0x00011300ff994b82 */ /* 0x000e620000000800 */
[----:B0-----:R-:W-:Y:S01]  /*19550*/  IADD3 R152, R200, R198, RZ ;  /* 0x000000c6c8987210 */ /* 0x001fe20007ffe0ff */
        /* <DEDUP_REMOVED lines=45> */
[----:B------:R-:W-:-:S02]  /*19830*/  IMAD R42, R184, 0x8, R18 ;  /* 0x00000008b82a7824 */ /* 0x000fc400078e0212 */
[----:B------:R-:W-:Y:S01]  /*19840*/  FMUL.FTZ R154, R43, UR43 ;  /* 0x0000002b2b9a7c20 */ /* 0x000fe20008410000 */
[----:B------:R-:W-:Y:S02]  /*19850*/  IMAD.U32 R43, RZ, RZ, UR38 ;  /* 0x00000026ff2b7e24 */ /* 0x000fe4000f8e00ff */
        /* <DEDUP_REMOVED lines=25> */
[----:B------:R-:W1:Y:S01]  /*199f0*/  MUFU.TANH R24, R24 ;  /* 0x0000001800187308 */ /* 0x000e620000002400 */
[----:B------:R2:W-:Y:S01]  /*19a00*/  SYNCS.ARRIVE.TRANS64.RED.A1T0 RZ, [R42+URZ], RZ ;  /* 0x000000ff2aff79a7 */ /* 0x0005e2000810043f */
[----:B------:R-:W-:-:S04]  /*19a10*/  IADD3 R87, -R189, 0x1, -R83 ;  /* 0x00000001bd577810 */ /* 0x000fc80007ffe953 */
[----:B------:R-:W-:Y:S02]  /*19a20*/  IADD3 R87, -R194, R87, R196 ;  /* 0x00000057c2577210 */ /* 0x000fe40007ffe1c4 */
[----:B------:R-:W3:Y:S02]  /*19a30*/  MUFU.TANH R153, R153 ;  /* 0x0000009900997308 */ /* 0x000ee40000002400 */
[C---:B------:R-:W-:Y:S01]  /*19a40*/  IADD3 R158, R87.reuse, UR52, RZ ;  /* 0x00000034579e7c10 */ /* 0x040fe2000fffe0ff */
[----:B------:R-:W-:-:S05]  /*19a50*/  VIADD R159, R87, UR42 ;  /* 0x0000002a579f7c36 */ /* 0x000fca0008000000 */
[----:B------:R-:W4:Y:S01]  /*19a60*/  MUFU.TANH R25, R25 ;  /* 0x0000001900197308 */ /* 0x000f220000002400 */
[--C-:B0-----:R-:W-:Y:S02]  /*19a70*/  IMAD.IADD R87, R159, 0x1, R43.reuse ;  /* 0x000000019f577824 */ /* 0x101fe400078e022b */
[----:B------:R-:W-:-:S05]  /*19a80*/  IMAD.IADD R86, R158, 0x1, R43 ;  /* 0x000000019e567824 */ /* 0x000fca00078e022b */
        /* <DEDUP_REMOVED lines=74> */
.L_x_1927:
[----:B------:R-:W-:-:S05]  /*19f30*/  IMAD.U32 R160, RZ, RZ, UR5 ;  /* 0x00000005ffa07e24 */ /* 0x000fca000f8e00ff */
[----:B------:R-:W-:-:S13]  /*19f40*/  ISETP.NE.AND P1, PT, R160, 0x1, PT ;  /* 0x00000001a000780c */ /* 0x000fda0003f25270 */
[----:B------:R-:W1:Y:S02]  /*19f50*/  @P1 LDC.64 R42, c[0x0][0x9e8] ;  /* 0x00027a00ff2a1b82 */ /* 0x000e640000000a00 */
[----:B-1----:R-:W-:-:S05]  /*19f60*/  @P1 IMAD.HI.U32 R42, R161, R42, RZ ;  /* 0x0000002aa12a1227 */ /* 0x002fca00078e00ff */
[----:B------:R-:W-:-:S07]  /*19f70*/  @P1 SHF.R.U32.HI R161, RZ, R43, R42 ;  /* 0x0000002bffa11219 */ /* 0x000fce000001162a */
.L_x_1928:
[----:B------:R-:W-:Y:S05]  /*19f80*/  BSYNC B0 ;  /* 0x0000000000007941 */ /* 0x000fea0003800000 */
.L_x_1926:
[----:B------:R-:W-:-:S04]  /*19f90*/  IMAD R42, R161, R160, -R83 ;  /* 0x000000a0a12a7224 */ /* 0x000fc800078e0a53 */
[----:B------:R-:W-:-:S05]  /*19fa0*/  IMAD.IADD R43, R42, 0x1, -R189 ;  /* 0x000000012a2b7824 */ /* 0x000fca00078e0abd */
[----:B------:R-:W-:Y:S02]  /*19fb0*/  VIADDMNMX R87, R43, R160, R87, PT ;  /* 0x000000a02b577246 */ /* 0x000fe40003800157 */
[----:B------:R-:W-:-:S07]  /*19fc0*/  VIMNMX R86, R86, R43, !PT ;  /* 0x0000002b56567248 */ /* 0x000fce0007fe0100 */
.L_x_1925:
        /* <DEDUP_REMOVED lines=113> */
.L_x_1931:
[----:B------:R-:W-:-:S05]  /*1a6e0*/  IMAD.U32 R86, RZ, RZ, UR5 ;  /* 0x00000005ff567e24 */ /* 0x000fca000f8e00ff */
[----:B------:R-:W-:-:S13]  /*1a6f0*/  ISETP.NE.AND P2, PT, R86, 0x1, PT ;  /* 0x000000015600780c */ /* 0x000fda0003f45270 */
[----:B------:R-:W0:Y:S02]  /*1a700*/  @P2 LDC.64 R42, c[0x0][0x9e8] ;  /* 0x00027a00ff2a2b82 */ /* 0x000e240000000a00 */
[----:B0-----:R-:W-:-:S05]  /*1a710*/  @P2 IMAD.HI.U32 R42, R87, R42, RZ ;  /* 0x0000002a572a2227 */ /* 0x001fca00078e00ff */
[----:B------:R-:W-:-:S07]  /*1a720*/  @P2 SHF.R.U32.HI R87, RZ, R43, R42 ;  /* 0x0000002bff572219 */ /* 0x000fce000001162a */
.L_x_1932:
[----:B------:R-:W-:Y:S05]  /*1a730*/  BSYNC B0 ;  /* 0x0000000000007941 */ /* 0x000fea0003800000 */
.L_x_1930:
[----:B------:R-:W-:-:S04]  /*1a740*/  IMAD R42, R87, R86, -R83 ;  /* 0x00000056572a7224 */ /* 0x000fc800078e0a53 */
[----:B------:R-:W-:-:S05]  /*1a750*/  IMAD.IADD R43, R42, 0x1, -R189 ;  /* 0x000000012a2b7824 */ /* 0x000fca00078e0abd */
[----:B------:R-:W-:Y:S02]  /*1a760*/  VIADDMNMX R159, R43, R86, R159, PT ;  /* 0x000000562b9f7246 */ /* 0x000fe4000380019f */
[----:B------:R-:W-:-:S07]  /*1a770*/  VIMNMX R158, R158, R43, !PT ;  /* 0x0000002b9e9e7248 */ /* 0x000fce0007fe0100 */
.L_x_1929:
[----:B------:R-:W-:Y:S01]  /*1a780*/  FMNMX.FTZ R42, R24, R214, !PT ;  /* 0x000000d6182a7209 */ /* 0x000fe20007810000 */
[----:B------:R-:W-:Y:S01]  /*1a790*/  UMOV UR51, UR4 ;  /* 0x0000000400337c82 */ /* 0x000fe20008000000 */
[C---:B------:R-:W-:Y:S02]  /*1a7a0*/  ISETP.GT.AND P3, PT, R158.reuse, 0x8, P1 ;  /* 0x000000089e00780c */ /* 0x040fe40000f64270 */
        /* <DEDUP_REMOVED lines=53> */
[----:B------:R-:W-:Y:S02]  /*1ab00*/  ISETP.LT.OR P2, PT, R159, 0x22, P2 ;  /* 0x000000229f00780c */ /* 0x000fe40001741670 */
[----:B------:R-:W-:Y:S02]  /*1ab10*/  FMNMX.FTZ R42, R75, R42, !PT ;  /* 0x0000002a4b2a7209 */ /* 0x000fe40007810000 */
[----:B------:R-:W-:Y:S02]  /*1ab20*/  ISETP.LT.OR P3, PT, R159, 0x31, P3 ;  /* 0x000000319f00780c */ /* 0x000fe40001f61670 */
[----:B------:R-:W-:Y:S02]  /*1ab30*/  FSEL R154, R154, -INF , !P2 ;  /* 0xff8000009a9a7808 */ /* 0x000fe40005000000 */
[----:B------:R-:W-:-:S02]  /*1ab40*/  ISETP.GT.AND P2, PT, R158, 0x29, P1 ;  /* 0x000000299e00780c */ /* 0x000fc40000f44270 */
[----:B------:R-:W-:Y:S02]  /*1ab50*/  FMNMX.FTZ R42, R77, R42, !PT ;  /* 0x0000002a4d2a7209 */ /* 0x000fe40007810000 */
[----:B------:R-:W-:Y:S02]  /*1ab60*/  FSEL R48, R48, -INF , !P3 ;  /* 0xff80000030307808 */ /* 0x000fe40005800000 */
[----:B------:R-:W-:Y:S02]  /*1ab70*/  ISETP.GT.AND P3, PT, R158, 0x38, P1 ;  /* 0x000000389e00780c */ /* 0x000fe40000f64270 */
[----:B------:R-:W-:Y:S02]  /*1ab80*/  ISETP.LT.OR P2, PT, R159, 0x2a, P2 ;  /* 0x0000002a9f00780c */ /* 0x000fe40001741670 */
        /* <DEDUP_REMOVED lines=15> */
[----:B------:R-:W-:Y:S02]  /*1ac80*/  ISETP.GT.AND P3, PT, R158, 0x48, P1 ;  /* 0x000000489e00780c */ /* 0x000fe40000f64270 */
[C---:B------:R-:W-:Y:S02]  /*1ac90*/  ISETP.LT.OR P2, PT, R159.reuse, 0x3a, P2 ;  /* 0x0000003a9f00780c */ /* 0x040fe40001741670 */
[----:B------:R-:W-:Y:S02]  /*1aca0*/  ISETP.LT.OR P3, PT, R159, 0x49, P3 ;  /* 0x000000499f00780c */ /* 0x000fe40001f61670 */
[----:B------:R-:W-:Y:S02]  /*1acb0*/  FSEL R54, R54, -INF , !P2 ;  /* 0xff80000036367808 */ /* 0x000fe40005000000 */
[----:B------:R-:W-:Y:S02]  /*1acc0*/  ISETP.GT.AND P2, PT, R158, 0x41, P1 ;  /* 0x000000419e00780c */ /* 0x000fe40000f44270 */
[----:B------:R-:W-:-:S02]  /*1acd0*/  FSEL R60, R60, -INF , !P3 ;  /* 0xff8000003c3c7808 */ /* 0x000fc40005800000 */
[----:B------:R-:W-:Y:S02]  /*1ace0*/  ISETP.GT.AND P3, PT, R158, 0x50, P1 ;  /* 0x000000509e00780c */ /* 0x000fe40000f64270 */
        /* <DEDUP_REMOVED lines=19> */
[----:B------:R-:W-:Y:S02]  /*1ae20*/  ISETP.GT.AND P3, PT, R158, 0x68, P1 ;  /* 0x000000689e00780c */ /* 0x000fe40000f64270 */
        /* <DEDUP_REMOVED lines=49> */
[----:B------:R-:W-:Y:S01]  /*1b140*/  FSEL R82, R82, -INF , !P1 ;  /* 0xff80000052527808 */ /* 0x000fe20004800000 */
[--C-:B------:R-:W-:Y:S01]  /*1b150*/  FFMA.FTZ R168, R47, UR51, -R42.reuse ;  /* 0x000000332fa87c23 */ /* 0x100fe2000801082a */
[----:B------:R-:W-:Y:S01]  /*1b160*/  FMNMX.FTZ R29, R36, R29, !PT ;  /* 0x0000001d241d7209 */ /* 0x000fe20007810000 */
[--C-:B------:R-:W-:Y:S01]  /*1b170*/  FFMA.FTZ R33, R49, UR51, -R42.reuse ;  /* 0x0000003331217c23 */ /* 0x100fe2000801082a */
[----:B------:R-:W-:Y:S01]  /*1b180*/  FSEL R55, R217, RZ, P2 ;  /* 0x000000ffd9377208 */ /* 0x000fe20001000000 */
        /* <DEDUP_REMOVED lines=16> */
[----:B------:R-:W-:Y:S01]  /*1b290*/  FFMA.FTZ R85, R85, UR51, -R42 ;  /* 0x0000003355557c23 */ /* 0x000fe2000801082a */
        /* <DEDUP_REMOVED lines=25> */
[----:B------:R0:W-:Y:S03]  /*1b430*/  MUFU.EX2 R29, R57 ;  /* 0x00000039001d7308 */ /* 0x0001e60000000800 */
[----:B------:R-:W-:-:S04]  /*1b440*/  FMNMX.FTZ R39, R76, R39, !PT ;  /* 0x000000274c277209 */ /* 0x000fc80007810000 */
[----:B------:R-:W-:Y:S01]  /*1b450*/  FMNMX.FTZ R39, R78, R39, !PT ;  /* 0x000000274e277209 */ /* 0x000fe20007810000 */
[----:B------:R-:W-:Y:S03]  /*1b460*/  MUFU.EX2 R172, R172 ;  /* 0x000000ac00ac7308 */ /* 0x000fe60000000800 */
[----:B------:R-:W-:-:S04]  /*1b470*/  FMNMX.FTZ R39, R80, R39, !PT ;  /* 0x0000002750277209 */ /* 0x000fc80007810000 */
[----:B------:R-:W-:Y:S01]  /*1b480*/  FMNMX.FTZ R39, R82, R39, !PT ;  /* 0x0000002752277209 */ /* 0x000fe20007810000 */
[----:B------:R-:W-:Y:S04]  /*1b490*/  MUFU.EX2 R37, R37 ;  /* 0x0000002500257308 */ /* 0x000fe80000000800 */
[----:B------:R-:W1:Y:S04]  /*1b4a0*/  SHFL.BFLY PT, R44, R39, 0x2, 0x1f ;  /* 0x0c401f00272c7f89 */ /* 0x000e6800000e0000 */
[----:B------:R-:W-:Y:S08]  /*1b4b0*/  MUFU.EX2 R174, R174 ;  /* 0x000000ae00ae7308 */ /* 0x000ff00000000800 */
[----:B------:R-:W-:Y:S08]  /*1b4c0*/  MUFU.EX2 R35, R35 ;  /* 0x0000002300237308 */ /* 0x000ff00000000800 */
[----:B------:R-:W-:Y:S01]  /*1b4d0*/  MUFU.EX2 R168, R168 ;  /* 0x000000a800a87308 */ /* 0x000fe20000000800 */
[----:B-1----:R-:W-:Y:S01]  /*1b4e0*/  FMNMX.FTZ R53, R39, R44, !PT ;  /* 0x0000002c27357209 */ /* 0x002fe20007810000 */
[--C-:B------:R-:W-:Y:S01]  /*1b4f0*/  FFMA.FTZ R44, R73, UR51, -R42.reuse ;  /* 0x00000033492c7c23 */ /* 0x100fe2000801082a */
[----:B------:R-:W-:Y:S01]  /*1b500*/  FFMA.FTZ R39, R81, UR51, -R42 ;  /* 0x0000003351277c23 */ /* 0x000fe2000801082a */
[----:B------:R-:W-:-:S04]  /*1b510*/  FADD.FTZ R42, -R55, R214 ;  /* 0x000000d6372a7221 */ /* 0x000fc80000010100 */
[----:B------:R-:W-:Y:S01]  /*1b520*/  MUFU.EX2 R33, R33 ;  /* 0x0000002100217308 */ /* 0x000fe20000000800 */
[----:B------:R-:W1:Y:S01]  /*1b530*/  SHFL.BFLY PT, R218, R53, 0x1, 0x1f ;  /* 0x0c201f0035da7f89 */ /* 0x000e6200000e0000 */
[----:B------:R-:W-:-:S06]  /*1b540*/  FMUL.FTZ R42, R42, UR51 ;  /* 0x000000332a2a7c20 */ /* 0x000fcc0008410000 */
[----:B------:R-:W-:Y:S08]  /*1b550*/  MUFU.EX2 R170, R170 ;  /* 0x000000aa00aa7308 */ /* 0x000ff00000000800 */
[----:B------:R-:W2:Y:S08]  /*1b560*/  MUFU.EX2 R42, R42 ;  /* 0x0000002a002a7308 */ /* 0x000eb00000000800 */
[----:B------:R-:W-:Y:S01]  /*1b570*/  MUFU.EX2 R31, R31 ;  /* 0x0000001f001f7308 */ /* 0x000fe20000000800 */
[----:B-1----:R-:W-:-:S04]  /*1b580*/  FMNMX.FTZ R218, R53, R218, !PT ;  /* 0x000000da35da7209 */ /* 0x002fc80007810000 */
[C---:B------:R-:W-:Y:S01]  /*1b590*/  FSETP.NEU.FTZ.AND P1, PT, R218.reuse, -INF , PT ;  /* 0xff800000da00780b */ /* 0x040fe20003f3d000 */
[----:B0-----:R-:W-:Y:S02]  /*1b5a0*/  FMUL.FTZ R57, R218, UR51 ;  /* 0x00000033da397c20 */ /* 0x001fe40008410000 */
[----:B------:R-:W-:Y:S03]  /*1b5b0*/  MUFU.EX2 R164, R164 ;  /* 0x000000a400a47308 */ /* 0x000fe60000000800 */
[----:B------:R-:W-:-:S05]  /*1b5c0*/  FSEL R57, R57, RZ, P1 ;  /* 0x000000ff39397208 */ /* 0x000fca0000800000 */
[--C-:B------:R-:W-:Y:S01]  /*1b5d0*/  FFMA.FTZ R64, R26, UR51, -R57.reuse ;  /* 0x000000331a407c23 */ /* 0x100fe20008010839 */
[----:B------:R-:W-:Y:S01]  /*1b5e0*/  FSEL R26, R218, RZ, P1 ;  /* 0x000000ffda1a7208 */ /* 0x000fe20000800000 */
[--C-:B------:R-:W-:Y:S01]  /*1b5f0*/  FFMA.FTZ R181, R27, UR51, -R57.reuse ;  /* 0x000000331bb57c23 */ /* 0x100fe20008010839 */
[--C-:B------:R-:W-:Y:S01]  /*1b600*/  FFMA.FTZ R183, R28, UR51, -R57.reuse ;  /* 0x000000331cb77c23 */ /* 0x100fe20008010839 */
[--C-:B------:R-:W-:Y:S01]  /*1b610*/  FFMA.FTZ R59, R30, UR51, -R57.reuse ;  /* 0x000000331e3b7c23 */ /* 0x100fe20008010839 */
[----:B------:R-:W-:Y:S01]  /*1b620*/  FFMA.FTZ R177, R32, UR51, -R57 ;  /* 0x0000003320b17c23 */ /* 0x000fe20008010839 */
        /* <DEDUP_REMOVED lines=32> */
[----:B------:R-:W-:Y:S01]  /*1b830*/  FFMA.FTZ R38, R82, UR51, -R57 ;  /* 0x0000003352267c23 */ /* 0x000fe20008010839 */
[----:B------:R-:W3:Y:S01]  /*1b840*/  MUFU.EX2 R59, R59 ;  /* 0x0000003b003b7308 */ /* 0x000ee20000000800 */
[----:B--2---:R-:W-:Y:S01]  /*1b850*/  FFMA.FTZ R57, R42, R6, R180 ;  /* 0x000000062a397223 */ /* 0x004fe200000100b4 */
[----:B0-----:R-:W-:-:S03]  /*1b860*/  FFMA.FTZ R3, R26, R3, R181 ;  /* 0x000000031a037223 */ /* 0x001fc600000100b5 */
[----:B------:R-:W-:Y:S01]  /*1b870*/  FADD.FTZ R57, R24, R57 ;  /* 0x0000003918397221 */ /* 0x000fe20000010000 */
[----:B------:R-:W-:Y:S02]  /*1b880*/  FADD.FTZ R6, R64, R3 ;  /* 0x0000000340067221 */ /* 0x000fe40000010000 */
[----:B------:R-:W0:Y:S01]  /*1b890*/  MUFU.EX2 R177, R177 ;  /* 0x000000b100b17308 */ /* 0x000e220000000800 */
[----:B------:R-:W-:Y:S01]  /*1b8a0*/  FADD.FTZ R56, R182, R57 ;  /* 0x00000039b6387221 */ /* 0x000fe20000010000 */
[----:B-1----:R-:W-:-:S03]  /*1b8b0*/  FADD.FTZ R6, R183, R6 ;  /* 0x00000006b7067221 */ /* 0x002fc60000010000 */
[----:B------:R-:W-:-:S03]  /*1b8c0*/  FADD.FTZ R3, R25, R56 ;  /* 0x0000003819037221 */ /* 0x000fc60000010000 */
[----:B------:R-:W1:Y:S01]  /*1b8d0*/  MUFU.EX2 R34, R34 ;  /* 0x0000002200227308 */ /* 0x000e620000000800 */
[----:B---3--:R-:W-:Y:S01]  /*1b8e0*/  FADD.FTZ R6, R59, R6 ;  /* 0x000000063b067221 */ /* 0x008fe20000010000 */
        /* <DEDUP_REMOVED lines=16> */
[----:B------:R-:W-:-:S06]  /*1b9f0*/  FADD.FTZ R56, R168, R57 ;  /* 0x00000039a8387221 */ /* 0x000fcc0000010000 */
        /* <DEDUP_REMOVED lines=81> */
.L_x_1933:
[----:B------:R-:W-:Y:S01]  /*1bf10*/  IMAD R56, R215, 0x8, R18 ;  /* 0x00000008d7387824 */ /* 0x000fe200078e0212 */
[----:B------:R-:W-:Y:S01]  /*1bf20*/  ISETP.GT.AND P1, PT, R0, R206, PT ;  /* 0x000000ce0000720c */ /* 0x000fe20003f24270 */
[----:B------:R-:W-:Y:S01]  /*1bf30*/  IMAD.U32 R57, RZ, RZ, UR38 ;  /* 0x00000026ff397e24 */ /* 0x000fe2000f8e00ff */
[----:B------:R-:W-:Y:S01]  /*1bf40*/  F2FP.F16.F32.PACK_AB R180, R24, R180 ;  /* 0x000000b418b4723e */ /* 0x000fe200000000ff */
[-C--:B------:R-:W-:Y:S01]  /*1bf50*/  FMUL.FTZ R88, R88, R42.reuse ;  /* 0x0000002a58587220 */ /* 0x080fe20000410000 */
[----:B------:R-:W-:Y:S01]  /*1bf60*/  IADD3 R56, R56, 0x28860, RZ ;  /* 0x0002886038387810 */ /* 0x000fe20007ffe0ff */
[-C--:B------:R-:W-:Y:S01]  /*1bf70*/  FMUL.FTZ R89, R89, R42.reuse ;  /* 0x0000002a59597220 */ /* 0x080fe20000410000 */
[----:B------:R-:W-:Y:S01]  /*1bf80*/  F2FP.F16.F32.PACK_AB R181, R64, R181 ;  /* 0x000000b540b5723e */ /* 0x000fe200000000ff */
[-C--:B------:R-:W-:Y:S01]  /*1bf90*/  FMUL.FTZ R92, R92, R42.reuse ;  /* 0x0000002a5c5c7220 */ /* 0x080fe20000410000 */
[----:B------:R-:W-:Y:S01]  /*1bfa0*/  PRMT R56, R57, 0x654, R56 ;  /* 0x0000065439387816 */ /* 0x000fe20000000038 */
[----:B------:R-:W-:Y:S01]  /*1bfb0*/  FMUL.FTZ R93, R93, R42 ;  /* 0x0000002a5d5d7220 */ /* 0x000fe20000410000 */
[----:B------:R-:W-:Y:S01]  /*1bfc0*/  F2FP.F16.F32.PACK_AB R182, R25, R182 ;  /* 0x000000b619b6723e */ /* 0x000fe200000000ff */
[-C--:B------:R-:W-:Y:S01]  /*1bfd0*/  FMUL.FTZ R96, R96, R42.reuse ;  /* 0x0000002a60607220 */ /* 0x080fe20000410000 */
[----:B------:R0:W-:Y:S01]  /*1bfe0*/  SYNCS.ARRIVE.TRANS64.RED.A1T0 RZ, [R56+URZ], RZ ;  /* 0x000000ff38ff79a7 */ /* 0x0001e2000810043f */
        /* <DEDUP_REMOVED lines=94> */
.L_x_1914:
[----:B------:R-:W-:Y:S05]  /*1c5d0*/  WARPSYNC.ALL ;  /* 0x0000000000007948 */ /* 0x000fea0003800000 */
[----:B------:R-:W-:Y:S06]  /*1c5e0*/  BAR.ARV 0x8, 0x180 ;  /* 0x0206000000007b1d */ /* 0x000fec0000002000 */
[----:B------:R-:W-:Y:S05]  /*1c5f0*/  @!P0 BRA `(.L_x_1935) ;  /* 0x0000000000048947 */ /* 0x000fea0003800000 */
[----:B------:R-:W-:Y:S01]  /*1c600*/  BPT.TRAP 0x1 ;  /* 0x000000040000795c */ /* 0x000fe20000300000 */
.L_x_1935:
[----:B------:R-:W-:Y:S01]  /*1c610*/  IMAD R11, R184, 0x8, R18 ;  /* 0x00000008b80b7824 */ /* 0x000fe200078e0212 */
[----:B------:R-:W-:-:S04]  /*1c620*/  SHF.L.U32 R0, R187, 0x1f, RZ ;  /* 0x0000001fbb007819 */ /* 0x000fc800000006ff */
[----:B------:R0:W1:Y:S01]  /*1c630*/  SYNCS.PHASECHK.TRANS64.TRYWAIT P1, [R11+URZ+0x28850], R0 ;  /* 0x028850000b0075a7 */ /* 0x000062000802017f */
[----:B------:R-:W-:Y:S05]  /*1c640*/  @!P0 BRA `(.L_x_1936) ;  /* 0x0000000000048947 */ /* 0x000fea0003800000 */
[----:B------:R-:W-:Y:S01]  /*1c650*/  BPT.TRAP 0x1 ;  /* 0x000000040000795c */ /* 0x000fe20000300000 */
.L_x_1936:
[----:B------:R-:W-:-:S05]  /*1c660*/  VIADD R18, R18, 0x400 ;  /* 0x0000040012127836 */ /* 0x000fca0000000000 */
[----:B------:R-:W-:-:S04]  /*1c670*/  SHF.R.U32.HI R18, RZ, 0x4, R18 ;  /* 0x00000004ff127819 */ /* 0x000fc80000011612 */
[----:B------:R-:W-:-:S04]  /*1c680*/  LOP3.LUT R18, R18, 0x3fff, RZ, 0xc0, !PT ;  /* 0x00003fff12127812 */ /* 0x000fc800078ec0ff */
[----:B------:R-:W-:Y:S01]  /*1c690*/  LOP3.LUT R5, R18, 0x4000000, RZ, 0xfc, !PT ;  /* 0x0400000012057812 */ /* 0x000fe200078efcff */
[----:B-1----:R-:W-:Y:S06]  /*1c6a0*/  @P1 BRA `(.L_x_1937) ;  /* 0x0000000000081947 */ /* 0x002fec0003800000 */
[----:B------:R-:W1:Y:S02]  /*1c6b0*/  SYNCS.PHASECHK.TRANS64.TRYWAIT P1, [R11+URZ+0x28850], R0 ;  /* 0x028850000b0075a7 */ /* 0x000e64000802017f */
[----:B-1----:R-:W-:Y:S05]  /*1c6c0*/  @!P1 BRA `(.L_x_1938) ;  /* 0x000000dc00c49947 */ /* 0x002fea0003800000 */
.L_x_1937:
[----:B------:R-:W-:Y:S01]  /*1c6d0*/  IMAD R4, R184, 0x800, R5 ;  /* 0x00000800b8047824 */ /* 0x000fe200078e0205 */
[----:B------:R-:W-:Y:S05]  /*1c6e0*/  WARPSYNC.ALL ;  /* 0x0000000000007948 */ /* 0x000fea0003800000 */
[----:B------:R-:W-:Y:S01]  /*1c6f0*/  IMAD.MOV.U32 R5, RZ, RZ, 0x40000040 ;  /* 0x40000040ff057424 */ /* 0x000fe200078e00ff */
[C---:B------:R-:W-:Y:S01]  /*1c700*/  R2UR UR6, R4.reuse ;  /* 0x00000000040672ca */ /* 0x040fe200000e0000 */
[----:B------:R-:W-:Y:S01]  /*1c710*/  WARPGROUP.ARRIVE ;  /* 0x00000000000079c5 */ /* 0x000fe20000000000 */
[----:B------:R-:W-:Y:S01]  /*1c720*/  VIADD R8, R4, 0x80 ;  /* 0x0000008004087836 */ /* 0x000fe20000000000 */
[----:B------:R-:W-:Y:S01]  /*1c730*/  MOV R9, 0x40000040 ;  /* 0x4000004000097802 */ /* 0x000fe20000000f00 */
[----:B01----:R-:W0:Y:S01]  /*1c740*/  SHFL.BFLY PT, R0, R3, 0x2, 0x1f ;  /* 0x0c401f0003007f89 */ /* 0x003e2200000e0000 */
[----:B------:R-:W-:Y:S01]  /*1c750*/  R2UR UR7, R5 ;  /* 0x00000000050772ca */ /* 0x000fe200000e0000 */
[----:B------:R-:W-:Y:S01]  /*1c760*/  IMAD.U32 R14, RZ, RZ, UR51 ;  /* 0x00000033ff0e7e24 */ /* 0x000fe2000f8e00ff */
[----:B------:R-:W-:-:S11]  /*1c770*/  MOV R5, 0x40000040 ;  /* 0x4000004000057802 */ /* 0x000fd60000000f00 */
        /* <DEDUP_REMOVED lines=30> */
[C---:B------:R-:W-:Y:S01]  /*1c960*/  VIADD R8, R4.reuse, 0x300 ;  /* 0x0000030004087836 */ /* 0x040fe20000000000 */
[----:B------:R-:W-:Y:S01]  /*1c970*/  R2UR UR7, R9 ;  /* 0x00000000090772ca */ /* 0x000fe200000e0000 */
[----:B------:R-:W-:Y:S02]  /*1c980*/  IMAD.MOV.U32 R9, RZ, RZ, 0x40000040 ;  /* 0x40000040ff097424 */ /* 0x000fe400078e00ff */
        /* <DEDUP_REMOVED lines=10> */
[----:B------:R-:W-:Y:S01]  /*1ca30*/  R2UR UR6, R4 ;  /* 0x00000000040672ca */ /* 0x000fe200000e0000 */
[----:B0-----:R-:W-:Y:S01]  /*1ca40*/  FADD.FTZ R4, R0, R3 ;  /* 0x0000000300047221 */ /* 0x001fe20000010000 */
[----:B------:R-:W-:Y:S01]  /*1ca50*/  R2UR UR7, R5 ;  /* 0x00000000050772ca */ /* 0x000fe200000e0000 */
[----:B------:R-:W-:Y:S01]  /*1ca60*/  IMAD.MOV.U32 R3, RZ, RZ, -0x800000 ;  /* 0xff800000ff037424 */ /* 0x000fe200078e00ff */
[----:B------:R-:W0:Y:S04]  /*1ca70*/  SHFL.BFLY PT, R5, R6, 0x2, 0x1f ;  /* 0x0c401f0006057f89 */ /* 0x000e2800000e0000 */
[----:B------:R-:W1:Y:S01]  /*1ca80*/  SHFL.BFLY PT, R7, R4, 0x1, 0x1f ;  /* 0x0c201f0004077f89 */ /* 0x000e6200000e0000 */
[----:B0-----:R-:W-:Y:S01]  /*1ca90*/  FADD.FTZ R5, R5, R6 ;  /* 0x0000000605057221 */ /* 0x001fe20000010000 */
[----:B------:R-:W-:-:S02]  /*1caa0*/  IMAD.MOV.U32 R6, RZ, RZ, RZ ;  /* 0x000000ffff067224 */ /* 0x000fc400078e00ff */
[----:B-1----:R-:W-:Y:S02]  /*1cab0*/  FADD.FTZ R12, R4, R7 ;  /* 0x00000007040c7221 */ /* 0x002fe40000010000 */
[----:B------:R-:W0:Y:S03]  /*1cac0*/  SHFL.BFLY PT, R0, R5, 0x1, 0x1f ;  /* 0x0c201f0005007f89 */ /* 0x000e2600000e0000 */
[----:B------:R-:W-:-:S13]  /*1cad0*/  FSETP.NE.FTZ.AND P2, PT, R12, RZ, PT ;  /* 0x000000ff0c00720b */ /* 0x000fda0003f55000 */
[----:B------:R-:W1:Y:S01]  /*1cae0*/  @P2 MUFU.LG2 R9, R12 ;  /* 0x0000000c00092308 */ /* 0x000e620000000c00 */
[----:B------:R-:W-:Y:S01]  /*1caf0*/  @P2 FMUL.FTZ R14, R14, 0.69314718246459960938 ;  /* 0x3f3172180e0e2820 */ /* 0x000fe20000410000 */
[----:B0-----:R-:W-:-:S06]  /*1cb00*/  FADD.FTZ R10, R5, R0 ;  /* 0x00000000050a7221 */ /* 0x001fcc0000010000 */
[----:B------:R-:W-:Y:S01]  /*1cb10*/  @P2 MUFU.RCP R8, R12 ;  /* 0x0000000c00082308 */ /* 0x000fe20000001000 */
[----:B------:R-:W-:Y:S01]  /*1cb20*/  IMAD.U32 R5, RZ, RZ, UR51 ;  /* 0x00000033ff057e24 */ /* 0x000fe2000f8e00ff */
[----:B------:R-:W-:Y:S02]  /*1cb30*/  MOV R0, 0xff800000 ;  /* 0xff80000000007802 */ /* 0x000fe40000000f00 */
[----:B------:R-:W-:Y:S01]  /*1cb40*/  FSETP.NE.FTZ.AND P1, PT, R10, RZ, PT ;  /* 0x000000ff0a00720b */ /* 0x000fe20003f35000 */
[----:B-1----:R-:W-:-:S04]  /*1cb50*/  @P2 FMUL.FTZ R9, R9, 0.69314718246459960938 ;  /* 0x3f31721809092820 */ /* 0x002fc80000410000 */
[----:B------:R-:W-:-:S08]  /*1cb60*/  @P2 FFMA.FTZ R0, R14, R218, R9 ;  /* 0x000000da0e002223 */ /* 0x000fd00000010009 */
[----:B------:R-:W0:Y:S01]  /*1cb70*/  @P1 MUFU.LG2 R7, R10 ;  /* 0x0000000a00071308 */ /* 0x000e220000000c00 */
[----:B------:R-:W-:-:S07]  /*1cb80*/  @P1 FMUL.FTZ R4, R5, 0.69314718246459960938 ;  /* 0x3f31721805041820 */ /* 0x000fce0000410000 */
[----:B------:R1:W2:Y:S01]  /*1cb90*/  @P1 MUFU.RCP R6, R10 ;  /* 0x0000000a00061308 */ /* 0x0002a20000001000 */
[----:B0-----:R-:W-:-:S04]  /*1cba0*/  @P1 FMUL.FTZ R7, R7, 0.69314718246459960938 ;  /* 0x3f31721807071820 */ /* 0x001fc80000410000 */
[----:B------:R-:W-:Y:S01]  /*1cbb0*/  @P1 FFMA.FTZ R3, R4, R217, R7 ;  /* 0x000000d904031223 */ /* 0x000fe20000010007 */
[----:B------:R-:W-:Y:S02]  /*1cbc0*/  WARPGROUP.DEPBAR.LE gsb0, 0x0 ;  /* 0x00008000000079c5 */ /* 0x000fe40000010000 */
[----:B------:R-:W-:-:S06]  /*1cbd0*/  WARPGROUP.ARRIVE ;  /* 0x00000000000079c5 */ /* 0x000fcc0000000000 */
[----:B------:R-:W-:Y:S03]  /*1cbe0*/  HGMMA.64x128x16.F32 R88, R152, gdesc[UR4].tnspB, R88, gsb0 ;  /* 0x41e0000498587df0 */ /* 0x000fe60008000858 */
[----:B------:R-:W-:Y:S02]  /*1cbf0*/  WARPGROUP.DEPBAR.LE gsb0, 0x0 ;  /* 0x00008000000079c5 */ /* 0x000fe40000010000 */
[----:B-12---:R-:W-:Y:S05]  /*1cc00*/  @!P0 BRA `(.L_x_1939) ;  /* 0x0000000000048947 */ /* 0x006fea0003800000 */
[----:B------:R-:W-:Y:S01]  /*1cc10*/  BPT.TRAP 0x1 ;  /* 0x000000040000795c */ /* 0x000fe20000300000 */
.L_x_1939:
[----:B------:R-:W-:Y:S02]  /*1cc20*/  VIADD R4, R11, 0x28860 ;  /* 0x000288600b047836 */ /* 0x000fe40000000000 */
[-C--:B------:R-:W-:Y:S01]  /*1cc30*/  FMUL.FTZ R20, R88, R6.reuse ;  /* 0x0000000658147220 */ /* 0x080fe20000410000 */
[----:B------:R-:W-:Y:S02]  /*1cc40*/  IMAD.U32 R5, RZ, RZ, UR38 ;  /* 0x00000026ff057e24 */ /* 0x000fe4000f8e00ff */
[-C--:B------:R-:W-:Y:S01]  /*1cc50*/  FMUL.FTZ R21, R89, R6.reuse ;  /* 0x0000000659157220 */ /* 0x080fe20000410000 */
[----:B------:R-:W-:Y:S02]  /*1cc60*/  VIADD R184, R184, 0x1 ;  /* 0x00000001b8b87836 */ /* 0x000fe40000000000 */
[-C--:B------:R-:W-:Y:S01]  /*1cc70*/  FMUL.FTZ R36, R92, R6.reuse ;  /* 0x000000065c247220 */ /* 0x080fe20000410000 */
[-C--:B------:R-:W-:Y:S01]  /*1cc80*/  FMUL.FTZ R37, R93, R6.reuse ;  /* 0x000000065d257220 */ /* 0x080fe20000410000 */
[----:B------:R-:W-:Y:S01]  /*1cc90*/  PRMT R4, R5, 0x654, R4 ;  /* 0x0000065405047816 */ /* 0x000fe20000000004 */
[-C--:B------:R-:W-:Y:S01]  /*1cca0*/  FMUL.FTZ R96, R96, R6.reuse ;  /* 0x0000000660607220 */ /* 0x080fe20000410000 */
[----:B------:R-:W-:Y:S01]  /*1ccb0*/  ISETP.NE.AND P1, PT, R184, 0x2, PT ;  /* 0x00000002b800780c */ /* 0x000fe20003f25270 */
        /* <DEDUP_REMOVED lines=9> */
[----:B0-----:R-:W-:Y:S01]  /*1cd50*/  SEL R4, RZ, 0x1, P1 ;  /* 0x00000001ff047807 */ /* 0x001fe20000800000 */
        /* <DEDUP_REMOVED lines=54> */
[----:B------:R-:W-:-:S11]  /*1d0c0*/  SEL R184, R184, RZ, P1 ;  /* 0x000000ffb8b87207 */ /* 0x000fd60000800000 */
.L_x_1803:
[----:B------:R-:W-:Y:S05]  /*1d0d0*/  WARPSYNC.ALL ;  /* 0x0000000000007948 */ /* 0x000fea0003800000 */
[----:B------:R-:W0:Y:S08]  /*1d0e0*/  S2UR UR38, SR_CgaCtaId ;  /* 0x00000000002679c3 */ /* 0x000e300000008800 */
[----:B------:R-:W-:Y:S06]  /*1d0f0*/  BAR.SYNC.DEFER_BLOCKING 0x5, 0x180 ;  /* 0x0146000000007b1d */ /* 0x000fec0000010000 */
[----:B------:R-:W-:Y:S01]  /*1d100*/  UMOV UR4, 0x400 ;  /* 0x0000040000047882 */ /* 0x000fe20000000000 */
[----:B------:R-:W-:Y:S01]  /*1d110*/  BSSY B0, `(.L_x_1940) ;  /* 0x0000303000007945 */ /* 0x000fe20003800000 */
[----:B0-----:R-:W-:-:S06]  /*1d120*/  ULEA UR4, UR38, UR4, 0x18 ;  /* 0x0000000426047291 */ /* 0x001fcc000f8ec03f */
[----:B------:R-:W-:-:S05]  /*1d130*/  IMAD.U32 R18, RZ, RZ, UR4 ;  /* 0x00000004ff127e24 */ /* 0x000fca000f8e00ff */
[----:B------:R0:W3:Y:S01]  /*1d140*/  LDS.128 R28, [R18+0x288d0] ;  /* 0x0288d000121c7984 */ /* 0x0000e20000000c00 */
[----:B------:R-:W-:Y:S06]  /*1d150*/  BAR.ARV 0x4, 0x180 ;  /* 0x0106000000007b1d */ /* 0x000fec0000002000 */
[----:B------:R-:W-:Y:S05]  /*1d160*/  @P0 BRA `(.L_x_1941) ;  /* 0x0000002000f40947 */ /* 0x000fea0003800000 */
[----:B------:R-:W2:Y:S01]  /*1d170*/  LDL R4, [R1+0x3c] ;  /* 0x00003c0001047983 */ /* 0x000ea20000100800 */
[----:B------:R-:W-:Y:S01]  /*1d180*/  ULDC UR4, c[0x0][0xad4] ;  /* 0x0002b50000047ab9 */ /* 0x000fe20000000800 */
[----:B------:R-:W-:Y:S01]  /*1d190*/  F2FP.F16.F32.PACK_AB R34, R133, R132 ;  /* 0x000000848522723e */ /* 0x000fe200000000ff */
[----:B------:R-:W1:Y:S01]  /*1d1a0*/  S2R R5, SR_SWINHI ;  /* 0x0000000000057919 */ /* 0x000e620000002f00 */
[----:B------:R-:W-:Y:S02]  /*1d1b0*/  MOV R38, R18 ;  /* 0x0000001200267202 */ /* 0x000fe40000000f00 */
[----:B-1----:R-:W-:-:S03]  /*1d1c0*/  MOV R39, R5 ;  /* 0x0000000500277202 */ /* 0x002fc60000000f00 */
[----:B--2---:R-:W-:-:S03]  /*1d1d0*/  IMAD.WIDE R4, R4, 0x2, R38 ;  /* 0x0000000204047825 */ /* 0x004fc600078e0226 */
[C---:B------:R-:W-:Y:S02]  /*1d1e0*/  IADD3 R10, P0, R4.reuse, 0x40, RZ ;  /* 0x00000040040a7810 */ /* 0x040fe40007f1e0ff */
[C---:B------:R-:W-:Y:S02]  /*1d1f0*/  LOP3.LUT R7, R4.reuse, 0x380, RZ, 0xc0, !PT ;  /* 0x0000038004077812 */ /* 0x040fe400078ec0ff */
[----:B------:R-:W-:Y:S02]  /*1d200*/  IADD3.X R25, RZ, R5, RZ, P0, !PT ;  /* 0x00000005ff197210 */ /* 0x000fe400007fe4ff */
[C---:B------:R-:W-:Y:S02]  /*1d210*/  ISETP.NE.AND P0, PT, R221.reuse, RZ, PT ;  /* 0x000000ffdd00720c */ /* 0x040fe40003f05270 */
[C---:B------:R-:W-:Y:S02]  /*1d220*/  IADD3 R35, P5, R4.reuse, 0x20, RZ ;  /* 0x0000002004237810 */ /* 0x040fe40007fbe0ff */
[----:B------:R-:W-:Y:S01]  /*1d230*/  SEL R221, R221, UR4, P0 ;  /* 0x00000004dddd7c07 */ /* 0x000fe20008000000 */
[----:B------:R-:W-:Y:S05]  /*1d240*/  WARPSYNC.ALL ;  /* 0x0000000000007948 */ /* 0x000fea0003800000 */
[----:B------:R-:W-:Y:S01]  /*1d250*/  SHF.R.U64 R7, R7, 0x3, RZ ;  /* 0x0000000307077819 */ /* 0x000fe200000012ff */
[--C-:B------:R-:W-:Y:S01]  /*1d260*/  IMAD.X R27, RZ, RZ, R5.reuse, P5 ;  /* 0x000000ffff1b7224 */ /* 0x100fe200028e0605 */
[----:B------:R-:W-:Y:S01]  /*1d270*/  IADD3 R41, P1, R4, 0x60, RZ ;  /* 0x0000006004297810 */ /* 0x000fe20007f3e0ff */
[----:B------:R-:W-:Y:S01]  /*1d280*/  ULDC.64 UR6, c[0x0][0xc08] ;  /* 0x0003020000067ab9 */ /* 0x000fe20000000a00 */
[----:B------:R-:W-:Y:S01]  /*1d290*/  LOP3.LUT R8, R10, 0x380, RZ, 0xc0, !PT ;  /* 0x000003800a087812 */ /* 0x000fe200078ec0ff */
[----:B------:R-:W-:Y:S01]  /*1d2a0*/  ULDC.64 UR4, c[0x0][0xc00] ;  /* 0x0003000000047ab9 */ /* 0x000fe20000000a00 */
[----:B------:R-:W-:Y:S01]  /*1d2b0*/  LOP3.LUT R6, R35, 0x380, RZ, 0xc0, !PT ;  /* 0x0000038023067812 */ /* 0x000fe200078ec0ff */
[----:B------:R-:W-:Y:S01]  /*1d2c0*/  IMAD.X R15, RZ, RZ, R5, P1 ;  /* 0x000000ffff0f7224 */ /* 0x000fe200008e0605 */
[----:B------:R-:W-:-:S02]  /*1d2d0*/  IADD3 R43, P2, R4, 0x4000, RZ ;  /* 0x00004000042b7810 */ /* 0x000fc40007f5e0ff */
[C---:B---3--:R-:W-:Y:S02]  /*1d2e0*/  IADD3 R28, P3, R4.reuse, 0x4020, RZ ;  /* 0x00004020041c7810 */ /* 0x048fe40007f7e0ff */
[C---:B------:R-:W-:Y:S01]  /*1d2f0*/  IADD3 R45, P4, R4.reuse, 0x4040, RZ ;  /* 0x00004040042d7810 */ /* 0x040fe20007f9e0ff */
[--C-:B------:R-:W-:Y:S01]  /*1d300*/  IMAD.X R13, RZ, RZ, R5.reuse, P2 ;  /* 0x000000ffff0d7224 */ /* 0x100fe200010e0605 */
[----:B------:R-:W-:Y:S01]  /*1d310*/  BAR.SYNC.DEFER_BLOCKING 0x1, 0x100 ;  /* 0x0044000000007b1d */ /* 0x000fe20000010000 */
[----:B------:R-:W-:Y:S01]  /*1d320*/  IADD3 R47, P5, R4, 0x4060, RZ ;  /* 0x00004060042f7810 */ /* 0x000fe20007fbe0ff */
[--C-:B------:R-:W-:Y:S01]  /*1d330*/  IMAD.X R11, RZ, RZ, R5.reuse, P3 ;  /* 0x000000ffff0b7224 */ /* 0x100fe200018e0605 */
[----:B------:R-:W-:Y:S01]  /*1d340*/  LOP3.LUT R4, R7, R4, RZ, 0x3c, !PT ;  /* 0x0000000407047212 */ /* 0x000fe200078e3cff */
[--C-:B------:R-:W-:Y:S01]  /*1d350*/  IMAD.X R9, RZ, RZ, R5.reuse, P4 ;  /* 0x000000ffff097224 */ /* 0x100fe200020e0605 */
[----:B------:R-:W-:Y:S01]  /*1d360*/  LOP3.LUT R12, R41, 0x380, RZ, 0xc0, !PT ;  /* 0x00000380290c7812 */ /* 0x000fe200078ec0ff */
[----:B------:R-:W-:Y:S01]  /*1d370*/  IMAD.X R33, RZ, RZ, R5, P5 ;  /* 0x000000ffff217224 */ /* 0x000fe200028e0605 */
[----:B------:R-:W-:-:S02]  /*1d380*/  SHF.R.U64 R7, R8, 0x3, RZ ;  /* 0x0000000308077819 */ /* 0x000fc400000012ff */
[----:B------:R-:W-:Y:S02]  /*1d390*/  SHF.R.U64 R6, R6, 0x3, RZ ;  /* 0x0000000306067819 */ /* 0x000fe400000012ff */
[----:B------:R-:W-:Y:S02]  /*1d3a0*/  SHF.R.U64 R8, R12, 0x3, RZ ;  /* 0x000000030c087819 */ /* 0x000fe400000012ff */
[----:B-----5:R-:W-:Y:S02]  /*1d3b0*/  LOP3.LUT R24, R7, R10, RZ, 0x3c, !PT ;  /* 0x0000000a07187212 */ /* 0x020fe400078e3cff */
[----:B------:R-:W-:Y:S02]  /*1d3c0*/  LOP3.LUT R26, R6, R35, RZ, 0x3c, !PT ;  /* 0x00000023061a7212 */ /* 0x000fe400078e3cff */
[----:B------:R-:W-:Y:S02]  /*1d3d0*/  LOP3.LUT R7, R28, 0x380, RZ, 0xc0, !PT ;  /* 0x000003801c077812 */ /* 0x000fe400078ec0ff */
[----:B------:R-:W-:-:S02]  /*1d3e0*/  LOP3.LUT R6, R43, 0x380, RZ, 0xc0, !PT ;  /* 0x000003802b067812 */ /* 0x000fc400078ec0ff */
[----:B------:R-:W-:Y:S02]  /*1d3f0*/  LOP3.LUT R14, R8, R41, RZ, 0x3c, !PT ;  /* 0x00000029080e7212 */ /* 0x000fe400078e3cff */
[----:B------:R-:W-:Y:S01]  /*1d400*/  LOP3.LUT R8, R45, 0x380, RZ, 0xc0, !PT ;  /* 0x000003802d087812 */ /* 0x000fe200078ec0ff */
[----:B------:R-:W1:Y:S01]  /*1d410*/  LDC.64 R40, c[0x0][0xc00] ;  /* 0x00030000ff287b82 */ /* 0x000e620000000a00 */
[----:B------:R-:W-:Y:S02]  /*1d420*/  SHF.R.U64 R7, R7, 0x3, RZ ;  /* 0x0000000307077819 */ /* 0x000fe400000012ff */
[----:B------:R-:W-:Y:S02]  /*1d430*/  SHF.R.U64 R6, R6, 0x3, RZ ;  /* 0x0000000306067819 */ /* 0x000fe400000012ff */
[----:B------:R-:W-:Y:S02]  /*1d440*/  LOP3.LUT R32, R47, 0x380, RZ, 0xc0, !PT ;  /* 0x000003802f207812 */ /* 0x000fe400078ec0ff */
[----:B------:R-:W-:-:S02]  /*1d450*/  ISETP.NE.U32.AND P0, PT, RZ, UR6, PT ;  /* 0x00000006ff007c0c */ /* 0x000fc4000bf05070 */
[----:B------:R-:W-:Y:S02]  /*1d460*/  SHF.R.U64 R8, R8, 0x3, RZ ;  /* 0x0000000308087819 */ /* 0x000fe400000012ff */
[----:B------:R-:W-:Y:S02]  /*1d470*/  LOP3.LUT R10, R7, R28, RZ, 0x3c, !PT ;  /* 0x0000001c070a7212 */ /* 0x000fe400078e3cff */
[----:B------:R-:W-:Y:S02]  /*1d480*/  LOP3.LUT R12, R6, R43, RZ, 0x3c, !PT ;  /* 0x0000002b060c7212 */ /* 0x000fe400078e3cff */
[----:B------:R-:W-:Y:S02]  /*1d490*/  MOV R28, R4 ;  /* 0x00000004001c7202 */ /* 0x000fe40000000f00 */
[----:B------:R-:W-:Y:S02]  /*1d4a0*/  F2FP.F16.F32.PACK_AB R4, R21, R20 ;  /* 0x000000141504723e */ /* 0x000fe400000000ff */
[----:B------:R-:W-:-:S02]  /*1d4b0*/  F2FP.F16.F32.PACK_AB R5, R91, R90 ;  /* 0x0000005a5b05723e */ /* 0x000fc400000000ff */
[----:B------:R-:W-:Y:S02]  /*1d4c0*/  F2FP.F16.F32.PACK_AB R6, R37, R36 ;  /* 0x000000242506723e */ /* 0x000fe400000000ff */
[----:B------:R-:W-:Y:S01]  /*1d4d0*/  F2FP.F16.F32.PACK_AB R7, R95, R94 ;  /* 0x0000005e5f07723e */ /* 0x000fe200000000ff */
[----:B-1----:R-:W-:Y:S01]  /*1d4e0*/  IMAD.WIDE R40, R222, 0x4, R40 ;  /* 0x00000004de287825 */ /* 0x002fe200078e0228 */
[----:B------:R-:W-:Y:S02]  /*1d4f0*/  SHF.R.U64 R32, R32, 0x3, RZ ;  /* 0x0000000320207819 */ /* 0x000fe400000012ff */
[----:B------:R-:W-:Y:S01]  /*1d500*/  ISETP.NE.AND.EX P0, PT, RZ, UR7, PT, P0 ;  /* 0x00000007ff007c0c */ /* 0x000fe2000bf05300 */
[----:B------:R1:W-:Y:S01]  /*1d510*/  STSM.16.M88.4 [R28], R4 ;  /* 0x000000041c007844 */ /* 0x0003e20000000200 */
[----:B------:R-:W-:Y:S02]  /*1d520*/  LOP3.LUT R8, R8, R45, RZ, 0x3c, !PT ;  /* 0x0000002d08087212 */ /* 0x000fe400078e3cff */
[----:B------:R-:W-:-:S02]  /*1d530*/  LOP3.LUT R32, R32, R47, RZ, 0x3c, !PT ;  /* 0x0000002f20207212 */ /* 0x000fc400078e3cff */
[----:B------:R-:W-:Y:S02]  /*1d540*/  MOV R47, R26 ;  /* 0x0000001a002f7202 */ /* 0x000fe40000000f00 */
[----:B------:R-:W-:Y:S02]  /*1d550*/  MOV R43, R10 ;  /* 0x0000000a002b7202 */ /* 0x000fe40000000f00 */
[----:B------:R-:W-:Y:S02]  /*1d560*/  MOV R42, R8 ;  /* 0x00000008002a7202 */ /* 0x000fe40000000f00 */
[----:B------:R-:W-:Y:S02]  /*1d570*/  MOV R46, R24 ;  /* 0x00000018002e7202 */ /* 0x000fe40000000f00 */
[----:B------:R-:W-:Y:S02]  /*1d580*/  MOV R45, R14 ;  /* 0x0000000e002d7202 */ /* 0x000fe40000000f00 */
        /* <DEDUP_REMOVED lines=12> */
[----:B------:R-:W-:Y:S01]  /*1d650*/  STSM.16.M88.4 [R46], R8 ;  /* 0x000000082e007844 */ /* 0x000fe20000000200 */
[----:B------:R-:W-:Y:S02]  /*1d660*/  F2FP.F16.F32.PACK_AB R14, R117, R116 ;  /* 0x00000074750e723e */ /* 0x000fe400000000ff */
[----:B------:R-:W-:Y:S02]  /*1d670*/  F2FP.F16.F32.PACK_AB R15, R119, R118 ;  /* 0x00000076770f723e */ /* 0x000fe400000000ff */
[----:B------:R-:W-:-:S02]  /*1d680*/  F2FP.F16.F32.PACK_AB R24, R121, R120 ;  /* 0x000000787918723e */ /* 0x000fc400000000ff */
[----:B------:R-:W-:Y:S01]  /*1d690*/  F2FP.F16.F32.PACK_AB R25, R123, R122 ;  /* 0x0000007a7b19723e */ /* 0x000fe200000000ff */
[----:B------:R2:W-:Y:S01]  /*1d6a0*/  STSM.16.M88.4 [R45], R12 ;  /* 0x0000000c2d007844 */ /* 0x0005e20000000200 */
[----:B------:R-:W-:Y:S02]  /*1d6b0*/  F2FP.F16.F32.PACK_AB R26, R125, R124 ;  /* 0x0000007c7d1a723e */ /* 0x000fe400000000ff */
[----:B------:R-:W-:Y:S02]  /*1d6c0*/  F2FP.F16.F32.PACK_AB R27, R127, R126 ;  /* 0x0000007e7f1b723e */ /* 0x000fe400000000ff */
[----:B------:R-:W-:Y:S02]  /*1d6d0*/  MOV R28, R32 ;  /* 0x00000020001c7202 */ /* 0x000fe40000000f00 */
[----:B------:R-:W-:Y:S01]  /*1d6e0*/  F2FP.F16.F32.PACK_AB R32, R129, R128 ;  /* 0x000000808120723e */ /* 0x000fe200000000ff */
[----:B------:R-:W-:Y:S01]  /*1d6f0*/  STSM.16.M88.4 [R44], R24 ;  /* 0x000000182c007844 */ /* 0x000fe20000000200 */
[----:B------:R-:W-:-:S02]  /*1d700*/  F2FP.F16.F32.PACK_AB R33, R131, R130 ;  /* 0x000000828321723e */ /* 0x000fc400000000ff */
[----:B------:R-:W-:Y:S02]  /*1d710*/  F2FP.F16.F32.PACK_AB R35, R135, R134 ;  /* 0x000000868723723e */ /* 0x000fe400000000ff */
[----:B-1----:R-:W-:Y:S02]  /*1d720*/  F2FP.F16.F32.PACK_AB R4, R137, R136 ;  /* 0x000000888904723e */ /* 0x002fe400000000ff */
[----:B------:R-:W-:Y:S01]  /*1d730*/  F2FP.F16.F32.PACK_AB R5, R139, R138 ;  /* 0x0000008a8b05723e */ /* 0x000fe200000000ff */
[----:B--2---:R-:W1:Y:S01]  /*1d740*/  @P0 LDC.64 R14, c[0x0][0xc08] ;  /* 0x00030200ff0e0b82 */ /* 0x004e620000000a00 */
[----:B------:R-:W-:Y:S01]  /*1d750*/  F2FP.F16.F32.PACK_AB R6, R141, R140 ;  /* 0x0000008c8d06723e */ /* 0x000fe200000000ff */
[----:B------:R1:W-:Y:S01]  /*1d760*/  STSM.16.M88.4 [R43], R32 ;  /* 0x000000202b007844 */ /* 0x0003e20000000200 */
[----:B------:R-:W-:Y:S02]  /*1d770*/  F2FP.F16.F32.PACK_AB R7, R143, R142 ;  /* 0x0000008e8f07723e */ /* 0x000fe400000000ff */
[----:B------:R-:W-:-:S02]  /*1d780*/  F2FP.F16.F32.PACK_AB R8, R145, R144 ;  /* 0x000000909108723e */ /* 0x000fc400000000ff */
[----:B------:R-:W-:Y:S01]  /*1d790*/  F2FP.F16.F32.PACK_AB R9, R147, R146 ;  /* 0x000000929309723e */ /* 0x000fe200000000ff */
[----:B------:R2:W-:Y:S01]  /*1d7a0*/  STSM.16.M88.4 [R42], R4 ;  /* 0x000000042a007844 */ /* 0x0005e20000000200 */
[----:B------:R-:W-:Y:S02]  /*1d7b0*/  F2FP.F16.F32.PACK_AB R10, R149, R148 ;  /* 0x00000094950a723e */ /* 0x000fe400000000ff */
[----:B------:R-:W-:Y:S02]  /*1d7c0*/  F2FP.F16.F32.PACK_AB R11, R151, R150 ;  /* 0x00000096970b723e */ /* 0x000fe400000000ff */
[----:B------:R-:W-:Y:S01]  /*1d7d0*/  ISETP.NE.U32.AND P3, PT, RZ, UR4, PT ;  /* 0x00000004ff007c0c */ /* 0x000fe2000bf65070 */
[----:B------:R-:W-:Y:S01]  /*1d7e0*/  ULDC UR6, c[0x0][0xa88] ;  /* 0x0002a20000067ab9 */ /* 0x000fe20000000800 */
[----:B------:R-:W-:Y:S01]  /*1d7f0*/  MOV R12, RZ ;  /* 0x000000ff000c7202 */ /* 0x000fe20000000f00 */
[----:B------:R3:W-:Y:S01]  /*1d800*/  STSM.16.M88.4 [R28], R8 ;  /* 0x000000081c007844 */ /* 0x0007e20000000200 */
[----:B------:R-:W-:Y:S01]  /*1d810*/  BAR.SYNC.DEFER_BLOCKING 0x1, 0x100 ;  /* 0x0044000000007b1d */ /* 0x000fe20000010000 */
[----:B------:R-:W-:Y:S01]  /*1d820*/  ISETP.NE.AND.EX P3, PT, RZ, UR5, PT, P3 ;  /* 0x00000005ff007c0c */ /* 0x000fe2000bf65330 */
[----:B------:R-:W-:-:S02]  /*1d830*/  IMAD.U32 R13, RZ, RZ, UR6 ;  /* 0x00000006ff0d7e24 */ /* 0x000fc4000f8e00ff */
[----:B-1----:R-:W-:Y:S01]  /*1d840*/  @P0 IMAD.WIDE R32, R222, 0x4, R14 ;  /* 0x00000004de200825 */ /* 0x002fe200078e020e */
[----:B------:R-:W-:-:S03]  /*1d850*/  ISETP.GT.AND P1, PT, R221, 0x1, PT ;  /* 0x00000001dd00780c */ /* 0x000fc60003f24270 */
[----:B--2---:R-:W-:Y:S01]  /*1d860*/  IMAD.MOV.U32 R6, RZ, RZ, 0x9b8 ;  /* 0x000009b8ff067424 */ /* 0x004fe200078e00ff */
[----:B---3--:R-:W1:Y:S05]  /*1d870*/  LDC R8, c[0x0][0xbe8] ;  /* 0x0002fa00ff087b82 */ /* 0x008e6a0000000800 */
[----:B------:R2:W5:Y:S04]  /*1d880*/  @P3 LDG.E R12, desc[UR54][R40.64] ;  /* 0x00000036280c3981 */ /* 0x000568000c1e1900 */
[----:B------:R2:W5:Y:S01]  /*1d890*/  @P0 LDG.E R13, desc[UR54][R32.64] ;  /* 0x00000036200d0981 */ /* 0x000562000c1e1900 */
[----:B------:R-:W-:-:S04]  /*1d8a0*/  SEL R6, R6, 0x978, P1 ;  /* 0x0000097806067807 */ /* 0x000fc80000800000 */
[----:B------:R2:W3:Y:S01]  /*1d8b0*/  LDC.64 R24, c[0x0][R6+0x220] ;  /* 0x0000880006187b82 */ /* 0x0004e20000000a00 */
[----:B-1----:R-:W-:-:S07]  /*1d8c0*/  ISETP.NE.AND P2, PT, R8, 0x1, PT ;  /* 0x000000010800780c */ /* 0x002fce0003f45270 */
[----:B------:R2:W1:Y:S08]  /*1d8d0*/  LDC.64 R26, c[0x0][R6+0x218] ;  /* 0x00008600061a7b82 */ /* 0x0004700000000a00 */
[----:B------:R2:W0:Y:S01]  /*1d8e0*/  LDC.64 R14, c[0x0][R6+0x228] ;  /* 0x00008a00060e7b82 */ /* 0x0004220000000a00 */
[----:B---3--:R-:W-:Y:S05]  /*1d8f0*/  @P0 BRA `(.L_x_1942) ;  /* 0x0000000000100947 */ /* 0x008fea0003800000 */
[----:B------:R-:W-:Y:S05]  /*1d900*/  @!P3 BRA `(.L_x_1942) ;  /* 0x00000000000cb947 */ /* 0x000fea0003800000 */
[----:B------:R-:W3:Y:S04]  /*1d910*/  LDG.E R4, desc[UR54][R40.64] ;  /* 0x0000003628047981 */ /* 0x000ee8000c1e1900 */
[----:B-----5:R-:W3:Y:S02]  /*1d920*/  LDG.E R13, desc[UR54][R40.64+0x4] ;  /* 0x00000436280d7981 */ /* 0x020ee4000c1e1900 */
[----:B---3--:R-:W-:-:S07]  /*1d930*/  IMAD.IADD R13, R13, 0x1, -R4 ;  /* 0x000000010d0d7824 */ /* 0x008fce00078e0a04 */
.L_x_1942:
[----:B--2---:R-:W2:Y:S04]  /*1d940*/  LDL R40, [R1+0x38] ;  /* 0x0000380001287983 */ /* 0x004ea80000100800 */
[----:B------:R-:W3:Y:S01]  /*1d950*/  LDL R34, [R1+0x8] ;  /* 0x0000080001227983 */ /* 0x000ee20000100800 */
[----:B------:R-:W4:Y:S01]  /*1d960*/  LDC.64 R6, c[0x0][R6+0x210] ;  /* 0x0000840006067b82 */ /* 0x000f220000000a00 */
[----:B------:R-:W-:Y:S01]  /*1d970*/  ISETP.NE.U32.AND P0, PT, RZ, UR4, PT ;  /* 0x00000004ff007c0c */ /* 0x000fe2000bf05070 */
[----:B------:R-:W-:Y:S01]  /*1d980*/  IMAD.IADD R41, R200, 0x1, R198 ;  /* 0x00000001c8297824 */ /* 0x000fe200078e02c6 */
[----:B------:R-:W-:Y:S02]  /*1d990*/  SHF.R.S32.HI R9, RZ, 0x1f, R222 ;  /* 0x0000001fff097819 */ /* 0x000fe400000114de */
[----:B------:R-:W-:-:S03]  /*1d9a0*/  ISETP.NE.AND.EX P0, PT, RZ, UR5, PT, P0 ;  /* 0x00000005ff007c0c */ /* 0x000fc6000bf05300 */
[----:B------:R-:W0:Y:S01]  /*1d9b0*/  @P2 LDC R28, c[0x0][0xbec] ;  /* 0x0002fb00ff1c2b82 */ /* 0x000e220000000800 */
[----:B------:R-:W-:Y:S02]  /*1d9c0*/  SEL R10, R222, RZ, !P0 ;  /* 0x000000ffde0a7207 */ /* 0x000fe40004000000 */
[----:B------:R-:W-:-:S03]  /*1d9d0*/  SEL R9, R9, RZ, !P0 ;  /* 0x000000ff09097207 */ /* 0x000fc60004000000 */
[-C--:B------:R-:W-:Y:S02]  /*1d9e0*/  IMAD R11, R25, R10.reuse, RZ ;  /* 0x0000000a190b7224 */ /* 0x080fe400078e02ff */
[----:B------:R-:W4:Y:S02]  /*1d9f0*/  @P2 LDC R35, c[0x0][0xbf0] ;  /* 0x0002fc00ff232b82 */ /* 0x000f240000000800 */
[----:B------:R-:W-:Y:S01]  /*1da00*/  IMAD R33, R24, R9, R11 ;  /* 0x0000000918217224 */ /* 0x000fe200078e020b */
[----:B------:R-:W-:Y:S01]  /*1da10*/  SEL R9, R223, RZ, P1 ;  /* 0x000000ffdf097207 */ /* 0x000fe20000800000 */
[-C--:B-1----:R-:W-:Y:S02]  /*1da20*/  IMAD R11, R27, R195.reuse, RZ ;  /* 0x000000c31b0b7224 */ /* 0x082fe400078e02ff */
[----:B------:R-:W-:Y:S02]  /*1da30*/  IMAD.WIDE.U32 R26, R26, R195, RZ ;  /* 0x000000c31a1a7225 */ /* 0x000fe400078e00ff */
[----:B------:R-:W1:Y:S02]  /*1da40*/  LDC.64 R4, c[0x0][0xba8] ;  /* 0x0002ea00ff047b82 */ /* 0x000e640000000a00 */
[----:B------:R-:W-:-:S04]  /*1da50*/  IMAD.WIDE.U32 R24, R24, R10, RZ ;  /* 0x0000000a18187225 */ /* 0x000fc800078e00ff */
[----:B------:R-:W-:Y:S01]  /*1da60*/  IMAD.IADD R32, R27, 0x1, R11 ;  /* 0x000000011b207824 */ /* 0x000fe200078e020b */
[--C-:B-----5:R-:W-:Y:S01]  /*1da70*/  IADD3 R26, P0, P3, R24, R26, R12.reuse ;  /* 0x0000001a181a7210 */ /* 0x120fe20007b1e00c */
[----:B0-----:R-:W-:Y:S01]  /*1da80*/  @P2 IMAD.HI.U32 R24, R41, R28, RZ ;  /* 0x0000001c29182227 */ /* 0x001fe200078e00ff */
[----:B------:R-:W-:Y:S02]  /*1da90*/  IADD3 R33, R25, R33, RZ ;  /* 0x0000002119217210 */ /* 0x000fe40007ffe0ff */
[----:B------:R-:W-:Y:S01]  /*1daa0*/  SHF.R.S32.HI R11, RZ, 0x1f, R12 ;  /* 0x0000001fff0b7819 */ /* 0x000fe2000001140c */
[----:B------:R-:W-:Y:S02]  /*1dab0*/  IMAD.MOV.U32 R25, RZ, RZ, R41 ;  /* 0x000000ffff197224 */ /* 0x000fe400078e0029 */
[----:B------:R-:W-:Y:S01]  /*1dac0*/  IMAD R27, R15, R9, RZ ;  /* 0x000000090f1b7224 */ /* 0x000fe200078e02ff */
[----:B----4-:R-:W-:Y:S01]  /*1dad0*/  @P2 SHF.R.U32.HI R25, RZ, R35, R24 ;  /* 0x00000023ff192219 */ /* 0x010fe20000011618 */
[----:B------:R-:W-:Y:S01]  /*1dae0*/  IMAD.WIDE.U32 R14, R14, R9, RZ ;  /* 0x000000090e0e7225 */ /* 0x000fe200078e00ff */
[----:B------:R-:W-:-:S03]  /*1daf0*/  IADD3.X R24, R33, R32, R11, P0, P3 ;  /* 0x0000002021187210 */ /* 0x000fc600007e640b */
[----:B------:R-:W-:Y:S01]  /*1db00*/  IMAD.MOV R9, RZ, RZ, -R25 ;  /* 0x000000ffff097224 */ /* 0x000fe200078e0a19 */
[----:B------:R-:W-:Y:S01]  /*1db10*/  IADD3 R14, P0, P3, R25, R26, R14 ;  /* 0x0000001a190e7210 */ /* 0x000fe20007b1e00e */
[----:B------:R-:W-:Y:S01]  /*1db20*/  IMAD.IADD R27, R15, 0x1, R27 ;  /* 0x000000010f1b7824 */ /* 0x000fe200078e021b */
[----:B-1----:R-:W0:Y:S01]  /*1db30*/  @!P1 LDC R4, c[0x0][0xb50] ;  /* 0x0002d400ff049b82 */ /* 0x002e220000000800 */
[----:B------:R-:W-:Y:S01]  /*1db40*/  IMAD R9, R8, R9, R41 ;  /* 0x0000000908097224 */ /* 0x000fe200078e0229 */
[----:B------:R-:W-:-:S03]  /*1db50*/  SHF.R.S32.HI R15, RZ, 0x1f, R25 ;  /* 0x0000001fff0f7819 */ /* 0x000fc60000011419 */
[----:B------:R-:W-:Y:S01]  /*1db60*/  IMAD R7, R7, R9, RZ ;  /* 0x0000000907077224 */ /* 0x000fe200078e02ff */
[----:B------:R-:W-:Y:S02]  /*1db70*/  SHF.R.S32.HI R25, RZ, 0x1f, R9 ;  /* 0x0000001fff197819 */ /* 0x000fe40000011409 */
[----:B------:R-:W1:Y:S01]  /*1db80*/  @!P1 LDC R5, c[0x0][0xb54] ;  /* 0x0002d500ff059b82 */ /* 0x000e620000000800 */
[----:B------:R-:W-:Y:S02]  /*1db90*/  IADD3.X R15, R15, R24, R27, P0, P3 ;  /* 0x000000180f0f7210 */ /* 0x000fe400007e641b */
[C---:B------:R-:W-:Y:S02]  /*1dba0*/  IMAD R25, R6.reuse, R25, R7 ;  /* 0x0000001906197224 */ /* 0x040fe400078e0207 */
[----:B------:R-:W-:-:S04]  /*1dbb0*/  IMAD.WIDE.U32 R6, R6, R9, R14 ;  /* 0x0000000906067225 */ /* 0x000fc800078e000e */
[----:B------:R-:W-:Y:S02]  /*1dbc0*/  IMAD.IADD R7, R7, 0x1, R25 ;  /* 0x0000000107077824 */ /* 0x000fe400078e0219 */
[----:B------:R-:W-:Y:S01]  /*1dbd0*/  IMAD R9, R13, R8, RZ ;  /* 0x000000080d097224 */ /* 0x000fe200078e02ff */
[----:B0-----:R-:W-:-:S05]  /*1dbe0*/  LEA R24, P0, R6, R4, 0x2 ;  /* 0x0000000406187211 */ /* 0x001fca00078010ff */
[----:B------:R-:W-:Y:S01]  /*1dbf0*/  SHFL.IDX PT, R4, R24, RZ, 0x1c1f ;  /* 0x001c1fff18047589 */ /* 0x000fe200000e0000 */
[----:B-1----:R-:W-:-:S03]  /*1dc00*/  LEA.HI.X R7, R6, R5, R7, 0x2, P0 ;  /* 0x0000000506077211 */ /* 0x002fc600000f1407 */
[----:B------:R-:W-:Y:S04]  /*1dc10*/  SHFL.IDX PT, R14, R24, 0x1, 0x1c1f ;  /* 0x003c1f00180e7f89 */ /* 0x000fe800000e0000 */
[----:B------:R-:W0:Y:S04]  /*1dc20*/  SHFL.IDX PT, R5, R7, RZ, 0x1c1f ;  /* 0x001c1fff07057589 */ /* 0x000e2800000e0000 */
[----:B------:R-:W1:Y:S01]  /*1dc30*/  SHFL.IDX PT, R15, R7, 0x1, 0x1c1f ;  /* 0x003c1f00070f7f89 */ /* 0x000e6200000e0000 */
[----:B--2---:R-:W-:Y:S01]  /*1dc40*/  IMAD.IADD R26, R40, 0x1, R198 ;  /* 0x00000001281a7824 */ /* 0x004fe200078e02c6 */
[----:B---3--:R-:W-:-:S04]  /*1dc50*/  LOP3.LUT P0, RZ, R34, 0x3, RZ, 0xc0, !PT ;  /* 0x0000000322ff7812 */ /* 0x008fc8000780c0ff */
[C---:B------:R-:W-:Y:S02]  /*1dc60*/  IADD3 R6, R26.reuse, 0x8, RZ ;  /* 0x000000081a067810 */ /* 0x040fe40007ffe0ff */
[-C--:B------:R-:W-:Y:S02]  /*1dc70*/  ISETP.GE.OR P3, PT, R26, R9.reuse, P0 ;  /* 0x000000091a00720c */ /* 0x080fe40000766670 */
[----:B------:R-:W-:-:S11]  /*1dc80*/  ISETP.GE.OR P0, PT, R6, R9, P0 ;  /* 0x000000090600720c */ /* 0x000fd60000706670 */
[----:B0-----:R0:W-:Y:S04]  /*1dc90*/  @!P3 ST.E desc[UR54][R4.64], R3 ;  /* 0x000000030400b985 */ /* 0x0011e8000c101936 */
[----:B-1----:R0:W-:Y:S01]  /*1dca0*/  @!P0 ST.E desc[UR54][R14.64], R0 ;  /* 0x000000000e008985 */ /* 0x0021e2000c101936 */
[----:B------:R-:W-:Y:S05]  /*1dcb0*/  @P1 BRA `(.L_x_1943) ;  /* 0x0000000800a41947 */ /* 0x000fea0003800000 */
[----:B0-----:R-:W-:Y:S01]  /*1dcc0*/  IMAD R3, R188, 0x8, R220 ;  /* 0x00000008bc037824 */ /* 0x001fe200078e02dc */
[----:B------:R-:W0:Y:S01]  /*1dcd0*/  @P2 LDC R15, c[0x0][0xbec] ;  /* 0x0002fb00ff0f2b82 */ /* 0x000e220000000800 */
[----:B------:R-:W-:Y:S02]  /*1dce0*/  ULDC.64 UR4, c[0x0][0xaa0] ;  /* 0x0002a80000047ab9 */ /* 0x000fe40000000a00 */
[----:B------:R-:W-:-:S04]  /*1dcf0*/  IMAD.SHL.U32 R3, R3, 0x8, RZ ;  /* 0x0000000803037824 */ /* 0x000fc800078e00ff */
        /* <DEDUP_REMOVED lines=9> */
[--C-:B------:R-:W-:Y:S01]  /*1dd90*/  IMAD.X R25, RZ, RZ, R39.reuse, P5 ;  /* 0x000000ffff197224 */ /* 0x100fe200028e0627 */
[----:B------:R-:W-:Y:S01]  /*1dda0*/  LOP3.LUT R32, R32, R33, RZ, 0x3c, !PT ;  /* 0x0000002120207212 */ /* 0x000fe200078e3cff */
[----:B------:R-:W-:Y:S01]  /*1ddb0*/  IMAD.X R33, RZ, RZ, R39, P0 ;  /* 0x000000ffff217224 */ /* 0x000fe200000e0627 */
[C---:B------:R-:W-:Y:S02]  /*1ddc0*/  IADD3 R37, P1, R38.reuse, 0x3000, RZ ;  /* 0x0000300026257810 */ /* 0x040fe40007f3e0ff */
[C---:B------:R-:W-:Y:S01]  /*1ddd0*/  IADD3 R41, P3, R38.reuse, 0x4000, RZ ;  /* 0x0000400026297810 */ /* 0x040fe20007f7e0ff */
[----:B------:R-:W-:Y:S01]  /*1dde0*/  IMAD R11, R11, UR4, RZ ;  /* 0x000000040b0b7c24 */ /* 0x000fe2000f8e02ff */
[C---:B------:R-:W-:Y:S01]  /*1ddf0*/  IADD3 R45, P4, R38.reuse, 0x5000, RZ ;  /* 0x00005000262d7810 */ /* 0x040fe20007f9e0ff */
[----:B------:R-:W5:Y:S01]  /*1de00*/  LD.E.128 R24, desc[UR54][R24.64] ;  /* 0x0000003618187980 */ /* 0x000f62000c101d00 */
[----:B------:R-:W-:-:S02]  /*1de10*/  IADD3 R49, P5, R38, 0x6000, RZ ;  /* 0x0000600026317810 */ /* 0x000fc40007fbe0ff */
[C---:B------:R-:W-:Y:S01]  /*1de20*/  IADD3 R3, P0, R38.reuse, 0x7000, RZ ;  /* 0x0000700026037810 */ /* 0x040fe20007f1e0ff */
[----:B------:R-:W5:Y:S01]  /*1de30*/  LD.E.128 R32, desc[UR54][R32.64] ;  /* 0x0000003620207980 */ /* 0x000f62000c101d00 */
[----:B------:R-:W-:Y:S02]  /*1de40*/  LOP3.LUT R36, R37, 0x380, RZ, 0xc0, !PT ;  /* 0x0000038025247812 */ /* 0x000fe400078ec0ff */
[----:B------:R-:W-:Y:S01]  /*1de50*/  LOP3.LUT R40, R41, 0x380, RZ, 0xc0, !PT ;  /* 0x0000038029287812 */ /* 0x000fe200078ec0ff */
[----:B------:R-:W-:Y:S01]  /*1de60*/  IMAD.X R53, RZ, RZ, R39, P0 ;  /* 0x000000ffff357224 */ /* 0x000fe200000e0627 */
[----:B------:R-:W-:Y:S02]  /*1de70*/  LOP3.LUT R44, R45, 0x380, RZ, 0xc0, !PT ;  /* 0x000003802d2c7812 */ /* 0x000fe400078ec0ff */
[----:B------:R-:W-:Y:S02]  /*1de80*/  LOP3.LUT R48, R49, 0x380, RZ, 0xc0, !PT ;  /* 0x0000038031307812 */ /* 0x000fe400078ec0ff */
[----:B------:R-:W-:-:S02]  /*1de90*/  LOP3.LUT R5, R38, 0x380, RZ, 0xc0, !PT ;  /* 0x0000038026057812 */ /* 0x000fc400078ec0ff */
[----:B------:R-:W-:Y:S02]  /*1dea0*/  LOP3.LUT R0, R3, 0x380, RZ, 0xc0, !PT ;  /* 0x0000038003007812 */ /* 0x000fe400078ec0ff */
[----:B------:R-:W-:Y:S02]  /*1deb0*/  SHF.R.U64 R36, R36, 0x3, RZ ;  /* 0x0000000324247819 */ /* 0x000fe400000012ff */
[----:B------:R-:W-:Y:S02]  /*1dec0*/  SHF.R.U64 R40, R40, 0x3, RZ ;  /* 0x0000000328287819 */ /* 0x000fe400000012ff */
[----:B------:R-:W-:Y:S02]  /*1ded0*/  SHF.R.U64 R44, R44, 0x3, RZ ;  /* 0x000000032c2c7819 */ /* 0x000fe400000012ff */
[----:B------:R-:W-:Y:S02]  /*1dee0*/  SHF.R.U64 R48, R48, 0x3, RZ ;  /* 0x0000000330307819 */ /* 0x000fe400000012ff */
[----:B------:R-:W-:-:S02]  /*1def0*/  SHF.R.U64 R5, R5, 0x3, RZ ;  /* 0x0000000305057819 */ /* 0x000fc400000012ff */
[----:B------:R-:W-:Y:S01]  /*1df00*/  SHF.R.U64 R0, R0, 0x3, RZ ;  /* 0x0000000300007819 */ /* 0x000fe200000012ff */
[----:B------:R-:W-:Y:S01]  /*1df10*/  IMAD R11, R12, UR5, R11 ;  /* 0x000000050c0b7c24 */ /* 0x000fe2000f8e020b */
[----:B------:R-:W-:Y:S01]  /*1df20*/  LOP3.LUT R36, R36, R37, RZ, 0x3c, !PT ;  /* 0x0000002524247212 */ /* 0x000fe200078e3cff */
[--C-:B------:R-:W-:Y:S01]  /*1df30*/  IMAD.X R37, RZ, RZ, R39.reuse, P1 ;  /* 0x000000ffff257224 */ /* 0x100fe200008e0627 */
[----:B------:R-:W-:Y:S02]  /*1df40*/  LOP3.LUT R40, R40, R41, RZ, 0x3c, !PT ;  /* 0x0000002928287212 */ /* 0x000fe400078e3cff */
[----:B------:R-:W-:Y:S01]  /*1df50*/  LOP3.LUT R44, R44, R45, RZ, 0x3c, !PT ;  /* 0x0000002d2c2c7212 */ /* 0x000fe200078e3cff */
[--C-:B------:R-:W-:Y:S01]  /*1df60*/  IMAD.X R45, RZ, RZ, R39.reuse, P4 ;  /* 0x000000ffff2d7224 */ /* 0x100fe200020e0627 */
[----:B------:R-:W-:Y:S01]  /*1df70*/  LOP3.LUT R48, R48, R49, RZ, 0x3c, !PT ;  /* 0x0000003130307212 */ /* 0x000fe200078e3cff */
[--C-:B------:R-:W-:Y:S01]  /*1df80*/  IMAD.X R49, RZ, RZ, R39.reuse, P5 ;  /* 0x000000ffff317224 */ /* 0x100fe200028e0627 */
[----:B------:R-:W-:Y:S01]  /*1df90*/  LOP3.LUT R4, R5, R38, RZ, 0x3c, !PT ;  /* 0x0000002605047212 */ /* 0x000fe200078e3cff */
[----:B------:R-:W-:Y:S01]  /*1dfa0*/  IMAD.MOV.U32 R5, RZ, RZ, R39 ;  /* 0x000000ffff057224 */ /* 0x000fe200078e0027 */
[----:B------:R-:W-:Y:S01]  /*1dfb0*/  IADD3.X R41, RZ, R39, RZ, P3, !PT ;  /* 0x00000027ff297210 */ /* 0x000fe20001ffe4ff */
[----:B------:R-:W-:Y:S01]  /*1dfc0*/  IMAD.WIDE.U32 R12, R12, UR4, RZ ;  /* 0x000000040c0c7c25 */ /* 0x000fe2000f8e00ff */
[----:B------:R-:W-:Y:S01]  /*1dfd0*/  LOP3.LUT R52, R0, R3, RZ, 0x3c, !PT ;  /* 0x0000000300347212 */ /* 0x000fe200078e3cff */
[----:B------:R-:W5:Y:S01]  /*1dfe0*/  LD.E.128 R36, desc[UR54][R36.64] ;  /* 0x0000003624247980 */ /* 0x000f62000c101d00 */
[----:B------:R-:W-:Y:S01]  /*1dff0*/  LEA R3, R220, R188, 0x5 ;  /* 0x000000bcdc037211 */ /* 0x000fe200078e28ff */
[----:B------:R-:W-:Y:S01]  /*1e000*/  IMAD.IADD R13, R13, 0x1, R11 ;  /* 0x000000010d0d7824 */ /* 0x000fe200078e020b */
[----:B------:R-:W-:Y:S01]  /*1e010*/  ULDC.64 UR4, c[0x0][0xae8] ;  /* 0x0002ba0000047ab9 */ /* 0x000fe20000000a00 */
[----:B------:R-:W5:Y:S04]  /*1e020*/  LD.E.128 R4, desc[UR54][R4.64] ;  /* 0x0000003604047980 */ /* 0x000f68000c101d00 */
[----:B------:R-:W5:Y:S01]  /*1e030*/  LD.E.128 R40, desc[UR54][R40.64] ;  /* 0x0000003628287980 */ /* 0x000f62000c101d00 */
[----:B------:R-:W-:-:S03]  /*1e040*/  IMAD.WIDE.U32 R12, R195, UR4, R12 ;  /* 0x00000004c30c7c25 */ /* 0x000fc6000f8e000c */
[----:B------:R-:W5:Y:S01]  /*1e050*/  LD.E.128 R44, desc[UR54][R44.64] ;  /* 0x000000362c2c7980 */ /* 0x000f62000c101d00 */
[----:B------:R-:W-:-:S03]  /*1e060*/  IMAD.IADD R14, R198, 0x1, R3 ;  /* 0x00000001c60e7824 */ /* 0x000fc600078e0203 */
[----:B------:R-:W5:Y:S04]  /*1e070*/  LD.E.128 R48, desc[UR54][R48.64] ;  /* 0x0000003630307980 */ /* 0x000f68000c101d00 */
[----:B------:R-:W5:Y:S01]  /*1e080*/  LD.E.128 R52, desc[UR54][R52.64] ;  /* 0x0000003634347980 */ /* 0x000f62000c101d00 */
[----:B------:R-:W-:Y:S01]  /*1e090*/  @!PT LDS RZ, [RZ] ;  /* 0x00000000fffff984 */ /* 0x000fe20000000800 */
[----:B------:R-:W-:Y:S01]  /*1e0a0*/  @!PT LDS RZ, [RZ] ;  /* 0x00000000fffff984 */ /* 0x000fe20000000800 */
[----:B------:R-:W-:Y:S01]  /*1e0b0*/  @!PT LDS RZ, [RZ] ;  /* 0x00000000fffff984 */ /* 0x000fe20000000800 */
[----:B------:R-:W-:Y:S01]  /*1e0c0*/  @!PT LDS RZ, [RZ] ;  /* 0x00000000fffff984 */ /* 0x000fe20000000800 */
[----:B------:R2:W-:Y:S06]  /*1e0d0*/  MEMBAR.ALL.CTA ;  /* 0x0000000000007992 */ /* 0x0005ec0000008000 */
[----:B--2---:R-:W2:Y:S01]  /*1e0e0*/  FENCE.VIEW.ASYNC.S ;  /* 0x00000000000073c6 */ /* 0x004ea20000000000 */
[----:B------:R-:W-:Y:S01]  /*1e0f0*/  SHF.R.S32.HI R11, RZ, 0x1f, R10 ;  /* 0x0000001fff0b7819 */ /* 0x000fe2000001140a */
[----:B------:R-:W-:Y:S01]  /*1e100*/  IMAD R13, R195, UR5, R13 ;  /* 0x00000005c30d7c24 */ /* 0x000fe2000f8e020d */
[----:B------:R-:W-:Y:S01]  /*1e110*/  ULDC.64 UR4, c[0x0][0xaf0] ;  /* 0x0002bc0000047ab9 */ /* 0x000fe20000000a00 */
[----:B0-----:R-:W-:-:S04]  /*1e120*/  @P2 IMAD.HI.U32 R0, R14, R15, RZ ;  /* 0x0000000f0e002227 */ /* 0x001fc800078e00ff */
[----:B------:R-:W-:Y:S02]  /*1e130*/  IMAD R11, R11, UR4, RZ ;  /* 0x000000040b0b7c24 */ /* 0x000fe4000f8e02ff */
[----:B------:R-:W-:Y:S01]  /*1e140*/  IMAD.MOV.U32 R3, RZ, RZ, R14 ;  /* 0x000000ffff037224 */ /* 0x000fe200078e000e */
[----:B-1----:R-:W-:Y:S01]  /*1e150*/  @P2 SHF.R.U32.HI R3, RZ, R21, R0 ;  /* 0x00000015ff032219 */ /* 0x002fe20000011600 */
[C---:B------:R-:W-:Y:S02]  /*1e160*/  IMAD R15, R10.reuse, UR5, R11 ;  /* 0x000000050a0f7c24 */ /* 0x040fe4000f8e020b */
[----:B------:R-:W-:Y:S01]  /*1e170*/  IMAD.WIDE.U32 R10, R10, UR4, R12 ;  /* 0x000000040a0a7c25 */ /* 0x000fe2000f8e000c */
[----:B------:R-:W-:Y:S01]  /*1e180*/  SHF.R.S32.HI R12, RZ, 0x1f, R3 ;  /* 0x0000001fff0c7819 */ /* 0x000fe20000011403 */
[----:B------:R-:W-:Y:S02]  /*1e190*/  ULDC.64 UR4, c[0x0][0xae0] ;  /* 0x0002b80000047ab9 */ /* 0x000fe40000000a00 */
[----:B------:R-:W-:-:S02]  /*1e1a0*/  VIADD R0, R18, 0x28820 ;  /* 0x0002882012007836 */ /* 0x000fc40000000000 */
[----:B------:R-:W-:Y:S02]  /*1e1b0*/  IMAD.MOV R13, RZ, RZ, -R3 ;  /* 0x000000ffff0d7224 */ /* 0x000fe400078e0a03 */
[----:B------:R-:W-:Y:S01]  /*1e1c0*/  IMAD.IADD R11, R11, 0x1, R15 ;  /* 0x000000010b0b7824 */ /* 0x000fe200078e020f */
[----:B------:R-:W-:Y:S01]  /*1e1d0*/  PRMT R0, RZ, 0x654, R0 ;  /* 0x00000654ff007816 */ /* 0x000fe20000000000 */
[----:B------:R-:W-:Y:S02]  /*1e1e0*/  IMAD R12, R12, UR4, RZ ;  /* 0x000000040c0c7c24 */ /* 0x000fe4000f8e02ff */
[----:B------:R-:W-:Y:S01]  /*1e1f0*/  IMAD R13, R8, R13, R14 ;  /* 0x0000000d080d7224 */ /* 0x000fe200078e020e */
[----:B--2---:R0:W-:Y:S01]  /*1e200*/  SYNCS.ARRIVE.TRANS64.RED.A1T0 RZ, [R0+URZ], RZ ;  /* 0x000000ff00ff79a7 */ /* 0x0041e2000810043f */
[C---:B------:R-:W-:Y:S02]  /*1e210*/  IMAD R15, R3.reuse, UR5, R12 ;  /* 0x00000005030f7c24 */ /* 0x040fe4000f8e020c */
[----:B------:R-:W-:Y:S01]  /*1e220*/  IMAD.WIDE.U32 R10, R3, UR4, R10 ;  /* 0x00000004030a7c25 */ /* 0x000fe2000f8e000a */
[----:B------:R-:W-:Y:S01]  /*1e230*/  ULDC.64 UR4, c[0x0][0xad8] ;  /* 0x0002b60000047ab9 */ /* 0x000fe20000000a00 */
[----:B0-----:R-:W-:-:S03]  /*1e240*/  SHF.R.S32.HI R0, RZ, 0x1f, R13 ;  /* 0x0000001fff007819 */ /* 0x001fc6000001140d */
[----:B------:R-:W-:Y:S02]  /*1e250*/  IADD3 R11, R11, R15, RZ ;  /* 0x0000000f0b0b7210 */ /* 0x000fe40007ffe0ff */
[----:B------:R-:W-:Y:S02]  /*1e260*/  IMAD R0, R0, UR4, RZ ;  /* 0x0000000400007c24 */ /* 0x000fe4000f8e02ff */
[----:B------:R-:W-:-:S04]  /*1e270*/  IMAD.WIDE.U32 R10, R13, UR4, R10 ;  /* 0x000000040d0a7c25 */ /* 0x000fc8000f8e000a */
[----:B------:R-:W-:Y:S01]  /*1e280*/  IMAD R3, R13, UR5, R0 ;  /* 0x000000050d037c24 */ /* 0x000fe2000f8e0200 */
[----:B------:R-:W-:Y:S02]  /*1e290*/  ULDC.64 UR4, c[0x0][0xa80] ;  /* 0x0002a00000047ab9 */ /* 0x000fe40000000a00 */
[----:B------:R-:W-:Y:S01]  /*1e2a0*/  LEA R0, P0, R10, UR4, 0x1 ;  /* 0x000000040a007c11 */ /* 0x000fe2000f8008ff */
[----:B------:R-:W-:Y:S01]  /*1e2b0*/  IMAD.IADD R3, R11, 0x1, R3 ;  /* 0x000000010b037824 */ /* 0x000fe200078e0203 */
[----:B------:R-:W-:Y:S01]  /*1e2c0*/  UMOV UR4, 0xffffffff ;  /* 0xffffffff00047882 */ /* 0x000fe20000000000 */
[----:B------:R-:W-:-:S03]  /*1e2d0*/  IMAD.IADD R198, R188, 0x1, R198 ;  /* 0x00000001bcc67824 */ /* 0x000fc600078e02c6 */
[----:B------:R-:W-:Y:S01]  /*1e2e0*/  LEA.HI.X R8, R10, UR5, R3, 0x1, P0 ;  /* 0x000000050a087c11 */ /* 0x000fe200080f0c03 */
[----:B------:R-:W-:Y:S06]  /*1e2f0*/  BRA.DIV UR4, `(.L_x_1944) ;  /* 0x000000c204cc7947 */ /* 0x000fec000b800000 */
[----:B------:R0:W1:Y:S04]  /*1e300*/  SHFL.IDX PT, R3, R8, RZ, 0x181f ;  /* 0x00181fff08037589 */ /* 0x00006800000e0000 */
[----:B------:R0:W2:Y:S02]  /*1e310*/  SHFL.IDX PT, R14, R0, RZ, 0x181f ;  /* 0x00181fff000e7589 */ /* 0x0000a400000e0000 */
.L_x_2216:
[----:B------:R-:W-:Y:S01]  /*1e320*/  ISETP.GE.AND P0, PT, R198, R9, PT ;  /* 0x00000009c600720c */ /* 0x000fe20003f06270 */
[----:B------:R-:W-:-:S12]  /*1e330*/  BSSY B1, `(.L_x_1945) ;  /* 0x000000b000017945 */ /* 0x000fd80003800000 */
[----:B------:R-:W-:Y:S05]  /*1e340*/  @P0 BRA `(.L_x_1946) ;  /* 0x0000000000240947 */ /* 0x000fea0003800000 */
[----:B------:R-:W-:Y:S02]  /*1e350*/  ULDC UR4, c[0x0][0xac8] ;  /* 0x0002b20000047ab9 */ /* 0x000fe40000000800 */
[----:B------:R-:W-:Y:S02]  /*1e360*/  ISETP.GE.AND P0, PT, R16, UR4, PT ;  /* 0x0000000410007c0c */ /* 0x000fe4000bf06270 */
[----:B------:R-:W-:-:S11]  /*1e370*/  ISETP.GE.AND P1, PT, R2, UR4, PT ;  /* 0x0000000402007c0c */ /* 0x000fd6000bf26270 */
[-C--:B--2---:R-:W-:Y:S02]  /*1e380*/  @!P0 LEA R10, P2, R16, R14.reuse, 0x1 ;  /* 0x0000000e100a8211 */ /* 0x084fe400078408ff */
[----:B------:R-:W-:Y:S02]  /*1e390*/  @!P1 LEA R14, P3, R2, R14, 0x1 ;  /* 0x0000000e020e9211 */ /* 0x000fe400078608ff */
[-C--:B-1----:R-:W-:Y:S02]  /*1e3a0*/  @!P0 LEA.HI.X R11, R16, R3.reuse, R17, 0x1, P2 ;  /* 0x00000003100b8211 */ /* 0x082fe400010f0c11 */
[----:B------:R-:W-:-:S03]  /*1e3b0*/  @!P1 LEA.HI.X R15, R2, R3, R185, 0x1, P3 ;  /* 0x00000003020f9211 */ /* 0x000fc600018f0cb9 */
[----:B-----5:R3:W-:Y:S04]  /*1e3c0*/  @!P0 ST.E.128 desc[UR54][R10.64], R4 ;  /* 0x000000040a008985 */ /* 0x0207e8000c101d36 */
[----:B------:R3:W-:Y:S02]  /*1e3d0*/  @!P1 ST.E.128 desc[UR54][R14.64], R40 ;  /* 0x000000280e009985 */ /* 0x0007e4000c101d36 */
.L_x_1946:
[----:B------:R-:W-:Y:S05]  /*1e3e0*/  BSYNC B1 ;  /* 0x0000000000017941 */ /* 0x000fea0003800000 */
.L_x_1945:
[----:B------:R-:W-:-:S03]  /*1e3f0*/  UMOV UR4, 0xffffffff ;  /* 0xffffffff00047882 */ /* 0x000fc60000000000 */
[----:B------:R-:W-:Y:S05]  /*1e400*/  BRA.DIV UR4, `(.L_x_1947) ;  /* 0x000000c204bc7947 */ /* 0x000fea000b800000 */
[----:B-1----:R1:W4:Y:S04]  /*1e410*/  SHFL.IDX PT, R3, R8, 0x1, 0x181f ;  /* 0x00381f0008037f89 */ /* 0x00232800000e0000 */
[----:B--23--:R1:W2:Y:S02]  /*1e420*/  SHFL.IDX PT, R14, R0, 0x1, 0x181f ;  /* 0x00381f00000e7f89 */ /* 0x00c2a400000e0000 */
.L_x_2220:
[----:B-----5:R-:W-:Y:S01]  /*1e430*/  VIADD R4, R198, 0x20 ;  /* 0x00000020c6047836 */ /* 0x020fe20000000000 */
[----:B------:R-:W-:Y:S04]  /*1e440*/  BSSY B1, `(.L_x_1948) ;  /* 0x000000c000017945 */ /* 0x000fe80003800000 */
[----:B------:R-:W-:-:S13]  /*1e450*/  ISETP.GE.AND P0, PT, R4, R9, PT ;  /* 0x000000090400720c */ /* 0x000fda0003f06270 */
[----:B------:R-:W-:Y:S05]  /*1e460*/  @P0 BRA `(.L_x_1949) ;  /* 0x0000000000240947 */ /* 0x000fea0003800000 */
[----:B------:R-:W-:Y:S02]  /*1e470*/  ULDC UR4, c[0x0][0xac8] ;  /* 0x0002b20000047ab9 */ /* 0x000fe40000000800 */
[----:B------:R-:W-:Y:S02]  /*1e480*/  ISETP.GE.AND P2, PT, R16, UR4, PT ;  /* 0x0000000410007c0c */ /* 0x000fe4000bf46270 */
[----:B------:R-:W-:-:S11]  /*1e490*/  ISETP.GE.AND P3, PT, R2, UR4, PT ;  /* 0x0000000402007c0c */ /* 0x000fd6000bf66270 */
[-C--:B--2---:R-:W-:Y:S02]  /*1e4a0*/  @!P2 LEA R4, P0, R16, R14.reuse, 0x1 ;  /* 0x0000000e1004a211 */ /* 0x084fe400078008ff */
[----:B------:R-:W-:Y:S02]  /*1e4b0*/  @!P3 LEA R14, P1, R2, R14, 0x1 ;  /* 0x0000000e020eb211 */ /* 0x000fe400078208ff */
[-C--:B----4-:R-:W-:Y:S02]  /*1e4c0*/  @!P2 LEA.HI.X R5, R16, R3.reuse, R17, 0x1, P0 ;  /* 0x000000031005a211 */ /* 0x090fe400000f0c11 */
[----:B------:R-:W-:-:S03]  /*1e4d0*/  @!P3 LEA.HI.X R15, R2, R3, R185, 0x1, P1 ;  /* 0x00000003020fb211 */ /* 0x000fc600008f0cb9 */
[----:B------:R3:W-:Y:S04]  /*1e4e0*/  @!P2 ST.E.128 desc[UR54][R4.64], R24 ;  /* 0x000000180400a985 */ /* 0x0007e8000c101d36 */
[----:B------:R3:W-:Y:S02]  /*1e4f0*/  @!P3 ST.E.128 desc[UR54][R14.64], R44 ;  /* 0x0000002c0e00b985 */ /* 0x0007e4000c101d36 */
.L_x_1949:
[----:B------:R-:W-:Y:S05]  /*1e500*/  BSYNC B1 ;  /* 0x0000000000017941 */ /* 0x000fea0003800000 */
.L_x_1948:
[----:B------:R-:W-:-:S03]  /*1e510*/  UMOV UR4, 0xffffffff ;  /* 0xffffffff00047882 */ /* 0x000fc60000000000 */
[----:B------:R-:W-:Y:S05]  /*1e520*/  BRA.DIV UR4, `(.L_x_1950) ;  /* 0x000000c204bc7947 */ /* 0x000fea000b800000 */
[----:B----4-:R4:W0:Y:S04]  /*1e530*/  SHFL.IDX PT, R3, R8, 0x2, 0x181f ;  /* 0x00581f0008037f89 */ /* 0x01082800000e0000 */
[----:B--23--:R4:W2:Y:S02]  /*1e540*/  SHFL.IDX PT, R14, R0, 0x2, 0x181f ;  /* 0x00581f00000e7f89 */ /* 0x00c8a400000e0000 */
.L_x_2224:
[----:B------:R-:W-:Y:S01]  /*1e550*/  VIADD R4, R198, 0x40 ;  /* 0x00000040c6047836 */ /* 0x000fe20000000000 */
        /* <DEDUP_REMOVED lines=10> */
[----:B------:R3:W-:Y:S04]  /*1e600*/  @!P2 ST.E.128 desc[UR54][R4.64], R32 ;  /* 0x000000200400a985 */ /* 0x0007e8000c101d36 */
[----:B------:R3:W-:Y:S02]  /*1e610*/  @!P3 ST.E.128 desc[UR54][R14.64], R48 ;  /* 0x000000300e00b985 */ /* 0x0007e4000c101d36 */
.L_x_1952:
[----:B------:R-:W-:Y:S05]  /*1e620*/  BSYNC B1 ;  /* 0x0000000000017941 */ /* 0x000fea0003800000 */
.L_x_1951:
[----:B------:R-:W-:-:S03]  /*1e630*/  UMOV UR4, 0xffffffff ;  /* 0xffffffff00047882 */ /* 0x000fc60000000000 */
[----:B------:R-:W-:Y:S05]  /*1e640*/  BRA.DIV UR4, `(.L_x_1953) ;  /* 0x000000c204bc7947 */ /* 0x000fea000b800000 */
[----:B0-----:R0:W0:Y:S04]  /*1e650*/  SHFL.IDX PT, R3, R8, 0x3, 0x181f ;  /* 0x00781f0008037f89 */ /* 0x00102800000e0000 */
[----:B--23--:R2:W3:Y:S02]  /*1e660*/  SHFL.IDX PT, R14, R0, 0x3, 0x181f ;  /* 0x00781f00000e7f89 */ /* 0x00c4e400000e0000 */
.L_x_2228:
[----:B-12-4-:R-:W-:-:S05]  /*1e670*/  VIADD R0, R198, 0x60 ;  /* 0x00000060c6007836 */ /* 0x016fca0000000000 */
        /* <DEDUP_REMOVED lines=13> */
.L_x_1943:
[----:B------:R-:W-:Y:S01]  /*1e750*/  ULDC.64 UR4, c[0x0][0xb08] ;  /* 0x0002c20000047ab9 */ /* 0x000fe20000000a00 */
[----:B0-----:R-:W0:Y:S01]  /*1e760*/  @P2 LDC R0, c[0x0][0xbec] ;  /* 0x0002fb00ff002b82 */ /* 0x001e220000000800 */
[----:B------:R-:W-:Y:S01]  /*1e770*/  IMAD R11, R11, UR4, RZ ;  /* 0x000000040b0b7c24 */ /* 0x000fe2000f8e02ff */
[----:B------:R-:W-:Y:S01]  /*1e780*/  SHF.R.S32.HI R3, RZ, 0x1f, R10 ;  /* 0x0000001fff037819 */ /* 0x000fe2000001140a */
[C---:B------:R-:W-:Y:S01]  /*1e790*/  IMAD.WIDE.U32 R4, R12.reuse, UR4, RZ ;  /* 0x000000040c047c25 */ /* 0x040fe2000f8e00ff */
[----:B------:R-:W-:Y:S01]  /*1e7a0*/  ULDC.64 UR6, c[0x0][0xb30] ;  /* 0x0002cc0000067ab9 */ /* 0x000fe20000000a00 */
[C---:B------:R-:W-:Y:S02]  /*1e7b0*/  IADD3 R45, R189.reuse, 0x30, RZ ;  /* 0x00000030bd2d7810 */ /* 0x040fe40007ffe0ff */
[----:B------:R-:W-:Y:S01]  /*1e7c0*/  IMAD R11, R12, UR5, R11 ;  /* 0x000000050c0b7c24 */ /* 0x000fe2000f8e020b */
[----:B------:R-:W1:Y:S01]  /*1e7d0*/  @P2 LDC R13, c[0x0][0xbf0] ;  /* 0x0002fc00ff0d2b82 */ /* 0x000e620000000800 */
[----:B------:R-:W-:Y:S01]  /*1e7e0*/  ULDC.64 UR4, c[0x0][0xb38] ;  /* 0x0002ce0000047ab9 */ /* 0x000fe20000000a00 */
[C---:B------:R-:W-:Y:S01]  /*1e7f0*/  VIADD R35, R189.reuse, 0x10 ;  /* 0x00000010bd237836 */ /* 0x040fe20000000000 */
[----:B------:R-:W-:Y:S01]  /*1e800*/  SHF.R.S32.HI R42, RZ, 0x1f, R45 ;  /* 0x0000001fff2a7819 */ /* 0x000fe2000001142d */
[----:B------:R-:W-:Y:S01]  /*1e810*/  VIADD R39, R189, 0x18 ;  /* 0x00000018bd277836 */ /* 0x000fe20000000000 */
[----:B------:R-:W-:Y:S01]  /*1e820*/  IADD3 R5, R5, R11, RZ ;  /* 0x0000000b05057210 */ /* 0x000fe20007ffe0ff */
[C---:B------:R-:W-:Y:S01]  /*1e830*/  VIADD R43, R189.reuse, 0x28 ;  /* 0x00000028bd2b7836 */ /* 0x040fe20000000000 */
[----:B------:R-:W-:Y:S01]  /*1e840*/  SHF.R.S32.HI R28, RZ, 0x1f, R35 ;  /* 0x0000001fff1c7819 */ /* 0x000fe20000011423 */
[----:B------:R-:W-:Y:S01]  /*1e850*/  VIADD R47, R189, 0x38 ;  /* 0x00000038bd2f7836 */ /* 0x000fe20000000000 */
[----:B------:R-:W-:Y:S01]  /*1e860*/  SHF.R.S32.HI R34, RZ, 0x1f, R39 ;  /* 0x0000001fff227819 */ /* 0x000fe20000011427 */
[----:B------:R-:W-:Y:S01]  /*1e870*/  IMAD.WIDE.U32 R4, R195, UR4, R4 ;  /* 0x00000004c3047c25 */ /* 0x000fe2000f8e0004 */
[----:B------:R-:W-:-:S02]  /*1e880*/  SHF.R.S32.HI R40, RZ, 0x1f, R43 ;  /* 0x0000001fff287819 */ /* 0x000fc4000001142b */
[----:B------:R-:W-:Y:S01]  /*1e890*/  SHF.R.S32.HI R44, RZ, 0x1f, R47 ;  /* 0x0000001fff2c7819 */ /* 0x000fe2000001142f */
[----:B------:R-:W-:Y:S01]  /*1e8a0*/  IMAD R5, R195, UR5, R5 ;  /* 0x00000005c3057c24 */ /* 0x000fe2000f8e0205 */
[----:B------:R-:W-:Y:S01]  /*1e8b0*/  ULDC.64 UR4, c[0x0][0xb40] ;  /* 0x0002d00000047ab9 */ /* 0x000fe20000000a00 */
[----:B0-----:R-:W-:-:S04]  /*1e8c0*/  @P2 IMAD.HI.U32 R0, R41, R0, RZ ;  /* 0x0000000029002227 */ /* 0x001fc800078e00ff */
[----:B------:R-:W-:Y:S02]  /*1e8d0*/  IMAD R3, R3, UR4, RZ ;  /* 0x0000000403037c24 */ /* 0x000fe4000f8e02ff */
[----:B------:R-:W-:Y:S02]  /*1e8e0*/  VIADD R49, R189, 0x40 ;  /* 0x00000040bd317836 */ /* 0x000fe40000000000 */
[C---:B------:R-:W-:Y:S02]  /*1e8f0*/  IMAD R7, R10.reuse, UR5, R3 ;  /* 0x000000050a077c24 */ /* 0x040fe4000f8e0203 */
[----:B------:R-:W-:Y:S01]  /*1e900*/  IMAD.WIDE.U32 R10, R10, UR4, R4 ;  /* 0x000000040a0a7c25 */ /* 0x000fe2000f8e0004 */
[----:B------:R-:W-:Y:S01]  /*1e910*/  ULDC.64 UR4, c[0x0][0xb48] ;  /* 0x0002d20000047ab9 */ /* 0x000fe20000000a00 */
[----:B------:R-:W-:Y:S02]  /*1e920*/  SHF.R.S32.HI R46, RZ, 0x1f, R49 ;  /* 0x0000001fff2e7819 */ /* 0x000fe40000011431 */
[----:B------:R-:W-:Y:S01]  /*1e930*/  IMAD.MOV.U32 R3, RZ, RZ, R41 ;  /* 0x000000ffff037224 */ /* 0x000fe200078e0029 */
[----:B-1----:R-:W-:Y:S01]  /*1e940*/  @P2 SHF.R.U32.HI R3, RZ, R13, R0 ;  /* 0x0000000dff032219 */ /* 0x002fe20000011600 */
[----:B------:R-:W-:-:S03]  /*1e950*/  IMAD.IADD R11, R11, 0x1, R7 ;  /* 0x000000010b0b7824 */ /* 0x000fc600078e0207 */
        /* <DEDUP_REMOVED lines=15> */
[----:B------:R-:W-:Y:S01]  /*1ea50*/  VIADD R8, R18, 0x28820 ;  /* 0x0002882012087836 */ /* 0x000fe20000000000 */
[----:B------:R-:W-:Y:S01]  /*1ea60*/  IADD3 R5, R5, R3, RZ ;  /* 0x0000000305057210 */ /* 0x000fe20007ffe0ff */
[C---:B------:R-:W-:Y:S01]  /*1ea70*/  VIADD R41, R189.reuse, 0x20 ;  /* 0x00000020bd297836 */ /* 0x040fe20000000000 */
[C---:B------:R-:W-:Y:S01]  /*1ea80*/  LEA R3, P0, R4.reuse, UR4, 0x2 ;  /* 0x0000000404037c11 */ /* 0x040fe2000f8010ff */
[----:B------:R-:W-:Y:S01]  /*1ea90*/  UMOV UR4, 0xffffffff ;  /* 0xffffffff00047882 */ /* 0x000fe20000000000 */
[----:B------:R-:W-:Y:S02]  /*1eaa0*/  PRMT R8, RZ, 0x654, R8 ;  /* 0x00000654ff087816 */ /* 0x000fe40000000008 */
[----:B------:R-:W-:Y:S01]  /*1eab0*/  LEA.HI.X R4, R4, UR5, R5, 0x2, P0 ;  /* 0x0000000504047c11 */ /* 0x000fe200080f1405 */
[----:B------:R-:W-:Y:S01]  /*1eac0*/  VIADD R5, R189, 0x8 ;  /* 0x00000008bd057836 */ /* 0x000fe20000000000 */
[----:B------:R0:W-:Y:S01]  /*1ead0*/  SYNCS.ARRIVE.TRANS64.RED.A1T0 RZ, [R8+URZ], RZ ;  /* 0x000000ff08ff79a7 */ /* 0x0001e2000810043f */
[----:B------:R-:W-:-:S03]  /*1eae0*/  SHF.R.S32.HI R38, RZ, 0x1f, R41 ;  /* 0x0000001fff267819 */ /* 0x000fc60000011429 */
[----:B------:R-:W-:Y:S02]  /*1eaf0*/  SHF.R.S32.HI R7, RZ, 0x1f, R5 ;  /* 0x0000001fff077819 */ /* 0x000fe40000011405 */
[----:B0-----:R-:W-:Y:S01]  /*1eb00*/  SHF.R.S32.HI R8, RZ, 0x1f, R189 ;  /* 0x0000001fff087819 */ /* 0x001fe200000114bd */
[----:B------:R-:W-:Y:S06]  /*1eb10*/  BRA.DIV UR4, `(.L_x_1955) ;  /* 0x000000be04d07947 */ /* 0x000fec000b800000 */
[----:B------:R0:W1:Y:S04]  /*1eb20*/  SHFL.IDX PT, R0, R4, RZ, 0x1c1f ;  /* 0x001c1fff04007589 */ /* 0x00006800000e0000 */
[----:B------:R0:W2:Y:S02]  /*1eb30*/  SHFL.IDX PT, R14, R3, RZ, 0x1c1f ;  /* 0x001c1fff030e7589 */ /* 0x0000a400000e0000 */
.L_x_2231:
[----:B------:R-:W-:Y:S01]  /*1eb40*/  ISETP.GE.AND P0, PT, R26, R9, PT ;  /* 0x000000091a00720c */ /* 0x000fe20003f06270 */
[----:B------:R-:W-:-:S12]  /*1eb50*/  BSSY B1, `(.L_x_1956) ;  /* 0x000004c000017945 */ /* 0x000fd80003800000 */
[----:B------:R-:W-:Y:S05]  /*1eb60*/  @P0 BRA `(.L_x_1957) ;  /* 0x0000000400280947 */ /* 0x000fea0003800000 */
[----:B------:R-:W-:Y:S01]  /*1eb70*/  ULDC UR4, c[0x0][0xac8] ;  /* 0x0002b20000047ab9 */ /* 0x000fe20000000800 */
[C---:B------:R-:W-:Y:S01]  /*1eb80*/  VIADD R48, R189.reuse, 0x48 ;  /* 0x00000048bd307836 */ /* 0x040fe20000000000 */
[C---:B------:R-:W-:Y:S01]  /*1eb90*/  ISETP.GE.AND P0, PT, R189.reuse, UR4, PT ;  /* 0x00000004bd007c0c */ /* 0x040fe2000bf06270 */
[----:B------:R-:W-:Y:S01]  /*1eba0*/  VIADD R50, R189, 0x48 ;  /* 0x00000048bd327836 */ /* 0x000fe20000000000 */
[----:B------:R-:W-:Y:S02]  /*1ebb0*/  ISETP.GE.AND P2, PT, R5, UR4, PT ;  /* 0x0000000405007c0c */ /* 0x000fe4000bf46270 */
[----:B------:R-:W-:Y:S02]  /*1ebc0*/  ISETP.GE.AND P3, PT, R35, UR4, PT ;  /* 0x0000000423007c0c */ /* 0x000fe4000bf66270 */
[----:B------:R-:W-:Y:S02]  /*1ebd0*/  ISETP.GE.AND P1, PT, R39, UR4, PT ;  /* 0x0000000427007c0c */ /* 0x000fe4000bf26270 */
[----:B------:R-:W-:-:S02]  /*1ebe0*/  SHF.R.S32.HI R50, RZ, 0x1f, R50 ;  /* 0x0000001fff327819 */ /* 0x000fc40000011432 */
[----:B------:R-:W-:-:S03]  /*1ebf0*/  SHF.R.S32.HI R15, RZ, 0x1f, R229 ;  /* 0x0000001fff0f7819 */ /* 0x000fc600000114e5 */
[-C--:B--2---:R-:W-:Y:S02]  /*1ec00*/  @!P0 LEA R10, P4, R189, R14.reuse, 0x2 ;  /* 0x0000000ebd0a8211 */ /* 0x084fe400078810ff */
[----:B------:R-:W-:Y:S02]  /*1ec10*/  @!P2 LEA R12, P5, R5, R14, 0x2 ;  /* 0x0000000e050ca211 */ /* 0x000fe400078a10ff */
[-C--:B-1----:R-:W-:Y:S02]  /*1ec20*/  @!P0 LEA.HI.X R11, R189, R0.reuse, R8, 0x2, P4 ;  /* 0x00000000bd0b8211 */ /* 0x082fe400020f1408 */
[----:B------:R-:W-:Y:S02]  /*1ec30*/  @!P2 LEA.HI.X R13, R5, R0, R7, 0x2, P5 ;  /* 0x00000000050da211 */ /* 0x000fe400028f1407 */
[----:B------:R-:W-:Y:S01]  /*1ec40*/  @!P3 LEA R24, P4, R35, R14, 0x2 ;  /* 0x0000000e2318b211 */ /* 0x000fe200078810ff */
[----:B------:R1:W-:Y:S01]  /*1ec50*/  @!P0 ST.E.64 desc[UR54][R10.64], R20 ;  /* 0x000000140a008985 */ /* 0x0003e2000c101b36 */
[----:B------:R-:W-:-:S02]  /*1ec60*/  ISETP.GE.AND P0, PT, R41, UR4, PT ;  /* 0x0000000429007c0c */ /* 0x000fc4000bf06270 */
[----:B------:R-:W-:Y:S01]  /*1ec70*/  @!P1 LEA R26, P5, R39, R14, 0x2 ;  /* 0x0000000e271a9211 */ /* 0x000fe200078a10ff */
        /* <DEDUP_REMOVED lines=9> */
[----:B-1----:R-:W-:Y:S02]  /*1ed10*/  @!P2 LEA R10, P5, R43, R14, 0x2 ;  /* 0x0000000e2b0aa211 */ /* 0x002fe400078a10ff */
[-C--:B------:R-:W-:Y:S02]  /*1ed20*/  @!P0 LEA.HI.X R33, R41, R0.reuse, R38, 0x2, P3 ;  /* 0x0000000029218211 */ /* 0x080fe400018f1426 */
[----:B------:R-:W-:Y:S02]  /*1ed30*/  ISETP.GE.AND P3, PT, R49, UR4, PT ;  /* 0x0000000431007c0c */ /* 0x000fe4000bf66270 */
[----:B------:R-:W-:Y:S01]  /*1ed40*/  @!P2 LEA.HI.X R11, R43, R0, R40, 0x2, P5 ;  /* 0x000000002b0ba211 */ /* 0x000fe200028f1428 */
[----:B------:R-:W-:Y:S01]  /*1ed50*/  @!P0 ST.E.64 desc[UR54][R32.64], R104 ;  /* 0x0000006820008985 */ /* 0x000fe2000c101b36 */
[----:B--2---:R-:W-:-:S03]  /*1ed60*/  @!P4 LEA R12, P0, R45, R14, 0x2 ;  /* 0x0000000e2d0cc211 */ /* 0x004fc600078010ff */
[----:B------:R1:W-:Y:S01]  /*1ed70*/  @!P2 ST.E.64 desc[UR54][R10.64], R108 ;  /* 0x0000006c0a00a985 */ /* 0x0003e2000c101b36 */
[----:B------:R-:W-:Y:S02]  /*1ed80*/  @!P1 LEA R20, P5, R47, R14, 0x2 ;  /* 0x0000000e2f149211 */ /* 0x000fe400078a10ff */
[----:B------:R-:W-:Y:S02]  /*1ed90*/  ISETP.GE.AND P2, PT, R48, UR4, PT ;  /* 0x0000000430007c0c */ /* 0x000fe4000bf46270 */
[-C--:B------:R-:W-:Y:S02]  /*1eda0*/  @!P4 LEA.HI.X R13, R45, R0.reuse, R42, 0x2, P0 ;  /* 0x000000002d0dc211 */ /* 0x080fe400000f142a */
[----:B------:R-:W-:Y:S02]  /*1edb0*/  ISETP.GE.AND P0, PT, R229, UR4, PT ;  /* 0x00000004e5007c0c */ /* 0x000fe4000bf06270 */
[----:B------:R-:W-:Y:S01]  /*1edc0*/  @!P1 LEA.HI.X R21, R47, R0, R44, 0x2, P5 ;  /* 0x000000002f159211 */ /* 0x000fe200028f142c */
[----:B------:R2:W-:Y:S01]  /*1edd0*/  @!P4 ST.E.64 desc[UR54][R12.64], R112 ;  /* 0x000000700c00c985 */ /* 0x0005e2000c101b36 */
[----:B---3--:R-:W-:-:S03]  /*1ede0*/  @!P3 LEA R24, P5, R49, R14, 0x2 ;  /* 0x0000000e3118b211 */ /* 0x008fc600078a10ff */
[----:B------:R3:W-:Y:S01]  /*1edf0*/  @!P1 ST.E.64 desc[UR54][R20.64], R116 ;  /* 0x0000007414009985 */ /* 0x0007e2000c101b36 */
[----:B------:R-:W-:Y:S02]  /*1ee00*/  @!P3 LEA.HI.X R25, R49, R0, R46, 0x2, P5 ;  /* 0x000000003119b211 */ /* 0x000fe400028f142e */
[----:B------:R-:W-:Y:S02]  /*1ee10*/  ISETP.GE.AND P1, PT, R228, UR4, PT ;  /* 0x00000004e4007c0c */ /* 0x000fe4000bf26270 */
[CC--:B----4-:R-:W-:Y:S01]  /*1ee20*/  @!P2 LEA R26, P4, R48.reuse, R14.reuse, 0x2 ;  /* 0x0000000e301aa211 */ /* 0x0d0fe200078810ff */
[----:B------:R4:W-:Y:S01]  /*1ee30*/  @!P3 ST.E.64 desc[UR54][R24.64], R120 ;  /* 0x000000781800b985 */ /* 0x0009e2000c101b36 */
[----:B-1----:R-:W-:Y:S02]  /*1ee40*/  @!P0 LEA R10, P5, R229, R14, 0x2 ;  /* 0x0000000ee50a8211 */ /* 0x002fe400078a10ff */
[----:B------:R-:W-:Y:S02]  /*1ee50*/  ISETP.GE.AND P3, PT, R227, UR4, PT ;  /* 0x00000004e3007c0c */ /* 0x000fe4000bf66270 */
[----:B------:R-:W-:-:S02]  /*1ee60*/  @!P2 LEA.HI.X R27, R48, R0, R50, 0x2, P4 ;  /* 0x00000000301ba211 */ /* 0x000fc400020f1432 */
[----:B------:R-:W-:Y:S02]  /*1ee70*/  @!P0 LEA.HI.X R11, R229, R0, R15, 0x2, P5 ;  /* 0x00000000e50b8211 */ /* 0x000fe400028f140f */
[----:B------:R-:W-:Y:S01]  /*1ee80*/  ISETP.GE.AND P4, PT, R226, UR4, PT ;  /* 0x00000004e2007c0c */ /* 0x000fe2000bf86270 */
[----:B------:R1:W-:Y:S01]  /*1ee90*/  @!P2 ST.E.64 desc[UR54][R26.64], R124 ;  /* 0x0000007c1a00a985 */ /* 0x0003e2000c101b36 */
[----:B------:R-:W-:Y:S02]  /*1eea0*/  SHF.R.S32.HI R15, RZ, 0x1f, R228 ;  /* 0x0000001fff0f7819 */ /* 0x000fe400000114e4 */
[----:B--2---:R-:W-:Y:S01]  /*1eeb0*/  @!P1 LEA R12, P5, R228, R14, 0x2 ;  /* 0x0000000ee40c9211 */ /* 0x004fe200078a10ff */
[----:B------:R2:W-:Y:S01]  /*1eec0*/  @!P0 ST.E.64 desc[UR54][R10.64], R128 ;  /* 0x000000800a008985 */ /* 0x0005e2000c101b36 */
[----:B------:R-:W-:Y:S02]  /*1eed0*/  ISETP.GE.AND P2, PT, R225, UR4, PT ;  /* 0x00000004e1007c0c */ /* 0x000fe4000bf46270 */
[----:B------:R-:W-:-:S02]  /*1eee0*/  ISETP.GE.AND P0, PT, R224, UR4, PT ;  /* 0x00000004e0007c0c */ /* 0x000fc4000bf06270 */
[----:B------:R-:W-:Y:S02]  /*1eef0*/  @!P1 LEA.HI.X R13, R228, R0, R15, 0x2, P5 ;  /* 0x00000000e40d9211 */ /* 0x000fe400028f140f */
[----:B------:R-:W-:Y:S02]  /*1ef00*/  SHF.R.S32.HI R15, RZ, 0x1f, R227 ;  /* 0x0000001fff0f7819 */ /* 0x000fe400000114e3 */
[CC--:B---3--:R-:W-:Y:S01]  /*1ef10*/  @!P3 LEA R20, P5, R227.reuse, R14.reuse, 0x2 ;  /* 0x0000000ee314b211 */ /* 0x0c8fe200078a10ff */
[----:B------:R2:W-:Y:S01]  /*1ef20*/  @!P1 ST.E.64 desc[UR54][R12.64], R132 ;  /* 0x000000840c009985 */ /* 0x0005e2000c101b36 */
[----:B----4-:R-:W-:Y:S02]  /*1ef30*/  @!P4 LEA R24, P1, R226, R14, 0x2 ;  /* 0x0000000ee218c211 */ /* 0x010fe400078210ff */
[----:B------:R-:W-:Y:S02]  /*1ef40*/  @!P3 LEA.HI.X R21, R227, R0, R15, 0x2, P5 ;  /* 0x00000000e315b211 */ /* 0x000fe400028f140f */
[----:B------:R-:W-:-:S02]  /*1ef50*/  SHF.R.S32.HI R15, RZ, 0x1f, R226 ;  /* 0x0000001fff0f7819 */ /* 0x000fc400000114e2 */
[C---:B-1----:R-:W-:Y:S01]  /*1ef60*/  @!P2 LEA R26, P5, R225.reuse, R14, 0x2 ;  /* 0x0000000ee11aa211 */ /* 0x042fe200078a10ff */
[----:B------:R2:W-:Y:S01]  /*1ef70*/  @!P3 ST.E.64 desc[UR54][R20.64], R136 ;  /* 0x000000881400b985 */ /* 0x0005e2000c101b36 */
[----:B------:R-:W-:Y:S02]  /*1ef80*/  SHF.R.S32.HI R50, RZ, 0x1f, R225 ;  /* 0x0000001fff327819 */ /* 0x000fe400000114e1 */
[----:B------:R-:W-:Y:S02]  /*1ef90*/  @!P4 LEA.HI.X R25, R226, R0, R15, 0x2, P1 ;  /* 0x00000000e219c211 */ /* 0x000fe400008f140f */
[----:B------:R-:W-:Y:S02]  /*1efa0*/  SHF.R.S32.HI R48, RZ, 0x1f, R224 ;  /* 0x0000001fff307819 */ /* 0x000fe400000114e0 */
[----:B------:R-:W-:Y:S01]  /*1efb0*/  @!P0 LEA R14, P1, R224, R14, 0x2 ;  /* 0x0000000ee00e8211 */ /* 0x000fe200078210ff */
[----:B------:R2:W-:Y:S01]  /*1efc0*/  @!P4 ST.E.64 desc[UR54][R24.64], R140 ;  /* 0x0000008c1800c985 */ /* 0x0005e2000c101b36 */
[----:B------:R-:W-:-:S02]  /*1efd0*/  @!P2 LEA.HI.X R27, R225, R0, R50, 0x2, P5 ;  /* 0x00000000e11ba211 */ /* 0x000fc400028f1432 */
[----:B------:R-:W-:-:S03]  /*1efe0*/  @!P0 LEA.HI.X R15, R224, R0, R48, 0x2, P1 ;  /* 0x00000000e00f8211 */ /* 0x000fc600008f1430 */
[----:B------:R2:W-:Y:S04]  /*1eff0*/  @!P2 ST.E.64 desc[UR54][R26.64], R144 ;  /* 0x000000901a00a985 */ /* 0x0005e8000c101b36 */
[----:B------:R2:W-:Y:S02]  /*1f000*/  @!P0 ST.E.64 desc[UR54][R14.64], R148 ;  /* 0x000000940e008985 */ /* 0x0005e4000c101b36 */
.L_x_1957:
[----:B------:R-:W-:Y:S05]  /*1f010*/  BSYNC B1 ;  /* 0x0000000000017941 */ /* 0x000fea0003800000 */
.L_x_1956:
[----:B------:R-:W-:-:S03]  /*1f020*/  UMOV UR4, 0xffffffff ;  /* 0xffffffff00047882 */ /* 0x000fc60000000000 */
[----:B------:R-:W-:Y:S05]  /*1f030*/  BRA.DIV UR4, `(.L_x_1958) ;  /* 0x000000ba04bc7947 */ /* 0x000fea000b800000 */
[----:B-1----:R1:W3:Y:S04]  /*1f040*/  SHFL.IDX PT, R0, R4, 0x1, 0x1c1f ;  /* 0x003c1f0004007f89 */ /* 0x0022e800000e0000 */
[----:B--2---:R1:W2:Y:S02]  /*1f050*/  SHFL.IDX PT, R14, R3, 0x1, 0x1c1f ;  /* 0x003c1f00030e7f89 */ /* 0x0042a400000e0000 */
.L_x_2235:
[----:B------:R-:W-:-:S13]  /*1f060*/  ISETP.GE.AND P0, PT, R6, R9, PT ;  /* 0x000000090600720c */ /* 0x000fda0003f06270 */
[----:B------:R-:W-:Y:S05]  /*1f070*/  @P0 BRA `(.L_x_1954) ;  /* 0x0000001000300947 */ /* 0x000fea0003800000 */
[----:B------:R-:W-:Y:S01]  /*1f080*/  ULDC UR4, c[0x0][0xac8] ;  /* 0x0002b20000047ab9 */ /* 0x000fe20000000800 */
[----:B01----:R-:W-:Y:S01]  /*1f090*/  VIADD R3, R189, 0x48 ;  /* 0x00000048bd037836 */ /* 0x003fe20000000000 */
[----:B------:R-:W-:Y:S02]  /*1f0a0*/  ISETP.GE.AND P3, PT, R5, UR4, PT ;  /* 0x0000000405007c0c */ /* 0x000fe4000bf66270 */
[----:B------:R-:W-:Y:S02]  /*1f0b0*/  ISETP.GE.AND P1, PT, R189, UR4, PT ;  /* 0x00000004bd007c0c */ /* 0x000fe4000bf26270 */
[----:B------:R-:W-:Y:S02]  /*1f0c0*/  ISETP.GE.AND P4, PT, R35, UR4, PT ;  /* 0x0000000423007c0c */ /* 0x000fe4000bf86270 */
[----:B------:R-:W-:Y:S02]  /*1f0d0*/  ISETP.GE.AND P2, PT, R39, UR4, PT ;  /* 0x0000000427007c0c */ /* 0x000fe4000bf46270 */
[----:B------:R-:W-:-:S02]  /*1f0e0*/  IADD3 R15, R189, 0x48, RZ ;  /* 0x00000048bd0f7810 */ /* 0x000fc40007ffe0ff */
[----:B------:R-:W-:Y:S02]  /*1f0f0*/  SHF.R.S32.HI R24, RZ, 0x1f, R227 ;  /* 0x0000001fff187819 */ /* 0x000fe400000114e3 */
[----:B------:R-:W-:Y:S02]  /*1f100*/  SHF.R.S32.HI R15, RZ, 0x1f, R15 ;  /* 0x0000001fff0f7819 */ /* 0x000fe4000001140f */
[-C--:B--2---:R-:W-:Y:S02]  /*1f110*/  @!P3 LEA R6, P5, R5, R14.reuse, 0x2 ;  /* 0x0000000e0506b211 */ /* 0x084fe400078a10ff */
[----:B------:R-:W-:Y:S02]  /*1f120*/  @!P1 LEA R4, P0, R189, R14, 0x2 ;  /* 0x0000000ebd049211 */ /* 0x000fe400078010ff */
[-C--:B---3--:R-:W-:Y:S02]  /*1f130*/  @!P3 LEA.HI.X R7, R5, R0.reuse, R7, 0x2, P5 ;  /* 0x000000000507b211 */ /* 0x088fe400028f1407 */
[----:B------:R-:W-:-:S02]  /*1f140*/  @!P1 LEA.HI.X R5, R189, R0, R8, 0x2, P0 ;  /* 0x00000000bd059211 */ /* 0x000fc400000f1408 */
[----:B------:R-:W-:Y:S02]  /*1f150*/  ISETP.GE.AND P0, PT, R41, UR4, PT ;  /* 0x0000000429007c0c */ /* 0x000fe4000bf06270 */
[----:B------:R-:W-:Y:S01]  /*1f160*/  @!P4 LEA R8, P5, R35, R14, 0x2 ;  /* 0x0000000e2308c211 */ /* 0x000fe200078a10ff */
[----:B------:R0:W-:Y:S01]  /*1f170*/  @!P1 ST.E.64 desc[UR54][R4.64], R90 ;  /* 0x0000005a04009985 */ /* 0x0001e2000c101b36 */
[----:B------:R-:W-:Y:S02]  /*1f180*/  ISETP.GE.AND P1, PT, R43, UR4, PT ;  /* 0x000000042b007c0c */ /* 0x000fe4000bf26270 */
[----:B------:R-:W-:Y:S01]  /*1f190*/  @!P4 LEA.HI.X R9, R35, R0, R28, 0x2, P5 ;  /* 0x000000002309c211 */ /* 0x000fe200028f141c */
[----:B------:R1:W-:Y:S01]  /*1f1a0*/  @!P3 ST.E.64 desc[UR54][R6.64], R94 ;  /* 0x0000005e0600b985 */ /* 0x0003e2000c101b36 */
[----:B------:R-:W-:Y:S02]  /*1f1b0*/  @!P2 LEA R10, P5, R39, R14, 0x2 ;  /* 0x0000000e270aa211 */ /* 0x000fe400078a10ff */
[----:B------:R-:W-:Y:S01]  /*1f1c0*/  ISETP.GE.AND P3, PT, R47, UR4, PT ;  /* 0x000000042f007c0c */ /* 0x000fe2000bf66270 */
[----:B------:R2:W-:Y:S01]  /*1f1d0*/  @!P4 ST.E.64 desc[UR54][R8.64], R98 ;  /* 0x000000620800c985 */ /* 0x0005e2000c101b36 */
[----:B------:R-:W-:-:S02]  /*1f1e0*/  @!P2 LEA.HI.X R11, R39, R0, R34, 0x2, P5 ;  /* 0x00000000270ba211 */ /* 0x000fc400028f1422 */
[----:B------:R-:W-:Y:S02]  /*1f1f0*/  @!P0 LEA R12, P5, R41, R14, 0x2 ;  /* 0x0000000e290c8211 */ /* 0x000fe400078a10ff */
[----:B------:R-:W-:Y:S01]  /*1f200*/  ISETP.GE.AND P4, PT, R45, UR4, PT ;  /* 0x000000042d007c0c */ /* 0x000fe2000bf86270 */
[----:B------:R3:W-:Y:S01]  /*1f210*/  @!P2 ST.E.64 desc[UR54][R10.64], R102 ;  /* 0x000000660a00a985 */ /* 0x0007e2000c101b36 */
[----:B------:R-:W-:Y:S02]  /*1f220*/  @!P0 LEA.HI.X R13, R41, R0, R38, 0x2, P5 ;  /* 0x00000000290d8211 */ /* 0x000fe400028f1426 */
[----:B------:R-:W-:Y:S02]  /*1f230*/  @!P1 LEA R20, P5, R43, R14, 0x2 ;  /* 0x0000000e2b149211 */ /* 0x000fe400078a10ff */
[----:B------:R-:W-:Y:S01]  /*1f240*/  ISETP.GE.AND P2, PT, R49, UR4, PT ;  /* 0x0000000431007c0c */ /* 0x000fe2000bf46270 */
[----:B------:R4:W-:Y:S01]  /*1f250*/  @!P0 ST.E.64 desc[UR54][R12.64], R106 ;  /* 0x0000006a0c008985 */ /* 0x0009e2000c101b36 */
[----:B------:R-:W-:-:S02]  /*1f260*/  @!P1 LEA.HI.X R21, R43, R0, R40, 0x2, P5 ;  /* 0x000000002b159211 */ /* 0x000fc400028f1428 */
[----:B------:R-:W-:-:S03]  /*1f270*/  ISETP.GE.AND P0, PT, R3, UR4, PT ;  /* 0x0000000403007c0c */ /* 0x000fc6000bf06270 */
[----:B------:R-:W-:Y:S01]  /*1f280*/  @!P1 ST.E.64 desc[UR54][R20.64], R110 ;  /* 0x0000006e14009985 */ /* 0x000fe2000c101b36 */
[-C--:B0-----:R-:W-:Y:S02]  /*1f290*/  @!P4 LEA R4, P5, R45, R14.reuse, 0x2 ;  /* 0x0000000e2d04c211 */ /* 0x081fe400078a10ff */
[----:B-1----:R-:W-:Y:S02]  /*1f2a0*/  @!P3 LEA R6, P1, R47, R14, 0x2 ;  /* 0x0000000e2f06b211 */ /* 0x002fe400078210ff */
[-C--:B------:R-:W-:Y:S02]  /*1f2b0*/  @!P4 LEA.HI.X R5, R45, R0.reuse, R42, 0x2, P5 ;  /* 0x000000002d05c211 */ /* 0x080fe400028f142a */
[----:B------:R-:W-:Y:S02]  /*1f2c0*/  @!P3 LEA.HI.X R7, R47, R0, R44, 0x2, P1 ;  /* 0x000000002f07b211 */ /* 0x000fe400008f142c */
[----:B------:R-:W-:Y:S01]  /*1f2d0*/  ISETP.GE.AND P1, PT, R229, UR4, PT ;  /* 0x00000004e5007c0c */ /* 0x000fe2000bf26270 */
[----:B------:R0:W-:Y:S01]  /*1f2e0*/  @!P4 ST.E.64 desc[UR54][R4.64], R114 ;  /* 0x000000720400c985 */ /* 0x0001e2000c101b36 */
[----:B--2---:R-:W-:-:S02]  /*1f2f0*/  @!P2 LEA R8, P5, R49, R14, 0x2 ;  /* 0x0000000e3108a211 */ /* 0x004fc400078a10ff */
[----:B---3--:R-:W-:Y:S01]  /*1f300*/  @!P0 LEA R10, P4, R3, R14, 0x2 ;  /* 0x0000000e030a8211 */ /* 0x008fe200078810ff */
[----:B------:R1:W-:Y:S01]  /*1f310*/  @!P3 ST.E.64 desc[UR54][R6.64], R118 ;  /* 0x000000760600b985 */ /* 0x0003e2000c101b36 */
[-C--:B------:R-:W-:Y:S02]  /*1f320*/  @!P2 LEA.HI.X R9, R49, R0.reuse, R46, 0x2, P5 ;  /* 0x000000003109a211 */ /* 0x080fe400028f142e */
[----:B------:R-:W-:Y:S02]  /*1f330*/  ISETP.GE.AND P3, PT, R228, UR4, PT ;  /* 0x00000004e4007c0c */ /* 0x000fe4000bf66270 */
[----:B------:R-:W-:Y:S01]  /*1f340*/  @!P0 LEA.HI.X R11, R3, R0, R15, 0x2, P4 ;  /* 0x00000000030b8211 */ /* 0x000fe200020f140f */
[----:B------:R2:W-:Y:S01]  /*1f350*/  @!P2 ST.E.64 desc[UR54][R8.64], R122 ;  /* 0x0000007a0800a985 */ /* 0x0005e2000c101b36 */
[----:B------:R-:W-:Y:S02]  /*1f360*/  ISETP.GE.AND P4, PT, R227, UR4, PT ;  /* 0x00000004e3007c0c */ /* 0x000fe4000bf86270 */
[----:B------:R-:W-:Y:S01]  /*1f370*/  SHF.R.S32.HI R3, RZ, 0x1f, R229 ;  /* 0x0000001fff037819 */ /* 0x000fe200000114e5 */
[----:B------:R3:W-:Y:S01]  /*1f380*/  @!P0 ST.E.64 desc[UR54][R10.64], R126 ;  /* 0x0000007e0a008985 */ /* 0x0007e2000c101b36 */
[----:B----4-:R-:W-:-:S02]  /*1f390*/  @!P1 LEA R12, P5, R229, R14, 0x2 ;  /* 0x0000000ee50c9211 */ /* 0x010fc400078a10ff */
[----:B------:R-:W-:Y:S02]  /*1f3a0*/  ISETP.GE.AND P2, PT, R226, UR4, PT ;  /* 0x00000004e2007c0c */ /* 0x000fe4000bf46270 */
[----:B------:R-:W-:Y:S02]  /*1f3b0*/  ISETP.GE.AND P0, PT, R225, UR4, PT ;  /* 0x00000004e1007c0c */ /* 0x000fe4000bf06270 */
[----:B------:R-:W-:Y:S02]  /*1f3c0*/  @!P1 LEA.HI.X R13, R229, R0, R3, 0x2, P5 ;  /* 0x00000000e50d9211 */ /* 0x000fe400028f1403 */
[----:B------:R-:W-:Y:S02]  /*1f3d0*/  SHF.R.S32.HI R3, RZ, 0x1f, R228 ;  /* 0x0000001fff037819 */ /* 0x000fe400000114e4 */
[-C--:B0-----:R-:W-:Y:S01]  /*1f3e0*/  @!P3 LEA R4, P5, R228, R14.reuse, 0x2 ;  /* 0x0000000ee404b211 */ /* 0x081fe200078a10ff */
[----:B------:R3:W-:Y:S01]  /*1f3f0*/  @!P1 ST.E.64 desc[UR54][R12.64], R130 ;  /* 0x000000820c009985 */ /* 0x0007e2000c101b36 */
[----:B-1----:R-:W-:-:S02]  /*1f400*/  @!P4 LEA R6, P1, R227, R14, 0x2 ;  /* 0x0000000ee306c211 */ /* 0x002fc400078210ff */
[----:B------:R-:W-:Y:S02]  /*1f410*/  @!P3 LEA.HI.X R5, R228, R0, R3, 0x2, P5 ;  /* 0x00000000e405b211 */ /* 0x000fe400028f1403 */
[C---:B--2---:R-:W-:Y:S02]  /*1f420*/  @!P2 LEA R8, P5, R226.reuse, R14, 0x2 ;  /* 0x0000000ee208a211 */ /* 0x044fe400078a10ff */
[----:B------:R-:W-:Y:S01]  /*1f430*/  SHF.R.S32.HI R15, RZ, 0x1f, R226 ;  /* 0x0000001fff0f7819 */ /* 0x000fe200000114e2 */
[----:B------:R3:W-:Y:S01]  /*1f440*/  @!P3 ST.E.64 desc[UR54][R4.64], R134 ;  /* 0x000000860400b985 */ /* 0x0007e2000c101b36 */
[----:B------:R-:W-:Y:S02]  /*1f450*/  @!P4 LEA.HI.X R7, R227, R0, R24, 0x2, P1 ;  /* 0x00000000e307c211 */ /* 0x000fe400008f1418 */
[----:B------:R-:W-:Y:S02]  /*1f460*/  SHF.R.S32.HI R3, RZ, 0x1f, R225 ;  /* 0x0000001fff037819 */ /* 0x000fe400000114e1 */
[----:B------:R-:W-:Y:S01]  /*1f470*/  @!P0 LEA R20, P1, R225, R14, 0x2 ;  /* 0x0000000ee1148211 */ /* 0x000fe200078210ff */
[----:B------:R3:W-:Y:S01]  /*1f480*/  @!P4 ST.E.64 desc[UR54][R6.64], R138 ;  /* 0x0000008a0600c985 */ /* 0x0007e2000c101b36 */
[----:B------:R-:W-:-:S02]  /*1f490*/  @!P2 LEA.HI.X R9, R226, R0, R15, 0x2, P5 ;  /* 0x00000000e209a211 */ /* 0x000fc400028f140f */
[----:B------:R-:W-:-:S03]  /*1f4a0*/  @!P0 LEA.HI.X R21, R225, R0, R3, 0x2, P1 ;  /* 0x00000000e1158211 */ /* 0x000fc600008f1403 */
[----:B------:R3:W-:Y:S04]  /*1f4b0*/  @!P2 ST.E.64 desc[UR54][R8.64], R142 ;  /* 0x0000008e0800a985 */ /* 0x0007e8000c101b36 */
[----:B------:R3:W-:Y:S01]  /*1f4c0*/  @!P0 ST.E.64 desc[UR54][R20.64], R146 ;  /* 0x0000009214008985 */ /* 0x0007e2000c101b36 */
[----:B------:R-:W-:-:S13]  /*1f4d0*/  ISETP.GE.AND P0, PT, R224, UR4, PT ;  /* 0x00000004e0007c0c */ /* 0x000fda000bf06270 */
[----:B---3--:R-:W-:Y:S05]  /*1f4e0*/  @P0 BRA `(.L_x_1954) ;  /* 0x0000000c00140947 */ /* 0x008fea0003800000 */
[----:B------:R-:W-:Y:S02]  /*1f4f0*/  SHF.R.S32.HI R3, RZ, 0x1f, R224 ;  /* 0x0000001fff037819 */ /* 0x000fe400000114e0 */
[----:B------:R-:W-:-:S04]  /*1f500*/  LEA R14, P0, R224, R14, 0x2 ;  /* 0x0000000ee00e7211 */ /* 0x000fc800078010ff */
[----:B------:R-:W-:-:S05]  /*1f510*/  LEA.HI.X R15, R224, R0, R3, 0x2, P0 ;  /* 0x00000000e00f7211 */ /* 0x000fca00000f1403 */
[----:B------:R4:W-:Y:S01]  /*1f520*/  ST.E.64 desc[UR54][R14.64], R150 ;  /* 0x000000960e007985 */ /* 0x0009e2000c101b36 */
[----:B------:R-:W-:Y:S05]  /*1f530*/  BRA `(.L_x_1954) ;  /* 0x0000000c00007947 */ /* 0x000fea0003800000 */
.L_x_1941:
[----:B------:R-:W-:Y:S01]  /*1f540*/  ULDC.64 UR4, c[0x0][0xc08] ;  /* 0x0003020000047ab9 */ /* 0x000fe20000000a00 */
[----:B------:R-:W1:Y:S01]  /*1f550*/  LDC.64 R4, c[0x0][0xc00] ;  /* 0x00030000ff047b82 */ /* 0x000e620000000a00 */
[----:B------:R-:W-:Y:S01]  /*1f560*/  ISETP.NE.U32.AND P0, PT, RZ, UR4, PT ;  /* 0x00000004ff007c0c */ /* 0x000fe2000bf05070 */
[----:B------:R-:W-:-:S03]  /*1f570*/  IMAD.MOV.U32 R3, RZ, RZ, RZ ;  /* 0x000000ffff037224 */ /* 0x000fc600078e00ff */
[----:B------:R-:W-:Y:S01]  /*1f580*/  ISETP.NE.AND.EX P1, PT, RZ, UR5, PT, P0 ;  /* 0x00000005ff007c0c */ /* 0x000fe2000bf25300 */
[----:B------:R-:W-:Y:S02]  /*1f590*/  ULDC.64 UR4, c[0x0][0xc00] ;  /* 0x0003000000047ab9 */ /* 0x000fe40000000a00 */
[----:B------:R-:W-:-:S04]  /*1f5a0*/  ISETP.NE.U32.AND P0, PT, RZ, UR4, PT ;  /* 0x00000004ff007c0c */ /* 0x000fc8000bf05070 */
[----:B------:R-:W-:-:S06]  /*1f5b0*/  ISETP.NE.AND.EX P0, PT, RZ, UR5, PT, P0 ;  /* 0x00000005ff007c0c */ /* 0x000fcc000bf05300 */
[----:B------:R-:W2:Y:S01]  /*1f5c0*/  @P1 LDC.64 R6, c[0x0][0xc08] ;  /* 0x00030200ff061b82 */ /* 0x000ea20000000a00 */
[----:B------:R-:W-:Y:S02]  /*1f5d0*/  ULDC UR4, c[0x0][0xa88] ;  /* 0x0002a20000047ab9 */ /* 0x000fe40000000800 */
[----:B------:R-:W-:Y:S02]  /*1f5e0*/  IMAD.U32 R20, RZ, RZ, UR4 ;  /* 0x00000004ff147e24 */ /* 0x000fe4000f8e00ff */
[----:B-1----:R-:W-:-:S05]  /*1f5f0*/  IMAD.WIDE R4, R222, 0x4, R4 ;  /* 0x00000004de047825 */ /* 0x002fca00078e0204 */
[----:B------:R1:W5:Y:S01]  /*1f600*/  @P0 LDG.E R3, desc[UR54][R4.64] ;  /* 0x0000003604030981 */ /* 0x000362000c1e1900 */
[----:B--2---:R-:W-:-:S05]  /*1f610*/  @P1 IMAD.WIDE R6, R222, 0x4, R6 ;  /* 0x00000004de061825 */ /* 0x004fca00078e0206 */
[----:B------:R1:W5:Y:S01]  /*1f620*/  @P1 LDG.E R20, desc[UR54][R6.64] ;  /* 0x0000003606141981 */ /* 0x000362000c1e1900 */
[----:B------:R-:W-:Y:S02]  /*1f630*/  ISETP.NE.AND P2, PT, R221, RZ, PT ;  /* 0x000000ffdd00720c */ /* 0x000fe40003f45270 */
[----:B------:R-:W-:Y:S01]  /*1f640*/  SHF.R.S32.HI R26, RZ, 0x1f, R222 ;  /* 0x0000001fff1a7819 */ /* 0x000fe200000114de */
[----:B------:R-:W2:Y:S10]  /*1f650*/  S2R R27, SR_TID.X ;  /* 0x00000000001b7919 */ /* 0x000eb40000002100 */
[----:B------:R-:W4:Y:S01]  /*1f660*/  @!P2 LDC R221, c[0x0][0xad4] ;  /* 0x0002b500ffddab82 */ /* 0x000f220000000800 */
[----:B--2---:R-:W-:Y:S01]  /*1f670*/  VIADD R0, R27, 0xffffff80 ;  /* 0xffffff801b007836 */ /* 0x004fe20000000000 */
[----:B----4-:R-:W-:-:S04]  /*1f680*/  ISETP.GT.AND P2, PT, R221, 0x1, PT ;  /* 0x00000001dd00780c */ /* 0x010fc80003f44270 */
[----:B------:R-:W-:Y:S01]  /*1f690*/  ISETP.GT.AND P3, PT, R0, 0x7f, PT ;  /* 0x0000007f0000780c */ /* 0x000fe20003f64270 */
[----:B-1----:R-:W-:-:S12]  /*1f6a0*/  @P1 BRA `(.L_x_1959) ;  /* 0x0000000000101947 */ /* 0x002fd80003800000 */
[----:B------:R-:W-:Y:S05]  /*1f6b0*/  @!P0 BRA `(.L_x_1959) ;  /* 0x00000000000c8947 */ /* 0x000fea0003800000 */
[----:B------:R-:W2:Y:S04]  /*1f6c0*/  LDG.E R7, desc[UR54][R4.64] ;  /* 0x0000003604077981 */ /* 0x000ea8000c1e1900 */
[----:B-----5:R-:W2:Y:S02]  /*1f6d0*/  LDG.E R20, desc[UR54][R4.64+0x4] ;  /* 0x0000043604147981 */ /* 0x020ea4000c1e1900 */
[----:B--2---:R-:W-:-:S07]  /*1f6e0*/  IMAD.IADD R20, R20, 0x1, -R7 ;  /* 0x0000000114147824 */ /* 0x004fce00078e0a07 */
.L_x_1959:
[----:B------:R-:W-:Y:S01]  /*1f6f0*/  BSSY B1, `(.L_x_1960) ;  /* 0x0000035000017945 */ /* 0x000fe20003800000 */
[----:B------:R-:W-:Y:S02]  /*1f700*/  SEL R25, R222, RZ, !P0 ;  /* 0x000000ffde197207 */ /* 0x000fe40004000000 */
[----:B------:R-:W-:Y:S02]  /*1f710*/  SEL R26, R26, RZ, !P0 ;  /* 0x000000ff1a1a7207 */ /* 0x000fe40004000000 */
[----:B-----5:R-:W-:Y:S01]  /*1f720*/  SHF.R.S32.HI R24, RZ, 0x1f, R3 ;  /* 0x0000001fff187819 */ /* 0x020fe20000011403 */
[----:B------:R-:W-:Y:S06]  /*1f730*/  @P3 BRA `(.L_x_1961) ;  /* 0x0000000000c03947 */ /* 0x000fec0003800000 */
[----:B------:R-:W1:Y:S01]  /*1f740*/  LDC R35, c[0x0][0xbe8] ;  /* 0x0002fa00ff237b82 */ /* 0x000e620000000800 */
[----:B------:R-:W-:Y:S01]  /*1f750*/  IADD3 R27, R198, -0x80, R27 ;  /* 0xffffff80c61b7810 */ /* 0x000fe20007ffe01b */
[----:B-1----:R-:W-:-:S05]  /*1f760*/  IMAD R0, R20, R35, RZ ;  /* 0x0000002314007224 */ /* 0x002fca00078e02ff */
[----:B------:R-:W-:-:S13]  /*1f770*/  ISETP.GE.AND P0, PT, R27, R0, PT ;  /* 0x000000001b00720c */ /* 0x000fda0003f06270 */
[----:B------:R-:W-:Y:S05]  /*1f780*/  @P0 BRA `(.L_x_1961) ;  /* 0x0000000000ac0947 */ /* 0x000fea0003800000 */
[----:B------:R-:W-:Y:S01]  /*1f790*/  IMAD.MOV.U32 R14, RZ, RZ, 0x9b8 ;  /* 0x000009b8ff0e7424 */ /* 0x000fe200078e00ff */
[----:B------:R-:W-:Y:S01]  /*1f7a0*/  ISETP.GT.AND P0, PT, R221, 0x1, PT ;  /* 0x00000001dd00780c */ /* 0x000fe20003f04270 */
[----:B------:R-:W1:Y:S01]  /*1f7b0*/  LDC.64 R32, c[0x0][0xba8] ;  /* 0x0002ea00ff207b82 */ /* 0x000e620000000a00 */
[----:B------:R-:W-:Y:S02]  /*1f7c0*/  ISETP.NE.AND P1, PT, R35, 0x1, PT ;  /* 0x000000012300780c */ /* 0x000fe40003f25270 */
[----:B------:R-:W-:Y:S02]  /*1f7d0*/  SEL R14, R14, 0x978, P0 ;  /* 0x000009780e0e7807 */ /* 0x000fe40000000000 */
[----:B------:R-:W-:Y:S02]  /*1f7e0*/  MOV R15, R27 ;  /* 0x0000001b000f7202 */ /* 0x000fe40000000f00 */
[----:B------:R-:W-:Y:S01]  /*1f7f0*/  SEL R223, R223, RZ, P0 ;  /* 0x000000ffdfdf7207 */ /* 0x000fe20000000000 */
[----:B------:R-:W2:Y:S08]  /*1f800*/  LDC.64 R6, c[0x0][R14+0x220] ;  /* 0x000088000e067b82 */ /* 0x000eb00000000a00 */
[----:B------:R-:W4:Y:S08]  /*1f810*/  LDC.64 R4, c[0x0][R14+0x218] ;  /* 0x000086000e047b82 */ /* 0x000f300000000a00 */
[----:B------:R-:W5:Y:S08]  /*1f820*/  LDC.64 R8, c[0x0][R14+0x228] ;  /* 0x00008a000e087b82 */ /* 0x000f700000000a00 */
[----:B------:R-:W0:Y:S08]  /*1f830*/  LDC.64 R10, c[0x0][R14+0x210] ;  /* 0x000084000e0a7b82 */ /* 0x000e300000000a00 */
[----:B------:R-:W3:Y:S08]  /*1f840*/  @P1 LDC R0, c[0x0][0xbec] ;  /* 0x0002fb00ff001b82 */ /* 0x000ef00000000800 */
[----:B------:R-:W5:Y:S01]  /*1f850*/  @P1 LDC R37, c[0x0][0xbf0] ;  /* 0x0002fc00ff251b82 */ /* 0x000f620000000800 */
[----:B--2---:R-:W-:-:S07]  /*1f860*/  IMAD R7, R7, R25, RZ ;  /* 0x0000001907077224 */ /* 0x004fce00078e02ff */
[----:B-1----:R-:W1:Y:S01]  /*1f870*/  @!P0 LDC R32, c[0x0][0xb50] ;  /* 0x0002d400ff208b82 */ /* 0x002e620000000800 */
[----:B------:R-:W-:-:S04]  /*1f880*/  IMAD.WIDE.U32 R12, R6, R25, RZ ;  /* 0x00000019060c7225 */ /* 0x000fc800078e00ff */
[----:B------:R-:W-:Y:S02]  /*1f890*/  IMAD R7, R6, R26, R7 ;  /* 0x0000001a06077224 */ /* 0x000fe400078e0207 */
[----:B---3--:R-:W-:Y:S01]  /*1f8a0*/  @P1 IMAD.HI.U32 R0, R27, R0, RZ ;  /* 0x000000001b001227 */ /* 0x008fe200078e00ff */
[----:B------:R-:W2:Y:S03]  /*1f8b0*/  @!P0 LDC R33, c[0x0][0xb54] ;  /* 0x0002d500ff218b82 */ /* 0x000ea60000000800 */
[-C--:B----4-:R-:W-:Y:S02]  /*1f8c0*/  IMAD R21, R5, R195.reuse, RZ ;  /* 0x000000c305157224 */ /* 0x090fe400078e02ff */
[----:B------:R-:W-:Y:S01]  /*1f8d0*/  IMAD.WIDE.U32 R4, R4, R195, RZ ;  /* 0x000000c304047225 */ /* 0x000fe200078e00ff */
[----:B-----5:R-:W-:-:S03]  /*1f8e0*/  @P1 SHF.R.U32.HI R15, RZ, R37, R0 ;  /* 0x00000025ff0f1219 */ /* 0x020fc60000011600 */
[----:B------:R-:W-:Y:S01]  /*1f8f0*/  IMAD.IADD R21, R5, 0x1, R21 ;  /* 0x0000000105157824 */ /* 0x000fe200078e0215 */
[----:B------:R-:W-:Y:S01]  /*1f900*/  IADD3 R0, P1, P3, R12, R4, R3 ;  /* 0x000000040c007210 */ /* 0x000fe20007b3e003 */
[----:B------:R-:W-:Y:S02]  /*1f910*/  IMAD.IADD R12, R13, 0x1, R7 ;  /* 0x000000010d0c7824 */ /* 0x000fe400078e0207 */
[----:B------:R-:W-:Y:S02]  /*1f920*/  IMAD.MOV R6, RZ, RZ, -R15 ;  /* 0x000000ffff067224 */ /* 0x000fe400078e0a0f */
[----:B------:R-:W-:-:S04]  /*1f930*/  IMAD.WIDE.U32 R4, R8, R223, RZ ;  /* 0x000000df08047225 */ /* 0x000fc800078e00ff */
[----:B------:R-:W-:Y:S02]  /*1f940*/  IMAD R9, R9, R223, RZ ;  /* 0x000000df09097224 */ /* 0x000fe400078e02ff */
[----:B------:R-:W-:Y:S01]  /*1f950*/  IMAD R7, R35, R6, R27 ;  /* 0x0000000623077224 */ /* 0x000fe200078e021b */
[----:B------:R-:W-:Y:S01]  /*1f960*/  IADD3.X R6, R12, R21, R24, P1, P3 ;  /* 0x000000150c067210 */ /* 0x000fe20000fe6418 */
[----:B------:R-:W-:Y:S01]  /*1f970*/  IMAD.IADD R9, R5, 0x1, R9 ;  /* 0x0000000105097824 */ /* 0x000fe200078e0209 */
[----:B------:R-:W-:Y:S01]  /*1f980*/  IADD3 R4, P0, P1, R15, R0, R4 ;  /* 0x000000000f047210 */ /* 0x000fe2000791e004 */
[----:B0-----:R-:W-:Y:S01]  /*1f990*/  IMAD R0, R11, R7, RZ ;  /* 0x000000070b007224 */ /* 0x001fe200078e02ff */
[----:B------:R-:W-:-:S04]  /*1f9a0*/  SHF.R.S32.HI R15, RZ, 0x1f, R15 ;  /* 0x0000001fff0f7819 */ /* 0x000fc8000001140f */
[----:B------:R-:W-:Y:S02]  /*1f9b0*/  IADD3.X R5, R15, R6, R9, P0, P1 ;  /* 0x000000060f057210 */ /* 0x000fe400007e2409 */
[----:B------:R-:W-:Y:S01]  /*1f9c0*/  SHF.R.S32.HI R9, RZ, 0x1f, R7 ;  /* 0x0000001fff097819 */ /* 0x000fe20000011407 */
[----:B------:R-:W-:-:S04]  /*1f9d0*/  IMAD.WIDE.U32 R4, R10, R7, R4 ;  /* 0x000000070a047225 */ /* 0x000fc800078e0004 */
[----:B------:R-:W-:Y:S01]  /*1f9e0*/  IMAD R9, R10, R9, R0 ;  /* 0x000000090a097224 */ /* 0x000fe200078e0200 */
[----:B-1----:R-:W-:-:S03]  /*1f9f0*/  LEA R6, P0, R4, R32, 0x2 ;  /* 0x0000002004067211 */ /* 0x002fc600078010ff */
[----:B------:R-:W-:Y:S01]  /*1fa00*/  IMAD.IADD R0, R5, 0x1, R9 ;  /* 0x0000000105007824 */ /* 0x000fe200078e0209 */
[----:B------:R-:W-:-:S04]  /*1fa10*/  MOV R5, 0xff800000 ;  /* 0xff80000000057802 */ /* 0x000fc80000000f00 */
[----:B--2---:R-:W-:-:S05]  /*1fa20*/  LEA.HI.X R7, R4, R33, R0, 0x2, P0 ;  /* 0x0000002104077211 */ /* 0x004fca00000f1400 */
[----:B------:R1:W-:Y:S02]  /*1fa30*/  STG.E desc[UR54][R6.64], R5 ;  /* 0x0000000506007986 */ /* 0x0003e4000c101936 */
.L_x_1961:
[----:B------:R-:W-:Y:S05]  /*1fa40*/  BSYNC B1 ;  /* 0x0000000000017941 */ /* 0x000fea0003800000 */
.L_x_1960:
[----:B------:R-:W-:Y:S05]  /*1fa50*/  @P2 BRA `(.L_x_1954) ;  /* 0x0000000400b82947 */ /* 0x000fea0003800000 */
[----:B------:R-:W2:Y:S01]  /*1fa60*/  LDC R21, c[0x0][0xbe8] ;  /* 0x0002fa00ff157b82 */ /* 0x000ea20000000800 */
[----:B------:R-:W-:Y:S01]  /*1fa70*/  ULDC.64 UR4, c[0x0][0xaa0] ;  /* 0x0002a80000047ab9 */ /* 0x000fe20000000a00 */
[----:B------:R-:W-:Y:S01]  /*1fa80*/  ULDC.64 UR6, c[0x0][0xaf0] ;  /* 0x0002bc0000067ab9 */ /* 0x000fe20000000a00 */
[----:B------:R-:W-:Y:S02]  /*1fa90*/  IMAD R0, R24, UR4, RZ ;  /* 0x0000000418007c24 */ /* 0x000fe4000f8e02ff */
[----:B-1----:R-:W-:-:S04]  /*1faa0*/  IMAD.WIDE.U32 R4, R3, UR4, RZ ;  /* 0x0000000403047c25 */ /* 0x002fc8000f8e00ff */
[----:B------:R-:W-:Y:S01]  /*1fab0*/  IMAD R7, R3, UR5, R0 ;  /* 0x0000000503077c24 */ /* 0x000fe2000f8e0200 */
[----:B------:R-:W-:Y:S01]  /*1fac0*/  ULDC.64 UR4, c[0x0][0xae8] ;  /* 0x0002ba0000047ab9 */ /* 0x000fe20000000a00 */
[----:B------:R-:W-:Y:S02]  /*1fad0*/  IMAD R3, R220, 0x20, R188 ;  /* 0x00000020dc037824 */ /* 0x000fe400078e02bc */
[----:B------:R-:W-:Y:S02]  /*1fae0*/  IMAD.IADD R5, R5, 0x1, R7 ;  /* 0x0000000105057824 */ /* 0x000fe400078e0207 */
[----:B------:R-:W-:Y:S02]  /*1faf0*/  IMAD.IADD R9, R198, 0x1, R3 ;  /* 0x00000001c6097824 */ /* 0x000fe400078e0203 */
[----:B------:R-:W-:-:S04]  /*1fb00*/  IMAD.WIDE.U32 R4, R195, UR4, R4 ;  /* 0x00000004c3047c25 */ /* 0x000fc8000f8e0004 */
[----:B------:R-:W-:Y:S02]  /*1fb10*/  IMAD.MOV.U32 R3, RZ, RZ, R9 ;  /* 0x000000ffff037224 */ /* 0x000fe400078e0009 */
[----:B------:R-:W-:Y:S01]  /*1fb20*/  IMAD R5, R195, UR5, R5 ;  /* 0x00000005c3057c24 */ /* 0x000fe2000f8e0205 */
[----:B--2---:R-:W-:Y:S01]  /*1fb30*/  ISETP.NE.AND P0, PT, R21, 0x1, PT ;  /* 0x000000011500780c */ /* 0x004fe20003f05270 */
[----:B------:R-:W-:Y:S01]  /*1fb40*/  ULDC.64 UR4, c[0x0][0xae0] ;  /* 0x0002b80000047ab9 */ /* 0x000fe20000000a00 */
[----:B------:R-:W-:Y:S02]  /*1fb50*/  IMAD.IADD R198, R188, 0x1, R198 ;  /* 0x00000001bcc67824 */ /* 0x000fe400078e02c6 */
[----:B------:R-:W-:-:S09]  /*1fb60*/  IMAD.WIDE.U32 R4, R25, UR6, R4 ;  /* 0x0000000619047c25 */ /* 0x000fd2000f8e0004 */
[----:B------:R-:W1:Y:S08]  /*1fb70*/  @P0 LDC R6, c[0x0][0xbec] ;  /* 0x0002fb00ff060b82 */ /* 0x000e700000000800 */
[----:B------:R-:W2:Y:S01]  /*1fb80*/  @P0 LDC R11, c[0x0][0xbf0] ;  /* 0x0002fc00ff0b0b82 */ /* 0x000ea20000000800 */
[----:B-1----:R-:W-:-:S04]  /*1fb90*/  @P0 IMAD.HI.U32 R0, R9, R6, RZ ;  /* 0x0000000609000227 */ /* 0x002fc800078e00ff */
[----:B------:R-:W-:Y:S01]  /*1fba0*/  IMAD R6, R26, UR6, RZ ;  /* 0x000000061a067c24 */ /* 0x000fe2000f8e02ff */
[----:B--2---:R-:W-:-:S03]  /*1fbb0*/  @P0 SHF.R.U32.HI R3, RZ, R11, R0 ;  /* 0x0000000bff030219 */ /* 0x004fc60000011600 */
[----:B------:R-:W-:Y:S01]  /*1fbc0*/  IMAD R7, R25, UR7, R6 ;  /* 0x0000000719077c24 */ /* 0x000fe2000f8e0206 */
[--C-:B------:R-:W-:Y:S01]  /*1fbd0*/  SHF.R.S32.HI R0, RZ, 0x1f, R3.reuse ;  /* 0x0000001fff007819 */ /* 0x100fe20000011403 */
[----:B------:R-:W-:-:S03]  /*1fbe0*/  IMAD.MOV R6, RZ, RZ, -R3 ;  /* 0x000000ffff067224 */ /* 0x000fc600078e0a03 */
[----:B------:R-:W-:Y:S01]  /*1fbf0*/  IADD3 R5, R5, R7, RZ ;  /* 0x0000000705057210 */ /* 0x000fe20007ffe0ff */
[----:B------:R-:W-:Y:S02]  /*1fc00*/  IMAD R0, R0, UR4, RZ ;  /* 0x0000000400007c24 */ /* 0x000fe4000f8e02ff */
[----:B------:R-:W-:Y:S02]  /*1fc10*/  IMAD R7, R21, R6, R9 ;  /* 0x0000000615077224 */ /* 0x000fe400078e0209 */
[C---:B------:R-:W-:Y:S02]  /*1fc20*/  IMAD R9, R3.reuse, UR5, R0 ;  /* 0x0000000503097c24 */ /* 0x040fe4000f8e0200 */
[----:B------:R-:W-:Y:S01]  /*1fc30*/  IMAD.WIDE.U32 R4, R3, UR4, R4 ;  /* 0x0000000403047c25 */ /* 0x000fe2000f8e0004 */
[----:B------:R-:W-:Y:S01]  /*1fc40*/  SHF.R.S32.HI R0, RZ, 0x1f, R7 ;  /* 0x0000001fff007819 */ /* 0x000fe20000011407 */
[----:B------:R-:W-:Y:S02]  /*1fc50*/  ULDC.64 UR4, c[0x0][0xad8] ;  /* 0x0002b60000047ab9 */ /* 0x000fe40000000a00 */
[----:B------:R-:W-:-:S02]  /*1fc60*/  IMAD.IADD R5, R5, 0x1, R9 ;  /* 0x0000000105057824 */ /* 0x000fc400078e0209 */
[----:B------:R-:W-:Y:S02]  /*1fc70*/  IMAD R0, R0, UR4, RZ ;  /* 0x0000000400007c24 */ /* 0x000fe4000f8e02ff */
[----:B------:R-:W-:-:S04]  /*1fc80*/  IMAD.WIDE.U32 R4, R7, UR4, R4 ;  /* 0x0000000407047c25 */ /* 0x000fc8000f8e0004 */
[----:B------:R-:W-:Y:S01]  /*1fc90*/  IMAD R3, R7, UR5, R0 ;  /* 0x0000000507037c24 */ /* 0x000fe2000f8e0200 */
[----:B------:R-:W-:Y:S02]  /*1fca0*/  ULDC.64 UR4, c[0x0][0xa80] ;  /* 0x0002a00000047ab9 */ /* 0x000fe40000000a00 */
[----:B------:R-:W-:Y:S01]  /*1fcb0*/  LEA R0, P0, R4, UR4, 0x1 ;  /* 0x0000000404007c11 */ /* 0x000fe2000f8008ff */
[----:B------:R-:W-:Y:S01]  /*1fcc0*/  IMAD.IADD R3, R5, 0x1, R3 ;  /* 0x0000000105037824 */ /* 0x000fe200078e0203 */
[----:B------:R-:W-:-:S04]  /*1fcd0*/  UMOV UR4, 0xffffffff ;  /* 0xffffffff00047882 */ /* 0x000fc80000000000 */
[----:B------:R-:W-:Y:S01]  /*1fce0*/  LEA.HI.X R4, R4, UR5, R3, 0x1, P0 ;  /* 0x0000000504047c11 */ /* 0x000fe200080f0c03 */
[----:B------:R-:W-:Y:S06]  /*1fcf0*/  BRA.DIV UR4, `(.L_x_1962) ;  /* 0x000000ae04d47947 */ /* 0x000fec000b800000 */
[----:B------:R1:W2:Y:S04]  /*1fd00*/  SHFL.IDX PT, R3, R4, RZ, 0x181f ;  /* 0x00181fff04037589 */ /* 0x0002a800000e0000 */
[----:B------:R1:W4:Y:S02]  /*1fd10*/  SHFL.IDX PT, R14, R0, RZ, 0x181f ;  /* 0x00181fff000e7589 */ /* 0x00032400000e0000 */
.L_x_2238:
[----:B------:R-:W-:Y:S01]  /*1fd20*/  IMAD R20, R20, R21, RZ ;  /* 0x0000001514147224 */ /* 0x000fe200078e02ff */
[----:B------:R-:W-:Y:S04]  /*1fd30*/  BSSY B1, `(.L_x_1963) ;  /* 0x000000c000017945 */ /* 0x000fe80003800000 */
[----:B------:R-:W-:-:S13]  /*1fd40*/  ISETP.GE.AND P0, PT, R198, R20, PT ;  /* 0x00000014c600720c */ /* 0x000fda0003f06270 */
[----:B------:R-:W-:Y:S05]  /*1fd50*/  @P0 BRA `(.L_x_1964) ;  /* 0x0000000000240947 */ /* 0x000fea0003800000 */
[----:B------:R-:W-:Y:S02]  /*1fd60*/  ULDC UR4, c[0x0][0xac8] ;  /* 0x0002b20000047ab9 */ /* 0x000fe40000000800 */
[----:B------:R-:W-:Y:S02]  /*1fd70*/  ISETP.GE.AND P2, PT, R16, UR4, PT ;  /* 0x0000000410007c0c */ /* 0x000fe4000bf46270 */
[----:B------:R-:W-:-:S11]  /*1fd80*/  ISETP.GE.AND P3, PT, R2, UR4, PT ;  /* 0x0000000402007c0c */ /* 0x000fd6000bf66270 */
[-C--:B----4-:R-:W-:Y:S02]  /*1fd90*/  @!P2 LEA R6, P0, R16, R14.reuse, 0x1 ;  /* 0x0000000e1006a211 */ /* 0x090fe400078008ff */
[----:B------:R-:W-:Y:S02]  /*1fda0*/  @!P3 LEA R14, P1, R2, R14, 0x1 ;  /* 0x0000000e020eb211 */ /* 0x000fe400078208ff */
[-C--:B--2---:R-:W-:Y:S02]  /*1fdb0*/  @!P2 LEA.HI.X R7, R16, R3.reuse, R17, 0x1, P0 ;  /* 0x000000031007a211 */ /* 0x084fe400000f0c11 */
[----:B------:R-:W-:-:S03]  /*1fdc0*/  @!P3 LEA.HI.X R15, R2, R3, R185, 0x1, P1 ;  /* 0x00000003020fb211 */ /* 0x000fc600008f0cb9 */
[----:B------:R2:W-:Y:S04]  /*1fdd0*/  @!P2 ST.E.128 desc[UR54][R6.64], RZ ;  /* 0x000000ff0600a985 */ /* 0x0005e8000c101d36 */
[----:B------:R2:W-:Y:S02]  /*1fde0*/  @!P3 ST.E.128 desc[UR54][R14.64], RZ ;  /* 0x000000ff0e00b985 */ /* 0x0005e4000c101d36 */
.L_x_1964:
[----:B------:R-:W-:Y:S05]  /*1fdf0*/  BSYNC B1 ;  /* 0x0000000000017941 */ /* 0x000fea0003800000 */
.L_x_1963:
[----:B------:R-:W-:-:S03]  /*1fe00*/  UMOV UR4, 0xffffffff ;  /* 0xffffffff00047882 */ /* 0x000fc60000000000 */
[----:B------:R-:W-:Y:S05]  /*1fe10*/  BRA.DIV UR4, `(.L_x_1965) ;  /* 0x000000ae04c07947 */ /* 0x000fea000b800000 */
[----:B--2---:R2:W0:Y:S04]  /*1fe20*/  SHFL.IDX PT, R3, R4, 0x1, 0x181f ;  /* 0x00381f0004037f89 */ /* 0x00442800000e0000 */
[----:B----4-:R2:W4:Y:S02]  /*1fe30*/  SHFL.IDX PT, R14, R0, 0x1, 0x181f ;  /* 0x00381f00000e7f89 */ /* 0x01052400000e0000 */
.L_x_2242:
[----:B------:R-:W-:Y:S01]  /*1fe40*/  VIADD R5, R198, 0x20 ;  /* 0x00000020c6057836 */ /* 0x000fe20000000000 */
        /* <DEDUP_REMOVED lines=12> */
.L_x_1967:
[----:B------:R-:W-:Y:S05]  /*1ff10*/  BSYNC B1 ;  /* 0x0000000000017941 */ /* 0x000fea0003800000 */
.L_x_1966:
[----:B------:R-:W-:-:S03]  /*1ff20*/  UMOV UR4, 0xffffffff ;  /* 0xffffffff00047882 */ /* 0x000fc60000000000 */
[----:B------:R-:W-:Y:S05]  /*1ff30*/  BRA.DIV UR4, `(.L_x_1968) ;  /* 0x000000ae04c07947 */ /* 0x000fea000b800000 */
[----:B0-----:R0:W0:Y:S04]  /*1ff40*/  SHFL.IDX PT, R3, R4, 0x2, 0x181f ;  /* 0x00581f0004037f89 */ /* 0x00102800000e0000 */
[----:B----4-:R4:W0:Y:S02]  /*1ff50*/  SHFL.IDX PT, R14, R0, 0x2, 0x181f ;  /* 0x00581f00000e7f89 */ /* 0x01082400000e0000 */
.L_x_2246:
[----:B------:R-:W-:Y:S01]  /*1ff60*/  VIADD R5, R198, 0x40 ;  /* 0x00000040c6057836 */ /* 0x000fe20000000000 */
[----:B------:R-:W-:Y:S04]  /*1ff70*/  BSSY B1, `(.L_x_1969) ;  /* 0x000000c000017945 */ /* 0x000fe80003800000 */
[----:B------:R-:W-:-:S13]  /*1ff80*/  ISETP.GE.AND P0, PT, R5, R20, PT ;  /* 0x000000140500720c */ /* 0x000fda0003f06270 */
[----:B------:R-:W-:Y:S05]  /*1ff90*/  @P0 BRA `(.L_x_1970) ;  /* 0x0000000000240947 */ /* 0x000fea0003800000 */
[----:B------:R-:W-:Y:S02]  /*1ffa0*/  ULDC UR4, c[0x0][0xac8] ;  /* 0x0002b20000047ab9 */ /* 0x000fe40000000800 */
[----:B------:R-:W-:Y:S02]  /*1ffb0*/  ISETP.GE.AND P2, PT, R16, UR4, PT ;  /* 0x0000000410007c0c */ /* 0x000fe4000bf46270 */
[----:B------:R-:W-:-:S11]  /*1ffc0*/  ISETP.GE.AND P3, PT, R2, UR4, PT ;  /* 0x0000000402007c0c */ /* 0x000fd6000bf66270 */
[-C--:B0-----:R-:W-:Y:S02]  /*1ffd0*/  @!P2 LEA R6, P0, R16, R14.reuse, 0x1 ;  /* 0x0000000e1006a211 */ /* 0x081fe400078008ff */
[----:B------:R-:W-:Y:S02]  /*1ffe0*/  @!P3 LEA R14, P1, R2, R14, 0x1 ;  /* 0x0000000e020eb211 */ /* 0x000fe400078208ff */
[-C--:B------:R-:W-:Y:S02]  /*1fff0*/  @!P2 LEA.HI.X R7, R16, R3.reuse, R17, 0x1, P0 ;  /* 0x000000031007a211 */ /* 0x080fe400000f0c11 */
[----:B------:R-:W-:-:S03]  /*20000*/  @!P3 LEA.HI.X R15, R2, R3, R185, 0x1, P1 ;  /* 0x00000003020fb211 */ /* 0x000fc600008f0cb9 */
[----:B------:R0:W-:Y:S04]  /*20010*/  @!P2 ST.E.128 desc[UR54][R6.64], RZ ;  /* 0x000000ff0600a985 */ /* 0x0001e8000c101d36 */
[----:B------:R0:W-:Y:S02]  /*20020*/  @!P3 ST.E.128 desc[UR54][R14.64], RZ ;  /* 0x000000ff0e00b985 */ /* 0x0001e4000c101d36 */
.L_x_1970:
[----:B------:R-:W-:Y:S05]  /*20030*/  BSYNC B1 ;  /* 0x0000000000017941 */ /* 0x000fea0003800000 */
.L_x_1969:
[----:B------:R-:W-:-:S03]  /*20040*/  UMOV UR4, 0xffffffff ;  /* 0xffffffff00047882 */ /* 0x000fc60000000000 */
[----:B------:R-:W-:Y:S05]  /*20050*/  BRA.DIV UR4, `(.L_x_1971) ;  /* 0x000000ae04c07947 */ /* 0x000fea000b800000 */
[----:B0-----:R0:W0:Y:S04]  /*20060*/  SHFL.IDX PT, R3, R4, 0x3, 0x181f ;  /* 0x00781f0004037f89 */ /* 0x00102800000e0000 */
[----:B------:R0:W0:Y:S02]  /*20070*/  SHFL.IDX PT, R14, R0, 0x3, 0x181f ;  /* 0x00781f00000e7f89 */ /* 0x00002400000e0000 */
.L_x_2250:
[----:B012-4-:R-:W-:-:S04]  /*20080*/  IADD3 R0, R198, 0x60, RZ ;  /* 0x00000060c6007810 */ /* 0x017fc80007ffe0ff */
[----:B------:R-:W-:-:S13]  /*20090*/  ISETP.GE.AND P0, PT, R0, R20, PT ;  /* 0x000000140000720c */ /* 0x000fda0003f06270 */
[----:B------:R-:W-:Y:S05]  /*200a0*/  @P0 BRA `(.L_x_1954) ;  /* 0x0000000000240947 */ /* 0x000fea0003800000 */
[----:B------:R-:W-:Y:S02]  /*200b0*/  ULDC UR4, c[0x0][0xac8] ;  /* 0x0002b20000047ab9 */ /* 0x000fe40000000800 */
[----:B------:R-:W-:Y:S02]  /*200c0*/  ISETP.GE.AND P2, PT, R16, UR4, PT ;  /* 0x0000000410007c0c */ /* 0x000fe4000bf46270 */
[----:B------:R-:W-:-:S11]  /*200d0*/  ISETP.GE.AND P3, PT, R2, UR4, PT ;  /* 0x0000000402007c0c */ /* 0x000fd6000bf66270 */
[-C--:B------:R-:W-:Y:S02]  /*200e0*/  @!P2 LEA R4, P0, R16, R14.reuse, 0x1 ;  /* 0x0000000e1004a211 */ /* 0x080fe400078008ff */
[----:B------:R-:W-:Y:S02]  /*200f0*/  @!P3 LEA R14, P1, R2, R14, 0x1 ;  /* 0x0000000e020eb211 */ /* 0x000fe400078208ff */
[-C--:B------:R-:W-:Y:S02]  /*20100*/  @!P2 LEA.HI.X R5, R16, R3.reuse, R17, 0x1, P0 ;  /* 0x000000031005a211 */ /* 0x080fe400000f0c11 */
[----:B------:R-:W-:-:S03]  /*20110*/  @!P3 LEA.HI.X R15, R2, R3, R185, 0x1, P1 ;  /* 0x00000003020fb211 */ /* 0x000fc600008f0cb9 */
[----:B------:R0:W-:Y:S04]  /*20120*/  @!P2 ST.E.128 desc[UR54][R4.64], RZ ;  /* 0x000000ff0400a985 */ /* 0x0001e8000c101d36 */
[----:B------:R0:W-:Y:S02]  /*20130*/  @!P3 ST.E.128 desc[UR54][R14.64], RZ ;  /* 0x000000ff0e00b985 */ /* 0x0001e4000c101d36 */
.L_x_1954:
[----:B------:R-:W-:Y:S05]  /*20140*/  BSYNC B0 ;  /* 0x0000000000007941 */ /* 0x000fea0003800000 */
.L_x_1940:
[----:B------:R-:W-:Y:S02]  /*20150*/  ULDC UR4, c[0x0][0xc3c] ;  /* 0x00030f0000047ab9 */ /* 0x000fe40000000800 */
[----:B---3--:R-:W-:-:S13]  /*20160*/  ISETP.GE.AND P0, PT, R31, UR4, PT ;  /* 0x000000041f007c0c */ /* 0x008fda000bf06270 */
[----:B------:R-:W-:Y:S05]  /*20170*/  @!P0 BRA `(.L_x_1972) ;  /* 0xfffffe1000348947 */ /* 0x000fea000383ffff */
[----:B------:R-:W-:Y:S05]  /*20180*/  BRA `(.L_x_1675) ;  /* 0x0000007c00d47947 */ /* 0x000fea0003800000 */
.L_x_1673:
[----:B------:R-:W-:-:S08]  /*20190*/  NOP ;  /* 0x0000000000007918 */ /* 0x000fd00000000000 */
[----:B------:R-:W0:-:S00]  /*201a0*/  USETMAXREG.DEALLOC.CTAPOOL 0x28 ;  /* 0x00000028000079c8 */ /* 0x000e0000080e0500 */
        /* <DEDUP_REMOVED lines=14> */
.L_x_1973:
        /* <DEDUP_REMOVED lines=43> */
.L_x_1977:
[----:B------:R-:W0:Y:S01]  /*20540*/  LDC R2, c[0x0][0xc3c] ;  /* 0x00030f00ff027b82 */ /* 0x000e220000000800 */
[----:B------:R-:W-:Y:S01]  /*20550*/  UIADD3 UR4, UR4, 0x1f, URZ ;  /* 0x0000001f04047890 */ /* 0x000fe2000fffe03f */
[----:B------:R-:W-:Y:S02]  /*20560*/  ULDC UR7, c[0x0][0xc3c] ;  /* 0x00030f0000077ab9 */ /* 0x000fe40000000800 */
[----:B------:R-:W-:-:S03]  /*20570*/  IMAD.U32 R19, RZ, RZ, UR7 ;  /* 0x00000007ff137e24 */ /* 0x000fc6000f8e00ff */
[----:B0-----:R-:W-:-:S13]  /*20580*/  ISETP.LE.AND P6, PT, R2, UR4, PT ;  /* 0x0000000402007c0c */ /* 0x001fda000bfc3270 */
[----:B------:R-:W-:Y:S05]  /*20590*/  @P6 BRA `(.L_x_1976) ;  /* 0x0000000800a86947 */ /* 0x000fea0003800000 */
[----:B------:R-:W-:Y:S01]  /*205a0*/  VIADD R9, R7, UR4 ;  /* 0x0000000407097c36 */ /* 0x000fe20008000000 */
[----:B------:R-:W-:-:S04]  /*205b0*/  MOV R6, RZ ;  /* 0x000000ff00067202 */ /* 0x000fc80000000f00 */
        /* <DEDUP_REMOVED lines=24> */
[----:B------:R-:W0:Y:S02]  /*20740*/  SHFL.IDX PT, R2, R5, 0x1f, 0x1f ;  /* 0x03e01f0005027f89 */ /* 0x000e2400000e0000 */
[----:B0-----:R-:W-:-:S04]  /*20750*/  IMAD R3, R2, UR5, RZ ;  /* 0x0000000502037c24 */ /* 0x001fc8000f8e02ff */
[----:B------:R-:W-:-:S05]  /*20760*/  IMAD.IADD R8, R3, 0x1, R8 ;  /* 0x0000000103087824 */ /* 0x000fca00078e0208 */
[----:B------:R-:W-:-:S13]  /*20770*/  ISETP.GT.AND P6, PT, R8, UR6, PT ;  /* 0x0000000608007c0c */ /* 0x000fda000bfc4270 */
[----:B------:R-:W-:Y:S05]  /*20780*/  @!P6 BRA `(.L_x_1977) ;  /* 0xfffffffc006ce947 */ /* 0x000fea000383ffff */
.L_x_1975:
        /* <DEDUP_REMOVED lines=13> */
.L_x_1978:
        /* <DEDUP_REMOVED lines=11> */
[----:B0-----:R-:W-:-:S02]  /*20910*/  IADD3 R2, R8, 0xffffffe, RZ ;  /* 0x0ffffffe08027810 */ /* 0x001fc40007ffe0ff */
[----:B------:R-:W-:-:S05]  /*20920*/  IABS R8, R5 ;  /* 0x0000000500087213 */ /* 0x000fca0000000000 */
        /* <DEDUP_REMOVED lines=12> */
[----:B------:R-:W-:Y:S01]  /*209f0*/  @!P1 IMAD.IADD R3, R3, 0x1, -R12 ;  /* 0x0000000103039824 */ /* 0x000fe200078e0a0c */
[----:B------:R-:W-:Y:S02]  /*20a00*/  @!P1 IADD3 R2, R2, 0x1, RZ ;  /* 0x0000000102029810 */ /* 0x000fe40007ffe0ff */
        /* <DEDUP_REMOVED lines=9> */
[----:B------:R-:W-:Y:S01]  /*20aa0*/  IMAD.MOV R12, RZ, RZ, -R2 ;  /* 0x000000ffff0c7224 */ /* 0x000fe200078e0a02 */
[----:B------:R-:W-:Y:S01]  /*20ab0*/  MOV R2, RZ ;  /* 0x000000ff00027202 */ /* 0x000fe20000000f00 */
[----:B------:R-:W-:Y:S01]  /*20ac0*/  IMAD R11, R13, R4, RZ ;  /* 0x000000040d0b7224 */ /* 0x000fe200078e02ff */
[----:B------:R-:W-:-:S03]  /*20ad0*/  IABS R8, R10 ;  /* 0x0000000a00087213 */ /* 0x000fc60000000000 */
        /* <DEDUP_REMOVED lines=14> */
[----:B------:R-:W-:Y:S02]  /*20bc0*/  @!P2 IADD3 R2, -R2, RZ, RZ ;  /* 0x000000ff0202a210 */ /* 0x000fe40007ffe1ff */
[----:B------:R-:W-:-:S05]  /*20bd0*/  @!P1 LOP3.LUT R2, RZ, R9, RZ, 0x33, !PT ;  /* 0x00000009ff029212 */ /* 0x000fca00078e33ff */
[----:B------:R-:W-:-:S04]  /*20be0*/  IMAD.MOV R18, RZ, RZ, -R2 ;  /* 0x000000ffff127224 */ /* 0x000fc800078e0a02 */
[C---:B------:R-:W-:Y:S02]  /*20bf0*/  IMAD R18, R9.reuse, R18, R10 ;  /* 0x0000001209127224 */ /* 0x040fe400078e020a */
[----:B------:R-:W-:Y:S02]  /*20c00*/  IMAD R9, R9, 0x1000000, R2 ;  /* 0x0100000009097824 */ /* 0x000fe400078e0202 */
[----:B------:R-:W-:Y:S02]  /*20c10*/  IMAD R2, R6, R3, R5 ;  /* 0x0000000306027224 */ /* 0x000fe400078e0205 */
[----:B------:R-:W-:Y:S01]  /*20c20*/  IMAD R18, R18, 0x10000, R9 ;  /* 0x0001000012127824 */ /* 0x000fe200078e0209 */
[----:B------:R-:W-:Y:S06]  /*20c30*/  BRA `(.L_x_1980) ;  /* 0x0000000000f47947 */ /* 0x000fec0003800000 */
.L_x_1979:
        /* <DEDUP_REMOVED lines=12> */
[----:B0-----:R-:W-:-:S05]  /*20d00*/  IADD3 R11, RZ, -R3, RZ ;  /* 0x80000003ff0b7210 */ /* 0x001fca0007ffe0ff */
        /* <DEDUP_REMOVED lines=13> */
[----:B------:R-:W-:Y:S02]  /*20de0*/  @!P2 IADD3 R2, -R2, RZ, RZ ;  /* 0x000000ff0202a210 */ /* 0x000fe40007ffe1ff */
[----:B------:R-:W-:-:S05]  /*20df0*/  @!P1 LOP3.LUT R2, RZ, R4, RZ, 0x33, !PT ;  /* 0x00000004ff029212 */ /* 0x000fca00078e33ff */
[----:B------:R-:W-:Y:S02]  /*20e00*/  IMAD R11, R13, R2, RZ ;  /* 0x000000020d0b7224 */ /* 0x000fe400078e02ff */
[----:B------:R-:W-:Y:S02]  /*20e10*/  IMAD.MOV R2, RZ, RZ, -R2 ;  /* 0x000000ffff027224 */ /* 0x000fe400078e0a02 */
[----:B------:R-:W-:Y:S02]  /*20e20*/  IMAD.MOV R3, RZ, RZ, -R11 ;  /* 0x000000ffff037224 */ /* 0x000fe400078e0a0b */
[----:B------:R-:W-:Y:S01]  /*20e30*/  IMAD R4, R4, R2, R5 ;  /* 0x0000000204047224 */ /* 0x000fe200078e0205 */
[----:B------:R-:W-:Y:S02]  /*20e40*/  MOV R2, RZ ;  /* 0x000000ff00027202 */ /* 0x000fe40000000f00 */
[----:B------:R-:W-:-:S04]  /*20e50*/  VIADDMNMX R13, R3, UR5, R13, PT ;  /* 0x00000005030d7c46 */ /* 0x000fc8000b80010d */
[-C--:B------:R-:W-:Y:S02]  /*20e60*/  IABS R10, R13.reuse ;  /* 0x0000000d000a7213 */ /* 0x080fe40000000000 */
[----:B------:R-:W-:Y:S02]  /*20e70*/  IABS R12, R13 ;  /* 0x0000000d000c7213 */ /* 0x000fe40000000000 */
[----:B------:R-:W0:Y:S01]  /*20e80*/  I2F.RP R8, R10 ;  /* 0x0000000a00087306 */ /* 0x000e220000209400 */
[----:B------:R-:W-:-:S07]  /*20e90*/  IADD3 R18, -R13, RZ, RZ ;  /* 0x000000ff0d127210 */ /* 0x000fce0007ffe1ff */
        /* <DEDUP_REMOVED lines=23> */
.L_x_1980:
[----:B------:R-:W-:-:S05]  /*21010*/  LOP3.LUT R17, RZ, R2, RZ, 0x33, !PT ;  /* 0x00000002ff117212 */ /* 0x000fca00078e33ff */
[----:B------:R-:W-:Y:S01]  /*21020*/  IMAD.IADD R17, R6, 0x1, R17 ;  /* 0x0000000106117824 */ /* 0x000fe200078e0211 */
[----:B------:R-:W-:Y:S06]  /*21030*/  BRA `(.L_x_1981) ;  /* 0x00000000000c7947 */ /* 0x000fec0003800000 */
.L_x_1976:
[----:B------:R-:W-:Y:S02]  /*21040*/  IMAD.MOV.U32 R17, RZ, RZ, RZ ;  /* 0x000000ffff117224 */ /* 0x000fe400078e00ff */
[----:B------:R-:W-:Y:S02]  /*21050*/  IMAD.U32 R16, RZ, RZ, UR6 ;  /* 0x00000006ff107e24 */ /* 0x000fe4000f8e00ff */
[----:B------:R-:W-:-:S07]  /*21060*/  IMAD.MOV.U32 R18, RZ, RZ, RZ ;  /* 0x000000ffff127224 */ /* 0x000fce00078e00ff */
.L_x_1981:
[----:B------:R-:W-:-:S13]  /*21070*/  ISETP.NE.AND P0, PT, R7, RZ, PT ;  /* 0x000000ff0700720c */ /* 0x000fda0003f05270 */
[----:B------:R-:W0:Y:S01]  /*21080*/  @!P0 S2R R3, SR_CgaCtaId ;  /* 0x0000000000038919 */ /* 0x000e220000008800 */
[----:B------:R-:W-:-:S04]  /*21090*/  @!P0 MOV R2, 0x400 ;  /* 0x0000040000028802 */ /* 0x000fc80000000f00 */
[----:B0-----:R-:W-:-:S05]  /*210a0*/  @!P0 LEA R2, R3, R2, 0x18 ;  /* 0x0000000203028211 */ /* 0x001fca00078ec0ff */
[----:B------:R1:W-:Y:S01]  /*210b0*/  @!P0 STS.128 [R2+0x288d0], R16 ;  /* 0x0288d01002008388 */ /* 0x0003e20000000c00 */
[----:B------:R-:W-:Y:S06]  /*210c0*/  BAR.ARV 0x5, 0x180 ;  /* 0x0146000000007b1d */ /* 0x000fec0000002000 */
.L_x_1974:
[----:B------:R2:W-:Y:S01]  /*210d0*/  STL [R1+0x1c], RZ ;  /* 0x00001cff01007387 */ /* 0x0005e20000100800 */
[----:B------:R-:W-:Y:S01]  /*210e0*/  ULDC UR4, c[0x0][0xc3c] ;  /* 0x00030f0000047ab9 */ /* 0x000fe20000000800 */
[----:B------:R-:W-:Y:S01]  /*210f0*/  IMAD.MOV.U32 R28, RZ, RZ, 0x1 ;  /* 0x00000001ff1c7424 */ /* 0x000fe200078e00ff */
[----:B0-----:R-:W-:Y:S02]  /*21100*/  ISETP.GE.AND P0, PT, R19, UR4, PT ;  /* 0x0000000413007c0c */ /* 0x001fe4000bf06270 */
[----:B------:R-:W-:-:S11]  /*21110*/  MOV R24, RZ ;  /* 0x000000ff00187202 */ /* 0x000fd60000000f00 */
[----:B--2---:R-:W-:Y:S05]  /*21120*/  @P0 BRA `(.L_x_1982) ;  /* 0x0000006c00100947 */ /* 0x004fea0003800000 */
[----:B------:R-:W0:Y:S01]  /*21130*/  S2UR UR5, SR_CgaCtaId ;  /* 0x00000000000579c3 */ /* 0x000e220000008800 */
[C---:B------:R-:W-:Y:S01]  /*21140*/  IMAD.SHL.U32 R31, R0.reuse, 0x8, RZ ;  /* 0x00000008001f7824 */ /* 0x040fe200078e00ff */
[----:B------:R-:W-:Y:S01]  /*21150*/  LOP3.LUT R4, R0, 0x7f, RZ, 0xc0, !PT ;  /* 0x0000007f00047812 */ /* 0x000fe200078ec0ff */
[----:B------:R-:W-:Y:S01]  /*21160*/  UMOV UR4, 0x400 ;  /* 0x0000040000047882 */ /* 0x000fe20000000000 */
[----:B------:R2:W-:Y:S01]  /*21170*/  STL [R1+0x1c], RZ ;  /* 0x00001cff01007387 */ /* 0x0005e20000100800 */
[----:B------:R-:W-:Y:S01]  /*21180*/  BSSY B8, `(.L_x_1982) ;  /* 0x00006be000087945 */ /* 0x000fe20003800000 */
[C---:B------:R-:W-:Y:S01]  /*21190*/  LOP3.LUT R3, R31.reuse, 0x1f8, RZ, 0xc0, !PT ;  /* 0x000001f81f037812 */ /* 0x040fe200078ec0ff */
[----:B------:R-:W-:Y:S01]  /*211a0*/  IMAD.SHL.U32 R35, R4, 0x8, RZ ;  /* 0x0000000804237824 */ /* 0x000fe200078e00ff */
[----:B------:R-:W-:Y:S01]  /*211b0*/  LOP3.LUT R31, R31, 0x38, RZ, 0xc0, !PT ;  /* 0x000000381f1f7812 */ /* 0x000fe200078ec0ff */
[----:B------:R-:W-:Y:S01]  /*211c0*/  IMAD.MOV.U32 R29, RZ, RZ, 0x1 ;  /* 0x00000001ff1d7424 */ /* 0x000fe200078e00ff */
[----:B-1----:R-:W-:Y:S01]  /*211d0*/  LOP3.LUT R2, R3, 0x38, R0, 0x78, !PT ;  /* 0x0000003803027812 */ /* 0x002fe200078e7800 */
[----:B------:R-:W-:Y:S01]  /*211e0*/  IMAD.SHL.U32 R0, R0, 0x10, RZ ;  /* 0x0000001000007824 */ /* 0x000fe200078e00ff */
[----:B------:R-:W-:Y:S01]  /*211f0*/  MOV R24, RZ ;  /* 0x000000ff00187202 */ /* 0x000fe20000000f00 */
[----:B------:R-:W-:Y:S01]  /*21200*/  IMAD.MOV.U32 R26, RZ, RZ, RZ ;  /* 0x000000ffff1a7224 */ /* 0x000fe200078e00ff */
[----:B------:R-:W-:Y:S01]  /*21210*/  LOP3.LUT R35, R2, 0x200, R35, 0xf8, !PT ;  /* 0x0000020002237812 */ /* 0x000fe200078ef823 */
[----:B------:R-:W-:Y:S01]  /*21220*/  IMAD.MOV.U32 R28, RZ, RZ, 0x1 ;  /* 0x00000001ff1c7424 */ /* 0x000fe200078e00ff */
[----:B------:R-:W-:Y:S01]  /*21230*/  SHF.R.U32.HI R2, RZ, 0x3, R4 ;  /* 0x00000003ff027819 */ /* 0x000fe20000011604 */
[----:B------:R-:W-:Y:S01]  /*21240*/  ULOP3.LUT UR38, UR36, 0x2, URZ, 0xfc, !UPT ;  /* 0x0000000224267892 */ /* 0x000fe2000f8efc3f */
[----:B------:R-:W-:Y:S01]  /*21250*/  LOP3.LUT R0, R0, 0x70, RZ, 0xc0, !PT ;  /* 0x0000007000007812 */ /* 0x000fe200078ec0ff */
[----:B------:R-:W-:Y:S01]  /*21260*/  ULDC.64 UR40, c[0x0][0x198] ;  /* 0x0000660000287ab9 */ /* 0x000fe20000000a00 */
[----:B------:R-:W-:Y:S01]  /*21270*/  LOP3.LUT R30, R31, 0x40, RZ, 0xfc, !PT ;  /* 0x000000401f1e7812 */ /* 0x000fe200078efcff */
[----:B------:R-:W-:Y:S01]  /*21280*/  ULDC UR37, c[0x0][0xc] ;  /* 0x0000030000257ab9 */ /* 0x000fe20000000800 */
[----:B------:R-:W-:Y:S01]  /*21290*/  LOP3.LUT R2, R2, R0, RZ, 0xfc, !PT ;  /* 0x0000000002027212 */ /* 0x000fe200078efcff */
[----:B0-----:R-:W-:-:S06]  /*212a0*/  ULEA UR4, UR5, UR4, 0x18 ;  /* 0x0000000405047291 */ /* 0x001fcc000f8ec03f */
[----:B------:R-:W-:-:S04]  /*212b0*/  IMAD.U32 R22, RZ, RZ, UR4 ;  /* 0x00000004ff167e24 */ /* 0x000fc8000f8e00ff */
[----:B------:R-:W-:-:S05]  /*212c0*/  IMAD R0, R35, 0x2, R22 ;  /* 0x0000000223007824 */ /* 0x000fca00078e0216 */
[----:B------:R2:W-:Y:S02]  /*212d0*/  STL [R1+0x8], R0 ;  /* 0x0000080001007387 */ /* 0x0005e40000100800 */
.L_x_2101:
[----:B------:R-:W-:Y:S05]  /*212e0*/  YIELD ;  /* 0x0000000000007946 */ /* 0x000fea0003800000 */
[----:B------:R-:W-:Y:S01]  /*212f0*/  ULDC.64 UR4, c[0x0][0xa28] ;  /* 0x00028a0000047ab9 */ /* 0x000fe20000000a00 */
[----:B------:R-:W-:Y:S01]  /*21300*/  IMAD.MOV.U32 R10, RZ, RZ, RZ ;  /* 0x000000ffff0a7224 */ /* 0x000fe200078e00ff */
[----:B------:R-:W-:Y:S01]  /*21310*/  ISETP.NE.U32.AND P0, PT, RZ, UR4, PT ;  /* 0x00000004ff007c0c */ /* 0x000fe2000bf05070 */
[----:B0-----:R-:W0:Y:S01]  /*21320*/  LDC.64 R4, c[0x0][0xa00] ;  /* 0x00028000ff047b82 */ /* 0x001e220000000a00 */
[----:B------:R-:W-:Y:S01]  /*21330*/  IMAD.MOV.U32 R8, RZ, RZ, RZ ;  /* 0x000000ffff087224 */ /* 0x000fe200078e00ff */
[----:B------:R-:W-:Y:S01]  /*21340*/  ULDC.64 UR6, c[0x0][0xa10] ;  /* 0x0002840000067ab9 */ /* 0x000fe20000000a00 */
[----:B------:R-:W-:Y:S01]  /*21350*/  ISETP.NE.AND.EX P0, PT, RZ, UR5, PT, P0 ;  /* 0x00000005ff007c0c */ /* 0x000fe2000bf05300 */
[----:B------:R-:W-:-:S12]  /*21360*/  ULDC.64 UR4, c[0x0][0xa18] ;  /* 0x0002860000047ab9 */ /* 0x000fd80000000a00 */
[----:B-1----:R-:W1:Y:S02]  /*21370*/  @P0 LDC.64 R2, c[0x0][0xa28] ;  /* 0x00028a00ff020b82 */ /* 0x002e640000000a00 */
[----:B-1----:R-:W-:-:S05]  /*21380*/  @P0 IMAD.WIDE R2, R19, 0x4, R2 ;  /* 0x0000000413020825 */ /* 0x002fca00078e0202 */
[----:B------:R1:W3:Y:S01]  /*21390*/  @P0 LDG.E R10, desc[UR54][R2.64] ;  /* 0x00000036020a0981 */ /* 0x0002e2000c1e1900 */
[----:B------:R-:W-:Y:S01]  /*213a0*/  ISETP.NE.U32.AND P0, PT, RZ, UR4, PT ;  /* 0x00000004ff007c0c */ /* 0x000fe2000bf05070 */
[----:B0-----:R-:W-:Y:S01]  /*213b0*/  IMAD.WIDE R4, R19, 0x4, R4 ;  /* 0x0000000413047825 */ /* 0x001fe200078e0204 */
[----:B------:R-:W-:Y:S02]  /*213c0*/  ISETP.NE.U32.AND P1, PT, RZ, UR6, PT ;  /* 0x00000006ff007c0c */ /* 0x000fe4000bf25070 */
[----:B------:R-:W-:Y:S01]  /*213d0*/  ISETP.NE.AND.EX P2, PT, RZ, UR5, PT, P0 ;  /* 0x00000005ff007c0c */ /* 0x000fe2000bf45300 */
[----:B------:R-:W-:Y:S01]  /*213e0*/  ULDC.64 UR4, c[0x0][0xa00] ;  /* 0x0002800000047ab9 */ /* 0x000fe20000000a00 */
[----:B------:R-:W-:Y:S02]  /*213f0*/  ISETP.NE.AND.EX P1, PT, RZ, UR7, PT, P1 ;  /* 0x00000007ff007c0c */ /* 0x000fe4000bf25310 */
[----:B------:R-:W-:Y:S01]  /*21400*/  ISETP.NE.U32.AND P0, PT, RZ, UR4, PT ;  /* 0x00000004ff007c0c */ /* 0x000fe2000bf05070 */
[----:B-1----:R-:W0:Y:S01]  /*21410*/  LDC.64 R2, c[0x0][0xa10] ;  /* 0x00028400ff027b82 */ /* 0x002e220000000a00 */
[----:B--2---:R-:W-:-:S02]  /*21420*/  MOV R0, RZ ;  /* 0x000000ff00007202 */ /* 0x004fc40000000f00 */
[----:B------:R-:W-:-:S05]  /*21430*/  ISETP.NE.AND.EX P0, PT, RZ, UR5, PT, P0 ;  /* 0x00000005ff007c0c */ /* 0x000fca000bf05300 */
[----:B------:R-:W1:Y:S08]  /*21440*/  @P2 LDC.64 R6, c[0x0][0xa18] ;  /* 0x00028600ff062b82 */ /* 0x000e700000000a00 */
[----:B------:R-:W2:Y:S01]  /*21450*/  @P0 LDG.E R8, desc[UR54][R4.64] ;  /* 0x0000003604080981 */ /* 0x000ea2000c1e1900 */
[----:B0-----:R-:W-:-:S05]  /*21460*/  IMAD.WIDE R2, R19, 0x4, R2 ;  /* 0x0000000413027825 */ /* 0x001fca00078e0202 */
[----:B------:R-:W5:Y:S01]  /*21470*/  @P1 LDG.E R0, desc[UR54][R2.64] ;  /* 0x0000003602001981 */ /* 0x000f62000c1e1900 */
[----:B------:R-:W-:Y:S02]  /*21480*/  ULDC UR4, c[0x0][0x288] ;  /* 0x0000a20000047ab9 */ /* 0x000fe40000000800 */
[----:B------:R-:W-:Y:S01]  /*21490*/  IMAD.U32 R33, RZ, RZ, UR4 ;  /* 0x00000004ff217e24 */ /* 0x000fe2000f8e00ff */
[----:B------:R-:W-:Y:S02]  /*214a0*/  ULDC.64 UR4, c[0x0][0x418] ;  /* 0x0001060000047ab9 */ /* 0x000fe40000000a00 */
[----:B------:R-:W-:-:S03]  /*214b0*/  UISETP.NE.U32.AND UP0, UPT, UR4, URZ, UPT ;  /* 0x0000003f0400728c */ /* 0x000fc6000bf05070 */
[----:B------:R-:W-:Y:S01]  /*214c0*/  ULDC UR4, c[0x0][0x424] ;  /* 0x0001090000047ab9 */ /* 0x000fe20000000800 */
[----:B------:R-:W-:Y:S01]  /*214d0*/  UISETP.NE.AND.EX UP0, UPT, UR5, URZ, UPT, UP0 ;  /* 0x0000003f0500728c */ /* 0x000fe2000bf05300 */
[----:B-1----:R-:W-:Y:S02]  /*214e0*/  @P2 IMAD.WIDE R6, R19, 0x4, R6 ;  /* 0x0000000413062825 */ /* 0x002fe400078e0206 */
[----:B------:R-:W-:Y:S01]  /*214f0*/  ULDC UR5, c[0x0][0x2f0] ;  /* 0x0000bc0000057ab9 */ /* 0x000fe20000000800 */
[----:B------:R-:W-:Y:S02]  /*21500*/  USEL UR4, UR4, 0x1, UP0 ;  /* 0x0000000104047887 */ /* 0x000fe40008000000 */
[----:B------:R0:W5:Y:S02]  /*21510*/  @P2 LDG.E R33, desc[UR54][R6.64] ;  /* 0x0000003606212981 */ /* 0x000164000c1e1900 */
[----:B------:R-:W-:-:S03]  /*21520*/  UIMAD UR4, UR4, UR5, URZ ;  /* 0x00000005040472a4 */ /* 0x000fc6000f8e023f */
[----:B------:R-:W-:-:S03]  /*21530*/  ULDC UR5, c[0x0][0x348] ;  /* 0x0000d20000057ab9 */ /* 0x000fc60000000800 */
[----:B------:R-:W-:Y:S02]  /*21540*/  IMAD.U32 R9, RZ, RZ, UR4 ;  /* 0x00000004ff097e24 */ /* 0x000fe4000f8e00ff */
[----:B0-----:R-:W-:Y:S01]  /*21550*/  IMAD.U32 R7, RZ, RZ, UR5 ;  /* 0x00000005ff077e24 */ /* 0x001fe2000f8e00ff */
[----:B---3--:R0:W-:Y:S04]  /*21560*/  STL [R1], R10 ;  /* 0x0000000a01007387 */ /* 0x0081e80000100800 */
[----:B--2---:R0:W-:Y:S01]  /*21570*/  STL [R1+0xc], R8 ;  /* 0x00000c0801007387 */ /* 0x0041e20000100800 */
[----:B------:R-:W-:Y:S05]  /*21580*/  @P2 BRA `(.L_x_1983) ;  /* 0x0000000000102947 */ /* 0x000fea0003800000 */
[----:B------:R-:W-:Y:S05]  /*21590*/  @!P0 BRA `(.L_x_1983) ;  /* 0x00000000000c8947 */ /* 0x000fea0003800000 */
[----:B------:R-:W2:Y:S04]  /*215a0*/  LDG.E R6, desc[UR54][R4.64] ;  /* 0x0000003604067981 */ /* 0x000ea8000c1e1900 */
[----:B-----5:R-:W2:Y:S02]  /*215b0*/  LDG.E R33, desc[UR54][R4.64+0x4] ;  /* 0x0000043604217981 */ /* 0x020ea4000c1e1900 */
[----:B--2---:R-:W-:-:S07]  /*215c0*/  IMAD.IADD R33, R33, 0x1, -R6 ;  /* 0x0000000121217824 */ /* 0x004fce00078e0a06 */
.L_x_1983:
[----:B------:R-:W-:Y:S01]  /*215d0*/  ULDC.64 UR4, c[0x0][0xa20] ;  /* 0x0002880000047ab9 */ /* 0x000fe20000000a00 */
[C---:B------:R-:W-:Y:S02]  /*215e0*/  LOP3.LUT R4, R18.reuse, 0xff000000, RZ, 0xc0, !PT ;  /* 0xff00000012047812 */ /* 0x040fe400078ec0ff */
[----:B------:R-:W-:Y:S02]  /*215f0*/  ISETP.NE.U32.AND P0, PT, RZ, UR4, PT ;  /* 0x00000004ff007c0c */ /* 0x000fe4000bf05070 */
[----:B------:R-:W-:Y:S02]  /*21600*/  SHF.R.U32.HI R5, RZ, 0x8, R4 ;  /* 0x00000008ff057819 */ /* 0x000fe40000011604 */
[----:B------:R-:W-:Y:S02]  /*21610*/  ISETP.NE.AND.EX P0, PT, RZ, UR5, PT, P0 ;  /* 0x00000005ff007c0c */ /* 0x000fe4000bf05300 */
[C---:B------:R-:W-:Y:S02]  /*21620*/  LOP3.LUT R6, R18.reuse, 0xff0000, RZ, 0xc0, !PT ;  /* 0x00ff000012067812 */ /* 0x040fe400078ec0ff */
[----:B------:R-:W-:-:S02]  /*21630*/  LOP3.LUT R18, R18, 0xffff, RZ, 0xc0, !PT ;  /* 0x0000ffff12127812 */ /* 0x000fc400078ec0ff */
[----:B------:R-:W-:-:S07]  /*21640*/  LEA.HI R6, R6, R5, RZ, 0x10 ;  /* 0x0000000506067211 */ /* 0x000fce00078f80ff */
[----:B------:R-:W-:Y:S05]  /*21650*/  @!P0 BRA `(.L_x_1984) ;  /* 0x0000000000108947 */ /* 0x000fea0003800000 */
[----:B------:R-:W1:Y:S02]  /*21660*/  LDC.64 R4, c[0x0][0xa20] ;  /* 0x00028800ff047b82 */ /* 0x000e640000000a00 */
[----:B-1----:R-:W-:-:S05]  /*21670*/  IMAD.WIDE R4, R19, 0x4, R4 ;  /* 0x0000000413047825 */ /* 0x002fca00078e0204 */
[----:B------:R1:W5:Y:S01]  /*21680*/  LDG.E R9, desc[UR54][R4.64] ;  /* 0x0000003604097981 */ /* 0x000362000c1e1900 */
[----:B------:R-:W-:Y:S05]  /*21690*/  BRA `(.L_x_1985) ;  /* 0x0000000000247947 */ /* 0x000fea0003800000 */
.L_x_1984:
        /* <DEDUP_REMOVED lines=9> */
.L_x_1985:
[----:B-1----:R-:W2:Y:S01]  /*21730*/  @P1 LDG.E R5, desc[UR54][R2.64] ;  /* 0x0000003602051981 */ /* 0x002ea2000c1e1900 */
[----:B0-----:R-:W0:Y:S03]  /*21740*/  LDC R8, c[0x0][0x448] ;  /* 0x00011200ff087b82 */ /* 0x001e260000000800 */
[----:B------:R1:W2:Y:S01]  /*21750*/  @P1 LDG.E R4, desc[UR54][R2.64+0x4] ;  /* 0x0000043602041981 */ /* 0x0002a2000c1e1900 */
[----:B------:R-:W-:Y:S02]  /*21760*/  IMAD.SHL.U32 R27, R17, 0x80, RZ ;  /* 0x00000080111b7824 */ /* 0x000fe400078e00ff */
[----:B-----5:R-:W-:Y:S02]  /*21770*/  IMAD.IADD R9, R9, 0x1, -R10 ;  /* 0x0000000109097824 */ /* 0x020fe400078e0a0a */
[----:B------:R-:W-:Y:S01]  /*21780*/  VIADD R11, R27, 0x7f ;  /* 0x0000007f1b0b7836 */ /* 0x000fe20000000000 */
[----:B-1----:R-:W1:Y:S01]  /*21790*/  LDC.64 R2, c[0x0][0x9e0] ;  /* 0x00027800ff027b82 */ /* 0x002e620000000a00 */
[----:B0-----:R-:W-:-:S13]  /*217a0*/  ISETP.NE.AND P2, PT, R8, 0x1, PT ;  /* 0x000000010800780c */ /* 0x001fda0003f45270 */
[----:B------:R-:W0:Y:S01]  /*217b0*/  @P2 LDC R8, c[0x0][0x44c] ;  /* 0x00011300ff082b82 */ /* 0x000e220000000800 */
[----:B-1----:R-:W-:-:S07]  /*217c0*/  ISETP.GE.AND P3, PT, R3, 0x1, PT ;  /* 0x000000010300780c */ /* 0x002fce0003f66270 */
[----:B------:R-:W1:Y:S01]  /*217d0*/  @P2 LDC R13, c[0x0][0x450] ;  /* 0x00011400ff0d2b82 */ /* 0x000e620000000800 */
[----:B--2---:R-:W-:Y:S01]  /*217e0*/  @P1 IADD3 R7, -R5, R4, RZ ;  /* 0x0000000405071210 */ /* 0x004fe20007ffe1ff */
[----:B0-----:R-:W-:-:S04]  /*217f0*/  @P2 IMAD.HI.U32 R4, R11, R8, RZ ;  /* 0x000000080b042227 */ /* 0x001fc800078e00ff */
[----:B------:R-:W-:Y:S01]  /*21800*/  IMAD.IADD R36, R9, 0x1, R7 ;  /* 0x0000000109247824 */ /* 0x000fe200078e0207 */
[----:B-1----:R-:W-:-:S03]  /*21810*/  @P2 SHF.R.U32.HI R11, RZ, R13, R4 ;  /* 0x0000000dff0b2219 */ /* 0x002fc60000011604 */
[C---:B------:R-:W-:Y:S01]  /*21820*/  VIADD R4, R36.reuse, 0x7f ;  /* 0x0000007f24047836 */ /* 0x040fe20000000000 */
[----:B------:R-:W-:-:S04]  /*21830*/  IADD3 R10, R36, 0x1, -R33 ;  /* 0x00000001240a7810 */ /* 0x000fc80007ffe821 */
[----:B------:R-:W-:Y:S02]  /*21840*/  SHF.R.S32.HI R5, RZ, 0x1f, R4 ;  /* 0x0000001fff057819 */ /* 0x000fe40000011404 */
[----:B------:R-:W-:Y:S02]  /*21850*/  IADD3 R11, R10, R11, RZ ;  /* 0x0000000b0a0b7210 */ /* 0x000fe40007ffe0ff */
        /* <DEDUP_REMOVED lines=15> */
.L_x_1988:
[----:B------:R-:W-:-:S13]  /*21950*/  ISETP.NE.AND P0, PT, R3, 0x1, PT ;  /* 0x000000010300780c */ /* 0x000fda0003f05270 */
[----:B------:R-:W0:Y:S02]  /*21960*/  @P0 LDC.64 R4, c[0x0][0x9e8] ;  /* 0x00027a00ff040b82 */ /* 0x000e240000000a00 */
[----:B0-----:R-:W-:-:S05]  /*21970*/  @P0 IMAD.HI.U32 R4, R8, R4, RZ ;  /* 0x0000000408040227 */ /* 0x001fca00078e00ff */
[----:B------:R-:W-:-:S07]  /*21980*/  @P0 SHF.R.U32.HI R8, RZ, R5, R4 ;  /* 0x00000005ff080219 */ /* 0x000fce0000011604 */
.L_x_1989:
[----:B------:R-:W-:Y:S05]  /*21990*/  BSYNC B0 ;  /* 0x0000000000007941 */ /* 0x000fea0003800000 */
.L_x_1987:
[----:B------:R-:W-:-:S05]  /*219a0*/  IMAD R5, R8, R3, R3 ;  /* 0x0000000308057224 */ /* 0x000fca00078e0203 */
[----:B------:R-:W-:-:S07]  /*219b0*/  VIMNMX R2, R2, R5, PT ;  /* 0x0000000502027248 */ /* 0x000fce0003fe0100 */
.L_x_1986:
[----:B------:R-:W0:Y:S01]  /*219c0*/  @P2 LDC R4, c[0x0][0x44c] ;  /* 0x00011300ff042b82 */ /* 0x000e220000000800 */
[----:B------:R-:W-:Y:S01]  /*219d0*/  VIADD R2, R2, 0x7f ;  /* 0x0000007f02027836 */ /* 0x000fe20000000000 */
[----:B------:R-:W-:Y:S01]  /*219e0*/  IADD3 R8, R36, -R33, RZ ;  /* 0x8000002124087210 */ /* 0x000fe20007ffe0ff */
[----:B------:R-:W-:Y:S01]  /*219f0*/  IMAD.MOV.U32 R5, RZ, RZ, R27 ;  /* 0x000000ffff057224 */ /* 0x000fe200078e001b */
[----:B------:R-:W-:-:S04]  /*21a00*/  ULDC UR4, c[0x0][0x9dc] ;  /* 0x0002770000047ab9 */ /* 0x000fc80000000800 */
[----:B------:R-:W1:Y:S01]  /*21a10*/  @P2 LDC R11, c[0x0][0x450] ;  /* 0x00011400ff0b2b82 */ /* 0x000e620000000800 */
[----:B0-----:R-:W-:-:S05]  /*21a20*/  @P2 IMAD.HI.U32 R4, R27, R4, RZ ;  /* 0x000000041b042227 */ /* 0x001fca00078e00ff */
[----:B-1----:R-:W-:Y:S02]  /*21a30*/  @P2 SHF.R.U32.HI R5, RZ, R11, R4 ;  /* 0x0000000bff052219 */ /* 0x002fe40000011604 */
[----:B------:R-:W-:-:S03]  /*21a40*/  SHF.R.S32.HI R11, RZ, 0x1f, R2 ;  /* 0x0000001fff0b7819 */ /* 0x000fc60000011402 */
[----:B------:R-:W-:Y:S01]  /*21a50*/  IMAD.IADD R12, R8, 0x1, R5 ;  /* 0x00000001080c7824 */ /* 0x000fe200078e0205 */
[----:B------:R-:W-:-:S04]  /*21a60*/  LEA.HI R11, R11, R2, RZ, 0x7 ;  /* 0x000000020b0b7211 */ /* 0x000fc800078f38ff */
[----:B------:R-:W-:-:S04]  /*21a70*/  SHF.R.S32.HI R2, RZ, 0x7, R11 ;  /* 0x00000007ff027819 */ /* 0x000fc8000001140b */
[----:B------:R-:W-:Y:S01]  /*21a80*/  VIMNMX R11, R17, R2, PT ;  /* 0x00000002110b7248 */ /* 0x000fe20003fe0100 */
        /* <DEDUP_REMOVED lines=12> */
.L_x_1992:
[----:B------:R-:W-:-:S13]  /*21b50*/  ISETP.NE.AND P0, PT, R3, 0x1, PT ;  /* 0x000000010300780c */ /* 0x000fda0003f05270 */
[----:B------:R-:W0:Y:S02]  /*21b60*/  @P0 LDC.64 R4, c[0x0][0x9e8] ;  /* 0x00027a00ff040b82 */ /* 0x000e240000000a00 */
[----:B0-----:R-:W-:-:S05]  /*21b70*/  @P0 IMAD.HI.U32 R4, R12, R4, RZ ;  /* 0x000000040c040227 */ /* 0x001fca00078e00ff */
[----:B------:R-:W-:-:S07]  /*21b80*/  @P0 SHF.R.U32.HI R12, RZ, R5, R4 ;  /* 0x00000005ff0c0219 */ /* 0x000fce0000011604 */
.L_x_1993:
[----:B------:R-:W-:Y:S05]  /*21b90*/  BSYNC B0 ;  /* 0x0000000000007941 */ /* 0x000fea0003800000 */
.L_x_1991:
[----:B------:R-:W-:-:S05]  /*21ba0*/  IMAD R3, R12, R3, RZ ;  /* 0x000000030c037224 */ /* 0x000fca00078e02ff */
[----:B------:R-:W-:-:S07]  /*21bb0*/  VIMNMX R2, R2, R3, !PT ;  /* 0x0000000302027248 */ /* 0x000fce0007fe0100 */
.L_x_1990:
[----:B------:R-:W-:Y:S01]  /*21bc0*/  SHF.R.S32.HI R3, RZ, 0x1f, R2 ;  /* 0x0000001fff037819 */ /* 0x000fe20000011402 */
[----:B------:R-:W-:Y:S01]  /*21bd0*/  BSSY B0, `(.L_x_1994) ;  /* 0x0000027000007945 */ /* 0x000fe20003800000 */
[----:B------:R-:W-:Y:S02]  /*21be0*/  LOP3.LUT R37, R6, 0xff, RZ, 0xc0, !PT ;  /* 0x000000ff06257812 */ /* 0x000fe400078ec0ff */
[----:B------:R-:W-:Y:S01]  /*21bf0*/  LEA.HI R3, R3, R2, RZ, 0x7 ;  /* 0x0000000203037211 */ /* 0x000fe200078f38ff */
[----:B------:R-:W-:Y:S01]  /*21c00*/  IMAD.MOV.U32 R2, RZ, RZ, RZ ;  /* 0x000000ffff027224 */ /* 0x000fe200078e00ff */
[----:B------:R-:W-:Y:S02]  /*21c10*/  SHF.R.U32.HI R6, RZ, 0x10, R6 ;  /* 0x00000010ff067819 */ /* 0x000fe40000011606 */
[----:B------:R-:W-:-:S04]  /*21c20*/  SHF.R.S32.HI R3, RZ, 0x7, R3 ;  /* 0x00000007ff037819 */ /* 0x000fc80000011403 */
[----:B------:R-:W-:-:S04]  /*21c30*/  VIMNMX R4, RZ, R3, !PT ;  /* 0x00000003ff047248 */ /* 0x000fc80007fe0100 */
[----:B------:R-:W-:-:S13]  /*21c40*/  ISETP.GT.AND P0, PT, R11, R4, PT ;  /* 0x000000040b00720c */ /* 0x000fda0003f04270 */
[----:B------:R-:W-:Y:S05]  /*21c50*/  @!P0 BRA `(.L_x_1995) ;  /* 0x0000000000788947 */ /* 0x000fea0003800000 */
[----:B------:R-:W-:Y:S01]  /*21c60*/  ISETP.NE.AND P0, PT, R6, RZ, PT ;  /* 0x000000ff0600720c */ /* 0x000fe20003f05270 */
[----:B------:R-:W-:-:S03]  /*21c70*/  ULDC UR4, c[0x0][0x9f0] ;  /* 0x00027c0000047ab9 */ /* 0x000fc60000000800 */
[----:B------:R-:W-:-:S04]  /*21c80*/  SEL R5, R6, UR4, P0 ;  /* 0x0000000406057c07 */ /* 0x000fc80008000000 */
[----:B------:R-:W-:Y:S02]  /*21c90*/  IABS R13, R5 ;  /* 0x00000005000d7213 */ /* 0x000fe40000000000 */
[----:B------:R-:W-:Y:S02]  /*21ca0*/  IADD3 R12, R5, -0x1, R11 ;  /* 0xffffffff050c7810 */ /* 0x000fe40007ffe00b */
[----:B------:R-:W0:Y:S03]  /*21cb0*/  I2F.RP R2, R13 ;  /* 0x0000000d00027306 */ /* 0x000e260000209400 */
[----:B------:R-:W-:-:S05]  /*21cc0*/  IMAD.IADD R12, R12, 0x1, -R4 ;  /* 0x000000010c0c7824 */ /* 0x000fca00078e0a04 */
        /* <DEDUP_REMOVED lines=19> */
[----:B------:R-:W-:-:S05]  /*21e00*/  @P0 VIADD R14, R14, 0x1 ;  /* 0x000000010e0e0836 */ /* 0x000fca0000000000 */
[----:B------:R-:W-:-:S05]  /*21e10*/  MOV R2, R14 ;  /* 0x0000000e00027202 */ /* 0x000fca0000000f00 */
[----:B------:R-:W-:Y:S01]  /*21e20*/  @!P3 IMAD.MOV R2, RZ, RZ, -R2 ;  /* 0x000000ffff02b224 */ /* 0x000fe200078e0a02 */
[----:B------:R-:W-:-:S07]  /*21e30*/  @!P2 LOP3.LUT R2, RZ, R5, RZ, 0x33, !PT ;  /* 0x00000005ff02a212 */ /* 0x000fce00078e33ff */
.L_x_1995:
[----:B------:R-:W-:Y:S05]  /*21e40*/  BSYNC B0 ;  /* 0x0000000000007941 */ /* 0x000fea0003800000 */
.L_x_1994:
[-C--:B------:R-:W-:Y:S01]  /*21e50*/  IMAD R4, R37, R2.reuse, R4 ;  /* 0x0000000225047224 */ /* 0x080fe200078e0204 */
[----:B------:R-:W-:Y:S04]  /*21e60*/  BSSY B0, `(.L_x_1996) ;  /* 0x0000114000007945 */ /* 0x000fe80003800000 */
[C---:B------:R-:W-:Y:S01]  /*21e70*/  VIADDMNMX R2, R4.reuse, R2, R11, PT ;  /* 0x0000000204027246 */ /* 0x040fe2000380010b */
[----:B------:R-:W-:-:S04]  /*21e80*/  IMAD R4, R4, 0x80, -R9 ;  /* 0x0000008004047824 */ /* 0x000fc800078e0a09 */
[----:B------:R-:W-:Y:S01]  /*21e90*/  IMAD R2, R2, 0x80, -R9 ;  /* 0x0000008002027824 */ /* 0x000fe200078e0a09 */
[----:B------:R-:W-:-:S04]  /*21ea0*/  VIMNMX R4, RZ, R4, !PT ;  /* 0x00000004ff047248 */ /* 0x000fc80007fe0100 */
        /* <DEDUP_REMOVED lines=18> */
.L_x_2253:
[----:B-1----:R-:W-:Y:S02]  /*21fd0*/  ISETP.NE.AND P0, PT, R14, RZ, PT ;  /* 0x000000ff0e00720c */ /* 0x002fe40003f05270 */
[----:B------:R-:W-:-:S11]  /*21fe0*/  PLOP3.LUT P6, PT, PT, PT, PT, 0x8, 0x0 ;  /* 0x000000000000781c */ /* 0x000fd60003fce170 */
[----:B------:R-:W-:Y:S05]  /*21ff0*/  @P0 BRA `(.L_x_1999) ;  /* 0x00000000000c0947 */ /* 0x000fea0003800000 */
[----:B------:R-:W-:-:S03]  /*22000*/  UMOV UR4, 0xffffffff ;  /* 0xffffffff00047882 */ /* 0x000fc60000000000 */
[----:B------:R-:W-:Y:S05]  /*22010*/  BRA.DIV UR4, `(.L_x_2000) ;  /* 0x00000092044c7947 */ /* 0x000fea000b800000 */
[----:B------:R-:W-:-:S13]  /*22020*/  ELECT P6, URZ, PT ;  /* 0x00000000003f782f */ /* 0x000fda00038c0000 */
.L_x_1999:
        /* <DEDUP_REMOVED lines=9> */
.L_x_2256:
[----:B------:R-:W-:Y:S05]  /*220c0*/  BSYNC B1 ;  /* 0x0000000000017941 */ /* 0x000fea0003800000 */
.L_x_2001:
[----:B------:R-:W-:Y:S04]  /*220d0*/  BSSY B1, `(.L_x_2003) ;  /* 0x000006e000017945 */ /* 0x000fe80003800000 */
[----:B------:R-:W-:Y:S05]  /*220e0*/  @!P6 BRA `(.L_x_2004) ;  /* 0x0000000400b0e947 */ /* 0x000fea0003800000 */
[----:B0-----:R-:W-:Y:S01]  /*220f0*/  IMAD R3, R26, 0x8, R22 ;  /* 0x000000081a037824 */ /* 0x001fe200078e0216 */
[----:B------:R-:W-:Y:S01]  /*22100*/  SHF.L.U32 R7, R29, 0x1f, RZ ;  /* 0x0000001f1d077819 */ /* 0x000fe200000006ff */
[----:B------:R-:W0:Y:S01]  /*22110*/  S2R R9, SR_TID.X ;  /* 0x0000000000097919 */ /* 0x000e220000002100 */
[----:B------:R-:W-:Y:S02]  /*22120*/  BSSY B2, `(.L_x_2005) ;  /* 0x0000005000027945 */ /* 0x000fe40003800000 */
[----:B------:R-:W1:Y:S01]  /*22130*/  SYNCS.PHASECHK.TRANS64.TRYWAIT P0, [R3+URZ+0x288a0], R7 ;  /* 0x0288a007030075a7 */ /* 0x000e62000800017f */
[----:B0-----:R-:W-:-:S04]  /*22140*/  LOP3.LUT R9, R9, 0x7f, RZ, 0xc0, !PT ;  /* 0x0000007f09097812 */ /* 0x001fc800078ec0ff */
[----:B------:R-:W-:Y:S01]  /*22150*/  ISETP.NE.AND P1, PT, R9, RZ, PT ;  /* 0x000000ff0900720c */ /* 0x000fe20003f25270 */
[----:B-1----:R-:W-:-:S12]  /*22160*/  @!P0 BRA `(.L_x_2006) ;  /* 0x00000090002c8947 */ /* 0x002fd80003800000 */
.L_x_2257:
[----:B------:R-:W-:Y:S05]  /*22170*/  BSYNC B2 ;  /* 0x0000000000027941 */ /* 0x000fea0003800000 */
.L_x_2005:
[----:B------:R-:W-:Y:S04]  /*22180*/  BSSY B2, `(.L_x_2007) ;  /* 0x0000009000027945 */ /* 0x000fe80003800000 */
[----:B------:R-:W-:Y:S05]  /*22190*/  @P1 BRA `(.L_x_2008) ;  /* 0x00000000001c1947 */ /* 0x000fea0003800000 */
[----:B------:R-:W1:Y:S01]  /*221a0*/  S2R R9, SR_TID.X ;  /* 0x0000000000097919 */ /* 0x000e620000002100 */
[----:B------:R-:W-:-:S04]  /*221b0*/  IMAD.MOV.U32 R12, RZ, RZ, 0x8000 ;  /* 0x00008000ff0c7424 */ /* 0x000fc800078e00ff */
[----:B------:R2:W-:Y:S01]  /*221c0*/  SYNCS.ARRIVE.TRANS64 RZ, [R3+URZ+0x28890], R12 ;  /* 0x0288900c03ff79a7 */ /* 0x0005e2000800003f */
[----:B-1----:R-:W-:-:S04]  /*221d0*/  LOP3.LUT R9, R9, 0x1f, RZ, 0xc0, !PT ;  /* 0x0000001f09097812 */ /* 0x002fc800078ec0ff */
[----:B------:R-:W-:-:S13]  /*221e0*/  ISETP.NE.AND P0, PT, R9, RZ, PT ;  /* 0x000000ff0900720c */ /* 0x000fda0003f05270 */
[----:B--2---:R-:W-:Y:S05]  /*221f0*/  @!P0 BRA `(.L_x_2008) ;  /* 0x0000000000048947 */ /* 0x004fea0003800000 */
[----:B------:R-:W-:Y:S01]  /*22200*/  BPT.TRAP 0x1 ;  /* 0x000000040000795c */ /* 0x000fe20000300000 */
.L_x_2008:
[----:B------:R-:W-:Y:S05]  /*22210*/  BSYNC B2 ;  /* 0x0000000000027941 */ /* 0x000fea0003800000 */
.L_x_2007:
[----:B------:R-:W-:Y:S01]  /*22220*/  IMAD.MOV.U32 R20, RZ, RZ, RZ ;  /* 0x000000ffff147224 */ /* 0x000fe200078e00ff */
[----:B------:R-:W-:Y:S01]  /*22230*/  UIADD3 UR4, UP0, UR40, 0x570, URZ ;  /* 0x0000057028047890 */ /* 0x000fe2000ff1e03f */
[----:B------:R-:W-:Y:S01]  /*22240*/  IMAD R9, R2, 0x80, R0 ;  /* 0x0000008002097824 */ /* 0x000fe200078e0200 */
[----:B------:R-:W-:Y:S01]  /*22250*/  PLOP3.LUT P0, PT, PT, PT, PT, 0x80, 0x0 ;  /* 0x000000000000781c */ /* 0x000fe20003f0f070 */
[----:B------:R-:W-:Y:S01]  /*22260*/  IMAD R11, R26, 0x8000, R22 ;  /* 0x000080001a0b7824 */ /* 0x000fe200078e0216 */
[----:B------:R-:W-:Y:S01]  /*22270*/  R2UR UR10, R20 ;  /* 0x00000000140a72ca */ /* 0x000fe200000e0000 */
[----:B------:R-:W-:Y:S01]  /*22280*/  IMAD.SHL.U32 R12, R26, 0x4000, RZ ;  /* 0x000040001a0c7824 */ /* 0x000fe200078e00ff */
[----:B------:R-:W-:Y:S01]  /*22290*/  IADD3 R9, R9, -0x80, RZ ;  /* 0xffffff8009097810 */ /* 0x000fe20007ffe0ff */
[----:B------:R-:W-:Y:S01]  /*222a0*/  VIADD R13, R3, 0x28890 ;  /* 0x00028890030d7836 */ /* 0x000fe20000000000 */
[----:B------:R-:W-:Y:S01]  /*222b0*/  UIADD3.X UR5, URZ, UR41, URZ, UP0, !UPT ;  /* 0x000000293f057290 */ /* 0x000fe200087fe43f */
[----:B------:R-:W-:Y:S01]  /*222c0*/  VIADD R14, R11, 0x18400 ;  /* 0x000184000b0e7836 */ /* 0x000fe20000000000 */
[----:B------:R-:W-:Y:S01]  /*222d0*/  UMOV UR6, 0x0 ;  /* 0x0000000000067882 */ /* 0x000fe20000000000 */
[----:B------:R-:W-:-:S09]  /*222e0*/  UMOV UR7, 0x12f00000 ;  /* 0x12f0000000077882 */ /* 0x000fd20000000000 */
.L_x_2009:
        /* <DEDUP_REMOVED lines=10> */
[----:B------:R-:W-:Y:S01]  /*22390*/  IMAD.MOV.U32 R21, RZ, RZ, 0x40 ;  /* 0x00000040ff157424 */ /* 0x000fe200078e00ff */
[----:B------:R-:W-:Y:S01]  /*223a0*/  PLOP3.LUT P0, PT, PT, PT, PT, 0x80, 0x0 ;  /* 0x000000000000781c */ /* 0x000fe20003f0f070 */
[----:B------:R-:W-:Y:S01]  /*223b0*/  UMOV UR6, 0x0 ;  /* 0x0000000000067882 */ /* 0x000fe20000000000 */
[----:B------:R-:W-:Y:S01]  /*223c0*/  IADD3 R11, R11, 0x1c400, RZ ;  /* 0x0001c4000b0b7810 */ /* 0x000fe20007ffe0ff */
[----:B------:R-:W-:Y:S01]  /*223d0*/  UMOV UR7, 0x12f00000 ;  /* 0x12f0000000077882 */ /* 0x000fe20000000000 */
[----:B------:R-:W-:-:S15]  /*223e0*/  R2UR UR10, R21 ;  /* 0x00000000150a72ca */ /* 0x000fde00000e0000 */
.L_x_2010:
        /* <DEDUP_REMOVED lines=10> */
[----:B------:R-:W1:Y:S01]  /*22490*/  SYNCS.PHASECHK.TRANS64.TRYWAIT P0, [R3+URZ+0x288c0], R7 ;  /* 0x0288c007030075a7 */ /* 0x000e62000800017f */
[----:B------:R-:W-:Y:S04]  /*224a0*/  BSSY B2, `(.L_x_2011) ;  /* 0x0000002000027945 */ /* 0x000fe80003800000 */
[----:B-1----:R-:W-:Y:S05]  /*224b0*/  @!P0 BRA `(.L_x_2012) ;  /* 0x0000008c006c8947 */ /* 0x002fea0003800000 */
.L_x_2258:
[----:B------:R-:W-:Y:S05]  /*224c0*/  BSYNC B2 ;  /* 0x0000000000027941 */ /* 0x000fea0003800000 */
.L_x_2011:
[----:B------:R-:W-:Y:S01]  /*224d0*/  BSSY B2, `(.L_x_2013) ;  /* 0x000000b000027945 */ /* 0x000fe20003800000 */
[----:B------:R-:W-:Y:S02]  /*224e0*/  IMAD.MOV.U32 R14, RZ, RZ, 0x0 ;  /* 0x00000000ff0e7424 */ /* 0x000fe400078e00ff */
[----:B------:R-:W-:Y:S01]  /*224f0*/  IMAD.MOV.U32 R15, RZ, RZ, 0x12f00000 ;  /* 0x12f00000ff0f7424 */ /* 0x000fe200078e00ff */
[----:B------:R-:W-:Y:S06]  /*22500*/  @P1 BRA `(.L_x_2014) ;  /* 0x00000000001c1947 */ /* 0x000fec0003800000 */
[----:B------:R-:W2:Y:S01]  /*22510*/  S2R R11, SR_TID.X ;  /* 0x00000000000b7919 */ /* 0x000ea20000002100 */
[----:B01----:R-:W-:-:S04]  /*22520*/  IMAD.MOV.U32 R7, RZ, RZ, 0x8000 ;  /* 0x00008000ff077424 */ /* 0x003fc800078e00ff */
[----:B------:R3:W-:Y:S01]  /*22530*/  SYNCS.ARRIVE.TRANS64 RZ, [R3+URZ+0x288b0], R7 ;  /* 0x0288b00703ff79a7 */ /* 0x0007e2000800003f */
[----:B--2---:R-:W-:-:S04]  /*22540*/  LOP3.LUT R11, R11, 0x1f, RZ, 0xc0, !PT ;  /* 0x0000001f0b0b7812 */ /* 0x004fc800078ec0ff */
[----:B------:R-:W-:-:S13]  /*22550*/  ISETP.NE.AND P0, PT, R11, RZ, PT ;  /* 0x000000ff0b00720c */ /* 0x000fda0003f05270 */
[----:B---3--:R-:W-:Y:S05]  /*22560*/  @!P0 BRA `(.L_x_2014) ;  /* 0x0000000000048947 */ /* 0x008fea0003800000 */
[----:B------:R-:W-:Y:S01]  /*22570*/  BPT.TRAP 0x1 ;  /* 0x000000040000795c */ /* 0x000fe20000300000 */
.L_x_2014:
[----:B------:R-:W-:Y:S05]  /*22580*/  BSYNC B2 ;  /* 0x0000000000027941 */ /* 0x000fea0003800000 */
.L_x_2013:
        /* <DEDUP_REMOVED lines=9> */
.L_x_2015:
        /* <DEDUP_REMOVED lines=15> */
.L_x_2016:
        /* <DEDUP_REMOVED lines=10> */
.L_x_2004:
[----:B------:R-:W-:Y:S05]  /*227b0*/  BSYNC B1 ;  /* 0x0000000000017941 */ /* 0x000fea0003800000 */
.L_x_2003:
[----:B------:R-:W-:Y:S01]  /*227c0*/  VIADD R12, R2, 0xfffffffe ;  /* 0xfffffffe020c7836 */ /* 0x000fe20000000000 */
[----:B------:R-:W-:Y:S01]  /*227d0*/  PLOP3.LUT P0, PT, PT, PT, PT, 0x8, 0x0 ;  /* 0x000000000000781c */ /* 0x000fe20003f0e170 */
[----:B------:R-:W-:-:S03]  /*227e0*/  VIADD R26, R26, 0x1 ;  /* 0x000000011a1a7836 */ /* 0x000fc60000000000 */
[----:B------:R-:W-:Y:S02]  /*227f0*/  ISETP.GE.AND P2, PT, R12, R5, PT ;  /* 0x000000050c00720c */ /* 0x000fe40003f46270 */
[----:B------:R-:W-:-:S04]  /*22800*/  ISETP.NE.AND P1, PT, R26, 0x2, PT ;  /* 0x000000021a00780c */ /* 0x000fc80003f25270 */
[----:B------:R-:W-:Y:S02]  /*22810*/  SEL R2, RZ, 0x1, P1 ;  /* 0x00000001ff027807 */ /* 0x000fe40000800000 */
[----:B------:R-:W-:Y:S02]  /*22820*/  SEL R26, R26, RZ, P1 ;  /* 0x000000ff1a1a7207 */ /* 0x000fe40000800000 */
[----:B------:R-:W-:-:S03]  /*22830*/  LOP3.LUT R29, R29, R2, RZ, 0x3c, !PT ;  /* 0x000000021d1d7212 */ /* 0x000fc600078e3cff */
[----:B------:R-:W-:Y:S05]  /*22840*/  @!P2 BRA `(.L_x_1997) ;  /* 0x0000000400d4a947 */ /* 0x000fea0003800000 */
.L_x_2031:
[----:B------:R-:W-:Y:S05]  /*22850*/  YIELD ;  /* 0x0000000000007946 */ /* 0x000fea0003800000 */
[----:B------:R-:W-:Y:S04]  /*22860*/  BSSY B1, `(.L_x_2017) ;  /* 0x000006b000017945 */ /* 0x000fe80003800000 */
[----:B------:R-:W-:Y:S05]  /*22870*/  @!P6 BRA `(.L_x_2018) ;  /* 0x0000000400a4e947 */ /* 0x000fea0003800000 */
[----:B------:R-:W-:Y:S01]  /*22880*/  IMAD R11, R26, 0x8, R22 ;  /* 0x000000081a0b7824 */ /* 0x000fe200078e0216 */
[----:B------:R-:W-:Y:S01]  /*22890*/  SHF.L.U32 R2, R29, 0x1f, RZ ;  /* 0x0000001f1d027819 */ /* 0x000fe200000006ff */
[----:B0-----:R-:W0:Y:S01]  /*228a0*/  S2R R3, SR_TID.X ;  /* 0x0000000000037919 */ /* 0x001e220000002100 */
[----:B------:R-:W-:Y:S02]  /*228b0*/  BSSY B2, `(.L_x_2019) ;  /* 0x0000005000027945 */ /* 0x000fe40003800000 */
[----:B------:R-:W1:Y:S01]  /*228c0*/  SYNCS.PHASECHK.TRANS64.TRYWAIT P1, [R11+URZ+0x288a0], R2 ;  /* 0x0288a0020b0075a7 */ /* 0x000e62000802017f */
[----:B0-----:R-:W-:-:S04]  /*228d0*/  LOP3.LUT R3, R3, 0x7f, RZ, 0xc0, !PT ;  /* 0x0000007f03037812 */ /* 0x001fc800078ec0ff */
[----:B------:R-:W-:Y:S01]  /*228e0*/  ISETP.NE.AND P2, PT, R3, RZ, PT ;  /* 0x000000ff0300720c */ /* 0x000fe20003f45270 */
[----:B-1----:R-:W-:-:S12]  /*228f0*/  @!P1 BRA `(.L_x_2020) ;  /* 0x0000008800709947 */ /* 0x002fd80003800000 */
.L_x_2259:
[----:B------:R-:W-:Y:S05]  /*22900*/  BSYNC B2 ;  /* 0x0000000000027941 */ /* 0x000fea0003800000 */
.L_x_2019:
        /* <DEDUP_REMOVED lines=9> */
.L_x_2022:
[----:B------:R-:W-:Y:S05]  /*229a0*/  BSYNC B2 ;  /* 0x0000000000027941 */ /* 0x000fea0003800000 */
.L_x_2021:
[----:B------:R-:W-:Y:S01]  /*229b0*/  MOV R15, RZ ;  /* 0x000000ff000f7202 */ /* 0x000fe20000000f00 */
[----:B------:R-:W-:Y:S01]  /*229c0*/  IMAD R9, R26, 0x8000, R22 ;  /* 0x000080001a097824 */ /* 0x000fe200078e0216 */
[----:B------:R-:W-:Y:S01]  /*229d0*/  UIADD3 UR4, UP0, UR40, 0x570, URZ ;  /* 0x0000057028047890 */ /* 0x000fe2000ff1e03f */
[----:B------:R-:W-:Y:S01]  /*229e0*/  PLOP3.LUT P1, PT, PT, PT, PT, 0x80, 0x0 ;  /* 0x000000000000781c */ /* 0x000fe20003f2f070 */
[----:B------:R-:W-:Y:S01]  /*229f0*/  IMAD R7, R12, 0x80, R0 ;  /* 0x000000800c077824 */ /* 0x000fe200078e0200 */
[----:B------:R-:W-:Y:S01]  /*22a00*/  R2UR UR10, R15 ;  /* 0x000000000f0a72ca */ /* 0x000fe200000e0000 */
[----:B------:R-:W-:Y:S01]  /*22a10*/  VIADD R3, R11, 0x28890 ;  /* 0x000288900b037836 */ /* 0x000fe20000000000 */
[----:B------:R-:W-:Y:S01]  /*22a20*/  UIADD3.X UR5, URZ, UR41, URZ, UP0, !UPT ;  /* 0x000000293f057290 */ /* 0x000fe200087fe43f */
[----:B------:R-:W-:Y:S01]  /*22a30*/  VIADD R13, R9, 0x18400 ;  /* 0x00018400090d7836 */ /* 0x000fe20000000000 */
[----:B------:R-:W-:Y:S01]  /*22a40*/  UMOV UR6, 0x0 ;  /* 0x0000000000067882 */ /* 0x000fe20000000000 */
[----:B------:R-:W-:-:S10]  /*22a50*/  UMOV UR7, 0x12f00000 ;  /* 0x12f0000000077882 */ /* 0x000fd40000000000 */
.L_x_2023:
        /* <DEDUP_REMOVED lines=16> */
.L_x_2024:
        /* <DEDUP_REMOVED lines=13> */
.L_x_2260:
[----:B------:R-:W-:Y:S05]  /*22c30*/  BSYNC B2 ;  /* 0x0000000000027941 */ /* 0x000fea0003800000 */
.L_x_2025:
[----:B------:R-:W-:Y:S01]  /*22c40*/  BSSY B2, `(.L_x_2027) ;  /* 0x000000b000027945 */ /* 0x000fe20003800000 */
[----:B01----:R-:W-:Y:S02]  /*22c50*/  IMAD.MOV.U32 R2, RZ, RZ, 0x0 ;  /* 0x00000000ff027424 */ /* 0x003fe400078e00ff */
[----:B------:R-:W-:Y:S01]  /*22c60*/  IMAD.MOV.U32 R3, RZ, RZ, 0x12f00000 ;  /* 0x12f00000ff037424 */ /* 0x000fe200078e00ff */
[----:B------:R-:W-:Y:S06]  /*22c70*/  @P2 BRA `(.L_x_2028) ;  /* 0x00000000001c2947 */ /* 0x000fec0003800000 */
[----:B------:R-:W0:Y:S01]  /*22c80*/  S2R R20, SR_TID.X ;  /* 0x0000000000147919 */ /* 0x000e220000002100 */
[----:B------:R-:W-:-:S04]  /*22c90*/  IMAD.MOV.U32 R14, RZ, RZ, 0x8000 ;  /* 0x00008000ff0e7424 */ /* 0x000fc800078e00ff */
[----:B------:R1:W-:Y:S01]  /*22ca0*/  SYNCS.ARRIVE.TRANS64 RZ, [R11+URZ+0x288b0], R14 ;  /* 0x0288b00e0bff79a7 */ /* 0x0003e2000800003f */
[----:B0-----:R-:W-:-:S04]  /*22cb0*/  LOP3.LUT R20, R20, 0x1f, RZ, 0xc0, !PT ;  /* 0x0000001f14147812 */ /* 0x001fc800078ec0ff */
[----:B------:R-:W-:-:S13]  /*22cc0*/  ISETP.NE.AND P1, PT, R20, RZ, PT ;  /* 0x000000ff1400720c */ /* 0x000fda0003f25270 */
[----:B-1----:R-:W-:Y:S05]  /*22cd0*/  @!P1 BRA `(.L_x_2028) ;  /* 0x0000000000049947 */ /* 0x002fea0003800000 */
[----:B------:R-:W-:Y:S01]  /*22ce0*/  BPT.TRAP 0x1 ;  /* 0x000000040000795c */ /* 0x000fe20000300000 */
.L_x_2028:
[----:B------:R-:W-:Y:S05]  /*22cf0*/  BSYNC B2 ;  /* 0x0000000000027941 */ /* 0x000fea0003800000 */
.L_x_2027:
[----:B------:R-:W-:Y:S01]  /*22d00*/  R2UR UR10, R15 ;  /* 0x000000000f0a72ca */ /* 0x000fe200000e0000 */
[----:B------:R-:W-:Y:S01]  /*22d10*/  UIADD3 UR4, UP0, UR40, 0x670, URZ ;  /* 0x0000067028047890 */ /* 0x000fe2000ff1e03f */
[----:B------:R-:W-:Y:S01]  /*22d20*/  R2UR UR6, R2 ;  /* 0x00000000020672ca */ /* 0x000fe200000e0000 */
[----:B------:R-:W-:Y:S01]  /*22d30*/  VIADD R11, R11, 0x288b0 ;  /* 0x000288b00b0b7836 */ /* 0x000fe20000000000 */
[----:B------:R-:W-:Y:S01]  /*22d40*/  R2UR UR7, R3 ;  /* 0x00000000030772ca */ /* 0x000fe200000e0000 */
[----:B------:R-:W-:Y:S01]  /*22d50*/  VIADD R14, R9, 0x400 ;  /* 0x00000400090e7836 */ /* 0x000fe20000000000 */
[----:B------:R-:W-:Y:S01]  /*22d60*/  PLOP3.LUT P1, PT, PT, PT, PT, 0x80, 0x0 ;  /* 0x000000000000781c */ /* 0x000fe20003f2f070 */
[----:B------:R-:W-:-:S12]  /*22d70*/  UIADD3.X UR5, URZ, UR41, URZ, UP0, !UPT ;  /* 0x000000293f057290 */ /* 0x000fd800087fe43f */
.L_x_2029:
        /* <DEDUP_REMOVED lines=15> */
.L_x_2030:
        /* <DEDUP_REMOVED lines=10> */
.L_x_2018:
[----:B------:R-:W-:Y:S05]  /*22f10*/  BSYNC B1 ;  /* 0x0000000000017941 */ /* 0x000fea0003800000 */
.L_x_2017:
        /* <DEDUP_REMOVED lines=8> */
.L_x_1997:
[----:B------:R-:W-:Y:S05]  /*22fa0*/  BSYNC B0 ;  /* 0x0000000000007941 */ /* 0x000fea0003800000 */
.L_x_1996:
[----:B------:R-:W1:Y:S01]  /*22fb0*/  LDC R0, c[0x0][0x448] ;  /* 0x00011200ff007b82 */ /* 0x000e620000000800 */
[----:B------:R-:W-:Y:S01]  /*22fc0*/  VIADD R5, R27, 0x7f ;  /* 0x0000007f1b057836 */ /* 0x000fe20000000000 */
[----:B------:R-:W-:Y:S06]  /*22fd0*/  @!P0 WARPSYNC.ALL ;  /* 0x0000000000008948 */ /* 0x000fec0003800000 */
[----:B0-----:R-:W0:Y:S08]  /*22fe0*/  LDC.64 R2, c[0x0][0x9e0] ;  /* 0x00027800ff027b82 */ /* 0x001e300000000a00 */
[----:B------:R-:W-:Y:S01]  /*22ff0*/  @!P0 BAR.SYNC.DEFER_BLOCKING 0xc, 0x180 ;  /* 0x0306000000008b1d */ /* 0x000fe20000010000 */
[----:B-1----:R-:W-:-:S02]  /*23000*/  ISETP.NE.AND P1, PT, R0, 0x1, PT ;  /* 0x000000010000780c */ /* 0x002fc40003f25270 */
[----:B0-----:R-:W-:-:S11]  /*23010*/  ISETP.GE.AND P2, PT, R3, 0x1, PT ;  /* 0x000000010300780c */ /* 0x001fd60003f46270 */
[----:B------:R-:W0:Y:S08]  /*23020*/  @P1 LDC R0, c[0x0][0x44c] ;  /* 0x00011300ff001b82 */ /* 0x000e300000000800 */
[----:B------:R-:W1:Y:S01]  /*23030*/  @P1 LDC R7, c[0x0][0x450] ;  /* 0x00011400ff071b82 */ /* 0x000e620000000800 */
[----:B0-----:R-:W-:-:S05]  /*23040*/  @P1 IMAD.HI.U32 R0, R5, R0, RZ ;  /* 0x0000000005001227 */ /* 0x001fca00078e00ff */
[----:B-1----:R-:W-:-:S05]  /*23050*/  @P1 SHF.R.U32.HI R5, RZ, R7, R0 ;  /* 0x00000007ff051219 */ /* 0x002fca0000011600 */
[----:B------:R-:W-:-:S04]  /*23060*/  IMAD.IADD R7, R10, 0x1, R5 ;  /* 0x000000010a077824 */ /* 0x000fc800078e0205 */
[----:B------:R-:W-:Y:S01]  /*23070*/  IMAD.IADD R2, R7, 0x1, R2 ;  /* 0x0000000107027824 */ /* 0x000fe200078e0202 */
[----:B------:R-:W-:Y:S06]  /*23080*/  @!P2 BRA `(.L_x_2032) ;  /* 0x000000000048a947 */ /* 0x000fec0003800000 */
[C---:B------:R-:W-:Y:S01]  /*23090*/  ISETP.GT.AND P0, PT, R7.reuse, RZ, PT ;  /* 0x000000ff0700720c */ /* 0x040fe20003f04270 */
[----:B------:R-:W-:Y:S01]  /*230a0*/  BSSY B0, `(.L_x_2033) ;  /* 0x000000e000007945 */ /* 0x000fe20003800000 */
[----:B------:R-:W-:-:S11]  /*230b0*/  IADD3 R0, R7, -0x1, RZ ;  /* 0xffffffff07007810 */ /* 0x000fd60007ffe0ff */
        /* <DEDUP_REMOVED lines=8> */
.L_x_2034:
[----:B------:R-:W-:-:S13]  /*23140*/  ISETP.NE.AND P0, PT, R3, 0x1, PT ;  /* 0x000000010300780c */ /* 0x000fda0003f05270 */
[----:B------:R-:W0:Y:S02]  /*23150*/  @P0 LDC.64 R4, c[0x0][0x9e8] ;  /* 0x00027a00ff040b82 */ /* 0x000e240000000a00 */
[----:B0-----:R-:W-:-:S05]  /*23160*/  @P0 IMAD.HI.U32 R4, R0, R4, RZ ;  /* 0x0000000400040227 */ /* 0x001fca00078e00ff */
[----:B------:R-:W-:-:S07]  /*23170*/  @P0 SHF.R.U32.HI R0, RZ, R5, R4 ;  /* 0x00000005ff000219 */ /* 0x000fce0000011604 */
.L_x_2035:
[----:B------:R-:W-:Y:S05]  /*23180*/  BSYNC B0 ;  /* 0x0000000000007941 */ /* 0x000fea0003800000 */
.L_x_2033:
[----:B------:R-:W-:-:S05]  /*23190*/  IMAD R5, R0, R3, R3 ;  /* 0x0000000300057224 */ /* 0x000fca00078e0203 */
[----:B------:R-:W-:-:S07]  /*231a0*/  VIMNMX R2, R2, R5, PT ;  /* 0x0000000502027248 */ /* 0x000fce0003fe0100 */
.L_x_2032:
[----:B------:R-:W0:Y:S01]  /*231b0*/  @P1 LDC R4, c[0x0][0x44c] ;  /* 0x00011300ff041b82 */ /* 0x000e220000000800 */
[----:B------:R-:W-:Y:S01]  /*231c0*/  VIADD R2, R2, 0x7f ;  /* 0x0000007f02027836 */ /* 0x000fe20000000000 */
[----:B------:R-:W-:Y:S01]  /*231d0*/  ULDC UR4, c[0x0][0x9dc] ;  /* 0x0002770000047ab9 */ /* 0x000fe20000000800 */
[----:B------:R-:W-:-:S03]  /*231e0*/  IMAD.MOV.U32 R7, RZ, RZ, R27 ;  /* 0x000000ffff077224 */ /* 0x000fc600078e001b */
[----:B------:R-:W-:Y:S02]  /*231f0*/  SHF.R.S32.HI R5, RZ, 0x1f, R2 ;  /* 0x0000001fff057819 */ /* 0x000fe40000011402 */
[----:B------:R-:W1:Y:S02]  /*23200*/  @P1 LDC R0, c[0x0][0x450] ;  /* 0x00011400ff001b82 */ /* 0x000e640000000800 */
[----:B------:R-:W-:Y:S01]  /*23210*/  LEA.HI R5, R5, R2, RZ, 0x7 ;  /* 0x0000000205057211 */ /* 0x000fe200078f38ff */
[----:B0-----:R-:W-:-:S05]  /*23220*/  @P1 IMAD.HI.U32 R9, R27, R4, RZ ;  /* 0x000000041b091227 */ /* 0x001fca00078e00ff */
[----:B-1----:R-:W-:Y:S02]  /*23230*/  @P1 SHF.R.U32.HI R7, RZ, R0, R9 ;  /* 0x00000000ff071219 */ /* 0x002fe40000011609 */
[----:B------:R-:W-:-:S03]  /*23240*/  SHF.R.S32.HI R0, RZ, 0x7, R5 ;  /* 0x00000007ff007819 */ /* 0x000fc60000011405 */
[----:B------:R-:W-:Y:S01]  /*23250*/  IMAD.IADD R8, R8, 0x1, R7 ;  /* 0x0000000108087824 */ /* 0x000fe200078e0207 */
[----:B------:R-:W-:-:S03]  /*23260*/  VIMNMX R17, R17, R0, PT ;  /* 0x0000000011117248 */ /* 0x000fc60003fe0100 */
        /* <DEDUP_REMOVED lines=12> */
.L_x_2038:
[----:B------:R-:W-:-:S13]  /*23330*/  ISETP.NE.AND P0, PT, R3, 0x1, PT ;  /* 0x000000010300780c */ /* 0x000fda0003f05270 */
[----:B------:R-:W0:Y:S02]  /*23340*/  @P0 LDC.64 R4, c[0x0][0x9e8] ;  /* 0x00027a00ff040b82 */ /* 0x000e240000000a00 */
[----:B0-----:R-:W-:-:S05]  /*23350*/  @P0 IMAD.HI.U32 R4, R8, R4, RZ ;  /* 0x0000000408040227 */ /* 0x001fca00078e00ff */
[----:B------:R-:W-:-:S07]  /*23360*/  @P0 SHF.R.U32.HI R8, RZ, R5, R4 ;  /* 0x00000005ff080219 */ /* 0x000fce0000011604 */
.L_x_2039:
[----:B------:R-:W-:Y:S05]  /*23370*/  BSYNC B0 ;  /* 0x0000000000007941 */ /* 0x000fea0003800000 */
.L_x_2037:
[----:B------:R-:W-:-:S05]  /*23380*/  IMAD R3, R8, R3, RZ ;  /* 0x0000000308037224 */ /* 0x000fca00078e02ff */
[----:B------:R-:W-:-:S07]  /*23390*/  VIMNMX R0, R0, R3, !PT ;  /* 0x0000000300007248 */ /* 0x000fce0007fe0100 */
.L_x_2036:
[----:B------:R-:W-:Y:S01]  /*233a0*/  ISETP.NE.AND P1, PT, R6, RZ, PT ;  /* 0x000000ff0600720c */ /* 0x000fe20003f25270 */
[----:B------:R-:W-:Y:S01]  /*233b0*/  BSSY B0, `(.L_x_2040) ;  /* 0x0000023000007945 */ /* 0x000fe20003800000 */
[----:B------:R-:W-:Y:S02]  /*233c0*/  SHF.R.S32.HI R3, RZ, 0x1f, R0 ;  /* 0x0000001fff037819 */ /* 0x000fe40000011400 */
[----:B------:R-:W-:Y:S02]  /*233d0*/  MOV R2, RZ ;  /* 0x000000ff00027202 */ /* 0x000fe40000000f00 */
[----:B------:R-:W-:-:S04]  /*233e0*/  LEA.HI R3, R3, R0, RZ, 0x7 ;  /* 0x0000000003037211 */ /* 0x000fc800078f38ff */
[----:B------:R-:W-:-:S03]  /*233f0*/  SHF.R.S32.HI R0, RZ, 0x7, R3 ;  /* 0x00000007ff007819 */ /* 0x000fc60000011403 */
[----:B------:R-:W0:Y:S01]  /*23400*/  @!P1 LDC R6, c[0x0][0x9f0] ;  /* 0x00027c00ff069b82 */ /* 0x000e220000000800 */
[----:B------:R-:W-:-:S04]  /*23410*/  VIMNMX R0, RZ, R0, !PT ;  /* 0x00000000ff007248 */ /* 0x000fc80007fe0100 */
[----:B------:R-:W-:-:S13]  /*23420*/  ISETP.GT.AND P0, PT, R17, R0, PT ;  /* 0x000000001100720c */ /* 0x000fda0003f04270 */
[----:B------:R-:W-:Y:S05]  /*23430*/  @!P0 BRA `(.L_x_2041) ;  /* 0x0000000000688947 */ /* 0x000fea0003800000 */
[-C--:B0-----:R-:W-:Y:S01]  /*23440*/  IABS R4, R6.reuse ;  /* 0x0000000600047213 */ /* 0x081fe20000000000 */
[----:B------:R-:W-:Y:S01]  /*23450*/  IMAD.MOV.U32 R2, RZ, RZ, RZ ;  /* 0x000000ffff027224 */ /* 0x000fe200078e00ff */
[----:B------:R-:W-:Y:S02]  /*23460*/  IABS R8, R6 ;  /* 0x0000000600087213 */ /* 0x000fe40000000000 */
[----:B------:R-:W0:Y:S08]  /*23470*/  I2F.RP R5, R4 ;  /* 0x0000000400057306 */ /* 0x000e300000209400 */
[----:B0-----:R-:W0:Y:S02]  /*23480*/  MUFU.RCP R5, R5 ;  /* 0x0000000500057308 */ /* 0x001e240000001000 */
[----:B0-----:R-:W-:-:S06]  /*23490*/  VIADD R7, R5, 0xffffffe ;  /* 0x0ffffffe05077836 */ /* 0x001fcc0000000000 */
[----:B------:R0:W1:Y:S02]  /*234a0*/  F2I.FTZ.U32.TRUNC.NTZ R3, R7 ;  /* 0x0000000700037305 */ /* 0x000064000021f000 */
[----:B0-----:R-:W-:Y:S02]  /*234b0*/  IMAD.MOV R7, RZ, RZ, -R8 ;  /* 0x000000ffff077224 */ /* 0x001fe400078e0a08 */
[----:B-1----:R-:W-:-:S04]  /*234c0*/  IMAD.MOV R9, RZ, RZ, -R3 ;  /* 0x000000ffff097224 */ /* 0x002fc800078e0a03 */
[----:B------:R-:W-:-:S04]  /*234d0*/  IMAD R9, R9, R4, RZ ;  /* 0x0000000409097224 */ /* 0x000fc800078e02ff */
[----:B------:R-:W-:Y:S01]  /*234e0*/  IMAD.HI.U32 R2, R3, R9, R2 ;  /* 0x0000000903027227 */ /* 0x000fe200078e0002 */
[----:B------:R-:W-:-:S05]  /*234f0*/  IADD3 R3, R6, -0x1, R17 ;  /* 0xffffffff06037810 */ /* 0x000fca0007ffe011 */
[----:B------:R-:W-:-:S05]  /*23500*/  IMAD.IADD R3, R3, 0x1, -R0 ;  /* 0x0000000103037824 */ /* 0x000fca00078e0a00 */
[----:B------:R-:W-:Y:S02]  /*23510*/  IABS R5, R3 ;  /* 0x0000000300057213 */ /* 0x000fe40000000000 */
[----:B------:R-:W-:-:S03]  /*23520*/  LOP3.LUT R3, R3, R6, RZ, 0x3c, !PT ;  /* 0x0000000603037212 */ /* 0x000fc600078e3cff */
[----:B------:R-:W-:Y:S01]  /*23530*/  IMAD.HI.U32 R2, R2, R5, RZ ;  /* 0x0000000502027227 */ /* 0x000fe200078e00ff */
[----:B------:R-:W-:-:S03]  /*23540*/  ISETP.GE.AND P2, PT, R3, RZ, PT ;  /* 0x000000ff0300720c */ /* 0x000fc60003f46270 */
[----:B------:R-:W-:-:S05]  /*23550*/  IMAD R5, R2, R7, R5 ;  /* 0x0000000702057224 */ /* 0x000fca00078e0205 */
[----:B------:R-:W-:-:S13]  /*23560*/  ISETP.GT.U32.AND P1, PT, R4, R5, PT ;  /* 0x000000050400720c */ /* 0x000fda0003f24070 */
[-C--:B------:R-:W-:Y:S01]  /*23570*/  @!P1 IADD3 R5, R5, -R4.reuse, RZ ;  /* 0x8000000405059210 */ /* 0x080fe20007ffe0ff */
[----:B------:R-:W-:Y:S01]  /*23580*/  @!P1 VIADD R2, R2, 0x1 ;  /* 0x0000000102029836 */ /* 0x000fe20000000000 */
[----:B------:R-:W-:Y:S02]  /*23590*/  ISETP.NE.AND P1, PT, R6, RZ, PT ;  /* 0x000000ff0600720c */ /* 0x000fe40003f25270 */
[----:B------:R-:W-:-:S13]  /*235a0*/  ISETP.GE.U32.AND P0, PT, R5, R4, PT ;  /* 0x000000040500720c */ /* 0x000fda0003f06070 */
[----:B------:R-:W-:-:S04]  /*235b0*/  @P0 VIADD R2, R2, 0x1 ;  /* 0x0000000102020836 */ /* 0x000fc80000000000 */
[----:B------:R-:W-:Y:S01]  /*235c0*/  @!P2 IMAD.MOV R2, RZ, RZ, -R2 ;  /* 0x000000ffff02a224 */ /* 0x000fe200078e0a02 */
[----:B------:R-:W-:-:S07]  /*235d0*/  @!P1 LOP3.LUT R2, RZ, R6, RZ, 0x33, !PT ;  /* 0x00000006ff029212 */ /* 0x000fce00078e33ff */
.L_x_2041:
[----:B------:R-:W-:Y:S05]  /*235e0*/  BSYNC B0 ;  /* 0x0000000000007941 */ /* 0x000fea0003800000 */
.L_x_2040:
[-C--:B------:R-:W-:Y:S01]  /*235f0*/  IMAD R37, R37, R2.reuse, R0 ;  /* 0x0000000225257224 */ /* 0x080fe200078e0200 */
        /* <DEDUP_REMOVED lines=18> */
[----:B------:R-:W1:Y:S01]  /*23720*/  POPC R7, R4 ;  /* 0x0000000400077309 */ /* 0x000e620000000000 */
[----:B--2---:R-:W1:Y:S02]  /*23730*/  SHFL.IDX PT, R0, R3, R0, 0x1f ;  /* 0x00001f0003007589 */ /* 0x004e6400000e0000 */
[----:B-1----:R-:W-:Y:S01]  /*23740*/  IADD3 R16, R0, UR37, R7 ;  /* 0x0000002500107c10 */ /* 0x002fe2000fffe007 */
[----:B------:R-:W-:Y:S06]  /*23750*/  BRA `(.L_x_2044) ;  /* 0x0000003400707947 */ /* 0x000fec0003800000 */
.L_x_2043:
        /* <DEDUP_REMOVED lines=11> */
[----:B0-----:R-:W-:Y:S01]  /*23810*/  IMAD.U32 R6, RZ, RZ, UR8 ;  /* 0x00000008ff067e24 */ /* 0x001fe2000f8e00ff */
[----:B------:R-:W-:Y:S01]  /*23820*/  MOV R12, 0x1 ;  /* 0x00000001000c7802 */ /* 0x000fe20000000f00 */
[----:B------:R-:W-:Y:S02]  /*23830*/  IMAD.U32 R7, RZ, RZ, UR9 ;  /* 0x00000009ff077e24 */ /* 0x000fe4000f8e00ff */
[----:B------:R-:W-:-:S02]  /*23840*/  IMAD.U32 R10, RZ, RZ, UR4 ;  /* 0x00000004ff0a7e24 */ /* 0x000fc4000f8e00ff */
[----:B------:R-:W-:Y:S02]  /*23850*/  IMAD.U32 R11, RZ, RZ, UR5 ;  /* 0x00000005ff0b7e24 */ /* 0x000fe4000f8e00ff */
[----:B------:R-:W-:Y:S02]  /*23860*/  IMAD.MOV.U32 R8, RZ, RZ, 0x70 ;  /* 0x00000070ff087424 */ /* 0x000fe400078e00ff */
[----:B------:R-:W-:-:S07]  /*23870*/  IMAD.MOV.U32 R13, RZ, RZ, RZ ;  /* 0x000000ffff0d7224 */ /* 0x000fce00078e00ff */
[----:B------:R-:W-:-:S07]  /*23880*/  LEPC R20, `(.L_x_2046) ;  /* 0x000000001014794e */ /* 0x000fce0000000000 */
[----:B-1----:R-:W-:Y:S05]  /*23890*/  CALL.ABS.NOINC R2 ;  /* 0x0000000002007343 */ /* 0x002fea0003c00000 */
.L_x_2046:
[----:B------:R-:W-:Y:S05]  /*238a0*/  BSYNC B6 ;  /* 0x0000000000067941 */ /* 0x000fea0003800000 */
.L_x_2045:
        /* <DEDUP_REMOVED lines=9> */
[----:B------:R-:W-:Y:S01]  /*23940*/  IMAD.U32 R4, RZ, RZ, UR6 ;  /* 0x00000006ff047e24 */ /* 0x000fe2000f8e00ff */
[----:B------:R-:W-:Y:S01]  /*23950*/  MOV R7, UR9 ;  /* 0x0000000900077c02 */ /* 0x000fe20008000f00 */
[----:B------:R-:W-:Y:S02]  /*23960*/  IMAD.U32 R5, RZ, RZ, UR7 ;  /* 0x00000007ff057e24 */ /* 0x000fe4000f8e00ff */
[----:B0-----:R-:W-:Y:S02]  /*23970*/  IMAD.U32 R6, RZ, RZ, UR8 ;  /* 0x00000008ff067e24 */ /* 0x001fe4000f8e00ff */
[----:B------:R-:W-:-:S02]  /*23980*/  IMAD.U32 R10, RZ, RZ, UR4 ;  /* 0x00000004ff0a7e24 */ /* 0x000fc4000f8e00ff */
[----:B------:R-:W-:Y:S02]  /*23990*/  IMAD.U32 R11, RZ, RZ, UR5 ;  /* 0x00000005ff0b7e24 */ /* 0x000fe4000f8e00ff */
[----:B------:R-:W-:Y:S02]  /*239a0*/  IMAD.MOV.U32 R8, RZ, RZ, 0x70 ;  /* 0x00000070ff087424 */ /* 0x000fe400078e00ff */
[----:B------:R-:W-:Y:S02]  /*239b0*/  IMAD.MOV.U32 R12, RZ, RZ, 0x1 ;  /* 0x00000001ff0c7424 */ /* 0x000fe400078e00ff */
[----:B-1----:R-:W-:-:S07]  /*239c0*/  IMAD.MOV.U32 R13, RZ, RZ, RZ ;  /* 0x000000ffff0d7224 */ /* 0x002fce00078e00ff */
[----:B------:R-:W-:-:S07]  /*239d0*/  LEPC R20, `(.L_x_2049) ;  /* 0x000000001014794e */ /* 0x000fce0000000000 */
[----:B--2---:R-:W-:Y:S05]  /*239e0*/  CALL.ABS.NOINC R2 ;  /* 0x0000000002007343 */ /* 0x004fea0003c00000 */
.L_x_2049:
[----:B------:R0:W1:Y:S01]  /*239f0*/  LDC.64 R2, c[0x4][R17] ;  /* 0x0100000011027b82 */ /* 0x0000620000000a00 */
[----:B------:R-:W-:Y:S01]  /*23a00*/  ULDC.64 UR4, c[0x4][0x80] ;  /* 0x0100200000047ab9 */ /* 0x000fe20000000a00 */
[----:B------:R-:W-:Y:S01]  /*23a10*/  ULDC.64 UR6, c[0x4][0x88] ;  /* 0x0100220000067ab9 */ /* 0x000fe20000000a00 */
[----:B------:R-:W-:Y:S01]  /*23a20*/  ULDC.64 UR8, c[0x4][0x18] ;  /* 0x0100060000087ab9 */ /* 0x000fe20000000a00 */
[----:B------:R-:W-:Y:S01]  /*23a30*/  MOV R4, UR4 ;  /* 0x0000000400047c02 */ /* 0x000fe20008000f00 */
[----:B------:R-:W-:Y:S01]  /*23a40*/  IMAD.U32 R5, RZ, RZ, UR5 ;  /* 0x00000005ff057e24 */ /* 0x000fe2000f8e00ff */
[----:B------:R-:W-:Y:S01]  /*23a50*/  MOV R8, 0x70 ;  /* 0x0000007000087802 */ /* 0x000fe20000000f00 */
        /* <DEDUP_REMOVED lines=8> */
.L_x_2048:
[----:B------:R-:W-:Y:S05]  /*23ae0*/  BSYNC B6 ;  /* 0x0000000000067941 */ /* 0x000fea0003800000 */
.L_x_2047:
[----:B------:R-:W-:Y:S01]  /*23af0*/  ULDC.64 UR4, c[0x0][0x9f8] ;  /* 0x00027e0000047ab9 */ /* 0x000fe20000000a00 */
[----:B------:R-:W2:Y:S01]  /*23b00*/  LDL R17, [R1] ;  /* 0x0000000001117983 */ /* 0x000ea20000100800 */
[----:B------:R-:W-:Y:S01]  /*23b10*/  ISETP.NE.U32.AND P0, PT, RZ, UR4, PT ;  /* 0x00000004ff007c0c */ /* 0x000fe2000bf05070 */
[----:B------:R-:W-:Y:S01]  /*23b20*/  IMAD.MOV.U32 R34, RZ, RZ, R19 ;  /* 0x000000ffff227224 */ /* 0x000fe200078e0013 */
[----:B------:R-:W1:Y:S01]  /*23b30*/  LDC R0, c[0x0][0x430] ;  /* 0x00010c00ff007b82 */ /* 0x000e620000000800 */
[----:B------:R-:W3:Y:S01]  /*23b40*/  S2R R21, SR_TID.X ;  /* 0x0000000000157919 */ /* 0x000ee20000002100 */
[----:B------:R-:W-:Y:S01]  /*23b50*/  ISETP.NE.AND.EX P0, PT, RZ, UR5, PT, P0 ;  /* 0x00000005ff007c0c */ /* 0x000fe2000bf05300 */
[----:B------:R-:W4:Y:S01]  /*23b60*/  S2R R20, SR_TID.X ;  /* 0x0000000000147919 */ /* 0x000f220000002100 */
[----:B------:R-:W-:Y:S01]  /*23b70*/  VIADD R25, R23, 0xffffffff ;  /* 0xffffffff17197836 */ /* 0x000fe20000000000 */
[----:B------:R-:W-:-:S10]  /*23b80*/  ULDC UR4, c[0x0][0x2f4] ;  /* 0x0000bd0000047ab9 */ /* 0x000fd40000000800 */
[----:B------:R-:W0:Y:S02]  /*23b90*/  @P0 LDC.64 R2, c[0x0][0x9f8] ;  /* 0x00027e00ff020b82 */ /* 0x000e240000000a00 */
[----:B0-----:R-:W-:-:S05]  /*23ba0*/  @P0 IMAD.WIDE R2, R19, 0x4, R2 ;  /* 0x0000000413020825 */ /* 0x001fca00078e0202 */
[----:B------:R0:W2:Y:S01]  /*23bb0*/  @P0 LDG.E R34, desc[UR54][R2.64] ;  /* 0x0000003602220981 */ /* 0x0000a2000c1e1900 */
[----:B-1----:R-:W-:Y:S01]  /*23bc0*/  ISETP.NE.AND P1, PT, R0, 0x1, PT ;  /* 0x000000010000780c */ /* 0x002fe20003f25270 */
[----:B---3--:R-:W-:Y:S01]  /*23bd0*/  IMAD.SHL.U32 R21, R21, 0x10, RZ ;  /* 0x0000001015157824 */ /* 0x008fe200078e00ff */
[----:B----4-:R-:W-:Y:S02]  /*23be0*/  LOP3.LUT R20, R20, 0x7f, RZ, 0xc0, !PT ;  /* 0x0000007f14147812 */ /* 0x010fe400078ec0ff */
[----:B------:R-:W-:Y:S02]  /*23bf0*/  SHF.L.U32 R8, R25, 0x7, RZ ;  /* 0x0000000719087819 */ /* 0x000fe400000006ff */
[----:B------:R-:W-:Y:S02]  /*23c00*/  SHF.R.U32.HI R20, RZ, 0x3, R20 ;  /* 0x00000003ff147819 */ /* 0x000fe40000011614 */
[----:B------:R-:W-:-:S04]  /*23c10*/  LOP3.LUT R21, R21, 0x70, RZ, 0xc0, !PT ;  /* 0x0000007015157812 */ /* 0x000fc800078ec0ff */
[----:B------:R-:W-:Y:S01]  /*23c20*/  LOP3.LUT R5, R8, R20, R21, 0xfe, !PT ;  /* 0x0000001408057212 */ /* 0x000fe200078efe15 */
[----:B------:R-:W1:Y:S03]  /*23c30*/  @P1 LDC R6, c[0x0][0x434] ;  /* 0x00010d00ff061b82 */ /* 0x000e660000000800 */
[----:B------:R-:W-:-:S05]  /*23c40*/  ISETP.GE.AND P0, PT, R5, R36, PT ;  /* 0x000000240500720c */ /* 0x000fca0003f06270 */
[----:B------:R-:W3:Y:S08]  /*23c50*/  @P1 LDC R7, c[0x0][0x438] ;  /* 0x00010e00ff071b82 */ /* 0x000ef00000000800 */
[----:B0-----:R-:W0:Y:S01]  /*23c60*/  @!P0 LDC.64 R2, c[0x0][0x428] ;  /* 0x00010a00ff028b82 */ /* 0x001e220000000a00 */
[----:B------:R-:W-:Y:S01]  /*23c70*/  LOP3.LUT R32, R32, 0xfffffffb, RZ, 0xc0, !PT ;  /* 0xfffffffb20207812 */ /* 0x000fe200078ec0ff */
[----:B------:R-:W-:Y:S01]  /*23c80*/  UMOV UR5, 0xffffffff ;  /* 0xffffffff00057882 */ /* 0x000fe20000000000 */
[----:B--2---:R-:W-:-:S04]  /*23c90*/  IMAD.IADD R5, R5, 0x1, R17 ;  /* 0x0000000105057824 */ /* 0x004fc800078e0211 */
[----:B-1----:R-:W-:-:S04]  /*23ca0*/  @P1 IMAD.HI.U32 R6, R5, R6, RZ ;  /* 0x0000000605061227 */ /* 0x002fc800078e00ff */
[----:B------:R-:W-:Y:S01]  /*23cb0*/  IMAD.MOV.U32 R4, RZ, RZ, R5 ;  /* 0x000000ffff047224 */ /* 0x000fe200078e0005 */
[----:B---3--:R-:W-:-:S05]  /*23cc0*/  @P1 SHF.R.U32.HI R4, RZ, R7, R6 ;  /* 0x00000007ff041219 */ /* 0x008fca0000011606 */
[----:B------:R-:W-:-:S04]  /*23cd0*/  IMAD.MOV R6, RZ, RZ, -R4 ;  /* 0x000000ffff067224 */ /* 0x000fc800078e0a04 */
[----:B------:R-:W-:Y:S01]  /*23ce0*/  IMAD R0, R0, R6, R5 ;  /* 0x0000000600007224 */ /* 0x000fe200078e0205 */
[----:B------:R-:W-:Y:S02]  /*23cf0*/  @!P0 SHF.R.S32.HI R5, RZ, 0x1f, R4 ;  /* 0x0000001fff058819 */ /* 0x000fe40000011404 */
[----:B------:R-:W-:Y:S01]  /*23d00*/  SHF.R.S32.HI R9, RZ, 0x1f, R34 ;  /* 0x0000001fff097819 */ /* 0x000fe20000011422 */
[----:B0-----:R-:W-:-:S04]  /*23d10*/  @!P0 IMAD.WIDE.U32 R4, R34, R2, R4 ;  /* 0x0000000222048225 */ /* 0x001fc800078e0004 */
[----:B------:R-:W-:Y:S01]  /*23d20*/  @!P0 IMAD R2, R9, R2, RZ ;  /* 0x0000000209028224 */ /* 0x000fe200078e02ff */
[----:B------:R-:W-:Y:S01]  /*23d30*/  MOV R6, UR38 ;  /* 0x0000002600067c02 */ /* 0x000fe20008000f00 */
[----:B------:R0:W-:Y:S02]  /*23d40*/  STL [R1+0x4], R9 ;  /* 0x0000040901007387 */ /* 0x0001e40000100800 */
[----:B------:R-:W-:Y:S02]  /*23d50*/  @!P0 IMAD R7, R34, R3, R2 ;  /* 0x0000000322078224 */ /* 0x000fe400078e0202 */
[----:B------:R-:W1:Y:S02]  /*23d60*/  @!P0 LDC.64 R2, c[0x0][0x418] ;  /* 0x00010600ff028b82 */ /* 0x000e640000000a00 */
[----:B------:R-:W-:Y:S01]  /*23d70*/  @!P0 IMAD.IADD R5, R5, 0x1, R7 ;  /* 0x0000000105058824 */ /* 0x000fe200078e0207 */
[----:B------:R-:W-:Y:S02]  /*23d80*/  ISETP.NE.AND P2, PT, R6, 0x3, PT ;  /* 0x000000030600780c */ /* 0x000fe40003f45270 */
[----:B-1----:R-:W-:-:S04]  /*23d90*/  @!P0 LEA R2, P1, R4, R2, 0x2 ;  /* 0x0000000204028211 */ /* 0x002fc800078210ff */
        /* <DEDUP_REMOVED lines=11> */
.L_x_2263:
[----:B------:R-:W-:Y:S05]  /*23e50*/  @!P2 BRA `(.L_x_2051) ;  /* 0x000000000004a947 */ /* 0x000fea0003800000 */
[----:B------:R-:W-:Y:S01]  /*23e60*/  BPT.TRAP 0x1 ;  /* 0x000000040000795c */ /* 0x000fe20000300000 */
.L_x_2051:
        /* <DEDUP_REMOVED lines=23> */
.L_x_2264:
[----:B------:R-:W-:Y:S05]  /*23fe0*/  BSYNC B0 ;  /* 0x0000000000007941 */ /* 0x000fea0003800000 */
.L_x_2052:
        /* <DEDUP_REMOVED lines=10> */
[----:B------:R-:W-:Y:S01]  /*24090*/  IMAD.IADD R3, R3, 0x1, R5 ;  /* 0x0000000103037824 */ /* 0x000fe200078e0205 */
[----:B------:R-:W-:Y:S01]  /*240a0*/  LEA R5, R24, R35, 0xe ;  /* 0x0000002318057211 */ /* 0x000fe200078e70ff */
[C---:B------:R-:W-:Y:S02]  /*240b0*/  IMAD R6, R4.reuse, UR5, R6 ;  /* 0x0000000504067c24 */ /* 0x040fe4000f8e0206 */
[----:B------:R-:W-:Y:S01]  /*240c0*/  IMAD.WIDE.U32 R2, R4, UR4, R2 ;  /* 0x0000000404027c25 */ /* 0x000fe2000f8e0002 */
[----:B------:R-:W-:-:S03]  /*240d0*/  ULDC.64 UR4, c[0x0][0x308] ;  /* 0x0000c20000047ab9 */ /* 0x000fc60000000a00 */
[----:B------:R-:W-:Y:S02]  /*240e0*/  IMAD.IADD R3, R3, 0x1, R6 ;  /* 0x0000000103037824 */ /* 0x000fe400078e0206 */
        /* <DEDUP_REMOVED lines=14> */
[----:B-1----:R-:W-:-:S05]  /*241d0*/  @P0 IMAD.X R2, RZ, RZ, R2, P1 ;  /* 0x000000ffff020224 */ /* 0x002fca00008e0602 */
        /* <DEDUP_REMOVED lines=74> */
.L_x_2282:
        /* <DEDUP_REMOVED lines=11> */
.L_x_2055:
        /* <DEDUP_REMOVED lines=11> */
.L_x_2056:
[----:B-1----:R1:W5:Y:S01]  /*247e0*/  LDL.LU R3, [R1+0xc] ;  /* 0x00000c0001037983 */ /* 0x0023620000300800 */
[----:B------:R1:W-:Y:S02]  /*247f0*/  SYNCS.ARRIVE.TRANS64.A1T0 RZ, [R7+URZ+0x28830], RZ ;  /* 0x028830ff07ff79a7 */ /* 0x0003e4000810003f */
[----:B------:R-:W-:Y:S05]  /*24800*/  WARPSYNC.ALL ;  /* 0x0000000000007948 */ /* 0x000fea0003800000 */
[----:B------:R-:W-:Y:S01]  /*24810*/  ULDC.64 UR4, c[0x0][0x298] ;  /* 0x0000a60000047ab9 */ /* 0x000fe20000000a00 */
[----:B------:R-:W-:Y:S01]  /*24820*/  ULDC.64 UR6, c[0x0][0xa00] ;  /* 0x0002800000067ab9 */ /* 0x000fe20000000a00 */
[----:B------:R-:W-:Y:S01]  /*24830*/  IADD3 R2, R22, 0x10400, RZ ;  /* 0x0001040016027810 */ /* 0x000fe20007ffe0ff */
[----:B------:R-:W-:Y:S01]  /*24840*/  BSSY B6, `(.L_x_2057) ;  /* 0x0000022000067945 */ /* 0x000fe20003800000 */
[----:B------:R-:W-:Y:S01]  /*24850*/  BAR.SYNC.DEFER_BLOCKING 0x8, 0x180 ;  /* 0x0206000000007b1d */ /* 0x000fe20000010000 */
[----:B------:R-:W-:-:S02]  /*24860*/  ISETP.NE.U32.AND P0, PT, RZ, UR6, PT ;  /* 0x00000006ff007c0c */ /* 0x000fc4000bf05070 */
[----:B------:R-:W-:Y:S02]  /*24870*/  LOP3.LUT P1, RZ, R2, 0x3ff, RZ, 0xc0, !PT ;  /* 0x000003ff02ff7812 */ /* 0x000fe4000782c0ff */
[----:B------:R-:W-:Y:S02]  /*24880*/  ISETP.NE.AND.EX P0, PT, RZ, UR7, PT, P0 ;  /* 0x00000007ff007c0c */ /* 0x000fe4000bf05300 */
[----:B-----5:R-:W-:Y:S01]  /*24890*/  SHF.R.S32.HI R0, RZ, 0x1f, R3 ;  /* 0x0000001fff007819 */ /* 0x020fe20000011403 */
[----:B0-----:R-:W-:-:S04]  /*248a0*/  IMAD.WIDE.U32 R4, R3, UR4, RZ ;  /* 0x0000000403047c25 */ /* 0x001fc8000f8e00ff */
[----:B------:R-:W-:Y:S01]  /*248b0*/  IMAD R0, R0, UR4, RZ ;  /* 0x0000000400007c24 */ /* 0x000fe2000f8e02ff */
[----:B------:R0:W-:Y:S03]  /*248c0*/  STL.64 [R1+0x10], R4 ;  /* 0x0000100401007387 */ /* 0x0001e60000100a00 */
[----:B------:R-:W-:Y:S01]  /*248d0*/  IMAD R2, R3, UR5, R0 ;  /* 0x0000000503027c24 */ /* 0x000fe2000f8e0200 */
[----:B------:R-:W-:-:S03]  /*248e0*/  SHF.R.S32.HI R0, RZ, 0x1f, R19 ;  /* 0x0000001fff007819 */ /* 0x000fc60000011413 */
[----:B------:R-:W-:Y:S01]  /*248f0*/  IMAD.IADD R3, R5, 0x1, R2 ;  /* 0x0000000105037824 */ /* 0x000fe200078e0202 */
[----:B------:R-:W-:Y:S02]  /*24900*/  SEL R2, R0, RZ, !P0 ;  /* 0x000000ff00027207 */ /* 0x000fe40004000000 */
[----:B------:R-:W-:Y:S02]  /*24910*/  SEL R0, R19, RZ, !P0 ;  /* 0x000000ff13007207 */ /* 0x000fe40004000000 */
[----:B------:R0:W-:Y:S04]  /*24920*/  STL [R1+0x20], R3 ;  /* 0x0000200301007387 */ /* 0x0001e80000100800 */
        /* <DEDUP_REMOVED lines=12> */
[----:B-1----:R-:W-:-:S02]  /*249f0*/  IMAD.U32 R7, RZ, RZ, UR7 ;  /* 0x00000007ff077e24 */ /* 0x002fc4000f8e00ff */
[----:B------:R-:W-:Y:S02]  /*24a00*/  IMAD.U32 R11, RZ, RZ, UR9 ;  /* 0x00000009ff0b7e24 */ /* 0x000fe4000f8e00ff */
[----:B------:R-:W-:Y:S02]  /*24a10*/  IMAD.MOV.U32 R8, RZ, RZ, 0x70 ;  /* 0x00000070ff087424 */ /* 0x000fe400078e00ff */
[----:B------:R-:W-:Y:S02]  /*24a20*/  IMAD.MOV.U32 R12, RZ, RZ, 0x1 ;  /* 0x00000001ff0c7424 */ /* 0x000fe400078e00ff */
[----:B------:R-:W-:-:S07]  /*24a30*/  IMAD.MOV.U32 R13, RZ, RZ, RZ ;  /* 0x000000ffff0d7224 */ /* 0x000fce00078e00ff */
[----:B------:R-:W-:-:S07]  /*24a40*/  LEPC R20, `(.L_x_2058) ;  /* 0x000000001014794e */ /* 0x000fce0000000000 */
[----:B0-----:R-:W-:Y:S05]  /*24a50*/  CALL.ABS.NOINC R2 ;  /* 0x0000000002007343 */ /* 0x001fea0003c00000 */
.L_x_2058:
[----:B------:R-:W-:Y:S05]  /*24a60*/  BSYNC B6 ;  /* 0x0000000000067941 */ /* 0x000fea0003800000 */
.L_x_2057:
[----:B------:R-:W2:Y:S01]  /*24a70*/  LDL.LU R20, [R1+0x20] ;  /* 0x0000200001147983 */ /* 0x000ea20000300800 */
[----:B------:R-:W-:Y:S01]  /*24a80*/  ULDC.64 UR4, c[0x0][0x2d8] ;  /* 0x0000b60000047ab9 */ /* 0x000fe20000000a00 */
[----:B------:R-:W3:Y:S01]  /*24a90*/  LDC R6, c[0x0][0x448] ;  /* 0x00011200ff067b82 */ /* 0x000ee20000000800 */
[----:B------:R-:W-:Y:S01]  /*24aa0*/  ULDC.64 UR6, c[0x0][0x280] ;  /* 0x0000a00000067ab9 */ /* 0x000fe20000000a00 */
[----:B0-----:R-:W2:Y:S04]  /*24ab0*/  LDL.LU.64 R2, [R1+0x10] ;  /* 0x0000100001027983 */ /* 0x001ea80000300a00 */
[----:B------:R-:W4:Y:S04]  /*24ac0*/  LDL.LU R0, [R1+0x24] ;  /* 0x0000240001007983 */ /* 0x000f280000300800 */
[----:B------:R-:W4:Y:S04]  /*24ad0*/  LDL.LU R21, [R1+0xc] ;  /* 0x00000c0001157983 */ /* 0x000f280000300800 */
[----:B------:R0:W5:Y:S01]  /*24ae0*/  LDL R8, [R1+0x8] ;  /* 0x0000080001087983 */ /* 0x0001620000100800 */
[----:B---3--:R-:W-:-:S13]  /*24af0*/  ISETP.NE.AND P0, PT, R6, 0x1, PT ;  /* 0x000000010600780c */ /* 0x008fda0003f05270 */
[----:B-1----:R-:W1:Y:S01]  /*24b00*/  @P0 LDC R7, c[0x0][0x44c] ;  /* 0x00011300ff070b82 */ /* 0x002e620000000800 */
[----:B--2---:R-:W-:Y:S02]  /*24b10*/  IMAD.MOV.U32 R3, RZ, RZ, R20 ;  /* 0x000000ffff037224 */ /* 0x004fe400078e0014 */
[----:B------:R-:W2:Y:S01]  /*24b20*/  S2R R20, SR_TID.X ;  /* 0x0000000000147919 */ /* 0x000ea20000002100 */
[----:B------:R-:W-:-:S04]  /*24b30*/  IMAD.WIDE.U32 R2, R18, UR4, R2 ;  /* 0x0000000412027c25 */ /* 0x000fc8000f8e0002 */
[----:B------:R-:W-:Y:S01]  /*24b40*/  IMAD R3, R18, UR5, R3 ;  /* 0x0000000512037c24 */ /* 0x000fe2000f8e0203 */
[----:B------:R-:W-:Y:S02]  /*24b50*/  ULDC.64 UR4, c[0x0][0x2e0] ;  /* 0x0000b80000047ab9 */ /* 0x000fe40000000a00 */
[----:B----4-:R-:W-:Y:S02]  /*24b60*/  IMAD R0, R0, UR4, RZ ;  /* 0x0000000400007c24 */ /* 0x010fe4000f8e02ff */
[----:B------:R-:W-:-:S04]  /*24b70*/  IMAD.WIDE.U32 R2, R21, UR4, R2 ;  /* 0x0000000415027c25 */ /* 0x000fc8000f8e0002 */
[----:B------:R-:W-:Y:S01]  /*24b80*/  IMAD R0, R21, UR5, R0 ;  /* 0x0000000515007c24 */ /* 0x000fe2000f8e0200 */
[----:B------:R-:W-:Y:S01]  /*24b90*/  ULDC.64 UR4, c[0x0][0x2d0] ;  /* 0x0000b40000047ab9 */ /* 0x000fe20000000a00 */
[----:B------:R-:W3:Y:S02]  /*24ba0*/  S2R R21, SR_TID.X ;  /* 0x0000000000157919 */ /* 0x000ee40000002100 */
[----:B------:R-:W-:Y:S02]  /*24bb0*/  IMAD.IADD R3, R3, 0x1, R0 ;  /* 0x0000000103037824 */ /* 0x000fe400078e0200 */
[----:B------:R-:W4:Y:S01]  /*24bc0*/  @P0 LDC R0, c[0x0][0x450] ;  /* 0x00011400ff000b82 */ /* 0x000f220000000800 */
[----:B--2---:R-:W-:-:S04]  /*24bd0*/  LOP3.LUT R20, R20, 0x7f, RZ, 0xc0, !PT ;  /* 0x0000007f14147812 */ /* 0x004fc800078ec0ff */
[----:B------:R-:W-:Y:S02]  /*24be0*/  SHF.R.U32.HI R20, RZ, 0x3, R20 ;  /* 0x00000003ff147819 */ /* 0x000fe40000011614 */
[----:B---3--:R-:W-:-:S04]  /*24bf0*/  SHF.L.U32 R21, R21, 0x4, RZ ;  /* 0x0000000415157819 */ /* 0x008fc800000006ff */
[----:B------:R-:W-:-:S04]  /*24c00*/  LOP3.LUT R21, R21, 0x70, RZ, 0xc0, !PT ;  /* 0x0000007015157812 */ /* 0x000fc800078ec0ff */
[----:B------:R-:W-:-:S05]  /*24c10*/  LOP3.LUT R20, R20, R21, RZ, 0xfc, !PT ;  /* 0x0000001514147212 */ /* 0x000fca00078efcff */
[----:B------:R-:W-:-:S04]  /*24c20*/  IMAD.IADD R5, R20, 0x1, R27 ;  /* 0x0000000114057824 */ /* 0x000fc800078e021b */
[----:B-1----:R-:W-:-:S04]  /*24c30*/  @P0 IMAD.HI.U32 R7, R5, R7, RZ ;  /* 0x0000000705070227 */ /* 0x002fc800078e00ff */
[----:B------:R-:W-:Y:S01]  /*24c40*/  IMAD.MOV.U32 R4, RZ, RZ, R5 ;  /* 0x000000ffff047224 */ /* 0x000fe200078e0005 */
[----:B----4-:R-:W-:Y:S01]  /*24c50*/  @P0 SHF.R.U32.HI R4, RZ, R0, R7 ;  /* 0x00000000ff040219 */ /* 0x010fe20000011607 */
[----:B------:R-:W1:Y:S04]  /*24c60*/  S2R R20, SR_TID.X ;  /* 0x0000000000147919 */ /* 0x000e680000002100 */
[----:B------:R-:W-:-:S04]  /*24c70*/  IMAD.MOV R0, RZ, RZ, -R4 ;  /* 0x000000ffff007224 */ /* 0x000fc800078e0a04 */
        /* <DEDUP_REMOVED lines=9> */
[----:B------:R-:W-:Y:S01]  /*24d10*/  IMAD.WIDE.U32 R2, R0, UR4, R2 ;  /* 0x0000000400027c25 */ /* 0x000fe2000f8e0002 */
[----:B------:R-:W-:-:S03]  /*24d20*/  ULDC UR4, c[0x0][0x2b8] ;  /* 0x0000ae0000047ab9 */ /* 0x000fc60000000800 */
[----:B------:R-:W-:Y:S01]  /*24d30*/  IMAD R5, R0, UR5, R4 ;  /* 0x0000000500057c24 */ /* 0x000fe2000f8e0204 */
[----:B------:R-:W-:Y:S02]  /*24d40*/  LEA R0, P2, R2, UR6, 0x1 ;  /* 0x0000000602007c11 */ /* 0x000fe4000f8408ff */
[----:B------:R-:W-:Y:S02]  /*24d50*/  ISETP.GE.AND P0, PT, R31, UR4, PT ;  /* 0x000000041f007c0c */ /* 0x000fe4000bf06270 */
[----:B------:R-:W-:Y:S02]  /*24d60*/  IADD3 R3, R3, R5, RZ ;  /* 0x0000000503037210 */ /* 0x000fe40007ffe0ff */
[----:B------:R-:W-:Y:S01]  /*24d70*/  ISETP.GE.AND P1, PT, R30, UR4, PT ;  /* 0x000000041e007c0c */ /* 0x000fe2000bf26270 */
[----:B------:R-:W-:Y:S01]  /*24d80*/  UMOV UR4, 0xffffffff ;  /* 0xffffffff00047882 */ /* 0x000fe20000000000 */
[----:B-1----:R-:W-:Y:S02]  /*24d90*/  LOP3.LUT R20, R20, 0x7f, RZ, 0xc0, !PT ;  /* 0x0000007f14147812 */ /* 0x002fe400078ec0ff */
[----:B------:R-:W-:-:S02]  /*24da0*/  LEA.HI.X R4, R2, UR7, R3, 0x1, P2 ;  /* 0x0000000702047c11 */ /* 0x000fc400090f0c03 */
        /* <DEDUP_REMOVED lines=18> */
[----:B-1----:R-:W-:Y:S01]  /*24ed0*/  @!P3 IMAD.X R5, RZ, RZ, R2, P2 ;  /* 0x000000ffff05b224 */ /* 0x002fe200010e0602 */
[----:B------:R-:W-:Y:S02]  /*24ee0*/  @!P3 MOV R2, R14 ;  /* 0x0000000e0002b202 */ /* 0x000fe40000000f00 */
[----:B------:R-:W0:Y:S01]  /*24ef0*/  SHFL.IDX PT, R14, R0, 0x2, 0x181f ;  /* 0x00581f00000e7f89 */ /* 0x000e2200000e0000 */
[----:B------:R-:W-:-:S05]  /*24f00*/  @!P3 IMAD.MOV.U32 R3, RZ, RZ, R5 ;  /* 0x000000ffff03b224 */ /* 0x000fca00078e0005 */
[----:B------:R-:W-:Y:S04]  /*24f10*/  @!P3 LDGSTS.E.BYPASS.LTC128B.128 [R8+0x10c00], desc[UR54][R2.64], !P0 ;  /* 0x10c000000208bfae */ /* 0x000fe8000c101d76 */
[----:B------:R1:W-:Y:S01]  /*24f20*/  @!P3 LDGSTS.E.BYPASS.LTC128B.128 [R8+0x14c00], desc[UR54][R2.64+0x80], !P1 ;  /* 0x14c000800208bfae */ /* 0x0003e2000c901d76 */
[----:B------:R-:W-:Y:S02]  /*24f30*/  ISETP.GE.AND P3, PT, R6, R33, PT ;  /* 0x000000210600720c */ /* 0x000fe40003f66270 */
[----:B------:R-:W-:Y:S01]  /*24f40*/  IADD3 R6, R27, 0x30, RZ ;  /* 0x000000301b067810 */ /* 0x000fe20007ffe0ff */
        /* <DEDUP_REMOVED lines=48> */
.L_x_2299:
        /* <DEDUP_REMOVED lines=11> */
.L_x_2061:
[----:B------:R-:W-:Y:S05]  /*25300*/  BSYNC B0 ;  /* 0x0000000000007941 */ /* 0x000fea0003800000 */
.L_x_2060:
[----:B------:R-:W-:Y:S01]  /*25310*/  NOP ;  /* 0x0000000000007918 */ /* 0x000fe20000000000 */
[----:B------:R-:W-:-:S13]  /*25320*/  PLOP3.LUT P0, PT, PT, PT, PT, 0x80, 0x0 ;  /* 0x000000000000781c */ /* 0x000fda0003f0f070 */
.L_x_2062:
[----:B------:R-:W-:Y:S02]  /*25330*/  PLOP3.LUT P1, PT, P1, P0, PT, 0xa2, 0x0 ;  /* 0x000000000000781c */ /* 0x000fe40000f21472 */
[----:B------:R-:W-:-:S08]  /*25340*/  @P0 R2UR P1, UR4, R22 ;  /* 0x00000000160402ca */ /* 0x000fd00000020000 */
[----:B------:R-:W-:-:S05]  /*25350*/  @P0 PLOP3.LUT P0, PT, P1, PT, PT, 0x80, 0x0 ;  /* 0x000000000000081c */ /* 0x000fca0000f0f070 */
[----:B------:R-:W-:Y:S01]  /*25360*/  @!P1 SYNCS.ARRIVE.TRANS64.RED.A0T1 RZ, [UR4+0x28800], RZ ;  /* 0x028800ffffff99a7 */ /* 0x000fe20008200404 */
[----:B------:R-:W-:Y:S07]  /*25370*/  @!P1 ARRIVES.LDGSTSBAR.64.TRANSCNT [UR4+0x28800] ;  /* 0x02880000ff0099b0 */ /* 0x000fee0008000a84 */
[----:B------:R-:W-:Y:S05]  /*25380*/  @P0 BRA.U.ANY `(.L_x_2062) ;  /* 0xfffffffd00e80947 */ /* 0x000fea000393ffff */
[----:B0-----:R-:W3:Y:S02]  /*25390*/  LDL.LU R2, [R1+0x1c] ;  /* 0x00001c0001027983 */ /* 0x001ee40000300800 */
[----:B---3--:R-:W-:-:S04]  /*253a0*/  IADD3 R2, R2, 0x1, RZ ;  /* 0x0000000102027810 */ /* 0x008fc80007ffe0ff */
[----:B------:R-:W-:Y:S01]  /*253b0*/  LEA.HI R0, R2, R2, RZ, 0x1 ;  /* 0x0000000202007211 */ /* 0x000fe200078f08ff */
[----:B------:R0:W-:Y:S03]  /*253c0*/  STL [R1+0x1c], R2 ;  /* 0x00001c0201007387 */ /* 0x0001e60000100800 */
        /* <DEDUP_REMOVED lines=11> */
.L_x_2300:
[----:B------:R-:W-:Y:S05]  /*25480*/  BSYNC B0 ;  /* 0x0000000000007941 */ /* 0x000fea0003800000 */
.L_x_2063:
        /* <DEDUP_REMOVED lines=8> */
.L_x_2079:
[----:B------:R-:W3:Y:S01]  /*25510*/  LDL R7, [R1] ;  /* 0x0000000001077983 */ /* 0x000ee20000100800 */
[----:B------:R-:W1:Y:S03]  /*25520*/  LDC R0, c[0x0][0x430] ;  /* 0x00010c00ff007b82 */ /* 0x000e660000000800 */
[----:B------:R-:W4:Y:S01]  /*25530*/  LDL R5, [R1+0x4] ;  /* 0x0000040001057983 */ /* 0x000f220000100800 */
[----:B------:R-:W-:Y:S05]  /*25540*/  YIELD ;  /* 0x0000000000007946 */ /* 0x000fea0003800000 */
[----:B------:R-:W5:Y:S01]  /*25550*/  S2R R2, SR_TID.X ;  /* 0x0000000000027919 */ /* 0x000f620000002100 */
[----:B------:R-:W-:Y:S01]  /*25560*/  ULDC.64 UR4, c[0x0][0x428] ;  /* 0x00010a0000047ab9 */ /* 0x000fe20000000a00 */
[----:B------:R-:W2:Y:S01]  /*25570*/  S2R R4, SR_TID.X ;  /* 0x0000000000047919 */ /* 0x000ea20000002100 */
[----:B-1----:R-:W-:-:S13]  /*25580*/  ISETP.NE.AND P0, PT, R0, 0x1, PT ;  /* 0x000000010000780c */ /* 0x002fda0003f05270 */
[----:B0-----:R-:W0:Y:S01]  /*25590*/  @P0 LDC R3, c[0x0][0x434] ;  /* 0x00010d00ff030b82 */ /* 0x001e220000000800 */
[----:B-----5:R-:W-:-:S07]  /*255a0*/  LOP3.LUT R2, R2, 0x7f, RZ, 0xc0, !PT ;  /* 0x0000007f02027812 */ /* 0x020fce00078ec0ff */
[----:B------:R-:W1:Y:S01]  /*255b0*/  @P0 LDC R8, c[0x0][0x438] ;  /* 0x00010e00ff080b82 */ /* 0x000e620000000800 */
[----:B------:R-:W-:Y:S02]  /*255c0*/  SHF.R.U32.HI R2, RZ, 0x3, R2 ;  /* 0x00000003ff027819 */ /* 0x000fe40000011602 */
[----:B--2---:R-:W-:-:S03]  /*255d0*/  SHF.L.U32 R4, R4, 0x4, RZ ;  /* 0x0000000404047819 */ /* 0x004fc600000006ff */
[----:B------:R-:W-:Y:S01]  /*255e0*/  IMAD R2, R6, 0x80, R2 ;  /* 0x0000008006027824 */ /* 0x000fe200078e0202 */
[----:B------:R-:W-:-:S04]  /*255f0*/  LOP3.LUT R4, R4, 0x70, RZ, 0xc0, !PT ;  /* 0x0000007004047812 */ /* 0x000fc800078ec0ff */
[----:B---3--:R-:W-:Y:S01]  /*25600*/  IADD3 R4, R4, R2, R7 ;  /* 0x0000000204047210 */ /* 0x008fe20007ffe007 */
[----:B----4-:R-:W-:-:S04]  /*25610*/  IMAD R5, R5, UR4, RZ ;  /* 0x0000000405057c24 */ /* 0x010fc8000f8e02ff */
[----:B0-----:R-:W-:-:S04]  /*25620*/  @P0 IMAD.HI.U32 R3, R4, R3, RZ ;  /* 0x0000000304030227 */ /* 0x001fc800078e00ff */
[----:B------:R-:W-:Y:S01]  /*25630*/  IMAD.MOV.U32 R2, RZ, RZ, R4 ;  /* 0x000000ffff027224 */ /* 0x000fe200078e0004 */
[----:B-1----:R-:W-:Y:S01]  /*25640*/  @P0 SHF.R.U32.HI R2, RZ, R8, R3 ;  /* 0x00000008ff020219 */ /* 0x002fe20000011603 */
[----:B------:R-:W-:-:S04]  /*25650*/  IMAD R5, R34, UR5, R5 ;  /* 0x0000000522057c24 */ /* 0x000fc8000f8e0205 */
[----:B------:R-:W-:-:S04]  /*25660*/  IMAD.MOV R3, RZ, RZ, -R2 ;  /* 0x000000ffff037224 */ /* 0x000fc800078e0a02 */
[----:B------:R-:W-:Y:S01]  /*25670*/  IMAD R0, R0, R3, R4 ;  /* 0x0000000300007224 */ /* 0x000fe200078e0204 */
[----:B------:R-:W-:-:S03]  /*25680*/  SHF.R.S32.HI R3, RZ, 0x1f, R2 ;  /* 0x0000001fff037819 */ /* 0x000fc60000011402 */
[----:B------:R-:W-:Y:S01]  /*25690*/  IMAD.WIDE.U32 R2, R34, UR4, R2 ;  /* 0x0000000422027c25 */ /* 0x000fe2000f8e0002 */
[----:B------:R-:W-:-:S03]  /*256a0*/  ULDC.64 UR4, c[0x0][0x418] ;  /* 0x0001060000047ab9 */ /* 0x000fc60000000a00 */
[----:B------:R-:W-:Y:S01]  /*256b0*/  IMAD.IADD R3, R5, 0x1, R3 ;  /* 0x0000000105037824 */ /* 0x000fe200078e0203 */
[----:B------:R-:W-:-:S04]  /*256c0*/  LEA R4, P0, R2, UR4, 0x2 ;  /* 0x0000000402047c11 */ /* 0x000fc8000f8010ff */
[----:B------:R-:W-:-:S05]  /*256d0*/  LEA.HI.X R5, R2, UR5, R3, 0x2, P0 ;  /* 0x0000000502057c11 */ /* 0x000fca00080f1403 */
[----:B------:R-:W2:Y:S01]  /*256e0*/  LDG.E R4, desc[UR54][R4.64] ;  /* 0x0000003604047981 */ /* 0x000ea2000c1e1900 */
[----:B------:R-:W-:Y:S01]  /*256f0*/  MOV R7, UR38 ;  /* 0x0000002600077c02 */ /* 0x000fe20008000f00 */
[----:B------:R-:W-:Y:S02]  /*25700*/  VIADD R24, R10, 0x1 ;  /* 0x000000010a187836 */ /* 0x000fe40000000000 */
[----:B------:R-:W-:Y:S01]  /*25710*/  IMAD.MOV.U32 R25, RZ, RZ, R6 ;  /* 0x000000ffff197224 */ /* 0x000fe200078e0006 */
[----:B------:R-:W-:Y:S02]  /*25720*/  ISETP.NE.AND P3, PT, R7, 0x3, PT ;  /* 0x000000030700780c */ /* 0x000fe40003f65270 */
[----:B------:R-:W-:-:S04]  /*25730*/  ISETP.NE.AND P0, PT, R24, 0x2, PT ;  /* 0x000000021800780c */ /* 0x000fc80003f05270 */
[----:B------:R-:W-:Y:S02]  /*25740*/  SEL R3, RZ, 0x1, P0 ;  /* 0x00000001ff037807 */ /* 0x000fe40000000000 */
[----:B------:R-:W-:Y:S02]  /*25750*/  SEL R24, R24, RZ, P0 ;  /* 0x000000ff18187207 */ /* 0x000fe40000000000 */
[----:B------:R-:W-:Y:S02]  /*25760*/  LOP3.LUT R28, R20, R3, RZ, 0x3c, !PT ;  /* 0x00000003141c7212 */ /* 0x000fe400078e3cff */
[----:B--2---:R-:W-:Y:S01]  /*25770*/  SHF.R.S32.HI R27, RZ, 0x1f, R4 ;  /* 0x0000001fff1b7819 */ /* 0x004fe20000011404 */
[----:B------:R-:W-:Y:S06]  /*25780*/  @!P3 BRA `(.L_x_2067) ;  /* 0x000000000004b947 */ /* 0x000fec0003800000 */
[----:B------:R-:W-:Y:S01]  /*25790*/  BPT.TRAP 0x1 ;  /* 0x000000040000795c */ /* 0x000fe20000300000 */
.L_x_2067:
[----:B------:R-:W-:Y:S01]  /*257a0*/  IMAD R6, R24, 0x8, R22 ;  /* 0x0000000818067824 */ /* 0x000fe200078e0216 */
[----:B------:R-:W-:Y:S01]  /*257b0*/  SHF.L.U32 R3, R28, 0x1f, RZ ;  /* 0x0000001f1c037819 */ /* 0x000fe200000006ff */
[----:B------:R-:W-:Y:S03]  /*257c0*/  BSSY B1, `(.L_x_2068) ;  /* 0x0000003000017945 */ /* 0x000fe60003800000 */
[----:B------:R-:W0:Y:S02]  /*257d0*/  SYNCS.PHASECHK.TRANS64.TRYWAIT P0, [R6+URZ+0x28840], R3 ;  /* 0x02884003060075a7 */ /* 0x000e24000800017f */
[----:B0-----:R-:W-:Y:S05]  /*257e0*/  @!P0 BRA `(.L_x_2069) ;  /* 0x0000007000908947 */ /* 0x001fea0003800000 */
.L_x_2301:
[----:B------:R-:W-:Y:S05]  /*257f0*/  BSYNC B1 ;  /* 0x0000000000017941 */ /* 0x000fea0003800000 */
.L_x_2068:
        /* <DEDUP_REMOVED lines=63> */
[----:B------:R-:W2:Y:S01]  /*25bf0*/  SHFL.IDX PT, R9, R9, 0x7, 0x181f ;  /* 0x00f81f0009097f89 */ /* 0x000ea200000e0000 */
[----:B0-----:R-:W-:-:S05]  /*25c00*/  IADD3 R2, P0, R2, R5, RZ ;  /* 0x0000000502027210 */ /* 0x001fca0007f1e0ff */
[----:B-1----:R-:W-:-:S05]  /*25c10*/  IMAD.X R3, RZ, RZ, R3, P0 ;  /* 0x000000ffff037224 */ /* 0x002fca00000e0603 */
[----:B------:R-:W-:Y:S04]  /*25c20*/  LDGSTS.E.BYPASS.LTC128B.128 [R8+0x1b400], desc[UR54][R2.64], !P4 ;  /* 0x1b40000002087fae */ /* 0x000fe8000e101d76 */
[----:B------:R0:W-:Y:S04]  /*25c30*/  LDGSTS.E.BYPASS.LTC128B.128 [R8+0x1f400], desc[UR54][R2.64+0x80], !P3 ;  /* 0x1f40008002087fae */ /* 0x0001e8000d901d76 */
[----:B0-2---:R0:W1:Y:S02]  /*25c40*/  SHFL.IDX PT, R2, R7, 0x7, 0x181f ;  /* 0x00f81f0007027f89 */ /* 0x00506400000e0000 */
.L_x_2319:
        /* <DEDUP_REMOVED lines=9> */
.L_x_2071:
        /* <DEDUP_REMOVED lines=11> */
.L_x_2072:
[----:B------:R1:W-:Y:S01]  /*25d90*/  SYNCS.ARRIVE.TRANS64.A1T0 RZ, [R6+URZ+0x28830], RZ ;  /* 0x028830ff06ff79a7 */ /* 0x0003e2000810003f */
[----:B------:R-:W-:Y:S05]  /*25da0*/  @!P4 BRA `(.L_x_2073) ;  /* 0x000000000004c947 */ /* 0x000fea0003800000 */
[----:B------:R-:W-:Y:S01]  /*25db0*/  BPT.TRAP 0x1 ;  /* 0x000000040000795c */ /* 0x000fe20000300000 */
.L_x_2073:
[----:B------:R-:W-:Y:S01]  /*25dc0*/  SHF.L.U32 R2, R20, 0x1f, RZ ;  /* 0x0000001f14027819 */ /* 0x000fe200000006ff */
[----:B-1----:R-:W-:Y:S01]  /*25dd0*/  IMAD R6, R10, 0x8, R22 ;  /* 0x000000080a067824 */ /* 0x002fe200078e0216 */
[----:B------:R-:W-:Y:S03]  /*25de0*/  BSSY B1, `(.L_x_2074) ;  /* 0x0000003000017945 */ /* 0x000fe60003800000 */
[----:B------:R-:W1:Y:S02]  /*25df0*/  SYNCS.PHASECHK.TRANS64.TRYWAIT P0, [R6+URZ+0x28860], R2 ;  /* 0x02886002060075a7 */ /* 0x000e64000800017f */
[----:B-1----:R-:W-:Y:S05]  /*25e00*/  @!P0 BRA `(.L_x_2075) ;  /* 0x0000007400688947 */ /* 0x002fea0003800000 */
.L_x_2320:
[----:B------:R-:W-:Y:S05]  /*25e10*/  BSYNC B1 ;  /* 0x0000000000017941 */ /* 0x000fea0003800000 */
.L_x_2074:
[----:B------:R-:W2:Y:S01]  /*25e20*/  S2R R3, SR_TID.X ;  /* 0x0000000000037919 */ /* 0x000ea20000002100 */
[----:B------:R-:W-:Y:S01]  /*25e30*/  UMOV UR4, 0xffffffff ;  /* 0xffffffff00047882 */ /* 0x000fe20000000000 */
[----:B------:R-:W-:Y:S01]  /*25e40*/  IMAD R8, R33, -0x80, R36 ;  /* 0xffffff8021087824 */ /* 0x000fe200078e0224 */
[----:B0-----:R-:W-:Y:S02]  /*25e50*/  LEA R7, R10, R35, 0xe ;  /* 0x000000230a077211 */ /* 0x001fe400078e70ff */
[----:B--2---:R-:W-:-:S04]  /*25e60*/  LOP3.LUT R3, R3, 0x7f, RZ, 0xc0, !PT ;  /* 0x0000007f03037812 */ /* 0x004fc800078ec0ff */
[----:B------:R-:W-:-:S05]  /*25e70*/  SHF.R.U32.HI R3, RZ, 0x3, R3 ;  /* 0x00000003ff037819 */ /* 0x000fca0000011603 */
[----:B------:R-:W-:Y:S01]  /*25e80*/  IMAD.IADD R8, R8, 0x1, -R3 ;  /* 0x0000000108087824 */ /* 0x000fe200078e0a03 */
[----:B------:R-:W-:Y:S06]  /*25e90*/  BRA.DIV UR4, `(.L_x_2076) ;  /* 0x0000007604587947 */ /* 0x000fec000b800000 */
[----:B-1----:R-:W0:Y:S01]  /*25ea0*/  SHFL.IDX PT, R2, R17, RZ, 0x181f ;  /* 0x00181fff11027589 */ /* 0x002e2200000e0000 */
[----:B------:R-:W-:-:S03]  /*25eb0*/  IMAD R7, R7, 0x2, R22 ;  /* 0x0000000207077824 */ /* 0x000fc600078e0216 */
[----:B------:R-:W1:Y:S04]  /*25ec0*/  SHFL.IDX PT, R3, R23, RZ, 0x181f ;  /* 0x00181fff17037589 */ /* 0x000e6800000e0000 */
[----:B------:R-:W-:Y:S01]  /*25ed0*/  SHFL.IDX PT, R14, R17, 0x7, 0x181f ;  /* 0x00f81f00110e7f89 */ /* 0x000fe200000e0000 */
        /* <DEDUP_REMOVED lines=55> */
.L_x_2338:
        /* <DEDUP_REMOVED lines=27> */
.L_x_2077:
        /* <DEDUP_REMOVED lines=11> */
.L_x_2078:
[C---:B------:R-:W-:Y:S01]  /*264b0*/  ISETP.GT.AND P0, PT, R25.reuse, R37, PT ;  /* 0x000000251900720c */ /* 0x040fe20003f04270 */
[----:B------:R0:W-:Y:S01]  /*264c0*/  SYNCS.ARRIVE.TRANS64.A1T0 RZ, [R6+URZ+0x28850], RZ ;  /* 0x028850ff06ff79a7 */ /* 0x0001e2000810003f */
[----:B------:R-:W-:Y:S02]  /*264d0*/  IMAD.MOV.U32 R10, RZ, RZ, R24 ;  /* 0x000000ffff0a7224 */ /* 0x000fe400078e0018 */
[----:B------:R-:W-:Y:S02]  /*264e0*/  IMAD.MOV.U32 R20, RZ, RZ, R28 ;  /* 0x000000ffff147224 */ /* 0x000fe400078e001c */
[----:B------:R-:W-:Y:S02]  /*264f0*/  IMAD.MOV.U32 R33, RZ, RZ, R25 ;  /* 0x000000ffff217224 */ /* 0x000fe400078e0019 */
[----:B0-----:R-:W-:-:S05]  /*26500*/  VIADD R6, R25, 0xffffffff ;  /* 0xffffffff19067836 */ /* 0x001fca0000000000 */
[----:B------:R-:W-:Y:S05]  /*26510*/  @P0 BRA `(.L_x_2079) ;  /* 0xffffffec00fc0947 */ /* 0x000fea000383ffff */
.L_x_2066:
[----:B------:R-:W-:Y:S05]  /*26520*/  BSYNC B0 ;  /* 0x0000000000007941 */ /* 0x000fea0003800000 */
.L_x_2065:
        /* <DEDUP_REMOVED lines=17> */
.L_x_2081:
[----:B------:R-:W-:Y:S05]  /*26640*/  BSYNC B0 ;  /* 0x0000000000007941 */ /* 0x000fea0003800000 */
.L_x_2080:
[----:B------:R-:W-:-:S04]  /*26650*/  MOV R0, UR38 ;  /* 0x0000002600007c02 */ /* 0x000fc80008000f00 */
[----:B------:R-:W-:-:S13]  /*26660*/  ISETP.NE.AND P0, PT, R0, 0x3, PT ;  /* 0x000000030000780c */ /* 0x000fda0003f05270 */
[----:B------:R-:W-:Y:S05]  /*26670*/  @!P0 BRA `(.L_x_2082) ;  /* 0x0000000000048947 */ /* 0x000fea0003800000 */
[----:B------:R-:W-:Y:S01]  /*26680*/  BPT.TRAP 0x1 ;  /* 0x000000040000795c */ /* 0x000fe20000300000 */
.L_x_2082:
[----:B------:R-:W-:Y:S01]  /*26690*/  IMAD R0, R24, 0x8, R22 ;  /* 0x0000000818007824 */ /* 0x000fe200078e0216 */
[----:B0-----:R-:W-:Y:S01]  /*266a0*/  SHF.L.U32 R3, R28, 0x1f, RZ ;  /* 0x0000001f1c037819 */ /* 0x001fe200000006ff */
[----:B------:R-:W-:Y:S01]  /*266b0*/  BSSY B0, `(.L_x_2083) ;  /* 0x0000004000007945 */ /* 0x000fe20003800000 */
[----:B------:R-:W-:Y:S02]  /*266c0*/  IMAD R6, R25, -0x80, R36 ;  /* 0xffffff8019067824 */ /* 0x000fe400078e0224 */
[----:B------:R-:W0:Y:S02]  /*266d0*/  SYNCS.PHASECHK.TRANS64.TRYWAIT P0, [R0+URZ+0x28860], R3 ;  /* 0x02886003000075a7 */ /* 0x000e24000800017f */
[----:B0-----:R-:W-:Y:S05]  /*266e0*/  @!P0 BRA `(.L_x_2084) ;  /* 0x0000007400cc8947 */ /* 0x001fea0003800000 */
.L_x_2339:
[----:B------:R-:W-:Y:S05]  /*266f0*/  BSYNC B0 ;  /* 0x0000000000007941 */ /* 0x000fea0003800000 */
.L_x_2083:
        /* <DEDUP_REMOVED lines=70> */
.L_x_2357:
        /* <DEDUP_REMOVED lines=11> */
.L_x_2086:
        /* <DEDUP_REMOVED lines=11> */
.L_x_2087:
[----:B------:R0:W-:Y:S01]  /*26cc0*/  SYNCS.ARRIVE.TRANS64.A1T0 RZ, [R0+URZ+0x28850], RZ ;  /* 0x028850ff00ff79a7 */ /* 0x0001e2000810003f */
[----:B------:R-:W-:-:S05]  /*26cd0*/  VIADD R24, R24, 0x1 ;  /* 0x0000000118187836 */ /* 0x000fca0000000000 */
[----:B------:R-:W-:-:S04]  /*26ce0*/  ISETP.NE.AND P0, PT, R24, 0x2, PT ;  /* 0x000000021800780c */ /* 0x000fc80003f05270 */
[----:B------:R-:W-:Y:S02]  /*26cf0*/  SEL R3, RZ, 0x1, P0 ;  /* 0x00000001ff037807 */ /* 0x000fe40000000000 */
[----:B------:R-:W-:Y:S02]  /*26d00*/  SEL R24, R24, RZ, P0 ;  /* 0x000000ff18187207 */ /* 0x000fe40000000000 */
[----:B0-----:R-:W-:-:S07]  /*26d10*/  LOP3.LUT R28, R28, R3, RZ, 0x3c, !PT ;  /* 0x000000031c1c7212 */ /* 0x001fce00078e3cff */
.L_x_2044:
[----:B------:R-:W-:Y:S05]  /*26d20*/  BSYNC B7 ;  /* 0x0000000000077941 */ /* 0x000fea0003800000 */
.L_x_2042:
[----:B------:R-:W-:-:S13]  /*26d30*/  LOP3.LUT P0, RZ, R32, 0x8, RZ, 0xc0, !PT ;  /* 0x0000000820ff7812 */ /* 0x000fda000780c0ff */
[----:B------:R-:W-:Y:S05]  /*26d40*/  @!P0 BRA `(.L_x_2088) ;  /* 0x0000000000248947 */ /* 0x000fea0003800000 */
[----:B------:R-:W-:Y:S05]  /*26d50*/  WARPSYNC.ALL ;  /* 0x0000000000007948 */ /* 0x000fea0003800000 */
[----:B------:R-:W1:Y:S08]  /*26d60*/  S2UR UR5, SR_CgaCtaId ;  /* 0x00000000000579c3 */ /* 0x000e700000008800 */
[----:B------:R-:W-:Y:S06]  /*26d70*/  BAR.SYNC.DEFER_BLOCKING 0x5, 0x180 ;  /* 0x0146000000007b1d */ /* 0x000fec0000010000 */
[----:B------:R-:W-:-:S02]  /*26d80*/  UMOV UR4, 0x400 ;  /* 0x0000040000047882 */ /* 0x000fc40000000000 */
[----:B-1----:R-:W-:-:S06]  /*26d90*/  ULEA UR4, UR5, UR4, 0x18 ;  /* 0x0000000405047291 */ /* 0x002fcc000f8ec03f */
[----:B------:R-:W-:-:S05]  /*26da0*/  IMAD.U32 R22, RZ, RZ, UR4 ;  /* 0x00000004ff167e24 */ /* 0x000fca000f8e00ff */
[----:B------:R1:W2:Y:S01]  /*26db0*/  LDS.128 R16, [R22+0x288d0] ;  /* 0x0288d00016107984 */ /* 0x0002a20000000c00 */
[----:B------:R-:W-:Y:S06]  /*26dc0*/  BAR.ARV 0x4, 0x180 ;  /* 0x0106000000007b1d */ /* 0x000fec0000002000 */
[----:B------:R-:W-:Y:S05]  /*26dd0*/  BRA `(.L_x_2089) ;  /* 0x0000000c00d47947 */ /* 0x000fea0003800000 */
.L_x_2088:
[----:B------:R-:W1:Y:S01]  /*26de0*/  S2R R8, SR_TID.X ;  /* 0x0000000000087919 */ /* 0x000e620000002100 */
[----:B------:R-:W-:Y:S01]  /*26df0*/  UMOV UR4, 0xffffffff ;  /* 0xffffffff00047882 */ /* 0x000fe20000000000 */
[----:B-1----:R-:W-:-:S04]  /*26e00*/  LOP3.LUT R8, R8, 0x1f, RZ, 0xc0, !PT ;  /* 0x0000001f08087812 */ /* 0x002fc800078ec0ff */
[----:B------:R-:W-:Y:S01]  /*26e10*/  ISETP.NE.AND P0, PT, R8, 0x1f, PT ;  /* 0x0000001f0800780c */ /* 0x000fe20003f05270 */
[----:B------:R-:W-:-:S12]  /*26e20*/  BRA.DIV UR4, `(.L_x_2090) ;  /* 0x0000007a048c7947 */ /* 0x000fd8000b800000 */
[----:B------:R-:W-:Y:S01]  /*26e30*/  IMAD.IADD R7, R19, 0x1, R8 ;  /* 0x0000000113077824 */ /* 0x000fe200078e0208 */
[----:B------:R-:W-:-:S04]  /*26e40*/  ULDC UR4, c[0x0][0xc3c] ;  /* 0x00030f0000047ab9 */ /* 0x000fc80000000800 */
[----:B------:R-:W-:-:S13]  /*26e50*/  ISETP.GE.OR P1, PT, R7, UR4, !P0 ;  /* 0x0000000407007c0c */ /* 0x000fda000c726670 */
[----:B------:R-:W1:Y:S08]  /*26e60*/  @!P1 LDC.64 R2, c[0x0][0xc80] ;  /* 0x00032000ff029b82 */ /* 0x000e700000000a00 */
[----:B------:R-:W2:Y:S01]  /*26e70*/  @!P1 LDC.64 R4, c[0x0][0xc78] ;  /* 0x00031e00ff049b82 */ /* 0x000ea20000000a00 */
[----:B-1----:R-:W-:-:S05]  /*26e80*/  @!P1 IMAD.WIDE R2, R7, 0x4, R2 ;  /* 0x0000000407029825 */ /* 0x002fca00078e0202 */
[----:B0-----:R2:W3:Y:S02]  /*26e90*/  @!P1 LDG.E R6, desc[UR54][R2.64] ;  /* 0x0000003602069981 */ /* 0x0014e4000c1e1900 */
[----:B--2---:R-:W-:-:S05]  /*26ea0*/  @!P1 IMAD.WIDE R2, R7, 0x4, R4 ;  /* 0x0000000407029825 */ /* 0x004fca00078e0204 */
[----:B------:R-:W2:Y:S01]  /*26eb0*/  @!P1 LDG.E R5, desc[UR54][R2.64] ;  /* 0x0000003602059981 */ /* 0x000ea2000c1e1900 */
[----:B------:R-:W-:Y:S01]  /*26ec0*/  MOV R17, RZ ;  /* 0x000000ff00117202 */ /* 0x000fe20000000f00 */
[----:B------:R-:W-:Y:S01]  /*26ed0*/  IMAD.MOV.U32 R4, RZ, RZ, RZ ;  /* 0x000000ffff047224 */ /* 0x000fe200078e00ff */
[C---:B------:R-:W-:Y:S01]  /*26ee0*/  ISETP.GE.U32.AND P2, PT, R8.reuse, 0x2, PT ;  /* 0x000000020800780c */ /* 0x040fe20003f46070 */
[----:B------:R-:W-:Y:S01]  /*26ef0*/  SHFL.IDX PT, R0, R16, RZ, 0x1f ;  /* 0x00001fff10007589 */ /* 0x000fe200000e0000 */
[C---:B------:R-:W-:Y:S02]  /*26f00*/  ISETP.GE.U32.AND P3, PT, R8.reuse, 0x4, PT ;  /* 0x000000040800780c */ /* 0x040fe40003f66070 */
[C---:B------:R-:W-:Y:S01]  /*26f10*/  ISETP.GE.U32.AND P4, PT, R8.reuse, 0x8, PT ;  /* 0x000000080800780c */ /* 0x040fe20003f86070 */
[----:B------:R-:W-:Y:S01]  /*26f20*/  SHFL.IDX PT, R7, R16, 0x1, 0x1f ;  /* 0x00201f0010077f89 */ /* 0x000fe200000e0000 */
[----:B------:R-:W-:Y:S01]  /*26f30*/  ISETP.GE.U32.AND P5, PT, R8, 0x10, PT ;  /* 0x000000100800780c */ /* 0x000fe20003fa6070 */
[----:B---3--:R-:W-:-:S02]  /*26f40*/  @!P1 IMAD.MOV.U32 R17, RZ, RZ, R6 ;  /* 0x000000ffff119224 */ /* 0x008fc400078e0006 */
[----:B------:R-:W-:Y:S02]  /*26f50*/  IMAD.MOV.U32 R6, RZ, RZ, RZ ;  /* 0x000000ffff067224 */ /* 0x000fe400078e00ff */
[----:B--2---:R-:W-:Y:S01]  /*26f60*/  @!P1 IMAD.MOV.U32 R4, RZ, RZ, R5 ;  /* 0x000000ffff049224 */ /* 0x004fe200078e0005 */
        /* <DEDUP_REMOVED lines=18> */
.L_x_2367:
[----:B------:R-:W-:Y:S02]  /*27090*/  ULDC UR4, c[0x0][0xc38] ;  /* 0x00030e0000047ab9 */ /* 0x000fe40000000800 */
[----:B------:R-:W-:-:S04]  /*270a0*/  IMAD.U32 R5, RZ, RZ, UR4 ;  /* 0x00000004ff057e24 */ /* 0x000fc8000f8e00ff */
[----:B-1----:R-:W-:-:S04]  /*270b0*/  IMAD R14, R14, R5, RZ ;  /* 0x000000050e0e7224 */ /* 0x002fc800078e02ff */
[----:B------:R-:W-:-:S05]  /*270c0*/  IMAD.IADD R7, R7, 0x1, R14 ;  /* 0x0000000107077824 */ /* 0x000fca00078e020e */
[----:B------:R-:W-:-:S13]  /*270d0*/  ISETP.GT.AND P6, PT, R7, R0, PT ;  /* 0x000000000700720c */ /* 0x000fda0003fc4270 */
[----:B------:R-:W-:Y:S05]  /*270e0*/  @P6 BRA `(.L_x_2091) ;  /* 0x0000000000a46947 */ /* 0x000fea0003800000 */
.L_x_2094:
        /* <DEDUP_REMOVED lines=35> */
.L_x_2375:
[----:B------:R-:W-:Y:S02]  /*27320*/  ULDC UR4, c[0x0][0xc38] ;  /* 0x00030e0000047ab9 */ /* 0x000fe40000000800 */
[----:B------:R-:W-:-:S04]  /*27330*/  IMAD.U32 R5, RZ, RZ, UR4 ;  /* 0x00000004ff057e24 */ /* 0x000fc8000f8e00ff */
[----:B-1----:R-:W-:-:S04]  /*27340*/  IMAD R14, R14, R5, RZ ;  /* 0x000000050e0e7224 */ /* 0x002fc800078e02ff */
[----:B------:R-:W-:-:S05]  /*27350*/  IMAD.IADD R7, R14, 0x1, R7 ;  /* 0x000000010e077824 */ /* 0x000fca00078e0207 */
[----:B------:R-:W-:-:S13]  /*27360*/  ISETP.GT.AND P6, PT, R7, R0, PT ;  /* 0x000000000700720c */ /* 0x000fda0003fc4270 */
[----:B------:R-:W-:Y:S05]  /*27370*/  @!P6 BRA `(.L_x_2094) ;  /* 0xfffffffc005ce947 */ /* 0x000fea000383ffff */
.L_x_2091:
        /* <DEDUP_REMOVED lines=8> */
[----:B------:R-:W-:-:S03]  /*27400*/  IADD3 R19, R12, R19, RZ ;  /* 0x000000130c137210 */ /* 0x000fc60007ffe0ff */
[----:B------:R1:W3:Y:S04]  /*27410*/  SHFL.IDX PT, R4, R4, R12, 0x1f ;  /* 0x00001f0c04047589 */ /* 0x0002e800000e0000 */
.L_x_2380:
[----:B------:R-:W-:-:S13]  /*27420*/  ISETP.NE.AND P0, PT, R3, RZ, PT ;  /* 0x000000ff0300720c */ /* 0x000fda0003f05270 */
[----:B------:R-:W-:Y:S05]  /*27430*/  @!P0 BRA `(.L_x_2096) ;  /* 0x0000000000108947 */ /* 0x000fea0003800000 */
[----:B------:R-:W-:Y:S01]  /*27440*/  UMOV UR4, 0xffffffff ;  /* 0xffffffff00047882 */ /* 0x000fe20000000000 */
[----:B-1----:R-:W-:Y:S02]  /*27450*/  VIADD R12, R12, 0xffffffff ;  /* 0xffffffff0c0c7836 */ /* 0x002fe40000000000 */
[----:B------:R-:W-:Y:S05]  /*27460*/  BRA.DIV UR4, `(.L_x_2097) ;  /* 0x0000007e044c7947 */ /* 0x000fea000b800000 */
[----:B------:R4:W1:Y:S02]  /*27470*/  SHFL.IDX PT, R6, R2, R12, 0x1f ;  /* 0x00001f0c02067589 */ /* 0x00086400000e0000 */
.L_x_2096:
        /* <DEDUP_REMOVED lines=17> */
[----:B------:R-:W-:Y:S02]  /*27590*/  IABS R2, R0 ;  /* 0x0000000000027213 */ /* 0x000fe40000000000 */
[----:B------:R-:W-:-:S03]  /*275a0*/  IADD3 R9, RZ, -R7, RZ ;  /* 0x80000007ff097210 */ /* 0x000fc60007ffe0ff */
[----:B------:R-:W-:-:S04]  /*275b0*/  IMAD.HI.U32 R7, R3, R2, RZ ;  /* 0x0000000203077227 */ /* 0x000fc800078e00ff */
[----:B------:R-:W-:Y:S02]  /*275c0*/  VIADD R3, R8, 0xffffffe ;  /* 0x0ffffffe08037836 */ /* 0x000fe40000000000 */
[----:B------:R-:W-:-:S04]  /*275d0*/  IMAD R9, R7, R9, R2 ;  /* 0x0000000907097224 */ /* 0x000fc800078e0202 */
[----:B------:R-:W0:Y:S01]  /*275e0*/  F2I.FTZ.U32.TRUNC.NTZ R3, R3 ;  /* 0x0000000300037305 */ /* 0x000e22000021f000 */
[----:B------:R-:W-:-:S13]  /*275f0*/  ISETP.GT.U32.AND P1, PT, R6, R9, PT ;  /* 0x000000090600720c */ /* 0x000fda0003f24070 */
[----:B------:R-:W-:Y:S02]  /*27600*/  @!P1 IMAD.IADD R9, R9, 0x1, -R6 ;  /* 0x0000000109099824 */ /* 0x000fe400078e0a06 */
[----:B0-----:R-:W-:Y:S02]  /*27610*/  IMAD.MOV R2, RZ, RZ, -R3 ;  /* 0x000000ffff027224 */ /* 0x001fe400078e0a03 */
[----:B------:R-:W-:Y:S01]  /*27620*/  @!P1 VIADD R7, R7, 0x1 ;  /* 0x0000000107079836 */ /* 0x000fe20000000000 */
[----:B------:R-:W-:Y:S01]  /*27630*/  ISETP.GE.U32.AND P0, PT, R9, R6, PT ;  /* 0x000000060900720c */ /* 0x000fe20003f06070 */
[----:B------:R-:W-:Y:S01]  /*27640*/  IMAD R9, R2, R5, RZ ;  /* 0x0000000502097224 */ /* 0x000fe200078e02ff */
[----:B------:R-:W-:Y:S01]  /*27650*/  ISETP.NE.AND P1, PT, R17, RZ, PT ;  /* 0x000000ff1100720c */ /* 0x000fe20003f25270 */
[----:B------:R-:W-:-:S04]  /*27660*/  IMAD.MOV.U32 R2, RZ, RZ, RZ ;  /* 0x000000ffff027224 */ /* 0x000fc800078e00ff */
[----:B------:R-:W-:Y:S01]  /*27670*/  IMAD.HI.U32 R6, R3, R9, R2 ;  /* 0x0000000903067227 */ /* 0x000fe200078e0002 */
[----:B------:R-:W-:-:S04]  /*27680*/  LOP3.LUT R2, R0, R17, RZ, 0x3c, !PT ;  /* 0x0000001100027212 */ /* 0x000fc800078e3cff */
[----:B------:R-:W-:Y:S02]  /*27690*/  ISETP.GE.AND P2, PT, R2, RZ, PT ;  /* 0x000000ff0200720c */ /* 0x000fe40003f46270 */
[----:B------:R-:W-:Y:S02]  /*276a0*/  @P0 IADD3 R7, R7, 0x1, RZ ;  /* 0x0000000107070810 */ /* 0x000fe40007ffe0ff */
[----:B------:R-:W-:-:S05]  /*276b0*/  IABS R2, R4 ;  /* 0x0000000400027213 */ /* 0x000fca0000000000 */
[----:B------:R-:W-:-:S04]  /*276c0*/  IMAD.MOV R2, RZ, RZ, -R2 ;  /* 0x000000ffff027224 */ /* 0x000fc800078e0a02 */
[----:B------:R-:W-:Y:S01]  /*276d0*/  @!P2 IMAD.MOV R7, RZ, RZ, -R7 ;  /* 0x000000ffff07a224 */ /* 0x000fe200078e0a07 */
[----:B------:R-:W-:-:S04]  /*276e0*/  @!P1 LOP3.LUT R7, RZ, R17, RZ, 0x33, !PT ;  /* 0x00000011ff079212 */ /* 0x000fc800078e33ff */
[----:B------:R-:W-:-:S05]  /*276f0*/  IABS R3, R7 ;  /* 0x0000000700037213 */ /* 0x000fca0000000000 */
        /* <DEDUP_REMOVED lines=9> */
[----:B------:R-:W-:-:S04]  /*27790*/  IMAD.MOV R2, RZ, RZ, -R7 ;  /* 0x000000ffff027224 */ /* 0x000fc800078e0a07 */
[----:B------:R-:W-:Y:S02]  /*277a0*/  IMAD R2, R17, R2, R0 ;  /* 0x0000000211027224 */ /* 0x000fe400078e0200 */
[----:B------:R-:W-:-:S06]  /*277b0*/  @P0 VIADD R6, R6, 0x1 ;  /* 0x0000000106060836 */ /* 0x000fcc0000000000 */
[----:B------:R-:W-:Y:S02]  /*277c0*/  @!P2 IADD3 R6, -R6, RZ, RZ ;  /* 0x000000ff0606a210 */ /* 0x000fe40007ffe1ff */
[----:B------:R-:W-:-:S05]  /*277d0*/  @!P1 LOP3.LUT R6, RZ, R4, RZ, 0x33, !PT ;  /* 0x00000004ff069212 */ /* 0x000fca00078e33ff */
[--C-:B------:R-:W-:Y:S02]  /*277e0*/  IMAD.MOV R5, RZ, RZ, -R6.reuse ;  /* 0x000000ffff057224 */ /* 0x100fe400078e0a06 */
[C---:B------:R-:W-:Y:S02]  /*277f0*/  IMAD R3, R4.reuse, 0x1000000, R6 ;  /* 0x0100000004037824 */ /* 0x040fe400078e0206 */
[----:B------:R-:W-:-:S04]  /*27800*/  IMAD R4, R4, R5, R7 ;  /* 0x0000000504047224 */ /* 0x000fc800078e0207 */
[----:B------:R-:W-:Y:S01]  /*27810*/  IMAD R18, R4, 0x10000, R3 ;  /* 0x0001000004127824 */ /* 0x000fe200078e0203 */
[----:B------:R-:W-:Y:S06]  /*27820*/  BRA `(.L_x_2099) ;  /* 0x0000000000f07947 */ /* 0x000fec0003800000 */
.L_x_2098:
        /* <DEDUP_REMOVED lines=10> */
[----:B0-----:R-:W-:-:S05]  /*278d0*/  IADD3 R11, RZ, -R3, RZ ;  /* 0x80000003ff0b7210 */ /* 0x001fca0007ffe0ff */
        /* <DEDUP_REMOVED lines=32> */
[----:B------:R-:W-:Y:S02]  /*27ae0*/  IABS R7, R0 ;  /* 0x0000000000077213 */ /* 0x000fe40000000000 */
[----:B------:R-:W-:-:S03]  /*27af0*/  IADD3 R3, RZ, -R8, RZ ;  /* 0x80000008ff037210 */ /* 0x000fc60007ffe0ff */
        /* <DEDUP_REMOVED lines=15> */
.L_x_2099:
[----:B------:R-:W-:-:S04]  /*27bf0*/  LOP3.LUT R2, RZ, R2, RZ, 0x33, !PT ;  /* 0x00000002ff027212 */ /* 0x000fc800078e33ff */
[----:B------:R-:W-:Y:S01]  /*27c00*/  IADD3 R17, R17, R2, RZ ;  /* 0x0000000211117210 */ /* 0x000fe20007ffe0ff */
[----:B------:R-:W-:Y:S06]  /*27c10*/  BRA `(.L_x_2100) ;  /* 0x00000000001c7947 */ /* 0x000fec0003800000 */
.L_x_2092:
[----:B------:R-:W-:Y:S01]  /*27c20*/  UMOV UR4, URZ ;  /* 0x0000003f00047c82 */ /* 0x000fe20008000000 */
[----:B------:R-:W-:Y:S01]  /*27c30*/  UMOV UR5, URZ ;  /* 0x0000003f00057c82 */ /* 0x000fe20008000000 */
[----:B------:R-:W-:Y:S01]  /*27c40*/  ULDC UR6, c[0x0][0xc3c] ;  /* 0x00030f0000067ab9 */ /* 0x000fe20000000800 */
[----:B------:R-:W-:Y:S02]  /*27c50*/  IMAD.MOV.U32 R16, RZ, RZ, R0 ;  /* 0x000000ffff107224 */ /* 0x000fe400078e0000 */
[----:B------:R-:W-:Y:S02]  /*27c60*/  IMAD.U32 R17, RZ, RZ, UR4 ;  /* 0x00000004ff117e24 */ /* 0x000fe4000f8e00ff */
[----:B------:R-:W-:Y:S02]  /*27c70*/  IMAD.U32 R18, RZ, RZ, UR5 ;  /* 0x00000005ff127e24 */ /* 0x000fe4000f8e00ff */
[----:B------:R-:W-:-:S07]  /*27c80*/  IMAD.U32 R19, RZ, RZ, UR6 ;  /* 0x00000006ff137e24 */ /* 0x000fce000f8e00ff */
.L_x_2100:
        /* <DEDUP_REMOVED lines=10> */
.L_x_2089:
[----:B------:R-:W-:Y:S02]  /*27d30*/  ULDC UR4, c[0x0][0xc3c] ;  /* 0x00030f0000047ab9 */ /* 0x000fe40000000800 */
[----:B--2---:R-:W-:-:S13]  /*27d40*/  ISETP.GE.AND P0, PT, R19, UR4, PT ;  /* 0x0000000413007c0c */ /* 0x004fda000bf06270 */
[----:B------:R-:W-:Y:S05]  /*27d50*/  @!P0 BRA `(.L_x_2101) ;  /* 0xffffff9400608947 */ /* 0x000fea000383ffff */
[----:B------:R-:W-:Y:S05]  /*27d60*/  BSYNC B8 ;  /* 0x0000000000087941 */ /* 0x000fea0003800000 */
.L_x_1982:
[----:B------:R-:W2:Y:S01]  /*27d70*/  LDL.LU R0, [R1+0x1c] ;  /* 0x00001c0001007983 */ /* 0x000ea20000300800 */
[----:B------:R-:W-:Y:S01]  /*27d80*/  BSSY B0, `(.L_x_2102) ;  /* 0x000000b000007945 */ /* 0x000fe20003800000 */
[----:B------:R-:W3:Y:S01]  /*27d90*/  S2R R5, SR_CgaCtaId ;  /* 0x0000000000057919 */ /* 0x000ee20000008800 */
[----:B--2---:R-:W-:-:S05]  /*27da0*/  VIADD R0, R0, 0x1 ;  /* 0x0000000100007836 */ /* 0x004fca0000000000 */
[----:B-1----:R-:W-:-:S04]  /*27db0*/  LEA.HI R2, R0, R0, RZ, 0x1 ;  /* 0x0000000000027211 */ /* 0x002fc800078f08ff */
[----:B------:R-:W-:Y:S02]  /*27dc0*/  LOP3.LUT R3, R2, 0xfffffffe, RZ, 0xc0, !PT ;  /* 0xfffffffe02037812 */ /* 0x000fe400078ec0ff */
[----:B------:R-:W-:Y:S02]  /*27dd0*/  MOV R2, 0x400 ;  /* 0x0000040000027802 */ /* 0x000fe40000000f00 */
[----:B------:R-:W-:Y:S02]  /*27de0*/  IADD3 R0, R0, -R3, RZ ;  /* 0x8000000300007210 */ /* 0x000fe40007ffe0ff */
[----:B---3--:R-:W-:Y:S02]  /*27df0*/  LEA R7, R5, R2, 0x18 ;  /* 0x0000000205077211 */ /* 0x008fe400078ec0ff */
[----:B------:R-:W-:-:S04]  /*27e00*/  SHF.L.U32 R0, R0, 0x1f, RZ ;  /* 0x0000001f00007819 */ /* 0x000fc800000006ff */
[----:B------:R-:W1:Y:S02]  /*27e10*/  SYNCS.PHASECHK.TRANS64.TRYWAIT P0, [R7+URZ+0x28820], R0 ;  /* 0x02882000070075a7 */ /* 0x000e64000800017f */
[----:B-1----:R-:W-:Y:S05]  /*27e20*/  @!P0 BRA `(.L_x_2103) ;  /* 0x0000007400048947 */ /* 0x002fea0003800000 */
.L_x_2383:
[----:B------:R-:W-:Y:S05]  /*27e30*/  BSYNC B0 ;  /* 0x0000000000007941 */ /* 0x000fea0003800000 */
.L_x_2102:
[----:B------:R-:W-:-:S03]  /*27e40*/  UMOV UR4, 0xffffffff ;  /* 0xffffffff00047882 */ /* 0x000fc60000000000 */
[----:B------:R-:W-:Y:S05]  /*27e50*/  BRA.DIV UR4, `(.L_x_2104) ;  /* 0x00000076040c7947 */ /* 0x000fea000b800000 */
[----:B-1----:R-:W1:Y:S02]  /*27e60*/  S2R R0, SR_TID.X ;  /* 0x0000000000007919 */ /* 0x002e640000002100 */
[----:B-1----:R-:W-:-:S04]  /*27e70*/  SHF.R.U32.HI R0, RZ, 0x5, R0 ;  /* 0x00000005ff007819 */ /* 0x002fc80000011600 */
[----:B------:R-:W-:-:S05]  /*27e80*/  LOP3.LUT R0, R0, 0x3, RZ, 0xc0, !PT ;  /* 0x0000000300007812 */ /* 0x000fca00078ec0ff */
[----:B------:R1:W2:Y:S02]  /*27e90*/  SHFL.IDX PT, R14, R0, RZ, 0x1f ;  /* 0x00001fff000e7589 */ /* 0x0002a400000e0000 */
.L_x_2386:
[----:B--2---:R-:W-:-:S13]  /*27ea0*/  ISETP.NE.AND P0, PT, R14, RZ, PT ;  /* 0x000000ff0e00720c */ /* 0x004fda0003f05270 */
[----:B------:R-:W-:Y:S05]  /*27eb0*/  @P0 BRA `(.L_x_1675) ;  /* 0x0000000000880947 */ /* 0x000fea0003800000 */
[----:B------:R-:W-:-:S03]  /*27ec0*/  UMOV UR4, 0xffffffff ;  /* 0xffffffff00047882 */ /* 0x000fc60000000000 */
[----:B------:R-:W-:Y:S05]  /*27ed0*/  BRA.DIV UR4, `(.L_x_2105) ;  /* 0x0000007604207947 */ /* 0x000fea000b800000 */
[----:B------:R-:W-:-:S13]  /*27ee0*/  ELECT P6, URZ, PT ;  /* 0x00000000003f782f */ /* 0x000fda00038c0000 */
.L_x_2389:
[----:B------:R-:W-:Y:S05]  /*27ef0*/  @!P6 BRA `(.L_x_1675) ;  /* 0x000000000078e947 */ /* 0x000fea0003800000 */
[----:B------:R-:W-:-:S06]  /*27f00*/  ULOP3.LUT UR4, UR36, 0x2, URZ, 0xfc, !UPT ;  /* 0x0000000224047892 */ /* 0x000fcc000f8efc3f */
[----:B-1----:R-:W-:-:S05]  /*27f10*/  IMAD.U32 R0, RZ, RZ, UR4 ;  /* 0x00000004ff007e24 */ /* 0x002fca000f8e00ff */
[----:B------:R-:W-:-:S13]  /*27f20*/  ISETP.NE.AND P0, PT, R0, 0x3, PT ;  /* 0x000000030000780c */ /* 0x000fda0003f05270 */
[----:B------:R-:W-:Y:S05]  /*27f30*/  @!P0 BRA `(.L_x_2106) ;  /* 0x0000000000048947 */ /* 0x000fea0003800000 */
[----:B------:R-:W-:Y:S01]  /*27f40*/  BPT.TRAP 0x1 ;  /* 0x000000040000795c */ /* 0x000fe20000300000 */
.L_x_2106:
[----:B------:R-:W-:Y:S01]  /*27f50*/  IMAD R5, R24, 0x8, R7 ;  /* 0x0000000818057824 */ /* 0x000fe200078e0207 */
[----:B------:R-:W-:Y:S01]  /*27f60*/  SHF.L.U32 R0, R28, 0x1f, RZ ;  /* 0x0000001f1c007819 */ /* 0x000fe200000006ff */
[----:B------:R-:W-:-:S03]  /*27f70*/  VIADD R24, R24, 0x1 ;  /* 0x0000000118187836 */ /* 0x000fc60000000000 */
[----:B------:R-:W1:Y:S02]  /*27f80*/  SYNCS.PHASECHK.TRANS64.TRYWAIT P1, [R5+URZ+0x28840], R0 ;  /* 0x02884000050075a7 */ /* 0x000e64000802017f */
[----:B------:R-:W-:-:S04]  /*27f90*/  ISETP.NE.AND P2, PT, R24, 0x2, PT ;  /* 0x000000021800780c */ /* 0x000fc80003f45270 */
[----:B------:R-:W-:Y:S01]  /*27fa0*/  SEL R3, RZ, 0x1, P2 ;  /* 0x00000001ff037807 */ /* 0x000fe20001000000 */
[----:B-1----:R-:W-:Y:S08]  /*27fb0*/  @!P1 BRA `(.L_x_2107) ;  /* 0x0000007400089947 */ /* 0x002ff00003800000 */
.L_x_2390:
[----:B------:R-:W-:Y:S02]  /*27fc0*/  SEL R24, R24, RZ, P2 ;  /* 0x000000ff18187207 */ /* 0x000fe40001000000 */
[----:B------:R-:W-:Y:S01]  /*27fd0*/  LOP3.LUT R2, R28, R3, RZ, 0x3c, !PT ;  /* 0x000000031c027212 */ /* 0x000fe200078e3cff */
[----:B------:R-:W-:Y:S06]  /*27fe0*/  @!P0 BRA `(.L_x_2108) ;  /* 0x0000000000048947 */ /* 0x000fec0003800000 */
[----:B------:R-:W-:Y:S01]  /*27ff0*/  BPT.TRAP 0x1 ;  /* 0x000000040000795c */ /* 0x000fe20000300000 */
.L_x_2108:
[----:B------:R-:W-:Y:S01]  /*28000*/  IMAD R3, R24, 0x8, R7 ;  /* 0x0000000818037824 */ /* 0x000fe200078e0207 */
[----:B------:R-:W-:-:S04]  /*28010*/  SHF.L.U32 R2, R2, 0x1f, RZ ;  /* 0x0000001f02027819 */ /* 0x000fc800000006ff */
[----:B------:R-:W2:Y:S02]  /*28020*/  SYNCS.PHASECHK.TRANS64.TRYWAIT P1, [R3+URZ+0x28840], R2 ;  /* 0x02884002030075a7 */ /* 0x000ea4000802017f */
[----:B--2---:R-:W-:Y:S05]  /*28030*/  @!P1 BRA `(.L_x_2109) ;  /* 0x0000007000fc9947 */ /* 0x004fea0003800000 */
.L_x_2391:
[----:B------:R-:W-:Y:S05]  /*28040*/  @!P0 BRA `(.L_x_2110) ;  /* 0x0000000000048947 */ /* 0x000fea0003800000 */
[----:B------:R-:W-:Y:S01]  /*28050*/  BPT.TRAP 0x1 ;  /* 0x000000040000795c */ /* 0x000fe20000300000 */
.L_x_2110:
[----:B------:R-:W3:Y:S02]  /*28060*/  SYNCS.PHASECHK.TRANS64.TRYWAIT P1, [R5+URZ+0x28860], R0 ;  /* 0x02886000050075a7 */ /* 0x000ee4000802017f */
[----:B---3--:R-:W-:Y:S05]  /*28070*/  @!P1 BRA `(.L_x_2111) ;  /* 0x0000007400009947 */ /* 0x008fea0003800000 */
.L_x_2392:
[----:B------:R-:W-:Y:S05]  /*28080*/  @!P0 BRA `(.L_x_2112) ;  /* 0x0000000000048947 */ /* 0x000fea0003800000 */
[----:B------:R-:W-:Y:S01]  /*28090*/  BPT.TRAP 0x1 ;  /* 0x000000040000795c */ /* 0x000fe20000300000 */
.L_x_2112:
[----:B----4-:R4:W0:Y:S02]  /*280a0*/  SYNCS.PHASECHK.TRANS64.TRYWAIT P0, [R3+URZ+0x28860], R2 ;  /* 0x02886002030075a7 */ /* 0x010824000800017f */
[----:B0-----:R-:W-:Y:S05]  /*280b0*/  @!P0 NANOSLEEP.SYNCS 0x989680 ;  /* 0x009896800000895d */ /* 0x001fea0003900000 */
[----:B------:R-:W0:Y:S02]  /*280c0*/  @!P0 SYNCS.PHASECHK.TRANS64 P0, [R3+URZ+0x28860], R2 ;  /* 0x02886002030085a7 */ /* 0x000e24000800007f */
[----:B0-----:R-:W-:Y:S05]  /*280d0*/  @!P0 BRA `(.L_x_2112) ;  /* 0xfffffffc00f08947 */ /* 0x001fea000383ffff */
.L_x_1675:
[----:B------:R-:W-:Y:S05]  /*280e0*/  BSYNC B9 ;  /* 0x0000000000097941 */ /* 0x000fea0003800000 */
.L_x_1672:
[----:B------:R-:W-:Y:S05]  /*280f0*/  EXIT ;  /* 0x000000000000794d */ /* 0x000fea0003800000 */
.L_x_1707:
[----:B0-----:R0:W1:Y:S02]  /*28100*/  SYNCS.PHASECHK.TRANS64.TRYWAIT P6, [R89+URZ+0x28890], R100 ;  /* 0x02889064590075a7 */ /* 0x00106400080c017f */
[----:B-1----:R-:W-:Y:S05]  /*28110*/  @!P6 NANOSLEEP.SYNCS 0x989680 ;  /* 0x009896800000e95d */ /* 0x002fea0003900000 */
[----:B------:R-:W1:Y:S02]  /*28120*/  @!P6 SYNCS.PHASECHK.TRANS64 P6, [R89+URZ+0x28890], R100 ;  /* 0x028890645900e5a7 */ /* 0x000e6400080c007f */
[----:B-1----:R-:W-:Y:S05]  /*28130*/  @!P6 BRA `(.L_x_1707) ;  /* 0xfffffffc00f0e947 */ /* 0x002fea000383ffff */
[----:B------:R-:W-:Y:S05]  /*28140*/  BRA `(.L_x_2113) ;  /* 0xfffffdb400787947 */ /* 0x000fea000383ffff */
.L_x_1708:
        /* <DEDUP_REMOVED lines=8> */
.L_x_2115:
[----:B------:R-:W-:Y:S05]  /*281d0*/  BSYNC B1 ;  /* 0x0000000000017941 */ /* 0x000fea0003800000 */
.L_x_2114:
[----:B------:R-:W-:Y:S01]  /*281e0*/  IMAD.MOV.U32 R13, RZ, RZ, R106 ;  /* 0x000000ffff0d7224 */ /* 0x000fe200078e006a */
[----:B------:R-:W-:Y:S01]  /*281f0*/  MOV R11, 0x181f ;  /* 0x0000181f000b7802 */ /* 0x000fe20000000f00 */
[----:B------:R-:W-:Y:S02]  /*28200*/  IMAD.MOV.U32 R12, RZ, RZ, RZ ;  /* 0x000000ffff0c7224 */ /* 0x000fe400078e00ff */
[----:B------:R-:W-:Y:S02]  /*28210*/  IMAD.MOV.U32 R15, RZ, RZ, -0x1 ;  /* 0xffffffffff0f7424 */ /* 0x000fe400078e00ff */
[----:B------:R-:W-:-:S07]  /*28220*/  IMAD.MOV.U32 R75, RZ, RZ, R14 ;  /* 0x000000ffff4b7224 */ /* 0x000fce00078e000e */
[----:B------:R-:W-:Y:S05]  /*28230*/  WARPSYNC.COLLECTIVE R15, `(.L_x_2116) ;  /* 0x000000000f087348 */ /* 0x000fea0003c00000 */
[----:B------:R0:W1:Y:S02]  /*28240*/  SHFL.IDX P6, R14, R13, R12, R11 ;  /* 0x0000000c0d0e7389 */ /* 0x00006400000c000b */
[----:B01----:R-:W-:Y:S01]  /*28250*/  ENDCOLLECTIVE ;  /* 0x000000000000791b */ /* 0x003fe20003800000 */
.L_x_2116:
[----:B------:R-:W-:Y:S01]  /*28260*/  IMAD.MOV.U32 R103, RZ, RZ, R14 ;  /* 0x000000ffff677224 */ /* 0x000fe200078e000e */
[----:B------:R-:W-:Y:S06]  /*28270*/  BRA `(.L_x_2117) ;  /* 0xfffffdb400407947 */ /* 0x000fec000383ffff */
.L_x_1717:
[----:B------:R-:W-:Y:S01]  /*28280*/  BSSY B1, `(.L_x_2118) ;  /* 0x0000008000017945 */ /* 0x000fe20003800000 */
[----:B0---4-:R-:W-:Y:S01]  /*28290*/  IMAD.MOV.U32 R13, RZ, RZ, R101 ;  /* 0x000000ffff0d7224 */ /* 0x011fe200078e0065 */
[----:B------:R-:W-:Y:S01]  /*282a0*/  MOV R15, 0xffffffff ;  /* 0xffffffff000f7802 */ /* 0x000fe20000000f00 */
[----:B------:R-:W-:Y:S02]  /*282b0*/  IMAD.MOV.U32 R12, RZ, RZ, 0x1 ;  /* 0x00000001ff0c7424 */ /* 0x000fe400078e00ff */
[----:B------:R-:W-:-:S07]  /*282c0*/  IMAD.MOV.U32 R11, RZ, RZ, 0x181f ;  /* 0x0000181fff0b7424 */ /* 0x000fce00078e00ff */
[----:B-123--:R-:W-:Y:S05]  /*282d0*/  WARPSYNC.COLLECTIVE R15, `(.L_x_2119) ;  /* 0x000000000f087348 */ /* 0x00efea0003c00000 */
[----:B------:R0:W4:Y:S02]  /*282e0*/  SHFL.IDX P6, R14, R13, R12, R11 ;  /* 0x0000000c0d0e7389 */ /* 0x00012400000c000b */
[----:B01234-:R-:W-:Y:S01]  /*282f0*/  ENDCOLLECTIVE ;  /* 0x000000000000791b */ /* 0x01ffe20003800000 */
.L_x_2119:
[----:B------:R-:W-:Y:S05]  /*28300*/  BSYNC B1 ;  /* 0x0000000000017941 */ /* 0x000fea0003800000 */
.L_x_2118:
[----:B------:R-:W-:Y:S02]  /*28310*/  IMAD.MOV.U32 R13, RZ, RZ, R106 ;  /* 0x000000ffff0d7224 */ /* 0x000fe400078e006a */
[----:B------:R-:W-:Y:S02]  /*28320*/  IMAD.MOV.U32 R12, RZ, RZ, 0x1 ;  /* 0x00000001ff0c7424 */ /* 0x000fe400078e00ff */
[----:B------:R-:W-:Y:S02]  /*28330*/  IMAD.MOV.U32 R11, RZ, RZ, 0x181f ;  /* 0x0000181fff0b7424 */ /* 0x000fe400078e00ff */
[----:B------:R-:W-:Y:S02]  /*28340*/  IMAD.MOV.U32 R15, RZ, RZ, -0x1 ;  /* 0xffffffffff0f7424 */ /* 0x000fe400078e00ff */
[----:B------:R-:W-:-:S07]  /*28350*/  IMAD.MOV.U32 R67, RZ, RZ, R14 ;  /* 0x000000ffff437224 */ /* 0x000fce00078e000e */
[----:B------:R-:W-:Y:S05]  /*28360*/  WARPSYNC.COLLECTIVE R15, `(.L_x_2120) ;  /* 0x000000000f087348 */ /* 0x000fea0003c00000 */
[----:B------:R0:W1:Y:S02]  /*28370*/  SHFL.IDX P6, R14, R13, R12, R11 ;  /* 0x0000000c0d0e7389 */ /* 0x00006400000c000b */
[----:B01----:R-:W-:Y:S01]  /*28380*/  ENDCOLLECTIVE ;  /* 0x000000000000791b */ /* 0x003fe20003800000 */
.L_x_2120:
[----:B------:R-:W-:Y:S01]  /*28390*/  MOV R69, R14 ;  /* 0x0000000e00457202 */ /* 0x000fe20000000f00 */
[----:B------:R-:W-:Y:S06]  /*283a0*/  BRA `(.L_x_2121) ;  /* 0xfffffdb800a47947 */ /* 0x000fec000383ffff */
.L_x_1726:
[----:B------:R-:W-:Y:S01]  /*283b0*/  BSSY B1, `(.L_x_2122) ;  /* 0x0000008000017945 */ /* 0x000fe20003800000 */
[----:B0---4-:R-:W-:Y:S02]  /*283c0*/  IMAD.MOV.U32 R13, RZ, RZ, R101 ;  /* 0x000000ffff0d7224 */ /* 0x011fe400078e0065 */
[----:B------:R-:W-:Y:S02]  /*283d0*/  IMAD.MOV.U32 R12, RZ, RZ, 0x2 ;  /* 0x00000002ff0c7424 */ /* 0x000fe400078e00ff */
[----:B------:R-:W-:Y:S02]  /*283e0*/  IMAD.MOV.U32 R11, RZ, RZ, 0x181f ;  /* 0x0000181fff0b7424 */ /* 0x000fe400078e00ff */
[----:B------:R-:W-:-:S07]  /*283f0*/  IMAD.MOV.U32 R15, RZ, RZ, -0x1 ;  /* 0xffffffffff0f7424 */ /* 0x000fce00078e00ff */
[----:B-123--:R-:W-:Y:S05]  /*28400*/  WARPSYNC.COLLECTIVE R15, `(.L_x_2123) ;  /* 0x000000000f087348 */ /* 0x00efea0003c00000 */
[----:B------:R0:W4:Y:S02]  /*28410*/  SHFL.IDX P6, R14, R13, R12, R11 ;  /* 0x0000000c0d0e7389 */ /* 0x00012400000c000b */
[----:B01234-:R-:W-:Y:S01]  /*28420*/  ENDCOLLECTIVE ;  /* 0x000000000000791b */ /* 0x01ffe20003800000 */
.L_x_2123:
[----:B------:R-:W-:Y:S05]  /*28430*/  BSYNC B1 ;  /* 0x0000000000017941 */ /* 0x000fea0003800000 */
.L_x_2122:
[----:B------:R-:W-:Y:S01]  /*28440*/  MOV R13, R106 ;  /* 0x0000006a000d7202 */ /* 0x000fe20000000f00 */
[----:B------:R-:W-:Y:S02]  /*28450*/  IMAD.MOV.U32 R12, RZ, RZ, 0x2 ;  /* 0x00000002ff0c7424 */ /* 0x000fe400078e00ff */
[----:B------:R-:W-:Y:S02]  /*28460*/  IMAD.MOV.U32 R11, RZ, RZ, 0x181f ;  /* 0x0000181fff0b7424 */ /* 0x000fe400078e00ff */
[----:B------:R-:W-:Y:S02]  /*28470*/  IMAD.MOV.U32 R15, RZ, RZ, -0x1 ;  /* 0xffffffffff0f7424 */ /* 0x000fe400078e00ff */
[----:B------:R-:W-:-:S07]  /*28480*/  IMAD.MOV.U32 R59, RZ, RZ, R14 ;  /* 0x000000ffff3b7224 */ /* 0x000fce00078e000e */
[----:B------:R-:W-:Y:S05]  /*28490*/  WARPSYNC.COLLECTIVE R15, `(.L_x_2124) ;  /* 0x000000000f087348 */ /* 0x000fea0003c00000 */
[----:B------:R0:W1:Y:S02]  /*284a0*/  SHFL.IDX P6, R14, R13, R12, R11 ;  /* 0x0000000c0d0e7389 */ /* 0x00006400000c000b */
[----:B01----:R-:W-:Y:S01]  /*284b0*/  ENDCOLLECTIVE ;  /* 0x000000000000791b */ /* 0x003fe20003800000 */
.L_x_2124:
[----:B------:R-:W-:Y:S01]  /*284c0*/  IMAD.MOV.U32 R61, RZ, RZ, R14 ;  /* 0x000000ffff3d7224 */ /* 0x000fe200078e000e */
[----:B------:R-:W-:Y:S06]  /*284d0*/  BRA `(.L_x_2125) ;  /* 0xfffffdc000087947 */ /* 0x000fec000383ffff */
.L_x_1735:
        /* <DEDUP_REMOVED lines=8> */
.L_x_2127:
[----:B------:R-:W-:Y:S05]  /*28560*/  BSYNC B1 ;  /* 0x0000000000017941 */ /* 0x000fea0003800000 */
.L_x_2126:
        /* <DEDUP_REMOVED lines=8> */
.L_x_2128:
[----:B------:R-:W-:Y:S01]  /*285f0*/  IMAD.MOV.U32 R51, RZ, RZ, R14 ;  /* 0x000000ffff337224 */ /* 0x000fe200078e000e */
[----:B------:R-:W-:Y:S06]  /*28600*/  BRA `(.L_x_2129) ;  /* 0xfffffdc400687947 */ /* 0x000fec000383ffff */
.L_x_1747:
[----:B-1----:R1:W2:Y:S02]  /*28610*/  SYNCS.PHASECHK.TRANS64.TRYWAIT P4, [R89+URZ+0x28890], R100 ;  /* 0x02889064590075a7 */ /* 0x0022a4000808017f */
[----:B--2---:R-:W-:Y:S05]  /*28620*/  @!P4 NANOSLEEP.SYNCS 0x989680 ;  /* 0x009896800000c95d */ /* 0x004fea0003900000 */
[----:B------:R-:W2:Y:S02]  /*28630*/  @!P4 SYNCS.PHASECHK.TRANS64 P4, [R89+URZ+0x28890], R100 ;  /* 0x028890645900c5a7 */ /* 0x000ea4000808007f */
[----:B--2---:R-:W-:Y:S05]  /*28640*/  @!P4 BRA `(.L_x_1747) ;  /* 0xfffffffc00f0c947 */ /* 0x004fea000383ffff */
[----:B------:R-:W-:Y:S05]  /*28650*/  BRA `(.L_x_2130) ;  /* 0xfffffdd400487947 */ /* 0x000fea000383ffff */
.L_x_1748:
[----:B------:R-:W-:Y:S01]  /*28660*/  BSSY B1, `(.L_x_2131) ;  /* 0x0000008000017945 */ /* 0x000fe20003800000 */
[----:B------:R-:W-:Y:S01]  /*28670*/  IMAD.MOV.U32 R13, RZ, RZ, R101 ;  /* 0x000000ffff0d7224 */ /* 0x000fe200078e0065 */
[----:B------:R-:W-:Y:S01]  /*28680*/  MOV R15, 0xffffffff ;  /* 0xffffffff000f7802 */ /* 0x000fe20000000f00 */
[----:B------:R-:W-:Y:S02]  /*28690*/  IMAD.MOV.U32 R12, RZ, RZ, RZ ;  /* 0x000000ffff0c7224 */ /* 0x000fe400078e00ff */
[----:B------:R-:W-:-:S07]  /*286a0*/  IMAD.MOV.U32 R11, RZ, RZ, 0x181f ;  /* 0x0000181fff0b7424 */ /* 0x000fce00078e00ff */
[----:B-1----:R-:W-:Y:S05]  /*286b0*/  WARPSYNC.COLLECTIVE R15, `(.L_x_2132) ;  /* 0x000000000f087348 */ /* 0x002fea0003c00000 */
[----:B------:R0:W2:Y:S02]  /*286c0*/  SHFL.IDX P6, R14, R13, R12, R11 ;  /* 0x0000000c0d0e7389 */ /* 0x0000a400000c000b */
[----:B012---:R-:W-:Y:S01]  /*286d0*/  ENDCOLLECTIVE ;  /* 0x000000000000791b */ /* 0x007fe20003800000 */
.L_x_2132:
[----:B------:R-:W-:Y:S05]  /*286e0*/  BSYNC B1 ;  /* 0x0000000000017941 */ /* 0x000fea0003800000 */
.L_x_2131:
[----:B------:R-:W-:Y:S02]  /*286f0*/  IMAD.MOV.U32 R13, RZ, RZ, R106 ;  /* 0x000000ffff0d7224 */ /* 0x000fe400078e006a */
[----:B------:R-:W-:Y:S02]  /*28700*/  IMAD.MOV.U32 R12, RZ, RZ, RZ ;  /* 0x000000ffff0c7224 */ /* 0x000fe400078e00ff */
[----:B------:R-:W-:Y:S02]  /*28710*/  IMAD.MOV.U32 R11, RZ, RZ, 0x181f ;  /* 0x0000181fff0b7424 */ /* 0x000fe400078e00ff */
[----:B------:R-:W-:Y:S02]  /*28720*/  IMAD.MOV.U32 R15, RZ, RZ, -0x1 ;  /* 0xffffffffff0f7424 */ /* 0x000fe400078e00ff */
[----:B------:R-:W-:-:S07]  /*28730*/  IMAD.MOV.U32 R105, RZ, RZ, R14 ;  /* 0x000000ffff697224 */ /* 0x000fce00078e000e */
[----:B------:R-:W-:Y:S05]  /*28740*/  WARPSYNC.COLLECTIVE R15, `(.L_x_2133) ;  /* 0x000000000f087348 */ /* 0x000fea0003c00000 */
[----:B------:R0:W1:Y:S02]  /*28750*/  SHFL.IDX P6, R14, R13, R12, R11 ;  /* 0x0000000c0d0e7389 */ /* 0x00006400000c000b */
[----:B01----:R-:W-:Y:S01]  /*28760*/  ENDCOLLECTIVE ;  /* 0x000000000000791b */ /* 0x003fe20003800000 */
.L_x_2133:
[----:B------:R-:W-:Y:S01]  /*28770*/  MOV R104, R14 ;  /* 0x0000000e00687202 */ /* 0x000fe20000000f00 */
[----:B------:R-:W-:Y:S06]  /*28780*/  BRA `(.L_x_2134) ;  /* 0xfffffdd400147947 */ /* 0x000fec000383ffff */
.L_x_1753:
[----:B------:R-:W-:Y:S01]  /*28790*/  BSSY B1, `(.L_x_2135) ;  /* 0x0000008000017945 */ /* 0x000fe20003800000 */
[----:B---3--:R-:W-:Y:S02]  /*287a0*/  IMAD.MOV.U32 R13, RZ, RZ, R101 ;  /* 0x000000ffff0d7224 */ /* 0x008fe400078e0065 */
[----:B------:R-:W-:Y:S02]  /*287b0*/  IMAD.MOV.U32 R12, RZ, RZ, 0x1 ;  /* 0x00000001ff0c7424 */ /* 0x000fe400078e00ff */
[----:B--2---:R-:W-:Y:S02]  /*287c0*/  IMAD.MOV.U32 R11, RZ, RZ, 0x181f ;  /* 0x0000181fff0b7424 */ /* 0x004fe400078e00ff */
[----:B------:R-:W-:-:S07]  /*287d0*/  IMAD.MOV.U32 R15, RZ, RZ, -0x1 ;  /* 0xffffffffff0f7424 */ /* 0x000fce00078e00ff */
[----:B01----:R-:W-:Y:S05]  /*287e0*/  WARPSYNC.COLLECTIVE R15, `(.L_x_2136) ;  /* 0x000000000f087348 */ /* 0x003fea0003c00000 */
[----:B------:R2:W3:Y:S02]  /*287f0*/  SHFL.IDX P6, R14, R13, R12, R11 ;  /* 0x0000000c0d0e7389 */ /* 0x0004e400000c000b */
[----:B0123--:R-:W-:Y:S01]  /*28800*/  ENDCOLLECTIVE ;  /* 0x000000000000791b */ /* 0x00ffe20003800000 */
.L_x_2136:
[----:B------:R-:W-:Y:S05]  /*28810*/  BSYNC B1 ;  /* 0x0000000000017941 */ /* 0x000fea0003800000 */
.L_x_2135:
        /* <DEDUP_REMOVED lines=8> */
.L_x_2137:
[----:B------:R-:W-:Y:S01]  /*288a0*/  IMAD.MOV.U32 R46, RZ, RZ, R14 ;  /* 0x000000ffff2e7224 */ /* 0x000fe200078e000e */
[----:B------:R-:W-:Y:S06]  /*288b0*/  BRA `(.L_x_2138) ;  /* 0xfffffdd800b07947 */ /* 0x000fec000383ffff */
.L_x_1758:
[----:B------:R-:W-:Y:S01]  /*288c0*/  BSSY B1, `(.L_x_2139) ;  /* 0x0000008000017945 */ /* 0x000fe20003800000 */
[----:B--23--:R-:W-:Y:S01]  /*288d0*/  IMAD.MOV.U32 R13, RZ, RZ, R101 ;  /* 0x000000ffff0d7224 */ /* 0x00cfe200078e0065 */
[----:B------:R-:W-:Y:S01]  /*288e0*/  MOV R12, 0x2 ;  /* 0x00000002000c7802 */ /* 0x000fe20000000f00 */
[----:B0-----:R-:W-:Y:S02]  /*288f0*/  IMAD.MOV.U32 R11, RZ, RZ, 0x181f ;  /* 0x0000181fff0b7424 */ /* 0x001fe400078e00ff */
[----:B------:R-:W-:-:S07]  /*28900*/  IMAD.MOV.U32 R15, RZ, RZ, -0x1 ;  /* 0xffffffffff0f7424 */ /* 0x000fce00078e00ff */
[----:B-1--4-:R-:W-:Y:S05]  /*28910*/  WARPSYNC.COLLECTIVE R15, `(.L_x_2140) ;  /* 0x000000000f087348 */ /* 0x012fea0003c00000 */
[----:B------:R0:W2:Y:S02]  /*28920*/  SHFL.IDX P6, R14, R13, R12, R11 ;  /* 0x0000000c0d0e7389 */ /* 0x0000a400000c000b */
[----:B012-4-:R-:W-:Y:S01]  /*28930*/  ENDCOLLECTIVE ;  /* 0x000000000000791b */ /* 0x017fe20003800000 */
.L_x_2140:
[----:B------:R-:W-:Y:S05]  /*28940*/  BSYNC B1 ;  /* 0x0000000000017941 */ /* 0x000fea0003800000 */
.L_x_2139:
        /* <DEDUP_REMOVED lines=8> */
.L_x_2141:
[----:B------:R-:W-:Y:S01]  /*289d0*/  IMAD.MOV.U32 R46, RZ, RZ, R14 ;  /* 0x000000ffff2e7224 */ /* 0x000fe200078e000e */
[----:B------:R-:W-:Y:S06]  /*289e0*/  BRA `(.L_x_2142) ;  /* 0xfffffde000507947 */ /* 0x000fec000383ffff */
.L_x_1763:
[----:B------:R-:W-:Y:S01]  /*289f0*/  BSSY B1, `(.L_x_2143) ;  /* 0x0000008000017945 */ /* 0x000fe20003800000 */
[----:B0--3--:R-:W-:Y:S01]  /*28a00*/  IMAD.MOV.U32 R13, RZ, RZ, R101 ;  /* 0x000000ffff0d7224 */ /* 0x009fe200078e0065 */
[----:B------:R-:W-:Y:S01]  /*28a10*/  MOV R15, 0xffffffff ;  /* 0xffffffff000f7802 */ /* 0x000fe20000000f00 */
[----:B------:R-:W-:Y:S02]  /*28a20*/  IMAD.MOV.U32 R12, RZ, RZ, 0x3 ;  /* 0x00000003ff0c7424 */ /* 0x000fe400078e00ff */
[----:B------:R-:W-:-:S07]  /*28a30*/  IMAD.MOV.U32 R11, RZ, RZ, 0x181f ;  /* 0x0000181fff0b7424 */ /* 0x000fce00078e00ff */
[----:B-12-4-:R-:W-:Y:S05]  /*28a40*/  WARPSYNC.COLLECTIVE R15, `(.L_x_2144) ;  /* 0x000000000f087348 */ /* 0x016fea0003c00000 */
[----:B------:R0:W3:Y:S02]  /*28a50*/  SHFL.IDX P6, R14, R13, R12, R11 ;  /* 0x0000000c0d0e7389 */ /* 0x0000e400000c000b */
[----:B01234-:R-:W-:Y:S01]  /*28a60*/  ENDCOLLECTIVE ;  /* 0x000000000000791b */ /* 0x01ffe20003800000 */
.L_x_2144:
[----:B------:R-:W-:Y:S05]  /*28a70*/  BSYNC B1 ;  /* 0x0000000000017941 */ /* 0x000fea0003800000 */
.L_x_2143:
        /* <DEDUP_REMOVED lines=8> */
.L_x_2145:
[----:B------:R-:W-:Y:S01]  /*28b00*/  MOV R106, R14 ;  /* 0x0000000e006a7202 */ /* 0x000fe20000000f00 */
[----:B------:R-:W-:Y:S06]  /*28b10*/  BRA `(.L_x_2146) ;  /* 0xfffffde400f07947 */ /* 0x000fec000383ffff */
.L_x_1768:
[----:B0-----:R0:W1:Y:S02]  /*28b20*/  SYNCS.PHASECHK.TRANS64.TRYWAIT P3, [R89+URZ+0x28890], R100 ;  /* 0x02889064590075a7 */ /* 0x001064000806017f */
[----:B-1----:R-:W-:Y:S05]  /*28b30*/  @!P3 NANOSLEEP.SYNCS 0x989680 ;  /* 0x009896800000b95d */ /* 0x002fea0003900000 */
[----:B------:R-:W1:Y:S02]  /*28b40*/  @!P3 SYNCS.PHASECHK.TRANS64 P3, [R89+URZ+0x28890], R100 ;  /* 0x028890645900b5a7 */ /* 0x000e64000806007f */
[----:B-1----:R-:W-:Y:S05]  /*28b50*/  @!P3 BRA `(.L_x_1768) ;  /* 0xfffffffc00f0b947 */ /* 0x002fea000383ffff */
[----:B------:R-:W-:Y:S05]  /*28b60*/  BRA `(.L_x_2147) ;  /* 0xfffffdec00dc7947 */ /* 0x000fea000383ffff */
.L_x_1769:
[----:B------:R-:W-:Y:S01]  /*28b70*/  BSSY B1, `(.L_x_2148) ;  /* 0x0000008000017945 */ /* 0x000fe20003800000 */
[----:B------:R-:W-:Y:S02]  /*28b80*/  IMAD.MOV.U32 R13, RZ, RZ, R45 ;  /* 0x000000ffff0d7224 */ /* 0x000fe400078e002d */
[----:B------:R-:W-:Y:S02]  /*28b90*/  IMAD.MOV.U32 R12, RZ, RZ, RZ ;  /* 0x000000ffff0c7224 */ /* 0x000fe400078e00ff */
[----:B------:R-:W-:Y:S02]  /*28ba0*/  IMAD.MOV.U32 R11, RZ, RZ, 0x181f ;  /* 0x0000181fff0b7424 */ /* 0x000fe400078e00ff */
[----:B------:R-:W-:-:S07]  /*28bb0*/  IMAD.MOV.U32 R15, RZ, RZ, -0x1 ;  /* 0xffffffffff0f7424 */ /* 0x000fce00078e00ff */
[----:B0-----:R-:W-:Y:S05]  /*28bc0*/  WARPSYNC.COLLECTIVE R15, `(.L_x_2149) ;  /* 0x000000000f087348 */ /* 0x001fea0003c00000 */
[----:B------:R1:W2:Y:S02]  /*28bd0*/  SHFL.IDX P6, R14, R13, R12, R11 ;  /* 0x0000000c0d0e7389 */ /* 0x0002a400000c000b */
[----:B012---:R-:W-:Y:S01]  /*28be0*/  ENDCOLLECTIVE ;  /* 0x000000000000791b */ /* 0x007fe20003800000 */
.L_x_2149:
[----:B------:R-:W-:Y:S05]  /*28bf0*/  BSYNC B1 ;  /* 0x0000000000017941 */ /* 0x000fea0003800000 */
.L_x_2148:
[----:B------:R-:W-:Y:S01]  /*28c00*/  MOV R13, R44 ;  /* 0x0000002c000d7202 */ /* 0x000fe20000000f00 */
[----:B------:R-:W-:Y:S02]  /*28c10*/  IMAD.MOV.U32 R12, RZ, RZ, RZ ;  /* 0x000000ffff0c7224 */ /* 0x000fe400078e00ff */
[----:B------:R-:W-:Y:S02]  /*28c20*/  IMAD.MOV.U32 R11, RZ, RZ, 0x181f ;  /* 0x0000181fff0b7424 */ /* 0x000fe400078e00ff */
[----:B------:R-:W-:Y:S02]  /*28c30*/  IMAD.MOV.U32 R15, RZ, RZ, -0x1 ;  /* 0xffffffffff0f7424 */ /* 0x000fe400078e00ff */
[----:B------:R-:W-:-:S07]  /*28c40*/  IMAD.MOV.U32 R41, RZ, RZ, R14 ;  /* 0x000000ffff297224 */ /* 0x000fce00078e000e */
[----:B------:R-:W-:Y:S05]  /*28c50*/  WARPSYNC.COLLECTIVE R15, `(.L_x_2150) ;  /* 0x000000000f087348 */ /* 0x000fea0003c00000 */
[----:B------:R0:W1:Y:S02]  /*28c60*/  SHFL.IDX P6, R14, R13, R12, R11 ;  /* 0x0000000c0d0e7389 */ /* 0x00006400000c000b */
[----:B01----:R-:W-:Y:S01]  /*28c70*/  ENDCOLLECTIVE ;  /* 0x000000000000791b */ /* 0x003fe20003800000 */
.L_x_2150:
[----:B------:R-:W-:Y:S05]  /*28c80*/  BRA `(.L_x_2151) ;  /* 0xfffffdec00fc7947 */ /* 0x000fea000383ffff */
.L_x_1772:
        /* <DEDUP_REMOVED lines=8> */
.L_x_2153:
[----:B------:R-:W-:Y:S05]  /*28d10*/  BSYNC B1 ;  /* 0x0000000000017941 */ /* 0x000fea0003800000 */
.L_x_2152:
[----:B------:R-:W-:Y:S01]  /*28d20*/  IMAD.MOV.U32 R13, RZ, RZ, R44 ;  /* 0x000000ffff0d7224 */ /* 0x000fe200078e002c */
[----:B------:R-:W-:Y:S01]  /*28d30*/  MOV R15, 0xffffffff ;  /* 0xffffffff000f7802 */ /* 0x000fe20000000f00 */
[----:B------:R-:W-:Y:S02]  /*28d40*/  IMAD.MOV.U32 R12, RZ, RZ, 0x1 ;  /* 0x00000001ff0c7424 */ /* 0x000fe400078e00ff */
[----:B------:R-:W-:Y:S02]  /*28d50*/  IMAD.MOV.U32 R11, RZ, RZ, 0x181f ;  /* 0x0000181fff0b7424 */ /* 0x000fe400078e00ff */
[----:B------:R-:W-:-:S07]  /*28d60*/  IMAD.MOV.U32 R41, RZ, RZ, R14 ;  /* 0x000000ffff297224 */ /* 0x000fce00078e000e */
[----:B------:R-:W-:Y:S05]  /*28d70*/  WARPSYNC.COLLECTIVE R15, `(.L_x_2154) ;  /* 0x000000000f087348 */ /* 0x000fea0003c00000 */
[----:B------:R0:W1:Y:S02]  /*28d80*/  SHFL.IDX P6, R14, R13, R12, R11 ;  /* 0x0000000c0d0e7389 */ /* 0x00006400000c000b */
[----:B01----:R-:W-:Y:S01]  /*28d90*/  ENDCOLLECTIVE ;  /* 0x000000000000791b */ /* 0x003fe20003800000 */
.L_x_2154:
[----:B------:R-:W-:Y:S05]  /*28da0*/  BRA `(.L_x_2155) ;  /* 0xfffffdec00fc7947 */ /* 0x000fea000383ffff */
.L_x_1775:
[----:B------:R-:W-:Y:S01]  /*28db0*/  BSSY B1, `(.L_x_2156) ;  /* 0x0000008000017945 */ /* 0x000fe20003800000 */
[----:B---3--:R-:W-:Y:S02]  /*28dc0*/  IMAD.MOV.U32 R13, RZ, RZ, R45 ;  /* 0x000000ffff0d7224 */ /* 0x008fe400078e002d */
[----:B------:R-:W-:Y:S02]  /*28dd0*/  IMAD.MOV.U32 R12, RZ, RZ, 0x2 ;  /* 0x00000002ff0c7424 */ /* 0x000fe400078e00ff */
[----:B------:R-:W-:Y:S02]  /*28de0*/  IMAD.MOV.U32 R11, RZ, RZ, 0x181f ;  /* 0x0000181fff0b7424 */ /* 0x000fe400078e00ff */
[----:B------:R-:W-:-:S07]  /*28df0*/  IMAD.MOV.U32 R15, RZ, RZ, -0x1 ;  /* 0xffffffffff0f7424 */ /* 0x000fce00078e00ff */
[----:B012-4-:R-:W-:Y:S05]  /*28e00*/  WARPSYNC.COLLECTIVE R15, `(.L_x_2157) ;  /* 0x000000000f087348 */ /* 0x017fea0003c00000 */
[----:B------:R3:W0:Y:S02]  /*28e10*/  SHFL.IDX P6, R14, R13, R12, R11 ;  /* 0x0000000c0d0e7389 */ /* 0x00062400000c000b */
[----:B01234-:R-:W-:Y:S01]  /*28e20*/  ENDCOLLECTIVE ;  /* 0x000000000000791b */ /* 0x01ffe20003800000 */
.L_x_2157:
[----:B------:R-:W-:Y:S05]  /*28e30*/  BSYNC B1 ;  /* 0x0000000000017941 */ /* 0x000fea0003800000 */
.L_x_2156:
        /* <DEDUP_REMOVED lines=8> */
.L_x_2158:
[----:B------:R-:W-:Y:S05]  /*28ec0*/  BRA `(.L_x_2159) ;  /* 0xfffffdf000007947 */ /* 0x000fea000383ffff */
.L_x_1778:
        /* <DEDUP_REMOVED lines=8> */
.L_x_2161:
[----:B------:R-:W-:Y:S05]  /*28f50*/  BSYNC B1 ;  /* 0x0000000000017941 */ /* 0x000fea0003800000 */
.L_x_2160:
        /* <DEDUP_REMOVED lines=8> */
.L_x_2162:
[----:B------:R-:W-:Y:S05]  /*28fe0*/  BRA `(.L_x_2163) ;  /* 0xfffffdf000047947 */ /* 0x000fea000383ffff */
.L_x_1782:
[----:B------:R0:W0:Y:S02]  /*28ff0*/  SYNCS.PHASECHK.TRANS64.TRYWAIT P4, [R89+URZ+0x288b0], R100 ;  /* 0x0288b064590075a7 */ /* 0x000024000808017f */
[----:B0-----:R-:W-:Y:S05]  /*29000*/  @!P4 NANOSLEEP.SYNCS 0x989680 ;  /* 0x009896800000c95d */ /* 0x001fea0003900000 */
[----:B------:R-:W0:Y:S02]  /*29010*/  @!P4 SYNCS.PHASECHK.TRANS64 P4, [R89+URZ+0x288b0], R100 ;  /* 0x0288b0645900c5a7 */ /* 0x000e24000808007f */
[----:B0-----:R-:W-:Y:S05]  /*29020*/  @!P4 BRA `(.L_x_1782) ;  /* 0xfffffffc00f0c947 */ /* 0x001fea000383ffff */
[----:B------:R-:W-:Y:S05]  /*29030*/  BRA `(.L_x_2164) ;  /* 0xfffffdf000807947 */ /* 0x000fea000383ffff */
.L_x_1804:
[----:B--2---:R0:W5:Y:S01]  /*29040*/  LDL R13, [R1+0x34] ;  /* 0x00003400010d7983 */ /* 0x0041620000100800 */
[----:B------:R-:W-:Y:S01]  /*29050*/  BSSY B0, `(.L_x_2165) ;  /* 0x0000007000007945 */ /* 0x000fe20003800000 */
[----:B------:R-:W-:Y:S02]  /*29060*/  IMAD.MOV.U32 R12, RZ, RZ, RZ ;  /* 0x000000ffff0c7224 */ /* 0x000fe400078e00ff */
[----:B------:R-:W-:Y:S02]  /*29070*/  IMAD.MOV.U32 R11, RZ, RZ, 0x1f ;  /* 0x0000001fff0b7424 */ /* 0x000fe400078e00ff */
[----:B------:R-:W-:-:S07]  /*29080*/  IMAD.MOV.U32 R15, RZ, RZ, -0x1 ;  /* 0xffffffffff0f7424 */ /* 0x000fce00078e00ff */
[----:B01--45:R-:W-:Y:S05]  /*29090*/  WARPSYNC.COLLECTIVE R15, `(.L_x_2166) ;  /* 0x000000000f087348 */ /* 0x033fea0003c00000 */
[----:B-----5:R2:W3:Y:S02]  /*290a0*/  SHFL.IDX P6, R14, R13, R12, R11 ;  /* 0x0000000c0d0e7389 */ /* 0x0204e400000c000b */
[----:B01234-:R-:W-:Y:S01]  /*290b0*/  ENDCOLLECTIVE ;  /* 0x000000000000791b */ /* 0x01ffe20003800000 */
.L_x_2166:
[----:B------:R-:W-:Y:S05]  /*290c0*/  BSYNC B0 ;  /* 0x0000000000007941 */ /* 0x000fea0003800000 */
.L_x_2165:
[----:B------:R-:W-:Y:S01]  /*290d0*/  IMAD.MOV.U32 R199, RZ, RZ, R14 ;  /* 0x000000ffffc77224 */ /* 0x000fe200078e000e */
[----:B------:R-:W-:Y:S06]  /*290e0*/  BRA `(.L_x_2167) ;  /* 0xfffffe00004c7947 */ /* 0x000fec000383ffff */
.L_x_1816:
[----:B------:R-:W-:Y:S01]  /*290f0*/  BSSY B1, `(.L_x_2168) ;  /* 0x0000008000017945 */ /* 0x000fe20003800000 */
[----:B------:R-:W-:Y:S01]  /*29100*/  IMAD.MOV.U32 R13, RZ, RZ, R6 ;  /* 0x000000ffff0d7224 */ /* 0x000fe200078e0006 */
[----:B------:R-:W-:Y:S01]  /*29110*/  MOV R12, RZ ;  /* 0x000000ff000c7202 */ /* 0x000fe20000000f00 */
[----:B------:R-:W-:Y:S02]  /*29120*/  IMAD.MOV.U32 R11, RZ, RZ, 0x181f ;  /* 0x0000181fff0b7424 */ /* 0x000fe400078e00ff */
[----:B------:R-:W-:-:S07]  /*29130*/  IMAD.MOV.U32 R15, RZ, RZ, -0x1 ;  /* 0xffffffffff0f7424 */ /* 0x000fce00078e00ff */
[----:B-1--4-:R-:W-:Y:S05]  /*29140*/  WARPSYNC.COLLECTIVE R15, `(.L_x_2169) ;  /* 0x000000000f087348 */ /* 0x012fea0003c00000 */
[----:B------:R0:W2:Y:S02]  /*29150*/  SHFL.IDX P6, R14, R13, R12, R11 ;  /* 0x0000000c0d0e7389 */ /* 0x0000a400000c000b */
[----:B012-4-:R-:W-:Y:S01]  /*29160*/  ENDCOLLECTIVE ;  /* 0x000000000000791b */ /* 0x017fe20003800000 */
.L_x_2169:
[----:B------:R-:W-:Y:S05]  /*29170*/  BSYNC B1 ;  /* 0x0000000000017941 */ /* 0x000fea0003800000 */
.L_x_2168:
        /* <DEDUP_REMOVED lines=8> */
.L_x_2170:
[----:B------:R-:W-:Y:S02]  /*29200*/  IMAD.MOV.U32 R13, RZ, RZ, R8 ;  /* 0x000000ffff0d7224 */ /* 0x000fe400078e0008 */
[----:B------:R-:W-:-:S07]  /*29210*/  IMAD.MOV.U32 R3, RZ, RZ, R14 ;  /* 0x000000ffff037224 */ /* 0x000fce00078e000e */
[----:B------:R-:W-:Y:S05]  /*29220*/  WARPSYNC.COLLECTIVE R15, `(.L_x_2171) ;  /* 0x000000000f087348 */ /* 0x000fea0003c00000 */
[----:B------:R0:W1:Y:S02]  /*29230*/  SHFL.IDX P6, R14, R13, R12, R11 ;  /* 0x0000000c0d0e7389 */ /* 0x00006400000c000b */
[----:B01----:R-:W-:Y:S01]  /*29240*/  ENDCOLLECTIVE ;  /* 0x000000000000791b */ /* 0x003fe20003800000 */
.L_x_2171:
[----:B------:R-:W-:Y:S02]  /*29250*/  IMAD.MOV.U32 R13, RZ, RZ, R7 ;  /* 0x000000ffff0d7224 */ /* 0x000fe400078e0007 */
[----:B------:R-:W-:-:S07]  /*29260*/  IMAD.MOV.U32 R4, RZ, RZ, R14 ;  /* 0x000000ffff047224 */ /* 0x000fce00078e000e */
[----:B------:R-:W-:Y:S05]  /*29270*/  WARPSYNC.COLLECTIVE R15, `(.L_x_2172) ;  /* 0x000000000f087348 */ /* 0x000fea0003c00000 */
[----:B------:R0:W1:Y:S02]  /*29280*/  SHFL.IDX P6, R14, R13, R12, R11 ;  /* 0x0000000c0d0e7389 */ /* 0x00006400000c000b */
[----:B01----:R-:W-:Y:S01]  /*29290*/  ENDCOLLECTIVE ;  /* 0x000000000000791b */ /* 0x003fe20003800000 */
.L_x_2172:
[----:B------:R-:W-:Y:S05]  /*292a0*/  BRA `(.L_x_2173) ;  /* 0xfffffe0400b07947 */ /* 0x000fea000383ffff */
.L_x_1819:
[----:B------:R-:W-:Y:S01]  /*292b0*/  BSSY B1, `(.L_x_2174) ;  /* 0x0000008000017945 */ /* 0x000fe20003800000 */
[----:B-1----:R-:W-:Y:S01]  /*292c0*/  MOV R13, R6 ;  /* 0x00000006000d7202 */ /* 0x002fe20000000f00 */
[----:B------:R-:W-:Y:S02]  /*292d0*/  IMAD.MOV.U32 R12, RZ, RZ, 0x1 ;  /* 0x00000001ff0c7424 */ /* 0x000fe400078e00ff */
[----:B------:R-:W-:Y:S02]  /*292e0*/  IMAD.MOV.U32 R11, RZ, RZ, 0x181f ;  /* 0x0000181fff0b7424 */ /* 0x000fe400078e00ff */
[----:B------:R-:W-:-:S07]  /*292f0*/  IMAD.MOV.U32 R15, RZ, RZ, -0x1 ;  /* 0xffffffffff0f7424 */ /* 0x000fce00078e00ff */
[----:B----4-:R-:W-:Y:S05]  /*29300*/  WARPSYNC.COLLECTIVE R15, `(.L_x_2175) ;  /* 0x000000000f087348 */ /* 0x010fea0003c00000 */
[----:B------:R0:W1:Y:S02]  /*29310*/  SHFL.IDX P6, R14, R13, R12, R11 ;  /* 0x0000000c0d0e7389 */ /* 0x00006400000c000b */
[----:B01--4-:R-:W-:Y:S01]  /*29320*/  ENDCOLLECTIVE ;  /* 0x000000000000791b */ /* 0x013fe20003800000 */
.L_x_2175:
[----:B------:R-:W-:Y:S05]  /*29330*/  BSYNC B1 ;  /* 0x0000000000017941 */ /* 0x000fea0003800000 */
.L_x_2174:
        /* <DEDUP_REMOVED lines=8> */
.L_x_2176:
[----:B------:R-:W-:Y:S02]  /*293c0*/  IMAD.MOV.U32 R13, RZ, RZ, R8 ;  /* 0x000000ffff0d7224 */ /* 0x000fe400078e0008 */
[----:B------:R-:W-:-:S07]  /*293d0*/  IMAD.MOV.U32 R3, RZ, RZ, R14 ;  /* 0x000000ffff037224 */ /* 0x000fce00078e000e */
[----:B------:R-:W-:Y:S05]  /*293e0*/  WARPSYNC.COLLECTIVE R15, `(.L_x_2177) ;  /* 0x000000000f087348 */ /* 0x000fea0003c00000 */
[----:B------:R0:W1:Y:S02]  /*293f0*/  SHFL.IDX P6, R14, R13, R12, R11 ;  /* 0x0000000c0d0e7389 */ /* 0x00006400000c000b */
[----:B01----:R-:W-:Y:S01]  /*29400*/  ENDCOLLECTIVE ;  /* 0x000000000000791b */ /* 0x003fe20003800000 */
.L_x_2177:
[----:B------:R-:W-:Y:S01]  /*29410*/  MOV R13, R7 ;  /* 0x00000007000d7202 */ /* 0x000fe20000000f00 */
[----:B------:R-:W-:-:S07]  /*29420*/  IMAD.MOV.U32 R4, RZ, RZ, R14 ;  /* 0x000000ffff047224 */ /* 0x000fce00078e000e */
[----:B------:R-:W-:Y:S05]  /*29430*/  WARPSYNC.COLLECTIVE R15, `(.L_x_2178) ;  /* 0x000000000f087348 */ /* 0x000fea0003c00000 */
[----:B------:R0:W1:Y:S02]  /*29440*/  SHFL.IDX P6, R14, R13, R12, R11 ;  /* 0x0000000c0d0e7389 */ /* 0x00006400000c000b */
[----:B01----:R-:W-:Y:S01]  /*29450*/  ENDCOLLECTIVE ;  /* 0x000000000000791b */ /* 0x003fe20003800000 */
.L_x_2178:
[----:B------:R-:W-:Y:S05]  /*29460*/  BRA `(.L_x_2179) ;  /* 0xfffffe08001c7947 */ /* 0x000fea000383ffff */
.L_x_1822:
[----:B------:R-:W-:Y:S01]  /*29470*/  BSSY B1, `(.L_x_2180) ;  /* 0x0000008000017945 */ /* 0x000fe20003800000 */
[----:B------:R-:W-:Y:S02]  /*29480*/  IMAD.MOV.U32 R13, RZ, RZ, R6 ;  /* 0x000000ffff0d7224 */ /* 0x000fe400078e0006 */
[----:B------:R-:W-:Y:S02]  /*29490*/  IMAD.MOV.U32 R12, RZ, RZ, 0x2 ;  /* 0x00000002ff0c7424 */ /* 0x000fe400078e00ff */
[----:B------:R-:W-:Y:S02]  /*294a0*/  IMAD.MOV.U32 R11, RZ, RZ, 0x181f ;  /* 0x0000181fff0b7424 */ /* 0x000fe400078e00ff */
[----:B------:R-:W-:-:S07]  /*294b0*/  IMAD.MOV.U32 R15, RZ, RZ, -0x1 ;  /* 0xffffffffff0f7424 */ /* 0x000fce00078e00ff */
[----:B-1--4-:R-:W-:Y:S05]  /*294c0*/  WARPSYNC.COLLECTIVE R15, `(.L_x_2181) ;  /* 0x000000000f087348 */ /* 0x012fea0003c00000 */
[----:B------:R0:W2:Y:S02]  /*294d0*/  SHFL.IDX P6, R14, R13, R12, R11 ;  /* 0x0000000c0d0e7389 */ /* 0x0000a400000c000b */
[----:B012-4-:R-:W-:Y:S01]  /*294e0*/  ENDCOLLECTIVE ;  /* 0x000000000000791b */ /* 0x017fe20003800000 */
.L_x_2181:
[----:B------:R-:W-:Y:S05]  /*294f0*/  BSYNC B1 ;  /* 0x0000000000017941 */ /* 0x000fea0003800000 */
.L_x_2180:
        /* <DEDUP_REMOVED lines=8> */
.L_x_2182:
[----:B------:R-:W-:Y:S02]  /*29580*/  IMAD.MOV.U32 R13, RZ, RZ, R8 ;  /* 0x000000ffff0d7224 */ /* 0x000fe400078e0008 */
[----:B------:R-:W-:-:S07]  /*29590*/  IMAD.MOV.U32 R3, RZ, RZ, R14 ;  /* 0x000000ffff037224 */ /* 0x000fce00078e000e */
[----:B------:R-:W-:Y:S05]  /*295a0*/  WARPSYNC.COLLECTIVE R15, `(.L_x_2183) ;  /* 0x000000000f087348 */ /* 0x000fea0003c00000 */
[----:B------:R0:W1:Y:S02]  /*295b0*/  SHFL.IDX P6, R14, R13, R12, R11 ;  /* 0x0000000c0d0e7389 */ /* 0x00006400000c000b */
[----:B01----:R-:W-:Y:S01]  /*295c0*/  ENDCOLLECTIVE ;  /* 0x000000000000791b */ /* 0x003fe20003800000 */
.L_x_2183:
[----:B------:R-:W-:Y:S01]  /*295d0*/  IMAD.MOV.U32 R13, RZ, RZ, R7 ;  /* 0x000000ffff0d7224 */ /* 0x000fe200078e0007 */
[----:B------:R-:W-:-:S07]  /*295e0*/  MOV R4, R14 ;  /* 0x0000000e00047202 */ /* 0x000fce0000000f00 */
[----:B------:R-:W-:Y:S05]  /*295f0*/  WARPSYNC.COLLECTIVE R15, `(.L_x_2184) ;  /* 0x000000000f087348 */ /* 0x000fea0003c00000 */
[----:B------:R0:W1:Y:S02]  /*29600*/  SHFL.IDX P6, R14, R13, R12, R11 ;  /* 0x0000000c0d0e7389 */ /* 0x00006400000c000b */
[----:B01----:R-:W-:Y:S01]  /*29610*/  ENDCOLLECTIVE ;  /* 0x000000000000791b */ /* 0x003fe20003800000 */
.L_x_2184:
[----:B------:R-:W-:Y:S05]  /*29620*/  BRA `(.L_x_2185) ;  /* 0xfffffe0800787947 */ /* 0x000fea000383ffff */
.L_x_1825:
        /* <DEDUP_REMOVED lines=8> */
.L_x_2187:
[----:B------:R-:W-:Y:S05]  /*296b0*/  BSYNC B1 ;  /* 0x0000000000017941 */ /* 0x000fea0003800000 */
.L_x_2186:
[----:B------:R-:W-:Y:S01]  /*296c0*/  IMAD.MOV.U32 R13, RZ, RZ, R5 ;  /* 0x000000ffff0d7224 */ /* 0x000fe200078e0005 */
[----:B------:R-:W-:Y:S01]  /*296d0*/  MOV R0, R14 ;  /* 0x0000000e00007202 */ /* 0x000fe20000000f00 */
[----:B------:R-:W-:Y:S02]  /*296e0*/  IMAD.MOV.U32 R12, RZ, RZ, 0x3 ;  /* 0x00000003ff0c7424 */ /* 0x000fe400078e00ff */
[----:B------:R-:W-:Y:S02]  /*296f0*/  IMAD.MOV.U32 R11, RZ, RZ, 0x181f ;  /* 0x0000181fff0b7424 */ /* 0x000fe400078e00ff */
[----:B------:R-:W-:-:S07]  /*29700*/  IMAD.MOV.U32 R15, RZ, RZ, -0x1 ;  /* 0xffffffffff0f7424 */ /* 0x000fce00078e00ff */
[----:B------:R-:W-:Y:S05]  /*29710*/  WARPSYNC.COLLECTIVE R15, `(.L_x_2188) ;  /* 0x000000000f087348 */ /* 0x000fea0003c00000 */
[----:B------:R0:W1:Y:S02]  /*29720*/  SHFL.IDX P6, R14, R13, R12, R11 ;  /* 0x0000000c0d0e7389 */ /* 0x00006400000c000b */
[----:B01----:R-:W-:Y:S01]  /*29730*/  ENDCOLLECTIVE ;  /* 0x000000000000791b */ /* 0x003fe20003800000 */
.L_x_2188:
[----:B------:R-:W-:Y:S01]  /*29740*/  MOV R13, R8 ;  /* 0x00000008000d7202 */ /* 0x000fe20000000f00 */
[----:B------:R-:W-:-:S07]  /*29750*/  IMAD.MOV.U32 R3, RZ, RZ, R14 ;  /* 0x000000ffff037224 */ /* 0x000fce00078e000e */
[----:B------:R-:W-:Y:S05]  /*29760*/  WARPSYNC.COLLECTIVE R15, `(.L_x_2189) ;  /* 0x000000000f087348 */ /* 0x000fea0003c00000 */
[----:B------:R0:W1:Y:S02]  /*29770*/  SHFL.IDX P6, R14, R13, R12, R11 ;  /* 0x0000000c0d0e7389 */ /* 0x00006400000c000b */
[----:B01----:R-:W-:Y:S01]  /*29780*/  ENDCOLLECTIVE ;  /* 0x000000000000791b */ /* 0x003fe20003800000 */
.L_x_2189:
[----:B------:R-:W-:Y:S02]  /*29790*/  IMAD.MOV.U32 R13, RZ, RZ, R7 ;  /* 0x000000ffff0d7224 */ /* 0x000fe400078e0007 */
[----:B------:R-:W-:-:S07]  /*297a0*/  IMAD.MOV.U32 R4, RZ, RZ, R14 ;  /* 0x000000ffff047224 */ /* 0x000fce00078e000e */
[----:B------:R-:W-:Y:S05]  /*297b0*/  WARPSYNC.COLLECTIVE R15, `(.L_x_2190) ;  /* 0x000000000f087348 */ /* 0x000fea0003c00000 */
[----:B------:R0:W1:Y:S02]  /*297c0*/  SHFL.IDX P6, R14, R13, R12, R11 ;  /* 0x0000000c0d0e7389 */ /* 0x00006400000c000b */
[----:B01----:R-:W-:Y:S01]  /*297d0*/  ENDCOLLECTIVE ;  /* 0x000000000000791b */ /* 0x003fe20003800000 */
.L_x_2190:
[----:B------:R-:W-:Y:S05]  /*297e0*/  BRA `(.L_x_2191) ;  /* 0xfffffe0800d47947 */ /* 0x000fea000383ffff */
.L_x_1829:
[----:B0-----:R0:W1:Y:S02]  /*297f0*/  SYNCS.PHASECHK.TRANS64.TRYWAIT P0, [R18+URZ+0x28800], R5 ;  /* 0x02880005120075a7 */ /* 0x001064000800017f */
[----:B-1----:R-:W-:Y:S05]  /*29800*/  @!P0 NANOSLEEP.SYNCS 0x989680 ;  /* 0x009896800000895d */ /* 0x002fea0003900000 */
[----:B------:R-:W1:Y:S02]  /*29810*/  @!P0 SYNCS.PHASECHK.TRANS64 P0, [R18+URZ+0x28800], R5 ;  /* 0x02880005120085a7 */ /* 0x000e64000800007f */
[----:B-1----:R-:W-:Y:S05]  /*29820*/  @!P0 BRA `(.L_x_1829) ;  /* 0xfffffffc00f08947 */ /* 0x002fea000383ffff */
[----:B------:R-:W-:Y:S05]  /*29830*/  BRA `(.L_x_2192) ;  /* 0xfffffe0c00907947 */ /* 0x000fea000383ffff */
.L_x_1845:
[----:B------:R-:W0:Y:S01]  /*29840*/  LDC R53, c[0x0][0x3f4] ;  /* 0x0000fd00ff357b82 */ /* 0x000e220000000800 */
[----:B------:R-:W-:Y:S01]  /*29850*/  BSSY B1, `(.L_x_2193) ;  /* 0x0000008000017945 */ /* 0x000fe20003800000 */
[----:B--2---:R-:W-:Y:S01]  /*29860*/  IMAD.MOV.U32 R13, RZ, RZ, R35 ;  /* 0x000000ffff0d7224 */ /* 0x004fe200078e0023 */
[----:B------:R-:W-:Y:S01]  /*29870*/  MOV R15, 0xffffffff ;  /* 0xffffffff000f7802 */ /* 0x000fe20000000f00 */
[----:B------:R-:W-:Y:S02]  /*29880*/  IMAD.MOV.U32 R12, RZ, RZ, RZ ;  /* 0x000000ffff0c7224 */ /* 0x000fe400078e00ff */
[----:B------:R-:W-:-:S07]  /*29890*/  IMAD.MOV.U32 R11, RZ, RZ, 0x181f ;  /* 0x0000181fff0b7424 */ /* 0x000fce00078e00ff */
[----:B01--4-:R-:W-:Y:S05]  /*298a0*/  WARPSYNC.COLLECTIVE R15, `(.L_x_2194) ;  /* 0x000000000f087348 */ /* 0x013fea0003c00000 */
[----:B------:R2:W3:Y:S02]  /*298b0*/  SHFL.IDX P6, R14, R13, R12, R11 ;  /* 0x0000000c0d0e7389 */ /* 0x0004e400000c000b */
[----:B01234-:R-:W-:Y:S01]  /*298c0*/  ENDCOLLECTIVE ;  /* 0x000000000000791b */ /* 0x01ffe20003800000 */
.L_x_2194:
[----:B------:R-:W-:Y:S05]  /*298d0*/  BSYNC B1 ;  /* 0x0000000000017941 */ /* 0x000fea0003800000 */
.L_x_2193:
[----:B------:R-:W-:Y:S01]  /*298e0*/  IMAD.MOV.U32 R13, RZ, RZ, R32 ;  /* 0x000000ffff0d7224 */ /* 0x000fe200078e0020 */
[----:B------:R-:W-:Y:S01]  /*298f0*/  ISETP.GE.AND P0, PT, R16, R53, PT ;  /* 0x000000351000720c */ /* 0x000fe20003f06270 */
[----:B------:R-:W-:Y:S02]  /*29900*/  IMAD.MOV.U32 R12, RZ, RZ, RZ ;  /* 0x000000ffff0c7224 */ /* 0x000fe400078e00ff */
[----:B------:R-:W-:Y:S02]  /*29910*/  IMAD.MOV.U32 R11, RZ, RZ, 0x181f ;  /* 0x0000181fff0b7424 */ /* 0x000fe400078e00ff */
[----:B------:R-:W-:Y:S02]  /*29920*/  IMAD.MOV.U32 R15, RZ, RZ, -0x1 ;  /* 0xffffffffff0f7424 */ /* 0x000fe400078e00ff */
[----:B------:R-:W-:Y:S02]  /*29930*/  IMAD.MOV.U32 R0, RZ, RZ, R14 ;  /* 0x000000ffff007224 */ /* 0x000fe400078e000e */
[----:B------:R-:W-:-:S07]  /*29940*/  IMAD R3, R194, R5, RZ ;  /* 0x00000005c2037224 */ /* 0x000fce00078e02ff */
[----:B------:R-:W-:Y:S05]  /*29950*/  WARPSYNC.COLLECTIVE R15, `(.L_x_2195) ;  /* 0x000000000f087348 */ /* 0x000fea0003c00000 */
[----:B------:R0:W1:Y:S02]  /*29960*/  SHFL.IDX P6, R14, R13, R12, R11 ;  /* 0x0000000c0d0e7389 */ /* 0x00006400000c000b */
[----:B01----:R-:W-:Y:S01]  /*29970*/  ENDCOLLECTIVE ;  /* 0x000000000000791b */ /* 0x003fe20003800000 */
.L_x_2195:
[----:B------:R-:W-:Y:S01]  /*29980*/  ISETP.GE.OR P1, PT, R54, R3, P0 ;  /* 0x000000033600720c */ /* 0x000fe20000726670 */
[----:B------:R-:W-:-:S12]  /*29990*/  IMAD.MOV.U32 R13, RZ, RZ, R33 ;  /* 0x000000ffff0d7224 */ /* 0x000fd800078e0021 */
[C---:B------:R-:W-:Y:S01]  /*299a0*/  @!P1 IMAD.SHL.U32 R21, R16.reuse, 0x2, RZ ;  /* 0x0000000210159824 */ /* 0x040fe200078e00ff */
[----:B------:R-:W-:Y:S02]  /*299b0*/  @!P1 SHF.L.U64.HI R6, R16, 0x1, R17 ;  /* 0x0000000110069819 */ /* 0x000fe40000010211 */
[----:B------:R-:W-:-:S07]  /*299c0*/  MOV R4, R14 ;  /* 0x0000000e00047202 */ /* 0x000fce0000000f00 */
[----:B------:R-:W-:Y:S05]  /*299d0*/  WARPSYNC.COLLECTIVE R15, `(.L_x_2196) ;  /* 0x000000000f087348 */ /* 0x000fea0003c00000 */
[----:B------:R0:W1:Y:S02]  /*299e0*/  SHFL.IDX P6, R14, R13, R12, R11 ;  /* 0x0000000c0d0e7389 */ /* 0x00006400000c000b */
[----:B01----:R-:W-:Y:S01]  /*299f0*/  ENDCOLLECTIVE ;  /* 0x000000000000791b */ /* 0x003fe20003800000 */
.L_x_2196:
[----:B------:R-:W-:-:S04]  /*29a00*/  @!P1 IADD3 R4, P2, R4, R21, RZ ;  /* 0x0000001504049210 */ /* 0x000fc80007f5e0ff */
[----:B------:R-:W-:Y:S01]  /*29a10*/  @!P1 MOV R8, R4 ;  /* 0x0000000400089202 */ /* 0x000fe20000000f00 */
[----:B------:R-:W-:-:S04]  /*29a20*/  @!P1 IMAD.X R7, R0, 0x1, R6, P2 ;  /* 0x0000000100079824 */ /* 0x000fc800010e0606 */
[----:B------:R-:W-:Y:S02]  /*29a30*/  @!P1 IMAD.MOV.U32 R9, RZ, RZ, R7 ;  /* 0x000000ffff099224 */ /* 0x000fe400078e0007 */
[----:B------:R-:W-:Y:S02]  /*29a40*/  IMAD.MOV.U32 R13, RZ, RZ, R34 ;  /* 0x000000ffff0d7224 */ /* 0x000fe400078e0022 */
[----:B------:R-:W-:-:S07]  /*29a50*/  IMAD.MOV.U32 R5, RZ, RZ, R14 ;  /* 0x000000ffff057224 */ /* 0x000fce00078e000e */
[----:B------:R-:W-:Y:S05]  /*29a60*/  WARPSYNC.COLLECTIVE R15, `(.L_x_2197) ;  /* 0x000000000f087348 */ /* 0x000fea0003c00000 */
[----:B------:R0:W1:Y:S02]  /*29a70*/  SHFL.IDX P6, R14, R13, R12, R11 ;  /* 0x0000000c0d0e7389 */ /* 0x00006400000c000b */
[----:B01----:R-:W-:Y:S01]  /*29a80*/  ENDCOLLECTIVE ;  /* 0x000000000000791b */ /* 0x003fe20003800000 */
.L_x_2197:
[----:B------:R-:W2:Y:S01]  /*29a90*/  @!P1 LD.E.128 R8, desc[UR54][R8.64] ;  /* 0x0000003608089980 */ /* 0x000ea2000c101d00 */
[----:B------:R-:W-:-:S05]  /*29aa0*/  @!P1 IADD3 R14, P2, R14, R21, RZ ;  /* 0x000000150e0e9210 */ /* 0x000fca0007f5e0ff */
[----:B------:R-:W-:Y:S02]  /*29ab0*/  @!P1 IMAD.X R5, R5, 0x1, R6, P2 ;  /* 0x0000000105059824 */ /* 0x000fe400010e0606 */
[----:B------:R-:W-:-:S06]  /*29ac0*/  @!P1 IMAD.MOV.U32 R4, RZ, RZ, R14 ;  /* 0x000000ffff049224 */ /* 0x000fcc00078e000e */
[----:B------:R-:W5:Y:S01]  /*29ad0*/  @!P1 LD.E.128 R4, desc[UR54][R4.64] ;  /* 0x0000003604049980 */ /* 0x000f62000c101d00 */
[----:B------:R-:W-:Y:S02]  /*29ae0*/  CS2R R46, SRZ ;  /* 0x00000000002e7805 */ /* 0x000fe4000001ff00 */
[----:B------:R-:W-:Y:S01]  /*29af0*/  CS2R R50, SRZ ;  /* 0x0000000000327805 */ /* 0x000fe2000001ff00 */
[----:B------:R-:W-:Y:S01]  /*29b00*/  IMAD.MOV.U32 R13, RZ, RZ, R35 ;  /* 0x000000ffff0d7224 */ /* 0x000fe200078e0023 */
[----:B------:R-:W-:Y:S02]  /*29b10*/  CS2R R20, SRZ ;  /* 0x0000000000147805 */ /* 0x000fe4000001ff00 */
[----:B------:R-:W-:Y:S01]  /*29b20*/  CS2R R38, SRZ ;  /* 0x0000000000267805 */ /* 0x000fe2000001ff00 */
[----:B--2---:R-:W-:Y:S02]  /*29b30*/  @!P1 IMAD.MOV.U32 R47, RZ, RZ, R9 ;  /* 0x000000ffff2f9224 */ /* 0x004fe400078e0009 */
[----:B------:R-:W-:Y:S01]  /*29b40*/  @!P1 IMAD.MOV.U32 R51, RZ, RZ, R11 ;  /* 0x000000ffff339224 */ /* 0x000fe200078e000b */
[----:B------:R-:W-:Y:S01]  /*29b50*/  MOV R11, 0x181f ;  /* 0x0000181f000b7802 */ /* 0x000fe20000000f00 */
[----:B------:R-:W-:-:S02]  /*29b60*/  IMAD.MOV.U32 R12, RZ, RZ, R47 ;  /* 0x000000ffff0c7224 */ /* 0x000fc400078e002f */
[----:B------:R-:W-:Y:S02]  /*29b70*/  @!P1 IMAD.MOV.U32 R46, RZ, RZ, R8 ;  /* 0x000000ffff2e9224 */ /* 0x000fe400078e0008 */
[----:B------:R-:W-:Y:S01]  /*29b80*/  @!P1 IMAD.MOV.U32 R50, RZ, RZ, R10 ;  /* 0x000000ffff329224 */ /* 0x000fe200078e000a */
[----:B------:R-:W-:Y:S01]  /*29b90*/  PRMT R66, R12, 0x7610, R66 ;  /* 0x000076100c427816 */ /* 0x000fe20000000042 */
[----:B------:R-:W-:Y:S01]  /*29ba0*/  IMAD.MOV.U32 R12, RZ, RZ, 0x1 ;  /* 0x00000001ff0c7424 */ /* 0x000fe200078e00ff */
[----:B------:R-:W-:Y:S01]  /*29bb0*/  MOV R0, R46 ;  /* 0x0000002e00007202 */ /* 0x000fe20000000f00 */
[----:B------:R-:W-:Y:S02]  /*29bc0*/  IMAD.MOV.U32 R10, RZ, RZ, R50 ;  /* 0x000000ffff0a7224 */ /* 0x000fe400078e0032 */
[----:B------:R-:W-:-:S07]  /*29bd0*/  IMAD.MOV.U32 R24, RZ, RZ, R51 ;  /* 0x000000ffff187224 */ /* 0x000fce00078e0033 */
[----:B-----5:R-:W-:Y:S05]  /*29be0*/  WARPSYNC.COLLECTIVE R15, `(.L_x_2198) ;  /* 0x000000000f087348 */ /* 0x020fea0003c00000 */
[----:B------:R0:W1:Y:S02]  /*29bf0*/  SHFL.IDX P6, R14, R13, R12, R11 ;  /* 0x0000000c0d0e7389 */ /* 0x00006400000c000b */
[----:B01---5:R-:W-:Y:S01]  /*29c00*/  ENDCOLLECTIVE ;  /* 0x000000000000791b */ /* 0x023fe20003800000 */
.L_x_2198:
[----:B------:R-:W-:Y:S02]  /*29c10*/  PRMT R64, R64, 0x5410, R0 ;  /* 0x0000541040407816 */ /* 0x000fe40000000000 */
[----:B------:R-:W-:Y:S02]  /*29c20*/  PRMT R37, R10, 0x5410, R24 ;  /* 0x000054100a257816 */ /* 0x000fe40000000018 */
[----:B------:R-:W-:Y:S02]  /*29c30*/  CS2R R24, SRZ ;  /* 0x0000000000187805 */ /* 0x000fe4000001ff00 */
[----:B------:R-:W-:Y:S01]  /*29c40*/  @!P1 MOV R21, R7 ;  /* 0x0000000700159202 */ /* 0x000fe20000000f00 */
[----:B------:R-:W-:Y:S02]  /*29c50*/  @!P1 IMAD.MOV.U32 R38, RZ, RZ, R4 ;  /* 0x000000ffff269224 */ /* 0x000fe400078e0004 */
[----:B------:R-:W-:Y:S02]  /*29c60*/  @!P1 IMAD.MOV.U32 R39, RZ, RZ, R5 ;  /* 0x000000ffff279224 */ /* 0x000fe400078e0005 */
[----:B------:R-:W-:-:S02]  /*29c70*/  @!P1 IMAD.MOV.U32 R20, RZ, RZ, R6 ;  /* 0x000000ffff149224 */ /* 0x000fc400078e0006 */
[----:B------:R-:W-:Y:S02]  /*29c80*/  IMAD.MOV.U32 R13, RZ, RZ, R32 ;  /* 0x000000ffff0d7224 */ /* 0x000fe400078e0020 */
[----:B------:R-:W-:Y:S02]  /*29c90*/  IMAD.MOV.U32 R4, RZ, RZ, R38 ;  /* 0x000000ffff047224 */ /* 0x000fe400078e0026 */
[----:B------:R-:W-:Y:S02]  /*29ca0*/  IMAD.MOV.U32 R5, RZ, RZ, R39 ;  /* 0x000000ffff057224 */ /* 0x000fe400078e0027 */
[----:B------:R-:W-:Y:S02]  /*29cb0*/  IMAD.MOV.U32 R6, RZ, RZ, R20 ;  /* 0x000000ffff067224 */ /* 0x000fe400078e0014 */
[----:B------:R-:W-:Y:S01]  /*29cc0*/  IMAD.MOV.U32 R7, RZ, RZ, R21 ;  /* 0x000000ffff077224 */ /* 0x000fe200078e0015 */
[----:B------:R-:W-:Y:S01]  /*29cd0*/  PRMT R66, R66, 0x5410, R5 ;  /* 0x0000541042427816 */ /* 0x000fe20000000005 */
[----:B------:R-:W-:Y:S01]  /*29ce0*/  IMAD.MOV.U32 R0, RZ, RZ, R14 ;  /* 0x000000ffff007224 */ /* 0x000fe200078e000e */
[----:B------:R-:W-:-:S07]  /*29cf0*/  PRMT R65, R6, 0x5410, R4 ;  /* 0x0000541006417816 */ /* 0x000fce0000000004 */
[----:B------:R-:W-:Y:S05]  /*29d00*/  WARPSYNC.COLLECTIVE R15, `(.L_x_2199) ;  /* 0x000000000f087348 */ /* 0x000fea0003c00000 */
[----:B------:R0:W1:Y:S02]  /*29d10*/  SHFL.IDX P6, R14, R13, R12, R11 ;  /* 0x0000000c0d0e7389 */ /* 0x00006400000c000b */
[----:B01----:R-:W-:Y:S01]  /*29d20*/  ENDCOLLECTIVE ;  /* 0x000000000000791b */ /* 0x003fe20003800000 */
.L_x_2199:
[----:B------:R-:W-:Y:S01]  /*29d30*/  PRMT R64, R7, 0x7610, R64 ;  /* 0x0000761007407816 */ /* 0x000fe20000000040 */
[----:B------:R-:W-:Y:S02]  /*29d40*/  IMAD.MOV.U32 R13, RZ, RZ, R33 ;  /* 0x000000ffff0d7224 */ /* 0x000fe400078e0021 */
[----:B------:R-:W-:-:S07]  /*29d50*/  IMAD.MOV.U32 R8, RZ, RZ, R14 ;  /* 0x000000ffff087224 */ /* 0x000fce00078e000e */
[----:B------:R-:W-:Y:S05]  /*29d60*/  WARPSYNC.COLLECTIVE R15, `(.L_x_2200) ;  /* 0x000000000f087348 */ /* 0x000fea0003c00000 */
[----:B------:R0:W1:Y:S02]  /*29d70*/  SHFL.IDX P6, R14, R13, R12, R11 ;  /* 0x0000000c0d0e7389 */ /* 0x00006400000c000b */
[----:B01----:R-:W-:Y:S01]  /*29d80*/  ENDCOLLECTIVE ;  /* 0x000000000000791b */ /* 0x003fe20003800000 */
.L_x_2200:
[----:B------:R-:W-:Y:S01]  /*29d90*/  MOV R13, R34 ;  /* 0x00000022000d7202 */ /* 0x000fe20000000f00 */
[----:B------:R-:W-:-:S07]  /*29da0*/  IMAD.MOV.U32 R9, RZ, RZ, R14 ;  /* 0x000000ffff097224 */ /* 0x000fce00078e000e */
[----:B------:R-:W-:Y:S05]  /*29db0*/  WARPSYNC.COLLECTIVE R15, `(.L_x_2201) ;  /* 0x000000000f087348 */ /* 0x000fea0003c00000 */
[----:B------:R0:W1:Y:S02]  /*29dc0*/  SHFL.IDX P6, R14, R13, R12, R11 ;  /* 0x0000000c0d0e7389 */ /* 0x00006400000c000b */
[----:B01----:R-:W-:Y:S01]  /*29dd0*/  ENDCOLLECTIVE ;  /* 0x000000000000791b */ /* 0x003fe20003800000 */
.L_x_2201:
[----:B------:R-:W-:Y:S05]  /*29de0*/  BRA `(.L_x_2202) ;  /* 0xfffffe2400547947 */ /* 0x000fea000383ffff */
.L_x_1848:
[----:B------:R-:W-:Y:S01]  /*29df0*/  BSSY B1, `(.L_x_2203) ;  /* 0x0000008000017945 */ /* 0x000fe20003800000 */
[----:B------:R-:W-:Y:S01]  /*29e00*/  IMAD.MOV.U32 R13, RZ, RZ, R35 ;  /* 0x000000ffff0d7224 */ /* 0x000fe200078e0023 */
[----:B------:R-:W-:Y:S01]  /*29e10*/  MOV R12, 0x2 ;  /* 0x00000002000c7802 */ /* 0x000fe20000000f00 */
[----:B------:R-:W-:Y:S02]  /*29e20*/  IMAD.MOV.U32 R11, RZ, RZ, 0x181f ;  /* 0x0000181fff0b7424 */ /* 0x000fe400078e00ff */
[----:B-1----:R-:W-:-:S07]  /*29e30*/  IMAD.MOV.U32 R15, RZ, RZ, -0x1 ;  /* 0xffffffffff0f7424 */ /* 0x002fce00078e00ff */
[----:B----4-:R-:W-:Y:S05]  /*29e40*/  WARPSYNC.COLLECTIVE R15, `(.L_x_2204) ;  /* 0x000000000f087348 */ /* 0x010fea0003c00000 */
[----:B------:R0:W1:Y:S02]  /*29e50*/  SHFL.IDX P6, R14, R13, R12, R11 ;  /* 0x0000000c0d0e7389 */ /* 0x00006400000c000b */
[----:B01--4-:R-:W-:Y:S01]  /*29e60*/  ENDCOLLECTIVE ;  /* 0x000000000000791b */ /* 0x013fe20003800000 */
.L_x_2204:
[----:B------:R-:W-:Y:S05]  /*29e70*/  BSYNC B1 ;  /* 0x0000000000017941 */ /* 0x000fea0003800000 */
.L_x_2203:
[----:B------:R-:W-:Y:S01]  /*29e80*/  IMAD.MOV.U32 R13, RZ, RZ, R32 ;  /* 0x000000ffff0d7224 */ /* 0x000fe200078e0020 */
[----:B------:R-:W-:Y:S01]  /*29e90*/  MOV R11, 0x181f ;  /* 0x0000181f000b7802 */ /* 0x000fe20000000f00 */
[----:B------:R-:W-:Y:S02]  /*29ea0*/  IMAD.MOV.U32 R12, RZ, RZ, 0x2 ;  /* 0x00000002ff0c7424 */ /* 0x000fe400078e00ff */
[----:B------:R-:W-:Y:S02]  /*29eb0*/  IMAD.MOV.U32 R15, RZ, RZ, -0x1 ;  /* 0xffffffffff0f7424 */ /* 0x000fe400078e00ff */
[----:B------:R-:W-:Y:S02]  /*29ec0*/  IMAD.MOV.U32 R0, RZ, RZ, R14 ;  /* 0x000000ffff007224 */ /* 0x000fe400078e000e */
[----:B------:R-:W-:-:S07]  /*29ed0*/  VIADD R10, R54, 0x40 ;  /* 0x00000040360a7836 */ /* 0x000fce0000000000 */
[----:B------:R-:W-:Y:S05]  /*29ee0*/  WARPSYNC.COLLECTIVE R15, `(.L_x_2205) ;  /* 0x000000000f087348 */ /* 0x000fea0003c00000 */
[----:B------:R0:W1:Y:S02]  /*29ef0*/  SHFL.IDX P6, R14, R13, R12, R11 ;  /* 0x0000000c0d0e7389 */ /* 0x00006400000c000b */
[----:B01----:R-:W-:Y:S01]  /*29f00*/  ENDCOLLECTIVE ;  /* 0x000000000000791b */ /* 0x003fe20003800000 */
.L_x_2205:
[----:B------:R-:W-:Y:S01]  /*29f10*/  ISETP.GE.OR P1, PT, R10, R3, P0 ;  /* 0x000000030a00720c */ /* 0x000fe20000726670 */
[----:B------:R-:W-:-:S12]  /*29f20*/  IMAD.MOV.U32 R13, RZ, RZ, R33 ;  /* 0x000000ffff0d7224 */ /* 0x000fd800078e0021 */
[C---:B------:R-:W-:Y:S01]  /*29f30*/  @!P1 IMAD.SHL.U32 R31, R16.reuse, 0x2, RZ ;  /* 0x00000002101f9824 */ /* 0x040fe200078e00ff */
[----:B------:R-:W-:Y:S01]  /*29f40*/  @!P1 SHF.L.U64.HI R29, R16, 0x1, R17 ;  /* 0x00000001101d9819 */ /* 0x000fe20000010211 */
[----:B------:R-:W-:-:S07]  /*29f50*/  IMAD.MOV.U32 R8, RZ, RZ, R14 ;  /* 0x000000ffff087224 */ /* 0x000fce00078e000e */
[----:B------:R-:W-:Y:S05]  /*29f60*/  WARPSYNC.COLLECTIVE R15, `(.L_x_2206) ;  /* 0x000000000f087348 */ /* 0x000fea0003c00000 */
[----:B------:R0:W1:Y:S02]  /*29f70*/  SHFL.IDX P6, R14, R13, R12, R11 ;  /* 0x0000000c0d0e7389 */ /* 0x00006400000c000b */
[----:B01----:R-:W-:Y:S01]  /*29f80*/  ENDCOLLECTIVE ;  /* 0x000000000000791b */ /* 0x003fe20003800000 */
.L_x_2206:
[----:B------:R-:W-:-:S05]  /*29f90*/  @!P1 IADD3 R8, P2, R8, R31, RZ ;  /* 0x0000001f08089210 */ /* 0x000fca0007f5e0ff */
[----:B------:R-:W-:Y:S01]  /*29fa0*/  @!P1 IMAD.X R9, R0, 0x1, R29, P2 ;  /* 0x0000000100099824 */ /* 0x000fe200010e061d */
[----:B------:R-:W-:Y:S01]  /*29fb0*/  MOV R13, R34 ;  /* 0x00000022000d7202 */ /* 0x000fe20000000f00 */
[----:B------:R-:W-:-:S07]  /*29fc0*/  IMAD.MOV.U32 R28, RZ, RZ, R14 ;  /* 0x000000ffff1c7224 */ /* 0x000fce00078e000e */
[----:B------:R-:W-:Y:S05]  /*29fd0*/  WARPSYNC.COLLECTIVE R15, `(.L_x_2207) ;  /* 0x000000000f087348 */ /* 0x000fea0003c00000 */
[----:B------:R0:W1:Y:S02]  /*29fe0*/  SHFL.IDX P6, R14, R13, R12, R11 ;  /* 0x0000000c0d0e7389 */ /* 0x00006400000c000b */
[----:B01----:R-:W-:Y:S01]  /*29ff0*/  ENDCOLLECTIVE ;  /* 0x000000000000791b */ /* 0x003fe20003800000 */
.L_x_2207:
[----:B------:R-:W2:Y:S01]  /*2a000*/  @!P1 LD.E.128 R8, desc[UR54][R8.64] ;  /* 0x0000003608089980 */ /* 0x000ea2000c101d00 */
[----:B------:R-:W-:-:S05]  /*2a010*/  @!P1 IADD3 R14, P2, R14, R31, RZ ;  /* 0x0000001f0e0e9210 */ /* 0x000fca0007f5e0ff */
[----:B------:R-:W-:-:S04]  /*2a020*/  @!P1 IMAD.X R29, R28, 0x1, R29, P2 ;  /* 0x000000011c1d9824 */ /* 0x000fc800010e061d */
[----:B------:R-:W-:-:S05]  /*2a030*/  @!P1 IMAD.MOV.U32 R15, RZ, RZ, R29 ;  /* 0x000000ffff0f9224 */ /* 0x000fca00078e001d */
[----:B------:R0:W5:Y:S01]  /*2a040*/  @!P1 LD.E.128 R28, desc[UR54][R14.64] ;  /* 0x000000360e1c9980 */ /* 0x000162000c101d00 */
[----:B------:R-:W-:Y:S02]  /*2a050*/  CS2R R44, SRZ ;  /* 0x00000000002c7805 */ /* 0x000fe4000001ff00 */
[----:B------:R-:W-:Y:S01]  /*2a060*/  CS2R R48, SRZ ;  /* 0x0000000000307805 */ /* 0x000fe2000001ff00 */
[----:B------:R-:W-:Y:S01]  /*2a070*/  IMAD.MOV.U32 R13, RZ, RZ, R35 ;  /* 0x000000ffff0d7224 */ /* 0x000fe200078e0023 */
[----:B------:R-:W-:Y:S02]  /*2a080*/  CS2R R40, SRZ ;  /* 0x0000000000287805 */ /* 0x000fe4000001ff00 */
[----:B------:R-:W-:Y:S01]  /*2a090*/  CS2R R42, SRZ ;  /* 0x00000000002a7805 */ /* 0x000fe2000001ff00 */
[----:B0-----:R-:W-:Y:S01]  /*2a0a0*/  IMAD.MOV.U32 R15, RZ, RZ, -0x1 ;  /* 0xffffffffff0f7424 */ /* 0x001fe200078e00ff */
[----:B--2---:R-:W-:Y:S01]  /*2a0b0*/  @!P1 MOV R45, R9 ;  /* 0x00000009002d9202 */ /* 0x004fe20000000f00 */
[----:B------:R-:W-:-:S02]  /*2a0c0*/  @!P1 IMAD.MOV.U32 R44, RZ, RZ, R8 ;  /* 0x000000ffff2c9224 */ /* 0x000fc400078e0008 */
[----:B------:R-:W-:Y:S02]  /*2a0d0*/  @!P1 IMAD.MOV.U32 R49, RZ, RZ, R11 ;  /* 0x000000ffff319224 */ /* 0x000fe400078e000b */
[----:B------:R-:W-:Y:S02]  /*2a0e0*/  IMAD.MOV.U32 R0, RZ, RZ, R44 ;  /* 0x000000ffff007224 */ /* 0x000fe400078e002c */
[----:B------:R-:W-:Y:S02]  /*2a0f0*/  IMAD.MOV.U32 R12, RZ, RZ, R45 ;  /* 0x000000ffff0c7224 */ /* 0x000fe400078e002d */
[----:B------:R-:W-:Y:S02]  /*2a100*/  IMAD.MOV.U32 R11, RZ, RZ, 0x181f ;  /* 0x0000181fff0b7424 */ /* 0x000fe400078e00ff */
[----:B------:R-:W-:Y:S01]  /*2a110*/  @!P1 IMAD.MOV.U32 R48, RZ, RZ, R10 ;  /* 0x000000ffff309224 */ /* 0x000fe200078e000a */
[----:B------:R-:W-:Y:S01]  /*2a120*/  PRMT R59, R0, 0x5410, R12 ;  /* 0x00005410003b7816 */ /* 0x000fe2000000000c */
[----:B------:R-:W-:Y:S01]  /*2a130*/  IMAD.MOV.U32 R9, RZ, RZ, R49 ;  /* 0x000000ffff097224 */ /* 0x000fe200078e0031 */
[----:B------:R-:W-:Y:S01]  /*2a140*/  MOV R12, 0x3 ;  /* 0x00000003000c7802 */ /* 0x000fe20000000f00 */
[----:B------:R-:W-:-:S07]  /*2a150*/  IMAD.MOV.U32 R8, RZ, RZ, R48 ;  /* 0x000000ffff087224 */ /* 0x000fce00078e0030 */
[----:B-----5:R-:W-:Y:S05]  /*2a160*/  WARPSYNC.COLLECTIVE R15, `(.L_x_2208) ;  /* 0x000000000f087348 */ /* 0x020fea0003c00000 */
[----:B------:R0:W1:Y:S02]  /*2a170*/  SHFL.IDX P6, R14, R13, R12, R11 ;  /* 0x0000000c0d0e7389 */ /* 0x00006400000c000b */
[----:B01---5:R-:W-:Y:S01]  /*2a180*/  ENDCOLLECTIVE ;  /* 0x000000000000791b */ /* 0x023fe20003800000 */
.L_x_2208:
[----:B------:R-:W-:Y:S02]  /*2a190*/  PRMT R52, R8, 0x5410, R9 ;  /* 0x0000541008347816 */ /* 0x000fe40000000009 */
[----:B------:R-:W-:Y:S01]  /*2a1a0*/  @!P1 MOV R40, R28 ;  /* 0x0000001c00289202 */ /* 0x000fe20000000f00 */
[----:B------:R-:W-:Y:S02]  /*2a1b0*/  @!P1 IMAD.MOV.U32 R41, RZ, RZ, R29 ;  /* 0x000000ffff299224 */ /* 0x000fe400078e001d */
[----:B------:R-:W-:Y:S02]  /*2a1c0*/  @!P1 IMAD.MOV.U32 R42, RZ, RZ, R30 ;  /* 0x000000ffff2a9224 */ /* 0x000fe400078e001e */
[----:B------:R-:W-:Y:S02]  /*2a1d0*/  @!P1 IMAD.MOV.U32 R43, RZ, RZ, R31 ;  /* 0x000000ffff2b9224 */ /* 0x000fe400078e001f */
[----:B------:R-:W-:Y:S01]  /*2a1e0*/  IMAD.MOV.U32 R8, RZ, RZ, R40 ;  /* 0x000000ffff087224 */ /* 0x000fe200078e0028 */
[----:B------:R-:W-:Y:S01]  /*2a1f0*/  MOV R10, R42 ;  /* 0x0000002a000a7202 */ /* 0x000fe20000000f00 */
[----:B------:R-:W-:-:S02]  /*2a200*/  IMAD.MOV.U32 R13, RZ, RZ, R32 ;  /* 0x000000ffff0d7224 */ /* 0x000fc400078e0020 */
[----:B------:R-:W-:-:S05]  /*2a210*/  IMAD.MOV.U32 R9, RZ, RZ, R41 ;  /* 0x000000ffff097224 */ /* 0x000fca00078e0029 */
[----:B------:R-:W-:Y:S02]  /*2a220*/  PRMT R62, R8, 0x5410, R9 ;  /* 0x00005410083e7816 */ /* 0x000fe40000000009 */
[----:B------:R-:W-:Y:S01]  /*2a230*/  CS2R R8, SRZ ;  /* 0x0000000000087805 */ /* 0x000fe2000001ff00 */
[----:B------:R-:W-:-:S07]  /*2a240*/  IMAD.MOV.U32 R0, RZ, RZ, R14 ;  /* 0x000000ffff007224 */ /* 0x000fce00078e000e */
[----:B------:R-:W-:Y:S05]  /*2a250*/  WARPSYNC.COLLECTIVE R15, `(.L_x_2209) ;  /* 0x000000000f087348 */ /* 0x000fea0003c00000 */
[----:B------:R0:W1:Y:S02]  /*2a260*/  SHFL.IDX P6, R14, R13, R12, R11 ;  /* 0x0000000c0d0e7389 */ /* 0x00006400000c000b */
[----:B01----:R-:W-:Y:S01]  /*2a270*/  ENDCOLLECTIVE ;  /* 0x000000000000791b */ /* 0x003fe20003800000 */
.L_x_2209:
[----:B------:R-:W-:Y:S01]  /*2a280*/  MOV R13, R33 ;  /* 0x00000021000d7202 */ /* 0x000fe20000000f00 */
[----:B------:R-:W-:-:S07]  /*2a290*/  IMAD.MOV.U32 R32, RZ, RZ, R14 ;  /* 0x000000ffff207224 */ /* 0x000fce00078e000e */
[----:B------:R-:W-:Y:S05]  /*2a2a0*/  WARPSYNC.COLLECTIVE R15, `(.L_x_2210) ;  /* 0x000000000f087348 */ /* 0x000fea0003c00000 */
[----:B------:R0:W1:Y:S02]  /*2a2b0*/  SHFL.IDX P6, R14, R13, R12, R11 ;  /* 0x0000000c0d0e7389 */ /* 0x00006400000c000b */
[----:B01----:R-:W-:Y:S01]  /*2a2c0*/  ENDCOLLECTIVE ;  /* 0x000000000000791b */ /* 0x003fe20003800000 */
.L_x_2210:
[----:B------:R-:W-:Y:S02]  /*2a2d0*/  IMAD.MOV.U32 R13, RZ, RZ, R34 ;  /* 0x000000ffff0d7224 */ /* 0x000fe400078e0022 */
[----:B------:R-:W-:-:S07]  /*2a2e0*/  IMAD.MOV.U32 R33, RZ, RZ, R14 ;  /* 0x000000ffff217224 */ /* 0x000fce00078e000e */
[----:B------:R-:W-:Y:S05]  /*2a2f0*/  WARPSYNC.COLLECTIVE R15, `(.L_x_2211) ;  /* 0x000000000f087348 */ /* 0x000fea0003c00000 */
[----:B------:R0:W1:Y:S02]  /*2a300*/  SHFL.IDX P6, R14, R13, R12, R11 ;  /* 0x0000000c0d0e7389 */ /* 0x00006400000c000b */
[----:B01----:R-:W-:Y:S01]  /*2a310*/  ENDCOLLECTIVE ;  /* 0x000000000000791b */ /* 0x003fe20003800000 */
.L_x_2211:
[----:B------:R-:W-:-:S05]  /*2a320*/  IMAD.MOV.U32 R11, RZ, RZ, R43 ;  /* 0x000000ffff0b7224 */ /* 0x000fca00078e002b */
[----:B------:R-:W-:Y:S01]  /*2a330*/  PRMT R63, R10, 0x5410, R11 ;  /* 0x000054100a3f7816 */ /* 0x000fe2000000000b */
[----:B------:R-:W-:Y:S01]  /*2a340*/  IMAD.MOV.U32 R34, RZ, RZ, R14 ;  /* 0x000000ffff227224 */ /* 0x000fe200078e000e */
[----:B------:R-:W-:Y:S06]  /*2a350*/  BRA `(.L_x_2212) ;  /* 0xfffffe2400307947 */ /* 0x000fec000383ffff */
.L_x_1852:
[----:B0-----:R0:W1:Y:S02]  /*2a360*/  SYNCS.PHASECHK.TRANS64.TRYWAIT P4, [R18+URZ+0x28800], R29 ;  /* 0x0288001d120075a7 */ /* 0x001064000808017f */
[----:B-1----:R-:W-:Y:S05]  /*2a370*/  @!P4 NANOSLEEP.SYNCS 0x989680 ;  /* 0x009896800000c95d */ /* 0x002fea0003900000 */
[----:B------:R-:W1:Y:S02]  /*2a380*/  @!P4 SYNCS.PHASECHK.TRANS64 P4, [R18+URZ+0x28800], R29 ;  /* 0x0288001d1200c5a7 */ /* 0x000e64000808007f */
[----:B-1----:R-:W-:Y:S05]  /*2a390*/  @!P4 BRA `(.L_x_1852) ;  /* 0xfffffffc00f0c947 */ /* 0x002fea000383ffff */
[----:B------:R-:W-:Y:S05]  /*2a3a0*/  BRA `(.L_x_2213) ;  /* 0xfffffe2400d87947 */ /* 0x000fea000383ffff */
.L_x_1862:
[----:B-1----:R1:W2:Y:S02]  /*2a3b0*/  SYNCS.PHASECHK.TRANS64.TRYWAIT P1, [R90+URZ+0x28830], R3 ;  /* 0x028830035a0075a7 */ /* 0x0022a4000802017f */
[----:B--2---:R-:W-:Y:S05]  /*2a3c0*/  @!P1 NANOSLEEP.SYNCS 0x989680 ;  /* 0x009896800000995d */ /* 0x004fea0003900000 */
[----:B------:R-:W2:Y:S02]  /*2a3d0*/  @!P1 SYNCS.PHASECHK.TRANS64 P1, [R90+URZ+0x28830], R3 ;  /* 0x028830035a0095a7 */ /* 0x000ea4000802007f */
[----:B--2---:R-:W-:Y:S05]  /*2a3e0*/  @!P1 BRA `(.L_x_1862) ;  /* 0xfffffffc00f09947 */ /* 0x004fea000383ffff */
[----:B------:R-:W-:Y:S05]  /*2a3f0*/  BRA `(.L_x_1861) ;  /* 0xfffffe40005c7947 */ /* 0x000fea000383ffff */
.L_x_1881:
[----:B-1----:R1:W2:Y:S02]  /*2a400*/  SYNCS.PHASECHK.TRANS64.TRYWAIT P4, [R25+URZ+0x28830], R24 ;  /* 0x02883018190075a7 */ /* 0x0022a4000808017f */
[----:B--2---:R-:W-:Y:S05]  /*2a410*/  @!P4 NANOSLEEP.SYNCS 0x989680 ;  /* 0x009896800000c95d */ /* 0x004fea0003900000 */
[----:B------:R-:W2:Y:S02]  /*2a420*/  @!P4 SYNCS.PHASECHK.TRANS64 P4, [R25+URZ+0x28830], R24 ;  /* 0x028830181900c5a7 */ /* 0x000ea4000808007f */
[----:B--2---:R-:W-:Y:S05]  /*2a430*/  @!P4 BRA `(.L_x_1881) ;  /* 0xfffffffc00f0c947 */ /* 0x004fea000383ffff */
[----:B------:R-:W-:Y:S05]  /*2a440*/  BRA `(.L_x_1880) ;  /* 0xfffffe7c005c7947 */ /* 0x000fea000383ffff */
.L_x_1885:
[----:B-1----:R1:W2:Y:S02]  /*2a450*/  SYNCS.PHASECHK.TRANS64.TRYWAIT P3, [R204+URZ+0x28850], R187 ;  /* 0x028850bbcc0075a7 */ /* 0x0022a4000806017f */
[----:B--2---:R-:W-:Y:S05]  /*2a460*/  @!P3 NANOSLEEP.SYNCS 0x989680 ;  /* 0x009896800000b95d */ /* 0x004fea0003900000 */
[----:B------:R-:W2:Y:S02]  /*2a470*/  @!P3 SYNCS.PHASECHK.TRANS64 P3, [R204+URZ+0x28850], R187 ;  /* 0x028850bbcc00b5a7 */ /* 0x000ea4000806007f */
[----:B--2---:R-:W-:Y:S05]  /*2a480*/  @!P3 BRA `(.L_x_1885) ;  /* 0xfffffffc00f0b947 */ /* 0x004fea000383ffff */
[----:B------:R-:W-:Y:S05]  /*2a490*/  BRA `(.L_x_1882) ;  /* 0xfffffe80009c7947 */ /* 0x000fea000383ffff */
.L_x_1906:
[----:B-1----:R1:W2:Y:S02]  /*2a4a0*/  SYNCS.PHASECHK.TRANS64.TRYWAIT P2, [R25+URZ+0x28830], R24 ;  /* 0x02883018190075a7 */ /* 0x0022a4000804017f */
[----:B--2---:R-:W-:Y:S05]  /*2a4b0*/  @!P2 NANOSLEEP.SYNCS 0x989680 ;  /* 0x009896800000a95d */ /* 0x004fea0003900000 */
[----:B------:R-:W2:Y:S02]  /*2a4c0*/  @!P2 SYNCS.PHASECHK.TRANS64 P2, [R25+URZ+0x28830], R24 ;  /* 0x028830181900a5a7 */ /* 0x000ea4000804007f */
[----:B--2---:R-:W-:Y:S05]  /*2a4d0*/  @!P2 BRA `(.L_x_1906) ;  /* 0xfffffffc00f0a947 */ /* 0x004fea000383ffff */
[----:B------:R-:W-:Y:S05]  /*2a4e0*/  BRA `(.L_x_1905) ;  /* 0xfffffeb800c47947 */ /* 0x000fea000383ffff */
.L_x_1910:
[----:B-1----:R1:W2:Y:S02]  /*2a4f0*/  SYNCS.PHASECHK.TRANS64.TRYWAIT P1, [R205+URZ+0x28850], R204 ;  /* 0x028850cccd0075a7 */ /* 0x0022a4000802017f */
[----:B--2---:R-:W-:Y:S05]  /*2a500*/  @!P1 NANOSLEEP.SYNCS 0x989680 ;  /* 0x009896800000995d */ /* 0x004fea0003900000 */
[----:B------:R-:W2:Y:S02]  /*2a510*/  @!P1 SYNCS.PHASECHK.TRANS64 P1, [R205+URZ+0x28850], R204 ;  /* 0x028850cccd0095a7 */ /* 0x000ea4000802007f */
[----:B--2---:R-:W-:Y:S05]  /*2a520*/  @!P1 BRA `(.L_x_1910) ;  /* 0xfffffffc00f09947 */ /* 0x004fea000383ffff */
[----:B------:R-:W-:Y:S05]  /*2a530*/  BRA `(.L_x_1907) ;  /* 0xfffffec000107947 */ /* 0x000fea000383ffff */
.L_x_1919:
[----:B-1----:R1:W2:Y:S02]  /*2a540*/  SYNCS.PHASECHK.TRANS64.TRYWAIT P2, [R25+URZ+0x28830], R24 ;  /* 0x02883018190075a7 */ /* 0x0022a4000804017f */
[----:B--2---:R-:W-:Y:S05]  /*2a550*/  @!P2 NANOSLEEP.SYNCS 0x989680 ;  /* 0x009896800000a95d */ /* 0x004fea0003900000 */
[----:B------:R-:W2:Y:S02]  /*2a560*/  @!P2 SYNCS.PHASECHK.TRANS64 P2, [R25+URZ+0x28830], R24 ;  /* 0x028830181900a5a7 */ /* 0x000ea4000804007f */
[----:B--2---:R-:W-:Y:S05]  /*2a570*/  @!P2 BRA `(.L_x_1919) ;  /* 0xfffffffc00f0a947 */ /* 0x004fea000383ffff */
[----:B------:R-:W-:Y:S05]  /*2a580*/  BRA `(.L_x_1918) ;  /* 0xfffffee400807947 */ /* 0x000fea000383ffff */
.L_x_1923:
[----:B-1----:R1:W2:Y:S02]  /*2a590*/  SYNCS.PHASECHK.TRANS64.TRYWAIT P1, [R205+URZ+0x28850], R204 ;  /* 0x028850cccd0075a7 */ /* 0x0022a4000802017f */
[----:B--2---:R-:W-:Y:S05]  /*2a5a0*/  @!P1 NANOSLEEP.SYNCS 0x989680 ;  /* 0x009896800000995d */ /* 0x004fea0003900000 */
[----:B------:R-:W2:Y:S02]  /*2a5b0*/  @!P1 SYNCS.PHASECHK.TRANS64 P1, [R205+URZ+0x28850], R204 ;  /* 0x028850cccd0095a7 */ /* 0x000ea4000802007f */
[----:B--2---:R-:W-:Y:S05]  /*2a5c0*/  @!P1 BRA `(.L_x_1923) ;  /* 0xfffffffc00f09947 */ /* 0x004fea000383ffff */
[----:B------:R-:W-:Y:S05]  /*2a5d0*/  BRA `(.L_x_1920) ;  /* 0xfffffee800cc7947 */ /* 0x000fea000383ffff */
.L_x_1938:
[----:B-1----:R1:W2:Y:S02]  /*2a5e0*/  SYNCS.PHASECHK.TRANS64.TRYWAIT P1, [R11+URZ+0x28850], R0 ;  /* 0x028850000b0075a7 */ /* 0x0022a4000802017f */
[----:B--2---:R-:W-:Y:S05]  /*2a5f0*/  @!P1 NANOSLEEP.SYNCS 0x989680 ;  /* 0x009896800000995d */ /* 0x004fea0003900000 */
[----:B------:R-:W2:Y:S02]  /*2a600*/  @!P1 SYNCS.PHASECHK.TRANS64 P1, [R11+URZ+0x28850], R0 ;  /* 0x028850000b0095a7 */ /* 0x000ea4000802007f */
[----:B--2---:R-:W-:Y:S05]  /*2a610*/  @!P1 BRA `(.L_x_1938) ;  /* 0xfffffffc00f09947 */ /* 0x004fea000383ffff */
[----:B------:R-:W-:Y:S05]  /*2a620*/  BRA `(.L_x_1937) ;  /* 0xffffff2000287947 */ /* 0x000fea000383ffff */
.L_x_1944:
[----:B------:R-:W-:Y:S02]  /*2a630*/  IMAD.MOV.U32 R13, RZ, RZ, R8 ;  /* 0x000000ffff0d7224 */ /* 0x000fe400078e0008 */
[----:B------:R-:W-:Y:S02]  /*2a640*/  IMAD.MOV.U32 R12, RZ, RZ, RZ ;  /* 0x000000ffff0c7224 */ /* 0x000fe400078e00ff */
[----:B------:R-:W-:Y:S02]  /*2a650*/  IMAD.MOV.U32 R11, RZ, RZ, 0x181f ;  /* 0x0000181fff0b7424 */ /* 0x000fe400078e00ff */
[----:B------:R-:W-:-:S07]  /*2a660*/  IMAD.MOV.U32 R15, RZ, RZ, -0x1 ;  /* 0xffffffffff0f7424 */ /* 0x000fce00078e00ff */
[----:B-----5:R-:W-:Y:S05]  /*2a670*/  WARPSYNC.COLLECTIVE R15, `(.L_x_2214) ;  /* 0x000000000f087348 */ /* 0x020fea0003c00000 */
[----:B------:R0:W1:Y:S02]  /*2a680*/  SHFL.IDX P6, R14, R13, R12, R11 ;  /* 0x0000000c0d0e7389 */ /* 0x00006400000c000b */
[----:B01---5:R-:W-:Y:S01]  /*2a690*/  ENDCOLLECTIVE ;  /* 0x000000000000791b */ /* 0x023fe20003800000 */
.L_x_2214:
[----:B------:R-:W-:Y:S01]  /*2a6a0*/  IMAD.MOV.U32 R13, RZ, RZ, R0 ;  /* 0x000000ffff0d7224 */ /* 0x000fe200078e0000 */
[----:B------:R-:W-:-:S07]  /*2a6b0*/  MOV R3, R14 ;  /* 0x0000000e00037202 */ /* 0x000fce0000000f00 */
[----:B------:R-:W-:Y:S05]  /*2a6c0*/  WARPSYNC.COLLECTIVE R15, `(.L_x_2215) ;  /* 0x000000000f087348 */ /* 0x000fea0003c00000 */
[----:B------:R0:W1:Y:S02]  /*2a6d0*/  SHFL.IDX P6, R14, R13, R12, R11 ;  /* 0x0000000c0d0e7389 */ /* 0x00006400000c000b */
[----:B01----:R-:W-:Y:S01]  /*2a6e0*/  ENDCOLLECTIVE ;  /* 0x000000000000791b */ /* 0x003fe20003800000 */
.L_x_2215:
[----:B------:R-:W-:Y:S05]  /*2a6f0*/  BRA `(.L_x_2216) ;  /* 0xffffff3c00087947 */ /* 0x000fea000383ffff */
.L_x_1947:
[----:B------:R-:W-:Y:S01]  /*2a700*/  BSSY B1, `(.L_x_2217) ;  /* 0x0000008000017945 */ /* 0x000fe20003800000 */
[----:B------:R-:W-:Y:S02]  /*2a710*/  IMAD.MOV.U32 R13, RZ, RZ, R8 ;  /* 0x000000ffff0d7224 */ /* 0x000fe400078e0008 */
[----:B------:R-:W-:Y:S02]  /*2a720*/  IMAD.MOV.U32 R12, RZ, RZ, 0x1 ;  /* 0x00000001ff0c7424 */ /* 0x000fe400078e00ff */
[----:B---3--:R-:W-:Y:S02]  /*2a730*/  IMAD.MOV.U32 R11, RZ, RZ, 0x181f ;  /* 0x0000181fff0b7424 */ /* 0x008fe400078e00ff */
[----:B------:R-:W-:-:S07]  /*2a740*/  IMAD.MOV.U32 R15, RZ, RZ, -0x1 ;  /* 0xffffffffff0f7424 */ /* 0x000fce00078e00ff */
[----:B012--5:R-:W-:Y:S05]  /*2a750*/  WARPSYNC.COLLECTIVE R15, `(.L_x_2218) ;  /* 0x000000000f087348 */ /* 0x027fea0003c00000 */
[----:B--2---:R2:W3:Y:S02]  /*2a760*/  SHFL.IDX P6, R14, R13, R12, R11 ;  /* 0x0000000c0d0e7389 */ /* 0x0044e400000c000b */
[----:B0123-5:R-:W-:Y:S01]  /*2a770*/  ENDCOLLECTIVE ;  /* 0x000000000000791b */ /* 0x02ffe20003800000 */
.L_x_2218:
[----:B------:R-:W-:Y:S05]  /*2a780*/  BSYNC B1 ;  /* 0x0000000000017941 */ /* 0x000fea0003800000 */
.L_x_2217:
        /* <DEDUP_REMOVED lines=8> */
.L_x_2219:
[----:B------:R-:W-:Y:S05]  /*2a810*/  BRA `(.L_x_2220) ;  /* 0xffffff3c00047947 */ /* 0x000fea000383ffff */
.L_x_1950:
        /* <DEDUP_REMOVED lines=8> */
.L_x_2222:
[----:B------:R-:W-:Y:S05]  /*2a8a0*/  BSYNC B1 ;  /* 0x0000000000017941 */ /* 0x000fea0003800000 */
.L_x_2221:
        /* <DEDUP_REMOVED lines=8> */
.L_x_2223:
[----:B------:R-:W-:Y:S05]  /*2a930*/  BRA `(.L_x_2224) ;  /* 0xffffff3c00047947 */ /* 0x000fea000383ffff */
.L_x_1953:
[----:B------:R-:W-:Y:S01]  /*2a940*/  BSSY B1, `(.L_x_2225) ;  /* 0x0000008000017945 */ /* 0x000fe20003800000 */
[----:B------:R-:W-:Y:S02]  /*2a950*/  IMAD.MOV.U32 R13, RZ, RZ, R8 ;  /* 0x000000ffff0d7224 */ /* 0x000fe400078e0008 */
[----:B------:R-:W-:Y:S02]  /*2a960*/  IMAD.MOV.U32 R12, RZ, RZ, 0x3 ;  /* 0x00000003ff0c7424 */ /* 0x000fe400078e00ff */
[----:B------:R-:W-:Y:S02]  /*2a970*/  IMAD.MOV.U32 R11, RZ, RZ, 0x181f ;  /* 0x0000181fff0b7424 */ /* 0x000fe400078e00ff */
[----:B---3--:R-:W-:-:S07]  /*2a980*/  IMAD.MOV.U32 R15, RZ, RZ, -0x1 ;  /* 0xffffffffff0f7424 */ /* 0x008fce00078e00ff */
[----:B012-4-:R-:W-:Y:S05]  /*2a990*/  WARPSYNC.COLLECTIVE R15, `(.L_x_2226) ;  /* 0x000000000f087348 */ /* 0x017fea0003c00000 */
[----:B--2---:R2:W3:Y:S02]  /*2a9a0*/  SHFL.IDX P6, R14, R13, R12, R11 ;  /* 0x0000000c0d0e7389 */ /* 0x0044e400000c000b */
[----:B01234-:R-:W-:Y:S01]  /*2a9b0*/  ENDCOLLECTIVE ;  /* 0x000000000000791b */ /* 0x01ffe20003800000 */
.L_x_2226:
[----:B------:R-:W-:Y:S05]  /*2a9c0*/  BSYNC B1 ;  /* 0x0000000000017941 */ /* 0x000fea0003800000 */
.L_x_2225:
        /* <DEDUP_REMOVED lines=8> */
.L_x_2227:
[----:B------:R-:W-:Y:S05]  /*2aa50*/  BRA `(.L_x_2228) ;  /* 0xffffff3c00047947 */ /* 0x000fea000383ffff */
.L_x_1955:
[----:B------:R-:W-:Y:S01]  /*2aa60*/  IMAD.MOV.U32 R13, RZ, RZ, R4 ;  /* 0x000000ffff0d7224 */ /* 0x000fe200078e0004 */
[----:B------:R-:W-:Y:S01]  /*2aa70*/  MOV R12, RZ ;  /* 0x000000ff000c7202 */ /* 0x000fe20000000f00 */
[----:B------:R-:W-:Y:S02]  /*2aa80*/  IMAD.MOV.U32 R11, RZ, RZ, 0x1c1f ;  /* 0x00001c1fff0b7424 */ /* 0x000fe400078e00ff */
[----:B------:R-:W-:-:S07]  /*2aa90*/  IMAD.MOV.U32 R15, RZ, RZ, -0x1 ;  /* 0xffffffffff0f7424 */ /* 0x000fce00078e00ff */
[----:B------:R-:W-:Y:S05]  /*2aaa0*/  WARPSYNC.COLLECTIVE R15, `(.L_x_2229) ;  /* 0x000000000f087348 */ /* 0x000fea0003c00000 */
[----:B------:R0:W1:Y:S02]  /*2aab0*/  SHFL.IDX P6, R14, R13, R12, R11 ;  /* 0x0000000c0d0e7389 */ /* 0x00006400000c000b */
[----:B01----:R-:W-:Y:S01]  /*2aac0*/  ENDCOLLECTIVE ;  /* 0x000000000000791b */ /* 0x003fe20003800000 */
.L_x_2229:
[----:B------:R-:W-:Y:S02]  /*2aad0*/  IMAD.MOV.U32 R13, RZ, RZ, R3 ;  /* 0x000000ffff0d7224 */ /* 0x000fe400078e0003 */
[----:B------:R-:W-:-:S07]  /*2aae0*/  IMAD.MOV.U32 R0, RZ, RZ, R14 ;  /* 0x000000ffff007224 */ /* 0x000fce00078e000e */
[----:B------:R-:W-:Y:S05]  /*2aaf0*/  WARPSYNC.COLLECTIVE R15, `(.L_x_2230) ;  /* 0x000000000f087348 */ /* 0x000fea0003c00000 */
[----:B------:R0:W1:Y:S02]  /*2ab00*/  SHFL.IDX P6, R14, R13, R12, R11 ;  /* 0x0000000c0d0e7389 */ /* 0x00006400000c000b */
[----:B01----:R-:W-:Y:S01]  /*2ab10*/  ENDCOLLECTIVE ;  /* 0x000000000000791b */ /* 0x003fe20003800000 */
.L_x_2230:
[----:B------:R-:W-:Y:S05]  /*2ab20*/  BRA `(.L_x_2231) ;  /* 0xffffff4000047947 */ /* 0x000fea000383ffff */
.L_x_1958:
        /* <DEDUP_REMOVED lines=8> */
.L_x_2233:
[----:B------:R-:W-:Y:S05]  /*2abb0*/  BSYNC B1 ;  /* 0x0000000000017941 */ /* 0x000fea0003800000 */
.L_x_2232:
        /* <DEDUP_REMOVED lines=8> */
.L_x_2234:
[----:B------:R-:W-:Y:S05]  /*2ac40*/  BRA `(.L_x_2235) ;  /* 0xffffff4400047947 */ /* 0x000fea000383ffff */
.L_x_1962:
[----:B------:R-:W-:Y:S02]  /*2ac50*/  IMAD.MOV.U32 R13, RZ, RZ, R4 ;  /* 0x000000ffff0d7224 */ /* 0x000fe400078e0004 */
[----:B------:R-:W-:Y:S02]  /*2ac60*/  IMAD.MOV.U32 R12, RZ, RZ, RZ ;  /* 0x000000ffff0c7224 */ /* 0x000fe400078e00ff */
[----:B------:R-:W-:Y:S02]  /*2ac70*/  IMAD.MOV.U32 R11, RZ, RZ, 0x181f ;  /* 0x0000181fff0b7424 */ /* 0x000fe400078e00ff */
[----:B------:R-:W-:-:S07]  /*2ac80*/  IMAD.MOV.U32 R15, RZ, RZ, -0x1 ;  /* 0xffffffffff0f7424 */ /* 0x000fce00078e00ff */
[----:B0--3--:R-:W-:Y:S05]  /*2ac90*/  WARPSYNC.COLLECTIVE R15, `(.L_x_2236) ;  /* 0x000000000f087348 */ /* 0x009fea0003c00000 */
[----:B------:R1:W2:Y:S02]  /*2aca0*/  SHFL.IDX P6, R14, R13, R12, R11 ;  /* 0x0000000c0d0e7389 */ /* 0x0002a400000c000b */
[----:B0123--:R-:W-:Y:S01]  /*2acb0*/  ENDCOLLECTIVE ;  /* 0x000000000000791b */ /* 0x00ffe20003800000 */
.L_x_2236:
[----:B------:R-:W-:Y:S01]  /*2acc0*/  IMAD.MOV.U32 R13, RZ, RZ, R0 ;  /* 0x000000ffff0d7224 */ /* 0x000fe200078e0000 */
[----:B------:R-:W-:-:S07]  /*2acd0*/  MOV R3, R14 ;  /* 0x0000000e00037202 */ /* 0x000fce0000000f00 */
[----:B------:R-:W-:Y:S05]  /*2ace0*/  WARPSYNC.COLLECTIVE R15, `(.L_x_2237) ;  /* 0x000000000f087348 */ /* 0x000fea0003c00000 */
[----:B------:R0:W1:Y:S02]  /*2acf0*/  SHFL.IDX P6, R14, R13, R12, R11 ;  /* 0x0000000c0d0e7389 */ /* 0x00006400000c000b */
[----:B01----:R-:W-:Y:S01]  /*2ad00*/  ENDCOLLECTIVE ;  /* 0x000000000000791b */ /* 0x003fe20003800000 */
.L_x_2237:
[----:B------:R-:W-:Y:S05]  /*2ad10*/  BRA `(.L_x_2238) ;  /* 0xffffff5000007947 */ /* 0x000fea000383ffff */
.L_x_1965:
[----:B------:R-:W-:Y:S01]  /*2ad20*/  BSSY B1, `(.L_x_2239) ;  /* 0x0000008000017945 */ /* 0x000fe20003800000 */
[----:B------:R-:W-:Y:S02]  /*2ad30*/  IMAD.MOV.U32 R13, RZ, RZ, R4 ;  /* 0x000000ffff0d7224 */ /* 0x000fe400078e0004 */
[----:B------:R-:W-:Y:S02]  /*2ad40*/  IMAD.MOV.U32 R12, RZ, RZ, 0x1 ;  /* 0x00000001ff0c7424 */ /* 0x000fe400078e00ff */
[----:B------:R-:W-:Y:S02]  /*2ad50*/  IMAD.MOV.U32 R11, RZ, RZ, 0x181f ;  /* 0x0000181fff0b7424 */ /* 0x000fe400078e00ff */
[----:B--2---:R-:W-:-:S07]  /*2ad60*/  IMAD.MOV.U32 R15, RZ, RZ, -0x1 ;  /* 0xffffffffff0f7424 */ /* 0x004fce00078e00ff */
[----:B01-34-:R-:W-:Y:S05]  /*2ad70*/  WARPSYNC.COLLECTIVE R15, `(.L_x_2240) ;  /* 0x000000000f087348 */ /* 0x01bfea0003c00000 */
[----:B----4-:R2:W4:Y:S02]  /*2ad80*/  SHFL.IDX P6, R14, R13, R12, R11 ;  /* 0x0000000c0d0e7389 */ /* 0x01052400000c000b */
[----:B01234-:R-:W-:Y:S01]  /*2ad90*/  ENDCOLLECTIVE ;  /* 0x000000000000791b */ /* 0x01ffe20003800000 */
.L_x_2240:
[----:B------:R-:W-:Y:S05]  /*2ada0*/  BSYNC B1 ;  /* 0x0000000000017941 */ /* 0x000fea0003800000 */
.L_x_2239:
        /* <DEDUP_REMOVED lines=8> */
.L_x_2241:
[----:B------:R-:W-:Y:S05]  /*2ae30*/  BRA `(.L_x_2242) ;  /* 0xffffff5000007947 */ /* 0x000fea000383ffff */
.L_x_1968:
        /* <DEDUP_REMOVED lines=8> */
.L_x_2244:
[----:B------:R-:W-:Y:S05]  /*2aec0*/  BSYNC B1 ;  /* 0x0000000000017941 */ /* 0x000fea0003800000 */
.L_x_2243:
        /* <DEDUP_REMOVED lines=8> */
.L_x_2245:
[----:B------:R-:W-:Y:S05]  /*2af50*/  BRA `(.L_x_2246) ;  /* 0xffffff5000007947 */ /* 0x000fea000383ffff */
.L_x_1971:
[----:B------:R-:W-:Y:S01]  /*2af60*/  BSSY B1, `(.L_x_2247) ;  /* 0x0000008000017945 */ /* 0x000fe20003800000 */
[----:B------:R-:W-:Y:S02]  /*2af70*/  IMAD.MOV.U32 R13, RZ, RZ, R4 ;  /* 0x000000ffff0d7224 */ /* 0x000fe400078e0004 */
[----:B------:R-:W-:Y:S02]  /*2af80*/  IMAD.MOV.U32 R12, RZ, RZ, 0x3 ;  /* 0x00000003ff0c7424 */ /* 0x000fe400078e00ff */
[----:B------:R-:W-:Y:S02]  /*2af90*/  IMAD.MOV.U32 R11, RZ, RZ, 0x181f ;  /* 0x0000181fff0b7424 */ /* 0x000fe400078e00ff */
[----:B0-----:R-:W-:-:S07]  /*2afa0*/  IMAD.MOV.U32 R15, RZ, RZ, -0x1 ;  /* 0xffffffffff0f7424 */ /* 0x001fce00078e00ff */
[----:B-1234-:R-:W-:Y:S05]  /*2afb0*/  WARPSYNC.COLLECTIVE R15, `(.L_x_2248) ;  /* 0x000000000f087348 */ /* 0x01efea0003c00000 */
[----:B------:R0:W0:Y:S02]  /*2afc0*/  SHFL.IDX P6, R14, R13, R12, R11 ;  /* 0x0000000c0d0e7389 */ /* 0x00002400000c000b */
[----:B01234-:R-:W-:Y:S01]  /*2afd0*/  ENDCOLLECTIVE ;  /* 0x000000000000791b */ /* 0x01ffe20003800000 */
.L_x_2248:
[----:B------:R-:W-:Y:S05]  /*2afe0*/  BSYNC B1 ;  /* 0x0000000000017941 */ /* 0x000fea0003800000 */
.L_x_2247:
        /* <DEDUP_REMOVED lines=8> */
.L_x_2249:
[----:B------:R-:W-:Y:S05]  /*2b070*/  BRA `(.L_x_2250) ;  /* 0xffffff5000007947 */ /* 0x000fea000383ffff */
.L_x_1998:
[----:B------:R-:W0:Y:S01]  /*2b080*/  S2R R12, SR_TID.X ;  /* 0x00000000000c7919 */ /* 0x000e220000002100 */
[----:B------:R-:W-:Y:S01]  /*2b090*/  BSSY B1, `(.L_x_2251) ;  /* 0x000000a000017945 */ /* 0x000fe20003800000 */
[----:B------:R-:W-:Y:S02]  /*2b0a0*/  IMAD.MOV.U32 R11, RZ, RZ, 0x1f ;  /* 0x0000001fff0b7424 */ /* 0x000fe400078e00ff */
[----:B------:R-:W-:Y:S01]  /*2b0b0*/  IMAD.MOV.U32 R15, RZ, RZ, -0x1 ;  /* 0xffffffffff0f7424 */ /* 0x000fe200078e00ff */
[----:B0-----:R-:W-:-:S04]  /*2b0c0*/  SHF.R.U32.HI R12, RZ, 0x5, R12 ;  /* 0x00000005ff0c7819 */ /* 0x001fc8000001160c */
[----:B------:R-:W-:-:S05]  /*2b0d0*/  LOP3.LUT R12, R12, 0x3, RZ, 0xc0, !PT ;  /* 0x000000030c0c7812 */ /* 0x000fca00078ec0ff */
[----:B------:R-:W-:Y:S01]  /*2b0e0*/  IMAD.MOV.U32 R13, RZ, RZ, R12 ;  /* 0x000000ffff0d7224 */ /* 0x000fe200078e000c */
[----:B------:R-:W-:-:S07]  /*2b0f0*/  MOV R12, RZ ;  /* 0x000000ff000c7202 */ /* 0x000fce0000000f00 */
[----:B------:R-:W-:Y:S05]  /*2b100*/  WARPSYNC.COLLECTIVE R15, `(.L_x_2252) ;  /* 0x000000000f087348 */ /* 0x000fea0003c00000 */
[----:B------:R0:W1:Y:S02]  /*2b110*/  SHFL.IDX P6, R14, R13, R12, R11 ;  /* 0x0000000c0d0e7389 */ /* 0x00006400000c000b */
[----:B01----:R-:W-:Y:S01]  /*2b120*/  ENDCOLLECTIVE ;  /* 0x000000000000791b */ /* 0x003fe20003800000 */
.L_x_2252:
[----:B------:R-:W-:Y:S05]  /*2b130*/  BSYNC B1 ;  /* 0x0000000000017941 */ /* 0x000fea0003800000 */
.L_x_2251:
[----:B------:R-:W-:Y:S05]  /*2b140*/  BRA `(.L_x_2253) ;  /* 0xffffff6c00a07947 */ /* 0x000fea000383ffff */
.L_x_2000:
[----:B------:R-:W-:Y:S01]  /*2b150*/  BSSY B1, `(.L_x_2254) ;  /* 0x0000006000017945 */ /* 0x000fe20003800000 */
[----:B------:R-:W-:-:S07]  /*2b160*/  IMAD.MOV.U32 R15, RZ, RZ, -0x1 ;  /* 0xffffffffff0f7424 */ /* 0x000fce00078e00ff */
[----:B0-----:R-:W-:Y:S05]  /*2b170*/  WARPSYNC.COLLECTIVE R15, `(.L_x_2255) ;  /* 0x000000000f0c7348 */ /* 0x001fea0003c00000 */
[----:B------:R-:W-:Y:S02]  /*2b180*/  ELECT P6, UR62, PT ;  /* 0x00000000003e782f */ /* 0x000fe400038c0000 */
[----:B------:R-:W-:Y:S01]  /*2b190*/  MOV R14, UR62 ;  /* 0x0000003e000e7c02 */ /* 0x000fe20008000f00 */
[----:B0-----:R-:W-:Y:S10]  /*2b1a0*/  ENDCOLLECTIVE ;  /* 0x000000000000791b */ /* 0x001ff40003800000 */
.L_x_2255:
[----:B------:R-:W-:Y:S05]  /*2b1b0*/  BSYNC B1 ;  /* 0x0000000000017941 */ /* 0x000fea0003800000 */
.L_x_2254:
[----:B------:R-:W-:Y:S05]  /*2b1c0*/  BRA `(.L_x_1999) ;  /* 0xffffff6c00987947 */ /* 0x000fea000383ffff */
.L_x_2002:
[----:B0-----:R0:W1:Y:S02]  /*2b1d0*/  SYNCS.PHASECHK.TRANS64.TRYWAIT P0, [R22+URZ+0x28820], R3 ;  /* 0x02882003160075a7 */ /* 0x001064000800017f */
[----:B-1----:R-:W-:Y:S05]  /*2b1e0*/  @!P0 NANOSLEEP.SYNCS 0x989680 ;  /* 0x009896800000895d */ /* 0x002fea0003900000 */
[----:B------:R-:W1:Y:S02]  /*2b1f0*/  @!P0 SYNCS.PHASECHK.TRANS64 P0, [R22+URZ+0x28820], R3 ;  /* 0x02882003160085a7 */ /* 0x000e64000800007f */
[----:B-1----:R-:W-:Y:S05]  /*2b200*/  @!P0 BRA `(.L_x_2002) ;  /* 0xfffffffc00f08947 */ /* 0x002fea000383ffff */
[----:B------:R-:W-:Y:S05]  /*2b210*/  BRA `(.L_x_2256) ;  /* 0xffffff6c00a87947 */ /* 0x000fea000383ffff */
.L_x_2006:
[----:B0-----:R0:W1:Y:S02]  /*2b220*/  SYNCS.PHASECHK.TRANS64.TRYWAIT P0, [R3+URZ+0x288a0], R7 ;  /* 0x0288a007030075a7 */ /* 0x001064000800017f */
[----:B-1----:R-:W-:Y:S05]  /*2b230*/  @!P0 NANOSLEEP.SYNCS 0x989680 ;  /* 0x009896800000895d */ /* 0x002fea0003900000 */
[----:B------:R-:W1:Y:S02]  /*2b240*/  @!P0 SYNCS.PHASECHK.TRANS64 P0, [R3+URZ+0x288a0], R7 ;  /* 0x0288a007030085a7 */ /* 0x000e64000800007f */
[----:B-1----:R-:W-:Y:S05]  /*2b250*/  @!P0 BRA `(.L_x_2006) ;  /* 0xfffffffc00f08947 */ /* 0x002fea000383ffff */
[----:B------:R-:W-:Y:S05]  /*2b260*/  BRA `(.L_x_2257) ;  /* 0xffffff6c00c07947 */ /* 0x000fea000383ffff */
.L_x_2012:
[----:B-1----:R1:W2:Y:S02]  /*2b270*/  SYNCS.PHASECHK.TRANS64.TRYWAIT P0, [R3+URZ+0x288c0], R7 ;  /* 0x0288c007030075a7 */ /* 0x0022a4000800017f */
[----:B--2---:R-:W-:Y:S05]  /*2b280*/  @!P0 NANOSLEEP.SYNCS 0x989680 ;  /* 0x009896800000895d */ /* 0x004fea0003900000 */
[----:B------:R-:W2:Y:S02]  /*2b290*/  @!P0 SYNCS.PHASECHK.TRANS64 P0, [R3+URZ+0x288c0], R7 ;  /* 0x0288c007030085a7 */ /* 0x000ea4000800007f */
[----:B--2---:R-:W-:Y:S05]  /*2b2a0*/  @!P0 BRA `(.L_x_2012) ;  /* 0xfffffffc00f08947 */ /* 0x004fea000383ffff */
[----:B------:R-:W-:Y:S05]  /*2b2b0*/  BRA `(.L_x_2258) ;  /* 0xffffff7000807947 */ /* 0x000fea000383ffff */
.L_x_2020:
[----:B0-----:R0:W1:Y:S02]  /*2b2c0*/  SYNCS.PHASECHK.TRANS64.TRYWAIT P1, [R11+URZ+0x288a0], R2 ;  /* 0x0288a0020b0075a7 */ /* 0x001064000802017f */
[----:B-1----:R-:W-:Y:S05]  /*2b2d0*/  @!P1 NANOSLEEP.SYNCS 0x989680 ;  /* 0x009896800000995d */ /* 0x002fea0003900000 */
[----:B------:R-:W1:Y:S02]  /*2b2e0*/  @!P1 SYNCS.PHASECHK.TRANS64 P1, [R11+URZ+0x288a0], R2 ;  /* 0x0288a0020b0095a7 */ /* 0x000e64000802007f */
[----:B-1----:R-:W-:Y:S05]  /*2b2f0*/  @!P1 BRA `(.L_x_2020) ;  /* 0xfffffffc00f09947 */ /* 0x002fea000383ffff */
[----:B------:R-:W-:Y:S05]  /*2b300*/  BRA `(.L_x_2259) ;  /* 0xffffff74007c7947 */ /* 0x000fea000383ffff */
.L_x_2026:
[----:B-1----:R1:W2:Y:S02]  /*2b310*/  SYNCS.PHASECHK.TRANS64.TRYWAIT P1, [R11+URZ+0x288c0], R2 ;  /* 0x0288c0020b0075a7 */ /* 0x0022a4000802017f */
[----:B--2---:R-:W-:Y:S05]  /*2b320*/  @!P1 NANOSLEEP.SYNCS 0x989680 ;  /* 0x009896800000995d */ /* 0x004fea0003900000 */
[----:B------:R-:W2:Y:S02]  /*2b330*/  @!P1 SYNCS.PHASECHK.TRANS64 P1, [R11+URZ+0x288c0], R2 ;  /* 0x0288c0020b0095a7 */ /* 0x000ea4000802007f */
[----:B--2---:R-:W-:Y:S05]  /*2b340*/  @!P1 BRA `(.L_x_2026) ;  /* 0xfffffffc00f09947 */ /* 0x004fea000383ffff */
[----:B------:R-:W-:Y:S05]  /*2b350*/  BRA `(.L_x_2260) ;  /* 0xffffff7800347947 */ /* 0x000fea000383ffff */
.L_x_2050:
        /* <DEDUP_REMOVED lines=8> */
[----:B-----5:R-:W-:Y:S05]  /*2b3e0*/  WARPSYNC.COLLECTIVE R15, `(.L_x_2262) ;  /* 0x000000000f087348 */ /* 0x020fea0003c00000 */
[----:B------:R0:W1:Y:S02]  /*2b3f0*/  SHFL.IDX P6, R14, R13, R12, R11 ;  /* 0x0000000c0d0e7389 */ /* 0x00006400000c000b */
[----:B01---5:R-:W-:Y:S01]  /*2b400*/  ENDCOLLECTIVE ;  /* 0x000000000000791b */ /* 0x023fe20003800000 */
.L_x_2262:
[----:B------:R-:W-:Y:S05]  /*2b410*/  BSYNC B0 ;  /* 0x0000000000007941 */ /* 0x000fea0003800000 */
.L_x_2261:
[----:B------:R-:W-:Y:S05]  /*2b420*/  BRA `(.L_x_2263) ;  /* 0xffffff8800887947 */ /* 0x000fea000383ffff */
.L_x_2053:
[----:B0-----:R0:W1:Y:S02]  /*2b430*/  SYNCS.PHASECHK.TRANS64.TRYWAIT P0, [R7+URZ+0x28840], R2 ;  /* 0x02884002070075a7 */ /* 0x001064000800017f */
[----:B-1----:R-:W-:Y:S05]  /*2b440*/  @!P0 NANOSLEEP.SYNCS 0x989680 ;  /* 0x009896800000895d */ /* 0x002fea0003900000 */
[----:B------:R-:W1:Y:S02]  /*2b450*/  @!P0 SYNCS.PHASECHK.TRANS64 P0, [R7+URZ+0x28840], R2 ;  /* 0x02884002070085a7 */ /* 0x000e64000800007f */
[----:B-1----:R-:W-:Y:S05]  /*2b460*/  @!P0 BRA `(.L_x_2053) ;  /* 0xfffffffc00f08947 */ /* 0x002fea000383ffff */
[----:B------:R-:W-:Y:S05]  /*2b470*/  BRA `(.L_x_2264) ;  /* 0xffffff8800d87947 */ /* 0x000fea000383ffff */
.L_x_2054:
        /* <DEDUP_REMOVED lines=8> */
.L_x_2266:
[----:B------:R-:W-:Y:S05]  /*2b500*/  BSYNC B0 ;  /* 0x0000000000007941 */ /* 0x000fea0003800000 */
.L_x_2265:
[----:B------:R-:W-:Y:S01]  /*2b510*/  IMAD.MOV.U32 R13, RZ, RZ, R4 ;  /* 0x000000ffff0d7224 */ /* 0x000fe200078e0004 */
[----:B------:R-:W-:Y:S01]  /*2b520*/  MOV R2, R14 ;  /* 0x0000000e00027202 */ /* 0x000fe20000000f00 */
[----:B------:R-:W-:Y:S02]  /*2b530*/  IMAD.MOV.U32 R12, RZ, RZ, RZ ;  /* 0x000000ffff0c7224 */ /* 0x000fe400078e00ff */
[----:B------:R-:W-:Y:S02]  /*2b540*/  IMAD.MOV.U32 R11, RZ, RZ, 0x181f ;  /* 0x0000181fff0b7424 */ /* 0x000fe400078e00ff */
[----:B------:R-:W-:Y:S02]  /*2b550*/  IMAD.MOV.U32 R15, RZ, RZ, -0x1 ;  /* 0xffffffffff0f7424 */ /* 0x000fe400078e00ff */
[----:B------:R-:W-:-:S07]  /*2b560*/  @P0 IMAD R8, R5, 0x2, R22 ;  /* 0x0000000205080824 */ /* 0x000fce00078e0216 */
[----:B------:R-:W-:Y:S05]  /*2b570*/  WARPSYNC.COLLECTIVE R15, `(.L_x_2267) ;  /* 0x000000000f087348 */ /* 0x000fea0003c00000 */
[----:B------:R0:W1:Y:S02]  /*2b580*/  SHFL.IDX P6, R14, R13, R12, R11 ;  /* 0x0000000c0d0e7389 */ /* 0x00006400000c000b */
[----:B01----:R-:W-:Y:S01]  /*2b590*/  ENDCOLLECTIVE ;  /* 0x000000000000791b */ /* 0x003fe20003800000 */
.L_x_2267:
[----:B------:R-:W-:Y:S02]  /*2b5a0*/  IMAD.MOV.U32 R13, RZ, RZ, R0 ;  /* 0x000000ffff0d7224 */ /* 0x000fe400078e0000 */
[----:B------:R-:W-:Y:S02]  /*2b5b0*/  IMAD.MOV.U32 R12, RZ, RZ, 0x1 ;  /* 0x00000001ff0c7424 */ /* 0x000fe400078e00ff */
[----:B------:R-:W-:-:S07]  /*2b5c0*/  IMAD.MOV.U32 R3, RZ, RZ, R14 ;  /* 0x000000ffff037224 */ /* 0x000fce00078e000e */
[----:B------:R-:W-:Y:S05]  /*2b5d0*/  WARPSYNC.COLLECTIVE R15, `(.L_x_2268) ;  /* 0x000000000f087348 */ /* 0x000fea0003c00000 */
[----:B------:R0:W1:Y:S02]  /*2b5e0*/  SHFL.IDX P6, R14, R13, R12, R11 ;  /* 0x0000000c0d0e7389 */ /* 0x00006400000c000b */
[----:B01----:R-:W-:Y:S01]  /*2b5f0*/  ENDCOLLECTIVE ;  /* 0x000000000000791b */ /* 0x003fe20003800000 */
.L_x_2268:
        /* <DEDUP_REMOVED lines=16> */
.L_x_2269:
[----:B------:R-:W-:Y:S02]  /*2b700*/  @P0 IMAD R8, R5, 0x2, R22 ;  /* 0x0000000205080824 */ /* 0x000fe400078e0216 */
[----:B------:R-:W-:Y:S02]  /*2b710*/  IMAD.MOV.U32 R13, RZ, RZ, R0 ;  /* 0x000000ffff0d7224 */ /* 0x000fe400078e0000 */
[----:B------:R-:W-:Y:S01]  /*2b720*/  IMAD.MOV.U32 R12, RZ, RZ, 0x2 ;  /* 0x00000002ff0c7424 */ /* 0x000fe200078e00ff */
[----:B------:R-:W-:-:S07]  /*2b730*/  MOV R3, R14 ;  /* 0x0000000e00037202 */ /* 0x000fce0000000f00 */
[----:B------:R-:W-:Y:S05]  /*2b740*/  WARPSYNC.COLLECTIVE R15, `(.L_x_2270) ;  /* 0x000000000f087348 */ /* 0x000fea0003c00000 */
[----:B------:R0:W1:Y:S02]  /*2b750*/  SHFL.IDX P6, R14, R13, R12, R11 ;  /* 0x0000000c0d0e7389 */ /* 0x00006400000c000b */
[----:B01----:R-:W-:Y:S01]  /*2b760*/  ENDCOLLECTIVE ;  /* 0x000000000000791b */ /* 0x003fe20003800000 */
.L_x_2270:
        /* <DEDUP_REMOVED lines=16> */
.L_x_2271:
[----:B------:R-:W-:Y:S02]  /*2b870*/  @P0 IMAD R8, R5, 0x2, R22 ;  /* 0x0000000205080824 */ /* 0x000fe400078e0216 */
[----:B------:R-:W-:Y:S01]  /*2b880*/  IMAD.MOV.U32 R13, RZ, RZ, R0 ;  /* 0x000000ffff0d7224 */ /* 0x000fe200078e0000 */
[----:B------:R-:W-:Y:S01]  /*2b890*/  MOV R12, 0x3 ;  /* 0x00000003000c7802 */ /* 0x000fe20000000f00 */
[----:B------:R-:W-:-:S07]  /*2b8a0*/  IMAD.MOV.U32 R3, RZ, RZ, R14 ;  /* 0x000000ffff037224 */ /* 0x000fce00078e000e */
[----:B------:R-:W-:Y:S05]  /*2b8b0*/  WARPSYNC.COLLECTIVE R15, `(.L_x_2272) ;  /* 0x000000000f087348 */ /* 0x000fea0003c00000 */
[----:B------:R0:W1:Y:S02]  /*2b8c0*/  SHFL.IDX P6, R14, R13, R12, R11 ;  /* 0x0000000c0d0e7389 */ /* 0x00006400000c000b */
[----:B01----:R-:W-:Y:S01]  /*2b8d0*/  ENDCOLLECTIVE ;  /* 0x000000000000791b */ /* 0x003fe20003800000 */
.L_x_2272:
        /* <DEDUP_REMOVED lines=16> */
.L_x_2273:
[----:B------:R-:W-:Y:S01]  /*2b9e0*/  @P0 LEA R8, R5, R22, 0x1 ;  /* 0x0000001605080211 */ /* 0x000fe200078e08ff */
[----:B------:R-:W-:Y:S02]  /*2b9f0*/  IMAD.MOV.U32 R13, RZ, RZ, R0 ;  /* 0x000000ffff0d7224 */ /* 0x000fe400078e0000 */
[----:B------:R-:W-:Y:S02]  /*2ba00*/  IMAD.MOV.U32 R12, RZ, RZ, 0x4 ;  /* 0x00000004ff0c7424 */ /* 0x000fe400078e00ff */
[----:B------:R-:W-:-:S07]  /*2ba10*/  IMAD.MOV.U32 R3, RZ, RZ, R14 ;  /* 0x000000ffff037224 */ /* 0x000fce00078e000e */
[----:B------:R-:W-:Y:S05]  /*2ba20*/  WARPSYNC.COLLECTIVE R15, `(.L_x_2274) ;  /* 0x000000000f087348 */ /* 0x000fea0003c00000 */
[----:B------:R0:W1:Y:S02]  /*2ba30*/  SHFL.IDX P6, R14, R13, R12, R11 ;  /* 0x0000000c0d0e7389 */ /* 0x00006400000c000b */
[----:B01----:R-:W-:Y:S01]  /*2ba40*/  ENDCOLLECTIVE ;  /* 0x000000000000791b */ /* 0x003fe20003800000 */
.L_x_2274:
        /* <DEDUP_REMOVED lines=16> */
.L_x_2275:
[----:B------:R-:W-:Y:S02]  /*2bb50*/  @P0 IMAD R8, R5, 0x2, R22 ;  /* 0x0000000205080824 */ /* 0x000fe400078e0216 */
[----:B------:R-:W-:Y:S02]  /*2bb60*/  IMAD.MOV.U32 R13, RZ, RZ, R0 ;  /* 0x000000ffff0d7224 */ /* 0x000fe400078e0000 */
[----:B------:R-:W-:Y:S01]  /*2bb70*/  IMAD.MOV.U32 R12, RZ, RZ, 0x5 ;  /* 0x00000005ff0c7424 */ /* 0x000fe200078e00ff */
[----:B------:R-:W-:-:S07]  /*2bb80*/  MOV R3, R14 ;  /* 0x0000000e00037202 */ /* 0x000fce0000000f00 */
[----:B------:R-:W-:Y:S05]  /*2bb90*/  WARPSYNC.COLLECTIVE R15, `(.L_x_2276) ;  /* 0x000000000f087348 */ /* 0x000fea0003c00000 */
[----:B------:R0:W1:Y:S02]  /*2bba0*/  SHFL.IDX P6, R14, R13, R12, R11 ;  /* 0x0000000c0d0e7389 */ /* 0x00006400000c000b */
[----:B01----:R-:W-:Y:S01]  /*2bbb0*/  ENDCOLLECTIVE ;  /* 0x000000000000791b */ /* 0x003fe20003800000 */
.L_x_2276:
        /* <DEDUP_REMOVED lines=16> */
.L_x_2277:
[----:B------:R-:W-:Y:S01]  /*2bcc0*/  @P0 IMAD R8, R5, 0x2, R22 ;  /* 0x0000000205080824 */ /* 0x000fe200078e0216 */
[----:B------:R-:W-:Y:S01]  /*2bcd0*/  MOV R13, R0 ;  /* 0x00000000000d7202 */ /* 0x000fe20000000f00 */
[----:B------:R-:W-:Y:S02]  /*2bce0*/  IMAD.MOV.U32 R12, RZ, RZ, 0x6 ;  /* 0x00000006ff0c7424 */ /* 0x000fe400078e00ff */
[----:B------:R-:W-:-:S07]  /*2bcf0*/  IMAD.MOV.U32 R3, RZ, RZ, R14 ;  /* 0x000000ffff037224 */ /* 0x000fce00078e000e */
[----:B------:R-:W-:Y:S05]  /*2bd00*/  WARPSYNC.COLLECTIVE R15, `(.L_x_2278) ;  /* 0x000000000f087348 */ /* 0x000fea0003c00000 */
[----:B------:R0:W1:Y:S02]  /*2bd10*/  SHFL.IDX P6, R14, R13, R12, R11 ;  /* 0x0000000c0d0e7389 */ /* 0x00006400000c000b */
[----:B01----:R-:W-:Y:S01]  /*2bd20*/  ENDCOLLECTIVE ;  /* 0x000000000000791b */ /* 0x003fe20003800000 */
.L_x_2278:
        /* <DEDUP_REMOVED lines=16> */
.L_x_2279:
[----:B------:R-:W-:Y:S02]  /*2be30*/  @P0 IMAD R8, R5, 0x2, R22 ;  /* 0x0000000205080824 */ /* 0x000fe400078e0216 */
[----:B------:R-:W-:Y:S02]  /*2be40*/  IMAD.MOV.U32 R13, RZ, RZ, R0 ;  /* 0x000000ffff0d7224 */ /* 0x000fe400078e0000 */
[----:B------:R-:W-:Y:S02]  /*2be50*/  IMAD.MOV.U32 R12, RZ, RZ, 0x7 ;  /* 0x00000007ff0c7424 */ /* 0x000fe400078e00ff */
[----:B------:R-:W-:-:S07]  /*2be60*/  IMAD.MOV.U32 R3, RZ, RZ, R14 ;  /* 0x000000ffff037224 */ /* 0x000fce00078e000e */
[----:B------:R-:W-:Y:S05]  /*2be70*/  WARPSYNC.COLLECTIVE R15, `(.L_x_2280) ;  /* 0x000000000f087348 */ /* 0x000fea0003c00000 */
[----:B------:R0:W1:Y:S02]  /*2be80*/  SHFL.IDX P6, R14, R13, R12, R11 ;  /* 0x0000000c0d0e7389 */ /* 0x00006400000c000b */
[----:B01----:R-:W-:Y:S01]  /*2be90*/  ENDCOLLECTIVE ;  /* 0x000000000000791b */ /* 0x003fe20003800000 */
.L_x_2280:
[----:B------:R-:W-:-:S04]  /*2bea0*/  @P0 LEA R3, P1, R31, R3, 0x1 ;  /* 0x000000031f030211 */ /* 0x000fc800078208ff */
[----:B------:R-:W-:-:S04]  /*2beb0*/  @P0 IADD3.X R2, RZ, R2, RZ, P1, !PT ;  /* 0x00000002ff020210 */ /* 0x000fc80000ffe4ff */
[----:B------:R-:W-:Y:S02]  /*2bec0*/  @P0 LOP3.LUT R3, R3, R2, RZ, 0x3c, !PT ;  /* 0x0000000203030212 */ /* 0x000fe400078e3cff */
[----:B------:R-:W-:Y:S02]  /*2bed0*/  MOV R13, R4 ;  /* 0x00000004000d7202 */ /* 0x000fe40000000f00 */
        /* <DEDUP_REMOVED lines=10> */
.L_x_2281:
[----:B------:R-:W-:Y:S01]  /*2bf80*/  @!PT LDS RZ, [RZ] ;  /* 0x00000000fffff984 */ /* 0x000fe20000000800 */
[----:B------:R-:W-:Y:S01]  /*2bf90*/  @!PT LDS RZ, [RZ] ;  /* 0x00000000fffff984 */ /* 0x000fe20000000800 */
[----:B------:R-:W-:Y:S01]  /*2bfa0*/  @!PT LDS RZ, [RZ] ;  /* 0x00000000fffff984 */ /* 0x000fe20000000800 */
[----:B------:R0:W-:Y:S02]  /*2bfb0*/  @P0 LDGSTS.E.BYPASS.LTC128B.128 [R8+0x1f400], desc[UR54][R2.64+0x80], !P2 ;  /* 0x1f40008002080fae */ /* 0x0001e4000d101d76 */
[----:B0-----:R-:W-:Y:S01]  /*2bfc0*/  IMAD.MOV.U32 R2, RZ, RZ, R14 ;  /* 0x000000ffff027224 */ /* 0x001fe200078e000e */
[----:B------:R-:W-:Y:S06]  /*2bfd0*/  BRA `(.L_x_2282) ;  /* 0xffffff8400a87947 */ /* 0x000fec000383ffff */
.L_x_2059:
[----:B------:R-:W-:Y:S01]  /*2bfe0*/  IMAD.MOV.U32 R13, RZ, RZ, R4 ;  /* 0x000000ffff0d7224 */ /* 0x000fe200078e0004 */
[----:B------:R-:W-:Y:S01]  /*2bff0*/  MOV R15, 0xffffffff ;  /* 0xffffffff000f7802 */ /* 0x000fe20000000f00 */
[----:B------:R-:W-:Y:S02]  /*2c000*/  IMAD.MOV.U32 R12, RZ, RZ, RZ ;  /* 0x000000ffff0c7224 */ /* 0x000fe400078e00ff */
[----:B------:R-:W-:Y:S02]  /*2c010*/  IMAD.MOV.U32 R11, RZ, RZ, 0x181f ;  /* 0x0000181fff0b7424 */ /* 0x000fe400078e00ff */
[----:B------:R-:W-:Y:S02]  /*2c020*/  IMAD R33, R33, R6, RZ ;  /* 0x0000000621217224 */ /* 0x000fe400078e02ff */
[----:B------:R-:W-:-:S07]  /*2c030*/  IMAD.IADD R27, R9, 0x1, R27 ;  /* 0x00000001091b7824 */ /* 0x000fce00078e021b */
[----:B-----5:R-:W-:Y:S05]  /*2c040*/  WARPSYNC.COLLECTIVE R15, `(.L_x_2283) ;  /* 0x000000000f087348 */ /* 0x020fea0003c00000 */
[----:B------:R0:W1:Y:S02]  /*2c050*/  SHFL.IDX P6, R14, R13, R12, R11 ;  /* 0x0000000c0d0e7389 */ /* 0x00006400000c000b */
[----:B01---5:R-:W-:Y:S01]  /*2c060*/  ENDCOLLECTIVE ;  /* 0x000000000000791b */ /* 0x023fe20003800000 */
.L_x_2283:
[C---:B------:R-:W-:Y:S01]  /*2c070*/  VIADD R6, R27.reuse, 0x10 ;  /* 0x000000101b067836 */ /* 0x040fe20000000000 */
[----:B------:R-:W-:Y:S01]  /*2c080*/  ISETP.GE.AND P3, PT, R27, R33, PT ;  /* 0x000000211b00720c */ /* 0x000fe20003f66270 */
[----:B------:R-:W-:Y:S02]  /*2c090*/  IMAD.MOV.U32 R13, RZ, RZ, R0 ;  /* 0x000000ffff0d7224 */ /* 0x000fe400078e0000 */
[----:B------:R-:W-:-:S10]  /*2c0a0*/  IMAD.MOV.U32 R2, RZ, RZ, R14 ;  /* 0x000000ffff027224 */ /* 0x000fd400078e000e */
[----:B------:R-:W-:Y:S05]  /*2c0b0*/  WARPSYNC.COLLECTIVE R15, `(.L_x_2284) ;  /* 0x000000000f087348 */ /* 0x000fea0003c00000 */
[----:B------:R0:W1:Y:S02]  /*2c0c0*/  SHFL.IDX P6, R14, R13, R12, R11 ;  /* 0x0000000c0d0e7389 */ /* 0x00006400000c000b */
[----:B01----:R-:W-:Y:S01]  /*2c0d0*/  ENDCOLLECTIVE ;  /* 0x000000000000791b */ /* 0x003fe20003800000 */
.L_x_2284:
[----:B------:R-:W-:Y:S02]  /*2c0e0*/  IMAD.MOV.U32 R13, RZ, RZ, R4 ;  /* 0x000000ffff0d7224 */ /* 0x000fe400078e0004 */
[----:B------:R-:W-:Y:S01]  /*2c0f0*/  IMAD.MOV.U32 R12, RZ, RZ, 0x1 ;  /* 0x00000001ff0c7424 */ /* 0x000fe200078e00ff */
[----:B------:R-:W-:-:S05]  /*2c100*/  @!P3 LEA R14, P2, R31, R14, 0x1 ;  /* 0x0000000e1f0eb211 */ /* 0x000fca00078408ff */
[----:B------:R-:W-:Y:S01]  /*2c110*/  @!P3 IMAD.X R3, RZ, RZ, R2, P2 ;  /* 0x000000ffff03b224 */ /* 0x000fe200010e0602 */
[----:B------:R-:W-:-:S07]  /*2c120*/  @!P3 MOV R2, R14 ;  /* 0x0000000e0002b202 */ /* 0x000fce0000000f00 */
[----:B------:R-:W-:Y:S05]  /*2c130*/  WARPSYNC.COLLECTIVE R15, `(.L_x_2285) ;  /* 0x000000000f087348 */ /* 0x000fea0003c00000 */
[----:B------:R0:W1:Y:S02]  /*2c140*/  SHFL.IDX P6, R14, R13, R12, R11 ;  /* 0x0000000c0d0e7389 */ /* 0x00006400000c000b */
[----:B01----:R-:W-:Y:S01]  /*2c150*/  ENDCOLLECTIVE ;  /* 0x000000000000791b */ /* 0x003fe20003800000 */
.L_x_2285:
[----:B------:R-:W-:Y:S01]  /*2c160*/  @!PT LDS RZ, [RZ] ;  /* 0x00000000fffff984 */ /* 0x000fe20000000800 */
[----:B------:R-:W-:Y:S01]  /*2c170*/  @!PT LDS RZ, [RZ] ;  /* 0x00000000fffff984 */ /* 0x000fe20000000800 */
[----:B------:R-:W-:Y:S01]  /*2c180*/  @!PT LDS RZ, [RZ] ;  /* 0x00000000fffff984 */ /* 0x000fe20000000800 */
[----:B------:R-:W-:Y:S04]  /*2c190*/  @!P3 LDGSTS.E.BYPASS.LTC128B.128 [R8+0x10400], desc[UR54][R2.64], !P0 ;  /* 0x104000000208bfae */ /* 0x000fe8000c101d76 */
[----:B------:R0:W-:Y:S01]  /*2c1a0*/  @!P3 LDGSTS.E.BYPASS.LTC128B.128 [R8+0x14400], desc[UR54][R2.64+0x80], !P1 ;  /* 0x144000800208bfae */ /* 0x0001e2000c901d76 */
[----:B------:R-:W-:Y:S01]  /*2c1b0*/  ISETP.GE.AND P3, PT, R6, R33, PT ;  /* 0x000000210600720c */ /* 0x000fe20003f66270 */
[----:B------:R-:W-:Y:S01]  /*2c1c0*/  VIADD R6, R27, 0x20 ;  /* 0x000000201b067836 */ /* 0x000fe20000000000 */
[----:B------:R-:W-:Y:S01]  /*2c1d0*/  MOV R13, R0 ;  /* 0x00000000000d7202 */ /* 0x000fe20000000f00 */
[----:B0-----:R-:W-:-:S10]  /*2c1e0*/  IMAD.MOV.U32 R2, RZ, RZ, R14 ;  /* 0x000000ffff027224 */ /* 0x001fd400078e000e */
[----:B------:R-:W-:Y:S05]  /*2c1f0*/  WARPSYNC.COLLECTIVE R15, `(.L_x_2286) ;  /* 0x000000000f087348 */ /* 0x000fea0003c00000 */
[----:B------:R0:W1:Y:S02]  /*2c200*/  SHFL.IDX P6, R14, R13, R12, R11 ;  /* 0x0000000c0d0e7389 */ /* 0x00006400000c000b */
[----:B01----:R-:W-:Y:S01]  /*2c210*/  ENDCOLLECTIVE ;  /* 0x000000000000791b */ /* 0x003fe20003800000 */
.L_x_2286:
        /* <DEDUP_REMOVED lines=8> */
.L_x_2287:
        /* <DEDUP_REMOVED lines=13> */
.L_x_2288:
        /* <DEDUP_REMOVED lines=8> */
.L_x_2289:
[----:B------:R-:W-:-:S05]  /*2c3f0*/  @!P3 IMAD.MOV.U32 R3, RZ, RZ, R5 ;  /* 0x000000ffff03b224 */ /* 0x000fca00078e0005 */
[----:B------:R-:W-:Y:S01]  /*2c400*/  @!PT LDS RZ, [RZ] ;  /* 0x00000000fffff984 */ /* 0x000fe20000000800 */
[----:B------:R-:W-:Y:S01]  /*2c410*/  @!PT LDS RZ, [RZ] ;  /* 0x00000000fffff984 */ /* 0x000fe20000000800 */
[----:B------:R-:W-:Y:S01]  /*2c420*/  @!PT LDS RZ, [RZ] ;  /* 0x00000000fffff984 */ /* 0x000fe20000000800 */
[----:B------:R-:W-:Y:S04]  /*2c430*/  @!P3 LDGSTS.E.BYPASS.LTC128B.128 [R8+0x11400], desc[UR54][R2.64], !P0 ;  /* 0x114000000208bfae */ /* 0x000fe8000c101d76 */
[----:B------:R0:W-:Y:S01]  /*2c440*/  @!P3 LDGSTS.E.BYPASS.LTC128B.128 [R8+0x15400], desc[UR54][R2.64+0x80], !P1 ;  /* 0x154000800208bfae */ /* 0x0001e2000c901d76 */
[----:B------:R-:W-:Y:S02]  /*2c450*/  ISETP.GE.AND P3, PT, R6, R33, PT ;  /* 0x000000210600720c */ /* 0x000fe40003f66270 */
[----:B------:R-:W-:Y:S01]  /*2c460*/  IADD3 R6, R27, 0x40, RZ ;  /* 0x000000401b067810 */ /* 0x000fe20007ffe0ff */
[----:B------:R-:W-:Y:S01]  /*2c470*/  IMAD.MOV.U32 R13, RZ, RZ, R0 ;  /* 0x000000ffff0d7224 */ /* 0x000fe200078e0000 */
[----:B0-----:R-:W-:-:S09]  /*2c480*/  MOV R2, R14 ;  /* 0x0000000e00027202 */ /* 0x001fd20000000f00 */
[----:B------:R-:W-:Y:S05]  /*2c490*/  WARPSYNC.COLLECTIVE R15, `(.L_x_2290) ;  /* 0x000000000f087348 */ /* 0x000fea0003c00000 */
[----:B------:R0:W1:Y:S02]  /*2c4a0*/  SHFL.IDX P6, R14, R13, R12, R11 ;  /* 0x0000000c0d0e7389 */ /* 0x00006400000c000b */
[----:B01----:R-:W-:Y:S01]  /*2c4b0*/  ENDCOLLECTIVE ;  /* 0x000000000000791b */ /* 0x003fe20003800000 */
.L_x_2290:
        /* <DEDUP_REMOVED lines=8> */
.L_x_2291:
        /* <DEDUP_REMOVED lines=13> */
.L_x_2292:
[----:B------:R-:W-:Y:S01]  /*2c610*/  IMAD.MOV.U32 R13, RZ, RZ, R4 ;  /* 0x000000ffff0d7224 */ /* 0x000fe200078e0004 */
[----:B------:R-:W-:Y:S02]  /*2c620*/  MOV R12, 0x5 ;  /* 0x00000005000c7802 */ /* 0x000fe40000000f00 */
[----:B------:R-:W-:-:S04]  /*2c630*/  @!P3 LEA R14, P2, R31, R14, 0x1 ;  /* 0x0000000e1f0eb211 */ /* 0x000fc800078408ff */
[----:B------:R-:W-:Y:S01]  /*2c640*/  @!P3 IADD3.X R5, RZ, R2, RZ, P2, !PT ;  /* 0x00000002ff05b210 */ /* 0x000fe200017fe4ff */
[----:B------:R-:W-:-:S08]  /*2c650*/  @!P3 IMAD.MOV.U32 R2, RZ, RZ, R14 ;  /* 0x000000ffff02b224 */ /* 0x000fd000078e000e */
[----:B------:R-:W-:Y:S05]  /*2c660*/  WARPSYNC.COLLECTIVE R15, `(.L_x_2293) ;  /* 0x000000000f087348 */ /* 0x000fea0003c00000 */
[----:B------:R0:W1:Y:S02]  /*2c670*/  SHFL.IDX P6, R14, R13, R12, R11 ;  /* 0x0000000c0d0e7389 */ /* 0x00006400000c000b */
[----:B01----:R-:W-:Y:S01]  /*2c680*/  ENDCOLLECTIVE ;  /* 0x000000000000791b */ /* 0x003fe20003800000 */
.L_x_2293:
[----:B------:R-:W-:-:S05]  /*2c690*/  @!P3 IMAD.MOV.U32 R3, RZ, RZ, R5 ;  /* 0x000000ffff03b224 */ /* 0x000fca00078e0005 */
[----:B------:R-:W-:Y:S01]  /*2c6a0*/  @!PT LDS RZ, [RZ] ;  /* 0x00000000fffff984 */ /* 0x000fe20000000800 */
[----:B------:R-:W-:Y:S01]  /*2c6b0*/  @!PT LDS RZ, [RZ] ;  /* 0x00000000fffff984 */ /* 0x000fe20000000800 */
[----:B------:R-:W-:Y:S01]  /*2c6c0*/  @!PT LDS RZ, [RZ] ;  /* 0x00000000fffff984 */ /* 0x000fe20000000800 */
[----:B------:R-:W-:Y:S04]  /*2c6d0*/  @!P3 LDGSTS.E.BYPASS.LTC128B.128 [R8+0x12400], desc[UR54][R2.64], !P0 ;  /* 0x124000000208bfae */ /* 0x000fe8000c101d76 */
[----:B------:R0:W-:Y:S01]  /*2c6e0*/  @!P3 LDGSTS.E.BYPASS.LTC128B.128 [R8+0x16400], desc[UR54][R2.64+0x80], !P1 ;  /* 0x164000800208bfae */ /* 0x0001e2000c901d76 */
[----:B------:R-:W-:Y:S01]  /*2c6f0*/  ISETP.GE.AND P3, PT, R6, R33, PT ;  /* 0x000000210600720c */ /* 0x000fe20003f66270 */
[----:B------:R-:W-:Y:S01]  /*2c700*/  IMAD.MOV.U32 R13, RZ, RZ, R0 ;  /* 0x000000ffff0d7224 */ /* 0x000fe200078e0000 */
[----:B------:R-:W-:Y:S01]  /*2c710*/  IADD3 R6, R27, 0x60, RZ ;  /* 0x000000601b067810 */ /* 0x000fe20007ffe0ff */
[----:B0-----:R-:W-:-:S10]  /*2c720*/  IMAD.MOV.U32 R2, RZ, RZ, R14 ;  /* 0x000000ffff027224 */ /* 0x001fd400078e000e */
[----:B------:R-:W-:Y:S05]  /*2c730*/  WARPSYNC.COLLECTIVE R15, `(.L_x_2294) ;  /* 0x000000000f087348 */ /* 0x000fea0003c00000 */
[----:B------:R0:W1:Y:S02]  /*2c740*/  SHFL.IDX P6, R14, R13, R12, R11 ;  /* 0x0000000c0d0e7389 */ /* 0x00006400000c000b */
[----:B01----:R-:W-:Y:S01]  /*2c750*/  ENDCOLLECTIVE ;  /* 0x000000000000791b */ /* 0x003fe20003800000 */
.L_x_2294:
        /* <DEDUP_REMOVED lines=8> */
.L_x_2295:
[----:B------:R-:W-:-:S05]  /*2c7e0*/  @!P3 MOV R3, R5 ;  /* 0x000000050003b202 */ /* 0x000fca0000000f00 */
        /* <DEDUP_REMOVED lines=11> */
.L_x_2296:
        /* <DEDUP_REMOVED lines=8> */
.L_x_2297:
        /* <DEDUP_REMOVED lines=11> */
.L_x_2298:
[----:B------:R-:W-:Y:S05]  /*2c9d0*/  BRA `(.L_x_2299) ;  /* 0xffffff88001c7947 */ /* 0x000fea000383ffff */
.L_x_2064:
[----:B0-----:R0:W1:Y:S02]  /*2c9e0*/  SYNCS.PHASECHK.TRANS64.TRYWAIT P0, [R22+URZ+0x28820], R3 ;  /* 0x02882003160075a7 */ /* 0x001064000800017f */
[----:B-1----:R-:W-:Y:S05]  /*2c9f0*/  @!P0 NANOSLEEP.SYNCS 0x989680 ;  /* 0x009896800000895d */ /* 0x002fea0003900000 */
[----:B------:R-:W1:Y:S02]  /*2ca00*/  @!P0 SYNCS.PHASECHK.TRANS64 P0, [R22+URZ+0x28820], R3 ;  /* 0x02882003160085a7 */ /* 0x000e64000800007f */
[----:B-1----:R-:W-:Y:S05]  /*2ca10*/  @!P0 BRA `(.L_x_2064) ;  /* 0xfffffffc00f08947 */ /* 0x002fea000383ffff */
[----:B------:R-:W-:Y:S05]  /*2ca20*/  BRA `(.L_x_2300) ;  /* 0xffffff8800947947 */ /* 0x000fea000383ffff */
.L_x_2069:
[----:B0-----:R0:W1:Y:S02]  /*2ca30*/  SYNCS.PHASECHK.TRANS64.TRYWAIT P0, [R6+URZ+0x28840], R3 ;  /* 0x02884003060075a7 */ /* 0x001064000800017f */
[----:B-1----:R-:W-:Y:S05]  /*2ca40*/  @!P0 NANOSLEEP.SYNCS 0x989680 ;  /* 0x009896800000895d */ /* 0x002fea0003900000 */
[----:B------:R-:W1:Y:S02]  /*2ca50*/  @!P0 SYNCS.PHASECHK.TRANS64 P0, [R6+URZ+0x28840], R3 ;  /* 0x02884003060085a7 */ /* 0x000e64000800007f */
[----:B-1----:R-:W-:Y:S05]  /*2ca60*/  @!P0 BRA `(.L_x_2069) ;  /* 0xfffffffc00f08947 */ /* 0x002fea000383ffff */
[----:B------:R-:W-:Y:S05]  /*2ca70*/  BRA `(.L_x_2301) ;  /* 0xffffff8c005c7947 */ /* 0x000fea000383ffff */
.L_x_2070:
        /* <DEDUP_REMOVED lines=8> */
.L_x_2303:
[----:B------:R-:W-:Y:S05]  /*2cb00*/  BSYNC B1 ;  /* 0x0000000000017941 */ /* 0x000fea0003800000 */
.L_x_2302:
[----:B------:R-:W-:Y:S01]  /*2cb10*/  IMAD.MOV.U32 R13, RZ, RZ, R7 ;  /* 0x000000ffff0d7224 */ /* 0x000fe200078e0007 */
[----:B------:R-:W-:Y:S01]  /*2cb20*/  MOV R11, 0x181f ;  /* 0x0000181f000b7802 */ /* 0x000fe20000000f00 */
[----:B------:R-:W-:Y:S01]  /*2cb30*/  IMAD.MOV.U32 R12, RZ, RZ, RZ ;  /* 0x000000ffff0c7224 */ /* 0x000fe200078e00ff */
[----:B------:R-:W-:Y:S01]  /*2cb40*/  LEA R8, R8, R22, 0x1 ;  /* 0x0000001608087211 */ /* 0x000fe200078e08ff */
[----:B------:R-:W-:Y:S02]  /*2cb50*/  IMAD.MOV.U32 R15, RZ, RZ, -0x1 ;  /* 0xffffffffff0f7424 */ /* 0x000fe400078e00ff */
[----:B------:R-:W-:Y:S02]  /*2cb60*/  IMAD.MOV.U32 R3, RZ, RZ, R14 ;  /* 0x000000ffff037224 */ /* 0x000fe400078e000e */
[----:B------:R-:W-:-:S07]  /*2cb70*/  IMAD.SHL.U32 R5, R31, 0x2, RZ ;  /* 0x000000021f057824 */ /* 0x000fce00078e00ff */
[----:B------:R-:W-:Y:S05]  /*2cb80*/  WARPSYNC.COLLECTIVE R15, `(.L_x_2304) ;  /* 0x000000000f087348 */ /* 0x000fea0003c00000 */
[----:B------:R0:W1:Y:S02]  /*2cb90*/  SHFL.IDX P6, R14, R13, R12, R11 ;  /* 0x0000000c0d0e7389 */ /* 0x00006400000c000b */
[----:B01----:R-:W-:Y:S01]  /*2cba0*/  ENDCOLLECTIVE ;  /* 0x000000000000791b */ /* 0x003fe20003800000 */
.L_x_2304:
[----:B------:R-:W-:Y:S02]  /*2cbb0*/  IMAD.MOV.U32 R13, RZ, RZ, R9 ;  /* 0x000000ffff0d7224 */ /* 0x000fe400078e0009 */
[----:B------:R-:W-:Y:S02]  /*2cbc0*/  IMAD.MOV.U32 R12, RZ, RZ, 0x1 ;  /* 0x00000001ff0c7424 */ /* 0x000fe400078e00ff */
[----:B------:R-:W-:-:S07]  /*2cbd0*/  IMAD.MOV.U32 R2, RZ, RZ, R14 ;  /* 0x000000ffff027224 */ /* 0x000fce00078e000e */
[----:B------:R-:W-:Y:S05]  /*2cbe0*/  WARPSYNC.COLLECTIVE R15, `(.L_x_2305) ;  /* 0x000000000f087348 */ /* 0x000fea0003c00000 */
[----:B------:R0:W1:Y:S02]  /*2cbf0*/  SHFL.IDX P6, R14, R13, R12, R11 ;  /* 0x0000000c0d0e7389 */ /* 0x00006400000c000b */
[----:B01----:R-:W-:Y:S01]  /*2cc00*/  ENDCOLLECTIVE ;  /* 0x000000000000791b */ /* 0x003fe20003800000 */
.L_x_2305:
        /* <DEDUP_REMOVED lines=12> */
.L_x_2306:
[----:B------:R-:W-:Y:S02]  /*2ccd0*/  IMAD.MOV.U32 R13, RZ, RZ, R9 ;  /* 0x000000ffff0d7224 */ /* 0x000fe400078e0009 */
[----:B------:R-:W-:Y:S01]  /*2cce0*/  IMAD.MOV.U32 R12, RZ, RZ, 0x2 ;  /* 0x00000002ff0c7424 */ /* 0x000fe200078e00ff */
[----:B------:R-:W-:-:S07]  /*2ccf0*/  MOV R2, R14 ;  /* 0x0000000e00027202 */ /* 0x000fce0000000f00 */
[----:B------:R-:W-:Y:S05]  /*2cd00*/  WARPSYNC.COLLECTIVE R15, `(.L_x_2307) ;  /* 0x000000000f087348 */ /* 0x000fea0003c00000 */
[----:B------:R0:W1:Y:S02]  /*2cd10*/  SHFL.IDX P6, R14, R13, R12, R11 ;  /* 0x0000000c0d0e7389 */ /* 0x00006400000c000b */
[----:B01----:R-:W-:Y:S01]  /*2cd20*/  ENDCOLLECTIVE ;  /* 0x000000000000791b */ /* 0x003fe20003800000 */
.L_x_2307:
        /* <DEDUP_REMOVED lines=12> */
.L_x_2308:
[----:B------:R-:W-:Y:S02]  /*2cdf0*/  IMAD.MOV.U32 R13, RZ, RZ, R9 ;  /* 0x000000ffff0d7224 */ /* 0x000fe400078e0009 */
[----:B------:R-:W-:Y:S02]  /*2ce00*/  IMAD.MOV.U32 R12, RZ, RZ, 0x3 ;  /* 0x00000003ff0c7424 */ /* 0x000fe400078e00ff */
[----:B------:R-:W-:-:S07]  /*2ce10*/  IMAD.MOV.U32 R2, RZ, RZ, R14 ;  /* 0x000000ffff027224 */ /* 0x000fce00078e000e */
[----:B------:R-:W-:Y:S05]  /*2ce20*/  WARPSYNC.COLLECTIVE R15, `(.L_x_2309) ;  /* 0x000000000f087348 */ /* 0x000fea0003c00000 */
[----:B------:R0:W1:Y:S02]  /*2ce30*/  SHFL.IDX P6, R14, R13, R12, R11 ;  /* 0x0000000c0d0e7389 */ /* 0x00006400000c000b */
[----:B01----:R-:W-:Y:S01]  /*2ce40*/  ENDCOLLECTIVE ;  /* 0x000000000000791b */ /* 0x003fe20003800000 */
.L_x_2309:
        /* <DEDUP_REMOVED lines=8> */
[----:B0-----:R-:W-:-:S07]  /*2ced0*/  MOV R3, R14 ;  /* 0x0000000e00037202 */ /* 0x001fce0000000f00 */
[----:B------:R-:W-:Y:S05]  /*2cee0*/  WARPSYNC.COLLECTIVE R15, `(.L_x_2310) ;  /* 0x000000000f087348 */ /* 0x000fea0003c00000 */
[----:B------:R0:W1:Y:S02]  /*2cef0*/  SHFL.IDX P6, R14, R13, R12, R11 ;  /* 0x0000000c0d0e7389 */ /* 0x00006400000c000b */
[----:B01----:R-:W-:Y:S01]  /*2cf00*/  ENDCOLLECTIVE ;  /* 0x000000000000791b */ /* 0x003fe20003800000 */
.L_x_2310:
[----:B------:R-:W-:Y:S01]  /*2cf10*/  IMAD.MOV.U32 R13, RZ, RZ, R9 ;  /* 0x000000ffff0d7224 */ /* 0x000fe200078e0009 */
[----:B------:R-:W-:Y:S01]  /*2cf20*/  MOV R12, 0x4 ;  /* 0x00000004000c7802 */ /* 0x000fe20000000f00 */
[----:B------:R-:W-:-:S07]  /*2cf30*/  IMAD.MOV.U32 R2, RZ, RZ, R14 ;  /* 0x000000ffff027224 */ /* 0x000fce00078e000e */
[----:B------:R-:W-:Y:S05]  /*2cf40*/  WARPSYNC.COLLECTIVE R15, `(.L_x_2311) ;  /* 0x000000000f087348 */ /* 0x000fea0003c00000 */
[----:B------:R0:W1:Y:S02]  /*2cf50*/  SHFL.IDX P6, R14, R13, R12, R11 ;  /* 0x0000000c0d0e7389 */ /* 0x00006400000c000b */
[----:B01----:R-:W-:Y:S01]  /*2cf60*/  ENDCOLLECTIVE ;  /* 0x000000000000791b */ /* 0x003fe20003800000 */
.L_x_2311:
        /* <DEDUP_REMOVED lines=12> */
.L_x_2312:
[----:B------:R-:W-:Y:S01]  /*2d030*/  MOV R13, R9 ;  /* 0x00000009000d7202 */ /* 0x000fe20000000f00 */
[----:B------:R-:W-:Y:S02]  /*2d040*/  IMAD.MOV.U32 R12, RZ, RZ, 0x5 ;  /* 0x00000005ff0c7424 */ /* 0x000fe400078e00ff */
[----:B------:R-:W-:-:S07]  /*2d050*/  IMAD.MOV.U32 R2, RZ, RZ, R14 ;  /* 0x000000ffff027224 */ /* 0x000fce00078e000e */
[----:B------:R-:W-:Y:S05]  /*2d060*/  WARPSYNC.COLLECTIVE R15, `(.L_x_2313) ;  /* 0x000000000f087348 */ /* 0x000fea0003c00000 */
[----:B------:R0:W1:Y:S02]  /*2d070*/  SHFL.IDX P6, R14, R13, R12, R11 ;  /* 0x0000000c0d0e7389 */ /* 0x00006400000c000b */
[----:B01----:R-:W-:Y:S01]  /*2d080*/  ENDCOLLECTIVE ;  /* 0x000000000000791b */ /* 0x003fe20003800000 */
.L_x_2313:
        /* <DEDUP_REMOVED lines=12> */
.L_x_2314:
[----:B------:R-:W-:Y:S02]  /*2d150*/  IMAD.MOV.U32 R13, RZ, RZ, R9 ;  /* 0x000000ffff0d7224 */ /* 0x000fe400078e0009 */
[----:B------:R-:W-:Y:S02]  /*2d160*/  IMAD.MOV.U32 R12, RZ, RZ, 0x6 ;  /* 0x00000006ff0c7424 */ /* 0x000fe400078e00ff */
[----:B------:R-:W-:-:S07]  /*2d170*/  IMAD.MOV.U32 R2, RZ, RZ, R14 ;  /* 0x000000ffff027224 */ /* 0x000fce00078e000e */
[----:B------:R-:W-:Y:S05]  /*2d180*/  WARPSYNC.COLLECTIVE R15, `(.L_x_2315) ;  /* 0x000000000f087348 */ /* 0x000fea0003c00000 */
[----:B------:R0:W1:Y:S02]  /*2d190*/  SHFL.IDX P6, R14, R13, R12, R11 ;  /* 0x0000000c0d0e7389 */ /* 0x00006400000c000b */
[----:B01----:R-:W-:Y:S01]  /*2d1a0*/  ENDCOLLECTIVE ;  /* 0x000000000000791b */ /* 0x003fe20003800000 */
.L_x_2315:
        /* <DEDUP_REMOVED lines=12> */
.L_x_2316:
[----:B------:R-:W-:Y:S02]  /*2d270*/  IMAD.MOV.U32 R13, RZ, RZ, R9 ;  /* 0x000000ffff0d7224 */ /* 0x000fe400078e0009 */
[----:B------:R-:W-:Y:S01]  /*2d280*/  IMAD.MOV.U32 R12, RZ, RZ, 0x7 ;  /* 0x00000007ff0c7424 */ /* 0x000fe200078e00ff */
[----:B------:R-:W-:-:S07]  /*2d290*/  MOV R2, R14 ;  /* 0x0000000e00027202 */ /* 0x000fce0000000f00 */
[----:B------:R-:W-:Y:S05]  /*2d2a0*/  WARPSYNC.COLLECTIVE R15, `(.L_x_2317) ;  /* 0x000000000f087348 */ /* 0x000fea0003c00000 */
[----:B------:R0:W1:Y:S02]  /*2d2b0*/  SHFL.IDX P6, R14, R13, R12, R11 ;  /* 0x0000000c0d0e7389 */ /* 0x00006400000c000b */
[----:B01----:R-:W-:Y:S01]  /*2d2c0*/  ENDCOLLECTIVE ;  /* 0x000000000000791b */ /* 0x003fe20003800000 */
.L_x_2317:
[----:B------:R-:W-:-:S05]  /*2d2d0*/  IADD3 R2, P0, R2, R5, RZ ;  /* 0x0000000502027210 */ /* 0x000fca0007f1e0ff */
[----:B------:R-:W-:-:S05]  /*2d2e0*/  IMAD.X R3, RZ, RZ, R3, P0 ;  /* 0x000000ffff037224 */ /* 0x000fca00000e0603 */
        /* <DEDUP_REMOVED lines=10> */
.L_x_2318:
[----:B------:R-:W-:Y:S01]  /*2d390*/  IMAD.MOV.U32 R2, RZ, RZ, R14 ;  /* 0x000000ffff027224 */ /* 0x000fe200078e000e */
[----:B------:R-:W-:Y:S06]  /*2d3a0*/  BRA `(.L_x_2319) ;  /* 0xffffff8800287947 */ /* 0x000fec000383ffff */
.L_x_2075:
[----:B-1----:R1:W2:Y:S02]  /*2d3b0*/  SYNCS.PHASECHK.TRANS64.TRYWAIT P0, [R6+URZ+0x28860], R2 ;  /* 0x02886002060075a7 */ /* 0x0022a4000800017f */
[----:B--2---:R-:W-:Y:S05]  /*2d3c0*/  @!P0 NANOSLEEP.SYNCS 0x989680 ;  /* 0x009896800000895d */ /* 0x004fea0003900000 */
[----:B------:R-:W2:Y:S02]  /*2d3d0*/  @!P0 SYNCS.PHASECHK.TRANS64 P0, [R6+URZ+0x28860], R2 ;  /* 0x02886002060085a7 */ /* 0x000ea4000800007f */
[----:B--2---:R-:W-:Y:S05]  /*2d3e0*/  @!P0 BRA `(.L_x_2075) ;  /* 0xfffffffc00f08947 */ /* 0x004fea000383ffff */
[----:B------:R-:W-:Y:S05]  /*2d3f0*/  BRA `(.L_x_2320) ;  /* 0xffffff8800847947 */ /* 0x000fea000383ffff */
.L_x_2076:
        /* <DEDUP_REMOVED lines=8> */
.L_x_2322:
[----:B------:R-:W-:Y:S05]  /*2d480*/  BSYNC B1 ;  /* 0x0000000000017941 */ /* 0x000fea0003800000 */
.L_x_2321:
[----:B------:R-:W-:Y:S01]  /*2d490*/  IMAD.MOV.U32 R13, RZ, RZ, R17 ;  /* 0x000000ffff0d7224 */ /* 0x000fe200078e0011 */
[----:B------:R-:W-:Y:S01]  /*2d4a0*/  MOV R15, 0xffffffff ;  /* 0xffffffff000f7802 */ /* 0x000fe20000000f00 */
[----:B------:R-:W-:Y:S02]  /*2d4b0*/  IMAD.MOV.U32 R12, RZ, RZ, RZ ;  /* 0x000000ffff0c7224 */ /* 0x000fe400078e00ff */
[----:B------:R-:W-:Y:S02]  /*2d4c0*/  IMAD.MOV.U32 R11, RZ, RZ, 0x181f ;  /* 0x0000181fff0b7424 */ /* 0x000fe400078e00ff */
[----:B------:R-:W-:Y:S02]  /*2d4d0*/  IMAD.MOV.U32 R3, RZ, RZ, R14 ;  /* 0x000000ffff037224 */ /* 0x000fe400078e000e */
[----:B------:R-:W-:-:S07]  /*2d4e0*/  IMAD R7, R7, 0x2, R22 ;  /* 0x0000000207077824 */ /* 0x000fce00078e0216 */
[----:B------:R-:W-:Y:S05]  /*2d4f0*/  WARPSYNC.COLLECTIVE R15, `(.L_x_2323) ;  /* 0x000000000f087348 */ /* 0x000fea0003c00000 */
[----:B------:R0:W1:Y:S02]  /*2d500*/  SHFL.IDX P6, R14, R13, R12, R11 ;  /* 0x0000000c0d0e7389 */ /* 0x00006400000c000b */
[----:B01----:R-:W-:Y:S01]  /*2d510*/  ENDCOLLECTIVE ;  /* 0x000000000000791b */ /* 0x003fe20003800000 */
.L_x_2323:
[----:B------:R-:W-:Y:S01]  /*2d520*/  IMAD.MOV.U32 R13, RZ, RZ, R23 ;  /* 0x000000ffff0d7224 */ /* 0x000fe200078e0017 */
[----:B------:R-:W-:Y:S01]  /*2d530*/  MOV R12, 0x1 ;  /* 0x00000001000c7802 */ /* 0x000fe20000000f00 */
[----:B------:R-:W-:-:S07]  /*2d540*/  IMAD.MOV.U32 R2, RZ, RZ, R14 ;  /* 0x000000ffff027224 */ /* 0x000fce00078e000e */
[----:B------:R-:W-:Y:S05]  /*2d550*/  WARPSYNC.COLLECTIVE R15, `(.L_x_2324) ;  /* 0x000000000f087348 */ /* 0x000fea0003c00000 */
[----:B------:R0:W1:Y:S02]  /*2d560*/  SHFL.IDX P6, R14, R13, R12, R11 ;  /* 0x0000000c0d0e7389 */ /* 0x00006400000c000b */
[----:B01----:R-:W-:Y:S01]  /*2d570*/  ENDCOLLECTIVE ;  /* 0x000000000000791b */ /* 0x003fe20003800000 */
.L_x_2324:
        /* <DEDUP_REMOVED lines=14> */
.L_x_2325:
[----:B------:R-:W-:Y:S01]  /*2d660*/  MOV R13, R23 ;  /* 0x00000017000d7202 */ /* 0x000fe20000000f00 */
[----:B------:R-:W-:Y:S02]  /*2d670*/  IMAD.MOV.U32 R12, RZ, RZ, 0x2 ;  /* 0x00000002ff0c7424 */ /* 0x000fe400078e00ff */
[----:B------:R-:W-:-:S07]  /*2d680*/  IMAD.MOV.U32 R2, RZ, RZ, R14 ;  /* 0x000000ffff027224 */ /* 0x000fce00078e000e */
[----:B------:R-:W-:Y:S05]  /*2d690*/  WARPSYNC.COLLECTIVE R15, `(.L_x_2326) ;  /* 0x000000000f087348 */ /* 0x000fea0003c00000 */
[----:B------:R0:W1:Y:S02]  /*2d6a0*/  SHFL.IDX P6, R14, R13, R12, R11 ;  /* 0x0000000c0d0e7389 */ /* 0x00006400000c000b */
[----:B01----:R-:W-:Y:S01]  /*2d6b0*/  ENDCOLLECTIVE ;  /* 0x000000000000791b */ /* 0x003fe20003800000 */
.L_x_2326:
        /* <DEDUP_REMOVED lines=14> */
.L_x_2327:
[----:B------:R-:W-:Y:S02]  /*2d7a0*/  IMAD.MOV.U32 R13, RZ, RZ, R23 ;  /* 0x000000ffff0d7224 */ /* 0x000fe400078e0017 */
[----:B------:R-:W-:Y:S02]  /*2d7b0*/  IMAD.MOV.U32 R12, RZ, RZ, 0x3 ;  /* 0x00000003ff0c7424 */ /* 0x000fe400078e00ff */
[----:B------:R-:W-:-:S07]  /*2d7c0*/  IMAD.MOV.U32 R2, RZ, RZ, R14 ;  /* 0x000000ffff027224 */ /* 0x000fce00078e000e */
[----:B------:R-:W-:Y:S05]  /*2d7d0*/  WARPSYNC.COLLECTIVE R15, `(.L_x_2328) ;  /* 0x000000000f087348 */ /* 0x000fea0003c00000 */
[----:B------:R0:W1:Y:S02]  /*2d7e0*/  SHFL.IDX P6, R14, R13, R12, R11 ;  /* 0x0000000c0d0e7389 */ /* 0x00006400000c000b */
[----:B01----:R-:W-:Y:S01]  /*2d7f0*/  ENDCOLLECTIVE ;  /* 0x000000000000791b */ /* 0x003fe20003800000 */
.L_x_2328:
        /* <DEDUP_REMOVED lines=14> */
.L_x_2329:
[----:B------:R-:W-:Y:S02]  /*2d8e0*/  IMAD.MOV.U32 R13, RZ, RZ, R23 ;  /* 0x000000ffff0d7224 */ /* 0x000fe400078e0017 */
[----:B------:R-:W-:Y:S01]  /*2d8f0*/  IMAD.MOV.U32 R12, RZ, RZ, 0x4 ;  /* 0x00000004ff0c7424 */ /* 0x000fe200078e00ff */
[----:B------:R-:W-:-:S07]  /*2d900*/  MOV R2, R14 ;  /* 0x0000000e00027202 */ /* 0x000fce0000000f00 */
[----:B------:R-:W-:Y:S05]  /*2d910*/  WARPSYNC.COLLECTIVE R15, `(.L_x_2330) ;  /* 0x000000000f087348 */ /* 0x000fea0003c00000 */
[----:B------:R0:W1:Y:S02]  /*2d920*/  SHFL.IDX P6, R14, R13, R12, R11 ;  /* 0x0000000c0d0e7389 */ /* 0x00006400000c000b */
[----:B01----:R-:W-:Y:S01]  /*2d930*/  ENDCOLLECTIVE ;  /* 0x000000000000791b */ /* 0x003fe20003800000 */
.L_x_2330:
        /* <DEDUP_REMOVED lines=14> */
.L_x_2331:
[----:B------:R-:W-:Y:S02]  /*2da20*/  IMAD.MOV.U32 R13, RZ, RZ, R23 ;  /* 0x000000ffff0d7224 */ /* 0x000fe400078e0017 */
[----:B------:R-:W-:Y:S02]  /*2da30*/  IMAD.MOV.U32 R12, RZ, RZ, 0x5 ;  /* 0x00000005ff0c7424 */ /* 0x000fe400078e00ff */
[----:B------:R-:W-:-:S07]  /*2da40*/  IMAD.MOV.U32 R2, RZ, RZ, R14 ;  /* 0x000000ffff027224 */ /* 0x000fce00078e000e */
[----:B------:R-:W-:Y:S05]  /*2da50*/  WARPSYNC.COLLECTIVE R15, `(.L_x_2332) ;  /* 0x000000000f087348 */ /* 0x000fea0003c00000 */
[----:B------:R0:W1:Y:S02]  /*2da60*/  SHFL.IDX P6, R14, R13, R12, R11 ;  /* 0x0000000c0d0e7389 */ /* 0x00006400000c000b */
[----:B01----:R-:W-:Y:S01]  /*2da70*/  ENDCOLLECTIVE ;  /* 0x000000000000791b */ /* 0x003fe20003800000 */
.L_x_2332:
        /* <DEDUP_REMOVED lines=14> */
.L_x_2333:
[----:B------:R-:W-:Y:S01]  /*2db60*/  IMAD.MOV.U32 R13, RZ, RZ, R23 ;  /* 0x000000ffff0d7224 */ /* 0x000fe200078e0017 */
[----:B------:R-:W-:Y:S01]  /*2db70*/  MOV R12, 0x6 ;  /* 0x00000006000c7802 */ /* 0x000fe20000000f00 */
[----:B------:R-:W-:-:S07]  /*2db80*/  IMAD.MOV.U32 R2, RZ, RZ, R14 ;  /* 0x000000ffff027224 */ /* 0x000fce00078e000e */
[----:B------:R-:W-:Y:S05]  /*2db90*/  WARPSYNC.COLLECTIVE R15, `(.L_x_2334) ;  /* 0x000000000f087348 */ /* 0x000fea0003c00000 */
[----:B------:R0:W1:Y:S02]  /*2dba0*/  SHFL.IDX P6, R14, R13, R12, R11 ;  /* 0x0000000c0d0e7389 */ /* 0x00006400000c000b */
[----:B01----:R-:W-:Y:S01]  /*2dbb0*/  ENDCOLLECTIVE ;  /* 0x000000000000791b */ /* 0x003fe20003800000 */
.L_x_2334:
        /* <DEDUP_REMOVED lines=14> */
.L_x_2335:
[----:B------:R-:W-:Y:S01]  /*2dca0*/  MOV R13, R23 ;  /* 0x00000017000d7202 */ /* 0x000fe20000000f00 */
[----:B------:R-:W-:Y:S02]  /*2dcb0*/  IMAD.MOV.U32 R12, RZ, RZ, 0x7 ;  /* 0x00000007ff0c7424 */ /* 0x000fe400078e00ff */
[----:B------:R-:W-:-:S07]  /*2dcc0*/  IMAD.MOV.U32 R2, RZ, RZ, R14 ;  /* 0x000000ffff027224 */ /* 0x000fce00078e000e */
[----:B------:R-:W-:Y:S05]  /*2dcd0*/  WARPSYNC.COLLECTIVE R15, `(.L_x_2336) ;  /* 0x000000000f087348 */ /* 0x000fea0003c00000 */
[----:B------:R0:W1:Y:S02]  /*2dce0*/  SHFL.IDX P6, R14, R13, R12, R11 ;  /* 0x0000000c0d0e7389 */ /* 0x00006400000c000b */
[----:B01----:R-:W-:Y:S01]  /*2dcf0*/  ENDCOLLECTIVE ;  /* 0x000000000000791b */ /* 0x003fe20003800000 */
.L_x_2336:
        /* <DEDUP_REMOVED lines=13> */
.L_x_2337:
[----:B------:R-:W-:Y:S01]  /*2ddd0*/  @!PT LDS RZ, [RZ] ;  /* 0x00000000fffff984 */ /* 0x000fe20000000800 */
[----:B------:R-:W-:Y:S01]  /*2dde0*/  @!PT LDS RZ, [RZ] ;  /* 0x00000000fffff984 */ /* 0x000fe20000000800 */
[----:B------:R-:W-:Y:S01]  /*2ddf0*/  @!PT LDS RZ, [RZ] ;  /* 0x00000000fffff984 */ /* 0x000fe20000000800 */
[----:B------:R1:W-:Y:S01]  /*2de00*/  LDGSTS.E.BYPASS.LTC128B.128 [R7+0x7400], desc[UR54][R2.64+0x80], !P0 ;  /* 0x0740008002077fae */ /* 0x0003e2000c101d76 */
[----:B------:R-:W-:Y:S05]  /*2de10*/  BRA `(.L_x_2338) ;  /* 0xffffff84000c7947 */ /* 0x000fea000383ffff */
.L_x_2084:
[----:B0-----:R0:W1:Y:S02]  /*2de20*/  SYNCS.PHASECHK.TRANS64.TRYWAIT P0, [R0+URZ+0x28860], R3 ;  /* 0x02886003000075a7 */ /* 0x001064000800017f */
[----:B-1----:R-:W-:Y:S05]  /*2de30*/  @!P0 NANOSLEEP.SYNCS 0x989680 ;  /* 0x009896800000895d */ /* 0x002fea0003900000 */
[----:B------:R-:W1:Y:S02]  /*2de40*/  @!P0 SYNCS.PHASECHK.TRANS64 P0, [R0+URZ+0x28860], R3 ;  /* 0x02886003000085a7 */ /* 0x000e64000800007f */
[----:B-1----:R-:W-:Y:S05]  /*2de50*/  @!P0 BRA `(.L_x_2084) ;  /* 0xfffffffc00f08947 */ /* 0x002fea000383ffff */
[----:B------:R-:W-:Y:S05]  /*2de60*/  BRA `(.L_x_2339) ;  /* 0xffffff8800207947 */ /* 0x000fea000383ffff */
.L_x_2085:
        /* <DEDUP_REMOVED lines=8> */
.L_x_2341:
[----:B------:R-:W-:Y:S05]  /*2def0*/  BSYNC B0 ;  /* 0x0000000000007941 */ /* 0x000fea0003800000 */
.L_x_2340:
[----:B------:R-:W-:Y:S01]  /*2df00*/  IMAD.MOV.U32 R13, RZ, RZ, R17 ;  /* 0x000000ffff0d7224 */ /* 0x000fe200078e0011 */
[----:B------:R-:W-:Y:S01]  /*2df10*/  MOV R12, RZ ;  /* 0x000000ff000c7202 */ /* 0x000fe20000000f00 */
[----:B------:R-:W-:Y:S01]  /*2df20*/  IMAD.MOV.U32 R11, RZ, RZ, 0x181f ;  /* 0x0000181fff0b7424 */ /* 0x000fe200078e00ff */
[----:B------:R-:W-:Y:S01]  /*2df30*/  LEA R4, R9, R22, 0x1 ;  /* 0x0000001609047211 */ /* 0x000fe200078e08ff */
[----:B------:R-:W-:Y:S02]  /*2df40*/  IMAD.MOV.U32 R15, RZ, RZ, -0x1 ;  /* 0xffffffffff0f7424 */ /* 0x000fe400078e00ff */
[----:B------:R-:W-:Y:S02]  /*2df50*/  IMAD.MOV.U32 R3, RZ, RZ, R14 ;  /* 0x000000ffff037224 */ /* 0x000fe400078e000e */
[----:B------:R-:W-:-:S07]  /*2df60*/  IMAD.SHL.U32 R5, R31, 0x2, RZ ;  /* 0x000000021f057824 */ /* 0x000fce00078e00ff */
[----:B------:R-:W-:Y:S05]  /*2df70*/  WARPSYNC.COLLECTIVE R15, `(.L_x_2342) ;  /* 0x000000000f087348 */ /* 0x000fea0003c00000 */
[----:B------:R0:W1:Y:S02]  /*2df80*/  SHFL.IDX P6, R14, R13, R12, R11 ;  /* 0x0000000c0d0e7389 */ /* 0x00006400000c000b */
[----:B01----:R-:W-:Y:S01]  /*2df90*/  ENDCOLLECTIVE ;  /* 0x000000000000791b */ /* 0x003fe20003800000 */
.L_x_2342:
[----:B------:R-:W-:Y:S02]  /*2dfa0*/  ULDC UR4, c[0x0][0x2f4] ;  /* 0x0000bd0000047ab9 */ /* 0x000fe40000000800 */
        /* <DEDUP_REMOVED lines=10> */
.L_x_2343:
        /* <DEDUP_REMOVED lines=13> */
.L_x_2344:
[----:B------:R-:W-:Y:S02]  /*2e120*/  IMAD.MOV.U32 R13, RZ, RZ, R23 ;  /* 0x000000ffff0d7224 */ /* 0x000fe400078e0017 */
[----:B------:R-:W-:Y:S01]  /*2e130*/  IMAD.MOV.U32 R12, RZ, RZ, 0x2 ;  /* 0x00000002ff0c7424 */ /* 0x000fe200078e00ff */
[----:B------:R-:W-:-:S07]  /*2e140*/  MOV R10, R14 ;  /* 0x0000000e000a7202 */ /* 0x000fce0000000f00 */
[----:B------:R-:W-:Y:S05]  /*2e150*/  WARPSYNC.COLLECTIVE R15, `(.L_x_2345) ;  /* 0x000000000f087348 */ /* 0x000fea0003c00000 */
[----:B------:R0:W1:Y:S02]  /*2e160*/  SHFL.IDX P6, R14, R13, R12, R11 ;  /* 0x0000000c0d0e7389 */ /* 0x00006400000c000b */
[----:B01----:R-:W-:Y:S01]  /*2e170*/  ENDCOLLECTIVE ;  /* 0x000000000000791b */ /* 0x003fe20003800000 */
.L_x_2345:
[----:B------:R-:W-:-:S05]  /*2e180*/  IADD3 R2, P2, R10, R5, RZ ;  /* 0x000000050a027210 */ /* 0x000fca0007f5e0ff */
[----:B------:R-:W-:-:S05]  /*2e190*/  IMAD.X R3, RZ, RZ, R7, P2 ;  /* 0x000000ffff037224 */ /* 0x000fca00010e0607 */
        /* <DEDUP_REMOVED lines=12> */
.L_x_2346:
[----:B------:R-:W-:Y:S02]  /*2e260*/  IMAD.MOV.U32 R13, RZ, RZ, R23 ;  /* 0x000000ffff0d7224 */ /* 0x000fe400078e0017 */
[----:B------:R-:W-:Y:S01]  /*2e270*/  IMAD.MOV.U32 R12, RZ, RZ, 0x3 ;  /* 0x00000003ff0c7424 */ /* 0x000fe200078e00ff */
[----:B------:R-:W-:-:S13]  /*2e280*/  IADD3 R2, P2, R14, R5, RZ ;  /* 0x000000050e027210 */ /* 0x000fda0007f5e0ff */
[----:B------:R-:W-:Y:S05]  /*2e290*/  WARPSYNC.COLLECTIVE R15, `(.L_x_2347) ;  /* 0x000000000f087348 */ /* 0x000fea0003c00000 */
[----:B------:R0:W1:Y:S02]  /*2e2a0*/  SHFL.IDX P6, R14, R13, R12, R11 ;  /* 0x0000000c0d0e7389 */ /* 0x00006400000c000b */
[----:B01----:R-:W-:Y:S01]  /*2e2b0*/  ENDCOLLECTIVE ;  /* 0x000000000000791b */ /* 0x003fe20003800000 */
.L_x_2347:
        /* <DEDUP_REMOVED lines=13> */
.L_x_2348:
[----:B------:R-:W-:Y:S02]  /*2e390*/  IMAD.MOV.U32 R13, RZ, RZ, R23 ;  /* 0x000000ffff0d7224 */ /* 0x000fe400078e0017 */
[----:B------:R-:W-:Y:S01]  /*2e3a0*/  IMAD.MOV.U32 R12, RZ, RZ, 0x4 ;  /* 0x00000004ff0c7424 */ /* 0x000fe200078e00ff */
[----:B------:R-:W-:-:S13]  /*2e3b0*/  IADD3 R2, P2, R14, R5, RZ ;  /* 0x000000050e027210 */ /* 0x000fda0007f5e0ff */
[----:B------:R-:W-:Y:S05]  /*2e3c0*/  WARPSYNC.COLLECTIVE R15, `(.L_x_2349) ;  /* 0x000000000f087348 */ /* 0x000fea0003c00000 */
[----:B------:R0:W1:Y:S02]  /*2e3d0*/  SHFL.IDX P6, R14, R13, R12, R11 ;  /* 0x0000000c0d0e7389 */ /* 0x00006400000c000b */
[----:B01----:R-:W-:Y:S01]  /*2e3e0*/  ENDCOLLECTIVE ;  /* 0x000000000000791b */ /* 0x003fe20003800000 */
.L_x_2349:
        /* <DEDUP_REMOVED lines=13> */
.L_x_2350:
[----:B------:R-:W-:Y:S02]  /*2e4c0*/  IMAD.MOV.U32 R13, RZ, RZ, R23 ;  /* 0x000000ffff0d7224 */ /* 0x000fe400078e0017 */
[----:B------:R-:W-:Y:S02]  /*2e4d0*/  IMAD.MOV.U32 R12, RZ, RZ, 0x5 ;  /* 0x00000005ff0c7424 */ /* 0x000fe400078e00ff */
[----:B------:R-:W-:-:S07]  /*2e4e0*/  IMAD.MOV.U32 R10, RZ, RZ, R14 ;  /* 0x000000ffff0a7224 */ /* 0x000fce00078e000e */
[----:B------:R-:W-:Y:S05]  /*2e4f0*/  WARPSYNC.COLLECTIVE R15, `(.L_x_2351) ;  /* 0x000000000f087348 */ /* 0x000fea0003c00000 */
[----:B------:R0:W1:Y:S02]  /*2e500*/  SHFL.IDX P6, R14, R13, R12, R11 ;  /* 0x0000000c0d0e7389 */ /* 0x00006400000c000b */
[----:B01----:R-:W-:Y:S01]  /*2e510*/  ENDCOLLECTIVE ;  /* 0x000000000000791b */ /* 0x003fe20003800000 */
.L_x_2351:
        /* <DEDUP_REMOVED lines=14> */
.L_x_2352:
[----:B------:R-:W-:Y:S02]  /*2e600*/  IMAD.MOV.U32 R13, RZ, RZ, R23 ;  /* 0x000000ffff0d7224 */ /* 0x000fe400078e0017 */
[----:B------:R-:W-:Y:S01]  /*2e610*/  IMAD.MOV.U32 R12, RZ, RZ, 0x6 ;  /* 0x00000006ff0c7424 */ /* 0x000fe200078e00ff */
[----:B------:R-:W-:-:S13]  /*2e620*/  IADD3 R2, P2, R14, R5, RZ ;  /* 0x000000050e027210 */ /* 0x000fda0007f5e0ff */
[----:B------:R-:W-:Y:S05]  /*2e630*/  WARPSYNC.COLLECTIVE R15, `(.L_x_2353) ;  /* 0x000000000f087348 */ /* 0x000fea0003c00000 */
[----:B------:R0:W1:Y:S02]  /*2e640*/  SHFL.IDX P6, R14, R13, R12, R11 ;  /* 0x0000000c0d0e7389 */ /* 0x00006400000c000b */
[----:B01----:R-:W-:Y:S01]  /*2e650*/  ENDCOLLECTIVE ;  /* 0x000000000000791b */ /* 0x003fe20003800000 */
.L_x_2353:
        /* <DEDUP_REMOVED lines=13> */
.L_x_2354:
[----:B------:R-:W-:Y:S01]  /*2e730*/  IMAD.MOV.U32 R13, RZ, RZ, R23 ;  /* 0x000000ffff0d7224 */ /* 0x000fe200078e0017 */
[----:B------:R-:W-:Y:S01]  /*2e740*/  MOV R12, 0x7 ;  /* 0x00000007000c7802 */ /* 0x000fe20000000f00 */
[----:B------:R-:W-:-:S07]  /*2e750*/  IMAD.MOV.U32 R10, RZ, RZ, R14 ;  /* 0x000000ffff0a7224 */ /* 0x000fce00078e000e */
[----:B------:R-:W-:Y:S05]  /*2e760*/  WARPSYNC.COLLECTIVE R15, `(.L_x_2355) ;  /* 0x000000000f087348 */ /* 0x000fea0003c00000 */
[----:B------:R0:W1:Y:S02]  /*2e770*/  SHFL.IDX P6, R14, R13, R12, R11 ;  /* 0x0000000c0d0e7389 */ /* 0x00006400000c000b */
[----:B01----:R-:W-:Y:S01]  /*2e780*/  ENDCOLLECTIVE ;  /* 0x000000000000791b */ /* 0x003fe20003800000 */
.L_x_2355:
        /* <DEDUP_REMOVED lines=12> */
.L_x_2356:
[----:B------:R-:W-:Y:S05]  /*2e850*/  BRA `(.L_x_2357) ;  /* 0xffffff8000c07947 */ /* 0x000fea000383ffff */
.L_x_2090:
[----:B------:R-:W-:Y:S01]  /*2e860*/  BSSY B0, `(.L_x_2358) ;  /* 0x0000008000007945 */ /* 0x000fe20003800000 */
[----:B------:R-:W-:Y:S01]  /*2e870*/  IMAD.MOV.U32 R13, RZ, RZ, R16 ;  /* 0x000000ffff0d7224 */ /* 0x000fe200078e0010 */
[----:B------:R-:W-:Y:S01]  /*2e880*/  MOV R11, 0x1f ;  /* 0x0000001f000b7802 */ /* 0x000fe20000000f00 */
[----:B------:R-:W-:Y:S02]  /*2e890*/  IMAD.MOV.U32 R12, RZ, RZ, RZ ;  /* 0x000000ffff0c7224 */ /* 0x000fe400078e00ff */
[----:B------:R-:W-:-:S07]  /*2e8a0*/  IMAD.MOV.U32 R15, RZ, RZ, -0x1 ;  /* 0xffffffffff0f7424 */ /* 0x000fce00078e00ff */
[----:B0-----:R-:W-:Y:S05]  /*2e8b0*/  WARPSYNC.COLLECTIVE R15, `(.L_x_2359) ;  /* 0x000000000f087348 */ /* 0x001fea0003c00000 */
[----:B------:R1:W2:Y:S02]  /*2e8c0*/  SHFL.IDX P6, R14, R13, R12, R11 ;  /* 0x0000000c0d0e7389 */ /* 0x0002a400000c000b */
[----:B012---:R-:W-:Y:S01]  /*2e8d0*/  ENDCOLLECTIVE ;  /* 0x000000000000791b */ /* 0x007fe20003800000 */
.L_x_2359:
[----:B------:R-:W-:Y:S05]  /*2e8e0*/  BSYNC B0 ;  /* 0x0000000000007941 */ /* 0x000fea0003800000 */
.L_x_2358:
        /* <DEDUP_REMOVED lines=9> */
.L_x_2360:
[----:B------:R-:W-:Y:S02]  /*2e980*/  ULDC UR4, c[0x0][0xc3c] ;  /* 0x00030f0000047ab9 */ /* 0x000fe40000000800 */
[----:B------:R-:W-:-:S13]  /*2e990*/  ISETP.GE.OR P1, PT, R9, UR4, !P0 ;  /* 0x0000000409007c0c */ /* 0x000fda000c726670 */
[----:B------:R-:W0:Y:S08]  /*2e9a0*/  @!P1 LDC.64 R2, c[0x0][0xc80] ;  /* 0x00032000ff029b82 */ /* 0x000e300000000a00 */
[----:B------:R-:W1:Y:S01]  /*2e9b0*/  @!P1 LDC.64 R4, c[0x0][0xc78] ;  /* 0x00031e00ff049b82 */ /* 0x000e620000000a00 */
[----:B------:R-:W-:Y:S02]  /*2e9c0*/  IMAD.MOV.U32 R17, RZ, RZ, RZ ;  /* 0x000000ffff117224 */ /* 0x000fe400078e00ff */
[----:B------:R-:W-:-:S02]  /*2e9d0*/  IMAD.MOV.U32 R11, RZ, RZ, RZ ;  /* 0x000000ffff0b7224 */ /* 0x000fc400078e00ff */
[----:B------:R-:W-:Y:S02]  /*2e9e0*/  IMAD.MOV.U32 R7, RZ, RZ, R14 ;  /* 0x000000ffff077224 */ /* 0x000fe400078e000e */
[----:B0-----:R-:W-:-:S05]  /*2e9f0*/  @!P1 IMAD.WIDE R2, R9, 0x4, R2 ;  /* 0x0000000409029825 */ /* 0x001fca00078e0202 */
[----:B------:R1:W2:Y:S02]  /*2ea00*/  @!P1 LDG.E R6, desc[UR54][R2.64] ;  /* 0x0000003602069981 */ /* 0x0002a4000c1e1900 */
[----:B-1----:R-:W-:-:S05]  /*2ea10*/  @!P1 IMAD.WIDE R2, R9, 0x4, R4 ;  /* 0x0000000409029825 */ /* 0x002fca00078e0204 */
[----:B------:R-:W3:Y:S01]  /*2ea20*/  @!P1 LDG.E R5, desc[UR54][R2.64] ;  /* 0x0000003602059981 */ /* 0x000ee2000c1e1900 */
[----:B------:R-:W-:Y:S01]  /*2ea30*/  IMAD.MOV.U32 R4, RZ, RZ, RZ ;  /* 0x000000ffff047224 */ /* 0x000fe200078e00ff */
[C---:B------:R-:W-:Y:S02]  /*2ea40*/  ISETP.GE.U32.AND P2, PT, R8.reuse, 0x2, PT ;  /* 0x000000020800780c */ /* 0x040fe40003f46070 */
[C---:B------:R-:W-:Y:S02]  /*2ea50*/  ISETP.GE.U32.AND P3, PT, R8.reuse, 0x4, PT ;  /* 0x000000040800780c */ /* 0x040fe40003f66070 */
[C---:B------:R-:W-:Y:S02]  /*2ea60*/  ISETP.GE.U32.AND P4, PT, R8.reuse, 0x8, PT ;  /* 0x000000080800780c */ /* 0x040fe40003f86070 */
[----:B------:R-:W-:Y:S02]  /*2ea70*/  ISETP.GE.U32.AND P5, PT, R8, 0x10, PT ;  /* 0x000000100800780c */ /* 0x000fe40003fa6070 */
[----:B--2---:R-:W-:-:S02]  /*2ea80*/  @!P1 MOV R17, R6 ;  /* 0x0000000600119202 */ /* 0x004fc40000000f00 */
[----:B------:R-:W-:Y:S01]  /*2ea90*/  MOV R6, RZ ;  /* 0x000000ff00067202 */ /* 0x000fe20000000f00 */
[----:B---3--:R-:W-:Y:S01]  /*2eaa0*/  @!P1 IMAD.MOV.U32 R4, RZ, RZ, R5 ;  /* 0x000000ffff049224 */ /* 0x008fe200078e0005 */
[----:B------:R-:W-:-:S03]  /*2eab0*/  ISETP.NE.AND P1, PT, R8, RZ, PT ;  /* 0x000000ff0800720c */ /* 0x000fc60003f25270 */
[----:B------:R-:W-:-:S10]  /*2eac0*/  IMAD R13, R4, R17, RZ ;  /* 0x00000011040d7224 */ /* 0x000fd400078e02ff */
[----:B------:R-:W-:Y:S05]  /*2ead0*/  WARPSYNC.COLLECTIVE R15, `(.L_x_2361) ;  /* 0x000000000f087348 */ /* 0x000fea0003c00000 */
[----:B------:R0:W1:Y:S02]  /*2eae0*/  SHFL.UP P6, R14, R13, R12, R11 ;  /* 0x0400000c0d0e7389 */ /* 0x00006400000c000b */
[----:B01----:R-:W-:Y:S01]  /*2eaf0*/  ENDCOLLECTIVE ;  /* 0x000000000000791b */ /* 0x003fe20003800000 */
.L_x_2361:
[----:B------:R-:W-:Y:S01]  /*2eb00*/  IMAD.MOV.U32 R12, RZ, RZ, 0x2 ;  /* 0x00000002ff0c7424 */ /* 0x000fe200078e00ff */
[----:B------:R-:W-:-:S05]  /*2eb10*/  SEL R14, R14, RZ, P1 ;  /* 0x000000ff0e0e7207 */ /* 0x000fca0000800000 */
[----:B------:R-:W-:-:S05]  /*2eb20*/  IMAD.IADD R5, R13, 0x1, R14 ;  /* 0x000000010d057824 */ /* 0x000fca00078e020e */
[----:B------:R-:W-:-:S07]  /*2eb30*/  MOV R13, R5 ;  /* 0x00000005000d7202 */ /* 0x000fce0000000f00 */
[----:B------:R-:W-:Y:S05]  /*2eb40*/  WARPSYNC.COLLECTIVE R15, `(.L_x_2362) ;  /* 0x000000000f087348 */ /* 0x000fea0003c00000 */
[----:B------:R0:W1:Y:S02]  /*2eb50*/  SHFL.UP P6, R14, R13, R12, R11 ;  /* 0x0400000c0d0e7389 */ /* 0x00006400000c000b */
[----:B01----:R-:W-:Y:S01]  /*2eb60*/  ENDCOLLECTIVE ;  /* 0x000000000000791b */ /* 0x003fe20003800000 */
.L_x_2362:
[----:B------:R-:W-:Y:S01]  /*2eb70*/  IMAD.MOV.U32 R12, RZ, RZ, 0x4 ;  /* 0x00000004ff0c7424 */ /* 0x000fe200078e00ff */
[----:B------:R-:W-:-:S05]  /*2eb80*/  SEL R2, R14, RZ, P2 ;  /* 0x000000ff0e027207 */ /* 0x000fca0001000000 */
[----:B------:R-:W-:-:S04]  /*2eb90*/  IMAD.IADD R2, R5, 0x1, R2 ;  /* 0x0000000105027824 */ /* 0x000fc800078e0202 */
[----:B------:R-:W-:-:S07]  /*2eba0*/  IMAD.MOV.U32 R13, RZ, RZ, R2 ;  /* 0x000000ffff0d7224 */ /* 0x000fce00078e0002 */
[----:B------:R-:W-:Y:S05]  /*2ebb0*/  WARPSYNC.COLLECTIVE R15, `(.L_x_2363) ;  /* 0x000000000f087348 */ /* 0x000fea0003c00000 */
[----:B------:R0:W1:Y:S02]  /*2ebc0*/  SHFL.UP P6, R14, R13, R12, R11 ;  /* 0x0400000c0d0e7389 */ /* 0x00006400000c000b */
[----:B01----:R-:W-:Y:S01]  /*2ebd0*/  ENDCOLLECTIVE ;  /* 0x000000000000791b */ /* 0x003fe20003800000 */
.L_x_2363:
[----:B------:R-:W-:Y:S01]  /*2ebe0*/  IMAD.MOV.U32 R12, RZ, RZ, 0x8 ;  /* 0x00000008ff0c7424 */ /* 0x000fe200078e00ff */
[----:B------:R-:W-:-:S04]  /*2ebf0*/  SEL R3, R14, RZ, P3 ;  /* 0x000000ff0e037207 */ /* 0x000fc80001800000 */
[----:B------:R-:W-:-:S05]  /*2ec00*/  IADD3 R3, R2, R3, RZ ;  /* 0x0000000302037210 */ /* 0x000fca0007ffe0ff */
[----:B------:R-:W-:-:S07]  /*2ec10*/  IMAD.MOV.U32 R13, RZ, RZ, R3 ;  /* 0x000000ffff0d7224 */ /* 0x000fce00078e0003 */
[----:B------:R-:W-:Y:S05]  /*2ec20*/  WARPSYNC.COLLECTIVE R15, `(.L_x_2364) ;  /* 0x000000000f087348 */ /* 0x000fea0003c00000 */
[----:B------:R0:W1:Y:S02]  /*2ec30*/  SHFL.UP P6, R14, R13, R12, R11 ;  /* 0x0400000c0d0e7389 */ /* 0x00006400000c000b */
[----:B01----:R-:W-:Y:S01]  /*2ec40*/  ENDCOLLECTIVE ;  /* 0x000000000000791b */ /* 0x003fe20003800000 */
.L_x_2364:
[----:B------:R-:W-:Y:S02]  /*2ec50*/  MOV R12, 0x10 ;  /* 0x00000010000c7802 */ /* 0x000fe40000000f00 */
[----:B------:R-:W-:-:S05]  /*2ec60*/  SEL R14, R14, RZ, P4 ;  /* 0x000000ff0e0e7207 */ /* 0x000fca0002000000 */
[----:B------:R-:W-:-:S04]  /*2ec70*/  IMAD.IADD R5, R3, 0x1, R14 ;  /* 0x0000000103057824 */ /* 0x000fc800078e020e */
[----:B------:R-:W-:-:S07]  /*2ec80*/  IMAD.MOV.U32 R13, RZ, RZ, R5 ;  /* 0x000000ffff0d7224 */ /* 0x000fce00078e0005 */
[----:B------:R-:W-:Y:S05]  /*2ec90*/  WARPSYNC.COLLECTIVE R15, `(.L_x_2365) ;  /* 0x000000000f087348 */ /* 0x000fea0003c00000 */
[----:B------:R0:W1:Y:S02]  /*2eca0*/  SHFL.UP P6, R14, R13, R12, R11 ;  /* 0x0400000c0d0e7389 */ /* 0x00006400000c000b */
[----:B01----:R-:W-:Y:S01]  /*2ecb0*/  ENDCOLLECTIVE ;  /* 0x000000000000791b */ /* 0x003fe20003800000 */
.L_x_2365:
        /* <DEDUP_REMOVED lines=8> */
.L_x_2366:
[----:B------:R-:W-:Y:S05]  /*2ed40*/  BRA `(.L_x_2367) ;  /* 0xffffff8000d07947 */ /* 0x000fea000383ffff */
.L_x_2093:
[----:B------:R-:W-:Y:S01]  /*2ed50*/  BSSY B0, `(.L_x_2368) ;  /* 0x0000007000007945 */ /* 0x000fe20003800000 */
[----:B------:R-:W-:Y:S02]  /*2ed60*/  IMAD.MOV.U32 R12, RZ, RZ, 0x1 ;  /* 0x00000001ff0c7424 */ /* 0x000fe400078e00ff */
[----:B------:R-:W-:Y:S02]  /*2ed70*/  IMAD.MOV.U32 R11, RZ, RZ, RZ ;  /* 0x000000ffff0b7224 */ /* 0x000fe400078e00ff */
[----:B------:R-:W-:-:S07]  /*2ed80*/  IMAD.MOV.U32 R15, RZ, RZ, -0x1 ;  /* 0xffffffffff0f7424 */ /* 0x000fce00078e00ff */
[----:B------:R-:W-:Y:S05]  /*2ed90*/  WARPSYNC.COLLECTIVE R15, `(.L_x_2369) ;  /* 0x000000000f087348 */ /* 0x000fea0003c00000 */
[----:B------:R0:W1:Y:S02]  /*2eda0*/  SHFL.UP P6, R14, R13, R12, R11 ;  /* 0x0400000c0d0e7389 */ /* 0x00006400000c000b */
[----:B01----:R-:W-:Y:S01]  /*2edb0*/  ENDCOLLECTIVE ;  /* 0x000000000000791b */ /* 0x003fe20003800000 */
.L_x_2369:
[----:B------:R-:W-:Y:S05]  /*2edc0*/  BSYNC B0 ;  /* 0x0000000000007941 */ /* 0x000fea0003800000 */
.L_x_2368:
[----:B------:R-:W-:Y:S01]  /*2edd0*/  SEL R14, R14, RZ, P1 ;  /* 0x000000ff0e0e7207 */ /* 0x000fe20000800000 */
[----:B------:R-:W-:Y:S01]  /*2ede0*/  IMAD.MOV.U32 R11, RZ, RZ, RZ ;  /* 0x000000ffff0b7224 */ /* 0x000fe200078e00ff */
[----:B------:R-:W-:Y:S01]  /*2edf0*/  MOV R12, 0x2 ;  /* 0x00000002000c7802 */ /* 0x000fe20000000f00 */
[----:B------:R-:W-:Y:S02]  /*2ee00*/  IMAD.MOV.U32 R15, RZ, RZ, -0x1 ;  /* 0xffffffffff0f7424 */ /* 0x000fe400078e00ff */
[----:B------:R-:W-:-:S07]  /*2ee10*/  IMAD.IADD R13, R13, 0x1, R14 ;  /* 0x000000010d0d7824 */ /* 0x000fce00078e020e */
[----:B------:R-:W-:Y:S05]  /*2ee20*/  WARPSYNC.COLLECTIVE R15, `(.L_x_2370) ;  /* 0x000000000f087348 */ /* 0x000fea0003c00000 */
[----:B------:R0:W1:Y:S02]  /*2ee30*/  SHFL.UP P6, R14, R13, R12, R11 ;  /* 0x0400000c0d0e7389 */ /* 0x00006400000c000b */
[----:B01----:R-:W-:Y:S01]  /*2ee40*/  ENDCOLLECTIVE ;  /* 0x000000000000791b */ /* 0x003fe20003800000 */
.L_x_2370:
[----:B------:R-:W-:Y:S02]  /*2ee50*/  MOV R12, 0x4 ;  /* 0x00000004000c7802 */ /* 0x000fe40000000f00 */
[----:B------:R-:W-:-:S05]  /*2ee60*/  SEL R2, R14, RZ, P2 ;  /* 0x000000ff0e027207 */ /* 0x000fca0001000000 */
[----:B------:R-:W-:-:S04]  /*2ee70*/  IMAD.IADD R2, R13, 0x1, R2 ;  /* 0x000000010d027824 */ /* 0x000fc800078e0202 */
[----:B------:R-:W-:-:S07]  /*2ee80*/  IMAD.MOV.U32 R13, RZ, RZ, R2 ;  /* 0x000000ffff0d7224 */ /* 0x000fce00078e0002 */
[----:B------:R-:W-:Y:S05]  /*2ee90*/  WARPSYNC.COLLECTIVE R15, `(.L_x_2371) ;  /* 0x000000000f087348 */ /* 0x000fea0003c00000 */
[----:B------:R0:W1:Y:S02]  /*2eea0*/  SHFL.UP P6, R14, R13, R12, R11 ;  /* 0x0400000c0d0e7389 */ /* 0x00006400000c000b */
[----:B01----:R-:W-:Y:S01]  /*2eeb0*/  ENDCOLLECTIVE ;  /* 0x000000000000791b */ /* 0x003fe20003800000 */
.L_x_2371:
[----:B------:R-:W-:Y:S01]  /*2eec0*/  IMAD.MOV.U32 R12, RZ, RZ, 0x8 ;  /* 0x00000008ff0c7424 */ /* 0x000fe200078e00ff */
[----:B------:R-:W-:-:S05]  /*2eed0*/  SEL R3, R14, RZ, P3 ;  /* 0x000000ff0e037207 */ /* 0x000fca0001800000 */
[----:B------:R-:W-:-:S04]  /*2eee0*/  IMAD.IADD R3, R2, 0x1, R3 ;  /* 0x0000000102037824 */ /* 0x000fc800078e0203 */
[----:B------:R-:W-:-:S07]  /*2eef0*/  IMAD.MOV.U32 R13, RZ, RZ, R3 ;  /* 0x000000ffff0d7224 */ /* 0x000fce00078e0003 */
[----:B------:R-:W-:Y:S05]  /*2ef00*/  WARPSYNC.COLLECTIVE R15, `(.L_x_2372) ;  /* 0x000000000f087348 */ /* 0x000fea0003c00000 */
[----:B------:R0:W1:Y:S02]  /*2ef10*/  SHFL.UP P6, R14, R13, R12, R11 ;  /* 0x0400000c0d0e7389 */ /* 0x00006400000c000b */
[----:B01----:R-:W-:Y:S01]  /*2ef20*/  ENDCOLLECTIVE ;  /* 0x000000000000791b */ /* 0x003fe20003800000 */
.L_x_2372:
[----:B------:R-:W-:Y:S01]  /*2ef30*/  IMAD.MOV.U32 R12, RZ, RZ, 0x10 ;  /* 0x00000010ff0c7424 */ /* 0x000fe200078e00ff */
[----:B------:R-:W-:-:S05]  /*2ef40*/  SEL R14, R14, RZ, P4 ;  /* 0x000000ff0e0e7207 */ /* 0x000fca0002000000 */
[----:B------:R-:W-:-:S05]  /*2ef50*/  IMAD.IADD R5, R3, 0x1, R14 ;  /* 0x0000000103057824 */ /* 0x000fca00078e020e */
[----:B------:R-:W-:-:S07]  /*2ef60*/  MOV R13, R5 ;  /* 0x00000005000d7202 */ /* 0x000fce0000000f00 */
[----:B------:R-:W-:Y:S05]  /*2ef70*/  WARPSYNC.COLLECTIVE R15, `(.L_x_2373) ;  /* 0x000000000f087348 */ /* 0x000fea0003c00000 */
[----:B------:R0:W1:Y:S02]  /*2ef80*/  SHFL.UP P6, R14, R13, R12, R11 ;  /* 0x0400000c0d0e7389 */ /* 0x00006400000c000b */
[----:B01----:R-:W-:Y:S01]  /*2ef90*/  ENDCOLLECTIVE ;  /* 0x000000000000791b */ /* 0x003fe20003800000 */
.L_x_2373:
[----:B------:R-:W-:Y:S01]  /*2efa0*/  IMAD.MOV.U32 R12, RZ, RZ, 0x1f ;  /* 0x0000001fff0c7424 */ /* 0x000fe200078e00ff */
[----:B------:R-:W-:Y:S02]  /*2efb0*/  MOV R11, 0x1f ;  /* 0x0000001f000b7802 */ /* 0x000fe40000000f00 */
[----:B------:R-:W-:-:S05]  /*2efc0*/  SEL R2, R14, RZ, P5 ;  /* 0x000000ff0e027207 */ /* 0x000fca0002800000 */
[----:B------:R-:W-:-:S04]  /*2efd0*/  IMAD.IADD R2, R5, 0x1, R2 ;  /* 0x0000000105027824 */ /* 0x000fc800078e0202 */
[----:B------:R-:W-:-:S07]  /*2efe0*/  IMAD.MOV.U32 R13, RZ, RZ, R2 ;  /* 0x000000ffff0d7224 */ /* 0x000fce00078e0002 */
[----:B------:R-:W-:Y:S05]  /*2eff0*/  WARPSYNC.COLLECTIVE R15, `(.L_x_2374) ;  /* 0x000000000f087348 */ /* 0x000fea0003c00000 */
[----:B------:R0:W1:Y:S02]  /*2f000*/  SHFL.IDX P6, R14, R13, R12, R11 ;  /* 0x0000000c0d0e7389 */ /* 0x00006400000c000b */
[----:B01----:R-:W-:Y:S01]  /*2f010*/  ENDCOLLECTIVE ;  /* 0x000000000000791b */ /* 0x003fe20003800000 */
.L_x_2374:
[----:B------:R-:W-:Y:S05]  /*2f020*/  BRA `(.L_x_2375) ;  /* 0xffffff8000bc7947 */ /* 0x000fea000383ffff */
.L_x_2095:
[----:B------:R-:W-:Y:S01]  /*2f030*/  BSSY B0, `(.L_x_2376) ;  /* 0x0000006000007945 */ /* 0x000fe20003800000 */
[----:B------:R-:W-:Y:S01]  /*2f040*/  PLOP3.LUT P6, PT, P6, PT, PT, 0x8, 0x0 ;  /* 0x000000000000781c */ /* 0x000fe200037ce170 */
[----:B------:R-:W-:-:S12]  /*2f050*/  IMAD.MOV.U32 R15, RZ, RZ, -0x1 ;  /* 0xffffffffff0f7424 */ /* 0x000fd800078e00ff */
[----:B0-----:R-:W-:Y:S05]  /*2f060*/  WARPSYNC.COLLECTIVE R15, `(.L_x_2377) ;  /* 0x000000000f087348 */ /* 0x001fea0003c00000 */
[----:B------:R-:W-:Y:S01]  /*2f070*/  VOTE.ANY R14, PT, P6 ;  /* 0x00000000000e7806 */ /* 0x000fe200030e0100 */
[----:B0-----:R-:W-:Y:S06]  /*2f080*/  ENDCOLLECTIVE ;  /* 0x000000000000791b */ /* 0x001fec0003800000 */
.L_x_2377:
[----:B------:R-:W-:Y:S05]  /*2f090*/  BSYNC B0 ;  /* 0x0000000000007941 */ /* 0x000fea0003800000 */
.L_x_2376:
[----:B------:R-:W-:Y:S01]  /*2f0a0*/  IMAD.MOV.U32 R3, RZ, RZ, R14 ;  /* 0x000000ffff037224 */ /* 0x000fe200078e000e */
[----:B------:R-:W-:Y:S01]  /*2f0b0*/  MOV R15, 0xffffffff ;  /* 0xffffffff000f7802 */ /* 0x000fe20000000f00 */
[----:B------:R-:W-:Y:S02]  /*2f0c0*/  IMAD.MOV.U32 R13, RZ, RZ, R17 ;  /* 0x000000ffff0d7224 */ /* 0x000fe400078e0011 */
[----:B------:R0:W1:Y:S01]  /*2f0d0*/  POPC R12, R3 ;  /* 0x00000003000c7309 */ /* 0x0000620000000000 */
[----:B------:R-:W-:-:S07]  /*2f0e0*/  IMAD.MOV.U32 R11, RZ, RZ, 0x1f ;  /* 0x0000001fff0b7424 */ /* 0x000fce00078e00ff */
[----:B01----:R-:W-:Y:S05]  /*2f0f0*/  WARPSYNC.COLLECTIVE R15, `(.L_x_2378) ;  /* 0x000000000f087348 */ /* 0x003fea0003c00000 */
[----:B-1----:R1:W2:Y:S02]  /*2f100*/  SHFL.IDX P6, R14, R13, R12, R11 ;  /* 0x0000000c0d0e7389 */ /* 0x0022a400000c000b */
[----:B012---:R-:W-:Y:S01]  /*2f110*/  ENDCOLLECTIVE ;  /* 0x000000000000791b */ /* 0x007fe20003800000 */
.L_x_2378:
[----:B------:R-:W-:Y:S02]  /*2f120*/  IMAD.IADD R19, R12, 0x1, R19 ;  /* 0x000000010c137824 */ /* 0x000fe400078e0213 */
[----:B------:R-:W-:Y:S02]  /*2f130*/  IMAD.MOV.U32 R13, RZ, RZ, R4 ;  /* 0x000000ffff0d7224 */ /* 0x000fe400078e0004 */
[----:B------:R-:W-:-:S07]  /*2f140*/  IMAD.MOV.U32 R17, RZ, RZ, R14 ;  /* 0x000000ffff117224 */ /* 0x000fce00078e000e */
[----:B------:R-:W-:Y:S05]  /*2f150*/  WARPSYNC.COLLECTIVE R15, `(.L_x_2379) ;  /* 0x000000000f087348 */ /* 0x000fea0003c00000 */
[----:B------:R0:W1:Y:S02]  /*2f160*/  SHFL.IDX P6, R14, R13, R12, R11 ;  /* 0x0000000c0d0e7389 */ /* 0x00006400000c000b */
[----:B01----:R-:W-:Y:S01]  /*2f170*/  ENDCOLLECTIVE ;  /* 0x000000000000791b */ /* 0x003fe20003800000 */
.L_x_2379:
[----:B------:R-:W-:Y:S01]  /*2f180*/  IMAD.MOV.U32 R4, RZ, RZ, R14 ;  /* 0x000000ffff047224 */ /* 0x000fe200078e000e */
[----:B------:R-:W-:Y:S06]  /*2f190*/  BRA `(.L_x_2380) ;  /* 0xffffff8000a07947 */ /* 0x000fec000383ffff */
.L_x_2097:
[----:B------:R-:W-:Y:S01]  /*2f1a0*/  BSSY B0, `(.L_x_2381) ;  /* 0x0000007000007945 */ /* 0x000fe20003800000 */
[----:B------:R-:W-:Y:S01]  /*2f1b0*/  MOV R13, R2 ;  /* 0x00000002000d7202 */ /* 0x000fe20000000f00 */
[----:B------:R-:W-:Y:S02]  /*2f1c0*/  IMAD.MOV.U32 R11, RZ, RZ, 0x1f ;  /* 0x0000001fff0b7424 */ /* 0x000fe400078e00ff */
[----:B------:R-:W-:-:S07]  /*2f1d0*/  IMAD.MOV.U32 R15, RZ, RZ, -0x1 ;  /* 0xffffffffff0f7424 */ /* 0x000fce00078e00ff */
[----:B0-23--:R-:W-:Y:S05]  /*2f1e0*/  WARPSYNC.COLLECTIVE R15, `(.L_x_2382) ;  /* 0x000000000f087348 */ /* 0x00dfea0003c00000 */
[----:B------:R1:W4:Y:S02]  /*2f1f0*/  SHFL.IDX P6, R14, R13, R12, R11 ;  /* 0x0000000c0d0e7389 */ /* 0x00032400000c000b */
[----:B01234-:R-:W-:Y:S01]  /*2f200*/  ENDCOLLECTIVE ;  /* 0x000000000000791b */ /* 0x01ffe20003800000 */
.L_x_2382:
[----:B------:R-:W-:Y:S05]  /*2f210*/  BSYNC B0 ;  /* 0x0000000000007941 */ /* 0x000fea0003800000 */
.L_x_2381:
[----:B------:R-:W-:Y:S01]  /*2f220*/  IMAD.MOV.U32 R6, RZ, RZ, R14 ;  /* 0x000000ffff067224 */ /* 0x000fe200078e000e */
[----:B------:R-:W-:Y:S06]  /*2f230*/  BRA `(.L_x_2096) ;  /* 0xffffff8000907947 */ /* 0x000fec000383ffff */
.L_x_2103:
[----:B-1----:R1:W2:Y:S02]  /*2f240*/  SYNCS.PHASECHK.TRANS64.TRYWAIT P0, [R7+URZ+0x28820], R0 ;  /* 0x02882000070075a7 */ /* 0x0022a4000800017f */
[----:B--2---:R-:W-:Y:S05]  /*2f250*/  @!P0 NANOSLEEP.SYNCS 0x989680 ;  /* 0x009896800000895d */ /* 0x004fea0003900000 */
[----:B------:R-:W2:Y:S02]  /*2f260*/  @!P0 SYNCS.PHASECHK.TRANS64 P0, [R7+URZ+0x28820], R0 ;  /* 0x02882000070085a7 */ /* 0x000ea4000800007f */
[----:B--2---:R-:W-:Y:S05]  /*2f270*/  @!P0 BRA `(.L_x_2103) ;  /* 0xfffffffc00f08947 */ /* 0x004fea000383ffff */
[----:B------:R-:W-:Y:S05]  /*2f280*/  BRA `(.L_x_2383) ;  /* 0xffffff8800e87947 */ /* 0x000fea000383ffff */
.L_x_2104:
[----:B------:R-:W2:Y:S01]  /*2f290*/  S2R R2, SR_TID.X ;  /* 0x0000000000027919 */ /* 0x000ea20000002100 */
[----:B------:R-:W-:Y:S01]  /*2f2a0*/  BSSY B0, `(.L_x_2384) ;  /* 0x000000a000007945 */ /* 0x000fe20003800000 */
[----:B------:R-:W-:Y:S01]  /*2f2b0*/  MOV R12, RZ ;  /* 0x000000ff000c7202 */ /* 0x000fe20000000f00 */
[----:B------:R-:W-:Y:S02]  /*2f2c0*/  IMAD.MOV.U32 R11, RZ, RZ, 0x1f ;  /* 0x0000001fff0b7424 */ /* 0x000fe400078e00ff */
[----:B------:R-:W-:Y:S01]  /*2f2d0*/  IMAD.MOV.U32 R15, RZ, RZ, -0x1 ;  /* 0xffffffffff0f7424 */ /* 0x000fe200078e00ff */
[----:B--2---:R-:W-:-:S04]  /*2f2e0*/  SHF.R.U32.HI R2, RZ, 0x5, R2 ;  /* 0x00000005ff027819 */ /* 0x004fc80000011602 */
[----:B------:R-:W-:-:S05]  /*2f2f0*/  LOP3.LUT R2, R2, 0x3, RZ, 0xc0, !PT ;  /* 0x0000000302027812 */ /* 0x000fca00078ec0ff */
[----:B------:R-:W-:-:S07]  /*2f300*/  IMAD.MOV.U32 R13, RZ, RZ, R2 ;  /* 0x000000ffff0d7224 */ /* 0x000fce00078e0002 */
[----:B01----:R-:W-:Y:S05]  /*2f310*/  WARPSYNC.COLLECTIVE R15, `(.L_x_2385) ;  /* 0x000000000f087348 */ /* 0x003fea0003c00000 */
[----:B------:R2:W3:Y:S02]  /*2f320*/  SHFL.IDX P6, R14, R13, R12, R11 ;  /* 0x0000000c0d0e7389 */ /* 0x0004e400000c000b */
[----:B0123--:R-:W-:Y:S01]  /*2f330*/  ENDCOLLECTIVE ;  /* 0x000000000000791b */ /* 0x00ffe20003800000 */
.L_x_2385:
[----:B------:R-:W-:Y:S05]  /*2f340*/  BSYNC B0 ;  /* 0x0000000000007941 */ /* 0x000fea0003800000 */
.L_x_2384:
[----:B------:R-:W-:Y:S05]  /*2f350*/  BRA `(.L_x_2386) ;  /* 0xffffff8800d07947 */ /* 0x000fea000383ffff */
.L_x_2105:
[----:B------:R-:W-:Y:S01]  /*2f360*/  BSSY B0, `(.L_x_2387) ;  /* 0x0000006000007945 */ /* 0x000fe20003800000 */
[----:B------:R-:W-:-:S07]  /*2f370*/  IMAD.MOV.U32 R15, RZ, RZ, -0x1 ;  /* 0xffffffffff0f7424 */ /* 0x000fce00078e00ff */
[----:B01----:R-:W-:Y:S05]  /*2f380*/  WARPSYNC.COLLECTIVE R15, `(.L_x_2388) ;  /* 0x000000000f0c7348 */ /* 0x003fea0003c00000 */
[----:B------:R-:W-:Y:S02]  /*2f390*/  ELECT P6, UR62, PT ;  /* 0x00000000003e782f */ /* 0x000fe400038c0000 */
[----:B------:R-:W-:Y:S01]  /*2f3a0*/  MOV R14, UR62 ;  /* 0x0000003e000e7c02 */ /* 0x000fe20008000f00 */
[----:B01----:R-:W-:Y:S10]  /*2f3b0*/  ENDCOLLECTIVE ;  /* 0x000000000000791b */ /* 0x003ff40003800000 */
.L_x_2388:
[----:B------:R-:W-:Y:S05]  /*2f3c0*/  BSYNC B0 ;  /* 0x0000000000007941 */ /* 0x000fea0003800000 */
.L_x_2387:
[----:B------:R-:W-:Y:S05]  /*2f3d0*/  BRA `(.L_x_2389) ;  /* 0xffffff8800c47947 */ /* 0x000fea000383ffff */
.L_x_2107:
[----:B-1----:R1:W2:Y:S02]  /*2f3e0*/  SYNCS.PHASECHK.TRANS64.TRYWAIT P1, [R5+URZ+0x28840], R0 ;  /* 0x02884000050075a7 */ /* 0x0022a4000802017f */
[----:B--2---:R-:W-:Y:S05]  /*2f3f0*/  @!P1 NANOSLEEP.SYNCS 0x989680 ;  /* 0x009896800000995d */ /* 0x004fea0003900000 */
[----:B------:R-:W2:Y:S02]  /*2f400*/  @!P1 SYNCS.PHASECHK.TRANS64 P1, [R5+URZ+0x28840], R0 ;  /* 0x02884000050095a7 */ /* 0x000ea4000802007f */
[----:B--2---:R-:W-:Y:S05]  /*2f410*/  @!P1 BRA `(.L_x_2107) ;  /* 0xfffffffc00f09947 */ /* 0x004fea000383ffff */
[----:B------:R-:W-:Y:S05]  /*2f420*/  BRA `(.L_x_2390) ;  /* 0xffffff8800e47947 */ /* 0x000fea000383ffff */
.L_x_2109:
[----:B--2---:R2:W3:Y:S02]  /*2f430*/  SYNCS.PHASECHK.TRANS64.TRYWAIT P1, [R3+URZ+0x28840], R2 ;  /* 0x02884002030075a7 */ /* 0x0044e4000802017f */
[----:B---3--:R-:W-:Y:S05]  /*2f440*/  @!P1 NANOSLEEP.SYNCS 0x989680 ;  /* 0x009896800000995d */ /* 0x008fea0003900000 */
[----:B------:R-:W3:Y:S02]  /*2f450*/  @!P1 SYNCS.PHASECHK.TRANS64 P1, [R3+URZ+0x28840], R2 ;  /* 0x02884002030095a7 */ /* 0x000ee4000802007f */
[----:B---3--:R-:W-:Y:S05]  /*2f460*/  @!P1 BRA `(.L_x_2109) ;  /* 0xfffffffc00f09947 */ /* 0x008fea000383ffff */
[----:B------:R-:W-:Y:S05]  /*2f470*/  BRA `(.L_x_2391) ;  /* 0xffffff8800f07947 */ /* 0x000fea000383ffff */
.L_x_2111:
[----:B---3--:R3:W4:Y:S02]  /*2f480*/  SYNCS.PHASECHK.TRANS64.TRYWAIT P1, [R5+URZ+0x28860], R0 ;  /* 0x02886000050075a7 */ /* 0x008724000802017f */
[----:B----4-:R-:W-:Y:S05]  /*2f490*/  @!P1 NANOSLEEP.SYNCS 0x989680 ;  /* 0x009896800000995d */ /* 0x010fea0003900000 */
[----:B------:R-:W4:Y:S02]  /*2f4a0*/  @!P1 SYNCS.PHASECHK.TRANS64 P1, [R5+URZ+0x28860], R0 ;  /* 0x02886000050095a7 */ /* 0x000f24000802007f */
[----:B----4-:R-:W-:Y:S05]  /*2f4b0*/  @!P1 BRA `(.L_x_2111) ;  /* 0xfffffffc00f09947 */ /* 0x010fea000383ffff */
[----:B------:R-:W-:Y:S05]  /*2f4c0*/  BRA `(.L_x_2392) ;  /* 0xffffff8800ec7947 */ /* 0x000fea000383ffff */
.L_x_2393:
        /* <DEDUP_REMOVED lines=11> */
.L_x_3547:


//--------------------- .text._ZN7cutlass13device_kernelIN5flash11enable_sm90INS1_16FlashAttnFwdSm90INS1_25CollectiveMainloopFwdSm90ILi2EN4cute5tupleIJNS5_1CILi1EEES8_S8_EEENS6_IJNS7_ILi128EEESA_SA_EEELi128ENS_6half_tEfNS_4arch4Sm90ELb1ELb0ELb1ELb0ELb1ELb0ELb0ELb1ELb1ELb1ELb1ELb0EEENS1_21CollectiveEpilogueFwdISB_S9_SC_SE_Li256ELb0ELb1ELb1ELb0EEENS1_19SingleTileSchedulerILb0ELb1ELb1ELi128EEEEEEEEEvNT_6ParamsE --------------------------
	.section	.text._ZN7cutlass13device_kernelIN5flash11enable_sm90INS1_16FlashAttnFwdSm90INS1_25CollectiveMainloopFwdSm90ILi2EN4cute5tupleIJNS5_1CILi1EEES8_S8_EEENS6_IJNS7_ILi128EEESA_SA_EEELi128ENS_6half_tEfNS_4arch4Sm90ELb1ELb0ELb1ELb0ELb1ELb0ELb0ELb1ELb1ELb1ELb1ELb0EEENS1_21CollectiveEpilogueFwdISB_S9_SC_SE_Li256ELb0ELb1ELb1ELb0EEENS1_19SingleTileSchedulerILb0ELb1ELb1ELi128EEEEEEEEEvNT_6ParamsE,"ax",@progbits
	.align	128
.text._ZN7cutlass13device_kernelIN5flash11enable_sm90INS1_16FlashAttnFwdSm90INS1_25CollectiveMainloopFwdSm90ILi2EN4cute5tupleIJNS5_1CILi1EEES8_S8_EEENS6_IJNS7_ILi128EEESA_SA_EEELi128ENS_6half_tEfNS_4arch4Sm90ELb1ELb0ELb1ELb0ELb1ELb0ELb0ELb1ELb1ELb1ELb1ELb0EEENS1_21CollectiveEpilogueFwdISB_S9_SC_SE_Li256ELb0ELb1ELb1ELb0EEENS1_19SingleTileSchedulerILb0ELb1ELb1ELi128EEEEEEEEEvNT_6ParamsE:
        .type           _ZN7cutlass13device_kernelIN5flash11enable_sm90INS1_16FlashAttnFwdSm90INS1_25CollectiveMainloopFwdSm90ILi2EN4cute5tupleIJNS5_1CILi1EEES8_S8_EEENS6_IJNS7_ILi128EEESA_SA_EEELi128ENS_6half_tEfNS_4arch4Sm90ELb1ELb0ELb1ELb0ELb1ELb0ELb0ELb1ELb1ELb1ELb1ELb0EEENS1_21CollectiveEpilogueFwdISB_S9_SC_SE_Li256ELb0ELb1ELb1ELb0EEENS1_19SingleTileSchedulerILb0ELb1ELb1ELi128EEEEEEEEEvNT_6ParamsE,@function
        .size           _ZN7cutlass13device_kernelIN5flash11enable_sm90INS1_16FlashAttnFwdSm90INS1_25CollectiveMainloopFwdSm90ILi2EN4cute5tupleIJNS5_1CILi1EEES8_S8_EEENS6_IJNS7_ILi128EEESA_SA_EEELi128ENS_6half_tEfNS_4arch4Sm90ELb1ELb0ELb1ELb0ELb1ELb0ELb0ELb1ELb1ELb1ELb1ELb0EEENS1_21CollectiveEpilogueFwdISB_S9_SC_SE_Li256ELb0ELb1ELb1ELb0EEENS1_19SingleTileSchedulerILb0ELb1ELb1ELi128EEEEEEEEEvNT_6ParamsE,(.L_x_3548 - _ZN7cutlass13device_kernelIN5flash11enable_sm90INS1_16FlashAttnFwdSm90INS1_25CollectiveMainloopFwdSm90ILi2EN4cute5tupleIJNS5_1CILi1EEES8_S8_EEENS6_IJNS7_ILi128EEESA_SA_EEELi128ENS_6half_tEfNS_4arch4Sm90ELb1ELb0ELb1ELb0ELb1ELb0ELb0ELb1ELb1ELb1ELb1ELb0EEENS1_21CollectiveEpilogueFwdISB_S9_SC_SE_Li256ELb0ELb1ELb1ELb0EEENS1_19SingleTileSchedulerILb0ELb1ELb1ELi128EEEEEEEEEvNT_6ParamsE)
        .other          _ZN7cutlass13device_kernelIN5flash11enable_sm90INS1_16FlashAttnFwdSm90INS1_25CollectiveMainloopFwdSm90ILi2EN4cute5tupleIJNS5_1CILi1EEES8_S8_EEENS6_IJNS7_ILi128EEESA_SA_EEELi128ENS_6half_tEfNS_4arch4Sm90ELb1ELb0ELb1ELb0ELb1ELb0ELb0ELb1ELb1ELb1ELb1ELb0EEENS1_21CollectiveEpilogueFwdISB_S9_SC_SE_Li256ELb0ELb1ELb1ELb0EEENS1_19SingleTileSchedulerILb0ELb1ELb1ELi128EEEEEEEEEvNT_6ParamsE,@"STO_CUDA_ENTRY STV_DEFAULT"
_ZN7cutlass13device_kernelIN5flash11enable_sm90INS1_16FlashAttnFwdSm90INS1_25CollectiveMainloopFwdSm90ILi2EN4cute5tupleIJNS5_1CILi1EEES8_S8_EEENS6_IJNS7_ILi128EEESA_SA_EEELi128ENS_6half_tEfNS_4arch4Sm90ELb1ELb0ELb1ELb0ELb1ELb0ELb0ELb1ELb1ELb1ELb1ELb0EEENS1_21CollectiveEpilogueFwdISB_S9_SC_SE_Li256ELb0ELb1ELb1ELb0EEENS1_19SingleTileSchedulerILb0ELb1ELb1ELi128EEEEEEEEEvNT_6ParamsE:
        /* <DEDUP_REMOVED lines=44> */
.L_x_2394:
        /* <DEDUP_REMOVED lines=22> */
.L_x_2395:
        /* <DEDUP_REMOVED lines=18> */
.L_x_2396:
        /* <DEDUP_REMOVED lines=22> */
.L_x_2397:
        /* <DEDUP_REMOVED lines=23> */
.L_x_2398:
        /* <DEDUP_REMOVED lines=9> */
.L_x_2401:
        /* <DEDUP_REMOVED lines=21> */
[----:B------:R-:W0:Y:S01]  /*09f0*/  S2UR UR48, SR_CTAID.X ;  /* 0x00000000003079c3 */ /* 0x000e220000002500 */
[----:B------:R-:W-:Y:S01]  /*0a00*/  ULDC UR4, c[0x0][0x448] ;  /* 0x0001120000047ab9 */ /* 0x000fe20000000800 */
[----:B------:R-:W-:Y:S01]  /*0a10*/  ULDC UR38, c[0x0][0x424] ;  /* 0x0001090000267ab9 */ /* 0x000fe20000000800 */
[----:B------:R-:W-:Y:S01]  /*0a20*/  UISETP.NE.AND UP1, UPT, UR4, 0x1, UPT ;  /* 0x000000010400788c */ /* 0x000fe2000bf25270 */
[----:B------:R-:W-:Y:S02]  /*0a30*/  ULDC UR7, c[0x0][0x288] ;  /* 0x0000a20000077ab9 */ /* 0x000fe40000000800 */
[----:B------:R-:W-:Y:S01]  /*0a40*/  ULDC.64 UR4, c[0x0][0x418] ;  /* 0x0001060000047ab9 */ /* 0x000fe20000000a00 */
[----:B------:R-:W-:Y:S02]  /*0a50*/  UIADD3 UR7, -UR7, 0x80, URZ ;  /* 0x0000008007077890 */ /* 0x000fe4000fffe13f */
[----:B------:R-:W-:Y:S01]  /*0a60*/  UISETP.NE.U32.AND UP0, UPT, UR4, URZ, UPT ;  /* 0x0000003f0400728c */ /* 0x000fe2000bf05070 */
[----:B------:R-:W-:Y:S01]  /*0a70*/  ULDC UR8, c[0x0][0x2f0] ;  /* 0x0000bc0000087ab9 */ /* 0x000fe20000000800 */
[----:B------:R-:W-:-:S02]  /*0a80*/  UP2UR UR42, UPR, URZ, 0x2 ;  /* 0x000000023f2a7883 */ /* 0x000fc40008000000 */
[----:B------:R-:W-:Y:S01]  /*0a90*/  UISETP.NE.AND.EX UP0, UPT, UR5, URZ, UPT, UP0 ;  /* 0x0000003f0500728c */ /* 0x000fe2000bf05300 */
[----:B------:R-:W-:Y:S02]  /*0aa0*/  @UP1 ULDC UR9, c[0x0][0x450] ;  /* 0x0001140000091ab9 */ /* 0x000fe40000000800 */
[----:B------:R-:W-:Y:S01]  /*0ab0*/  @UP1 ULDC UR5, c[0x0][0x44c] ;  /* 0x0001130000051ab9 */ /* 0x000fe20000000800 */
[----:B------:R-:W-:Y:S02]  /*0ac0*/  USEL UR38, UR38, 0x1, UP0 ;  /* 0x0000000126267887 */ /* 0x000fe40008000000 */
[----:B------:R-:W-:Y:S02]  /*0ad0*/  USHF.R.U32.HI UR10, URZ, 0x10, UR39 ;  /* 0x000000103f0a7899 */ /* 0x000fe40008011627 */
[----:B------:R-:W-:Y:S02]  /*0ae0*/  UIMAD UR7, UR38, UR8, UR7 ;  /* 0x00000008260772a4 */ /* 0x000fe4000f8e0207 */
[----:B0-----:R-:W-:-:S02]  /*0af0*/  USHF.L.U32 UR48, UR48, 0x7, URZ ;  /* 0x0000000730307899 */ /* 0x001fc4000800063f */
[----:B------:R-:W-:Y:S02]  /*0b00*/  ULOP3.LUT UR39, UR39, 0xffff, URZ, 0xc0, !UPT ;  /* 0x0000ffff27277892 */ /* 0x000fe4000f8ec03f */
[----:B------:R-:W-:Y:S02]  /*0b10*/  @UP1 UIADD3 UR4, UR48, 0x7f, URZ ;  /* 0x0000007f30041890 */ /* 0x000fe4000fffe03f */
[----:B------:R-:W-:Y:S02]  /*0b20*/  UIADD3 UR6, UR48, 0x7f, URZ ;  /* 0x0000007f30067890 */ /* 0x000fe4000fffe03f */
[----:B------:R-:W-:Y:S02]  /*0b30*/  UIMAD.WIDE.U32 UR4, UR4, UR5, URZ ;  /* 0x00000005040472a5 */ /* 0x000fe4000f8e003f */
[----:B------:R-:W-:Y:S02]  /*0b40*/  UIMAD UR4, UR38, UR8, 0x7f ;  /* 0x0000007f260474a4 */ /* 0x000fe4000f8e0208 */
[----:B------:R-:W-:-:S02]  /*0b50*/  @UP1 USHF.R.U32.HI UR6, URZ, UR9, UR5 ;  /* 0x000000093f061299 */ /* 0x000fc40008011605 */
[----:B------:R-:W-:Y:S02]  /*0b60*/  USHF.R.S32.HI UR5, URZ, 0x1f, UR4 ;  /* 0x0000001f3f057899 */ /* 0x000fe40008011404 */
[----:B------:R-:W-:Y:S02]  /*0b70*/  UIADD3 UR6, UR7, UR6, URZ ;  /* 0x0000000607067290 */ /* 0x000fe4000fffe03f */
[----:B------:R-:W-:Y:S02]  /*0b80*/  ULEA.HI UR5, UR5, UR4, URZ, 0x7 ;  /* 0x0000000405057291 */ /* 0x000fe4000f8f383f */
[----:B------:R-:W-:Y:S02]  /*0b90*/  USHF.R.S32.HI UR7, URZ, 0x1f, UR6 ;  /* 0x0000001f3f077899 */ /* 0x000fe40008011406 */
[----:B------:R-:W-:Y:S02]  /*0ba0*/  USHF.R.S32.HI UR5, URZ, 0x7, UR5 ;  /* 0x000000073f057899 */ /* 0x000fe40008011405 */
[----:B------:R-:W-:Y:S01]  /*0bb0*/  ULEA.HI UR7, UR7, UR6, URZ, 0x7 ;  /* 0x0000000607077291 */ /* 0x000fe2000f8f383f */
[----:B------:R-:W-:-:S03]  /*0bc0*/  UMOV UR4, URZ ;  /* 0x0000003f00047c82 */ /* 0x000fc60008000000 */
[----:B------:R-:W-:-:S04]  /*0bd0*/  USHF.R.S32.HI UR7, URZ, 0x7, UR7 ;  /* 0x000000073f077899 */ /* 0x000fc80008011407 */
[----:B------:R-:W-:-:S04]  /*0be0*/  UISETP.LT.AND UP0, UPT, UR5, UR7, UPT ;  /* 0x000000070500728c */ /* 0x000fc8000bf01270 */
[----:B------:R-:W-:Y:S02]  /*0bf0*/  USEL UR9, UR5, UR7, UP0 ;  /* 0x0000000705097287 */ /* 0x000fe40008000000 */
[----:B------:R-:W-:Y:S02]  /*0c00*/  UISETP.NE.AND UP0, UPT, UR10, URZ, UPT ;  /* 0x0000003f0a00728c */ /* 0x000fe4000bf05270 */
[----:B------:R-:W-:-:S06]  /*0c10*/  UISETP.GE.AND UP1, UPT, UR9, 0x1, UPT ;  /* 0x000000010900788c */ /* 0x000fcc000bf26270 */
[----:B------:R-:W-:-:S03]  /*0c20*/  PLOP3.LUT P0, PT, PT, PT, UP1, 0x80, 0x0 ;  /* 0x000000000000781c */ /* 0x000fc60003f0f018 */
[----:B------:R-:W-:-:S10]  /*0c30*/  @!UP0 ULDC UR10, c[0x0][0x9f0] ;  /* 0x00027c00000a8ab9 */ /* 0x000fd40000000800 */
[----:B------:R-:W-:Y:S05]  /*0c40*/  @!P0 BRA `(.L_x_2403) ;  /* 0x0000000000848947 */ /* 0x000fea0003800000 */
[----:B------:R-:W-:Y:S01]  /*0c50*/  IMAD.U32 R4, RZ, RZ, UR10 ;  /* 0x0000000aff047e24 */ /* 0x000fe2000f8e00ff */
[----:B------:R-:W-:Y:S01]  /*0c60*/  UIADD3 UR6, UR10, -0x1, UR9 ;  /* 0xffffffff0a067890 */ /* 0x000fe2000fffe009 */
[----:B------:R-:W-:-:S03]  /*0c70*/  UMOV UR4, URZ ;  /* 0x0000003f00047c82 */ /* 0x000fc60008000000 */
[-C--:B------:R-:W-:Y:S02]  /*0c80*/  IABS R0, R4.reuse ;  /* 0x0000000400007213 */ /* 0x080fe40000000000 */
[----:B------:R-:W-:Y:S01]  /*0c90*/  MOV R5, UR6 ;  /* 0x0000000600057c02 */ /* 0x000fe20008000f00 */
[----:B------:R-:W-:Y:S01]  /*0ca0*/  ULOP3.LUT UR6, UR6, UR10, URZ, 0x3c, !UPT ;  /* 0x0000000a06067292 */ /* 0x000fe2000f8e3c3f */
[----:B------:R-:W-:Y:S02]  /*0cb0*/  R2UR UR11, R0 ;  /* 0x00000000000b72ca */ /* 0x000fe400000e0000 */
[----:B------:R-:W-:Y:S02]  /*0cc0*/  IABS R5, R5 ;  /* 0x0000000500057213 */ /* 0x000fe40000000000 */
[----:B------:R-:W-:-:S03]  /*0cd0*/  IABS R6, R4 ;  /* 0x0000000400067213 */ /* 0x000fc60000000000 */
[----:B------:R-:W-:-:S05]  /*0ce0*/  IMAD.MOV.U32 R4, RZ, RZ, R5 ;  /* 0x000000ffff047224 */ /* 0x000fca00078e0005 */
[----:B------:R-:W-:Y:S01]  /*0cf0*/  R2UR UR8, R4 ;  /* 0x00000000040872ca */ /* 0x000fe200000e0000 */
        /* <DEDUP_REMOVED lines=22> */
.L_x_2403:
[----:B------:R-:W-:Y:S02]  /*0e60*/  UIMAD UR39, UR39, UR4, URZ ;  /* 0x00000004272772a4 */ /* 0x000fe4000f8e023f */
[----:B------:R-:W-:Y:S01]  /*0e70*/  IMAD.U32 R3, RZ, RZ, UR4 ;  /* 0x00000004ff037e24 */ /* 0x000fe2000f8e00ff */
[----:B------:R-:W-:Y:S01]  /*0e80*/  MOV R0, UR9 ;  /* 0x0000000900007c02 */ /* 0x000fe20008000f00 */
[----:B------:R-:W-:Y:S01]  /*0e90*/  VIADD R22, R19, 0xffffff80 ;  /* 0xffffff8013167836 */ /* 0x000fe20000000000 */
[----:B------:R-:W-:Y:S02]  /*0ea0*/  PLOP3.LUT P0, PT, PT, PT, PT, 0x80, 0x0 ;  /* 0x000000000000781c */ /* 0x000fe40003f0f070 */
[----:B------:R-:W-:Y:S02]  /*0eb0*/  CS2R R150, SRZ ;  /* 0x0000000000967805 */ /* 0x000fe4000001ff00 */
[----:B------:R-:W-:Y:S02]  /*0ec0*/  VIADDMNMX R0, R3, UR39, R0, PT ;  /* 0x0000002703007c46 */ /* 0x000fe4000b800100 */
[----:B------:R-:W-:-:S02]  /*0ed0*/  CS2R R148, SRZ ;  /* 0x0000000000947805 */ /* 0x000fc4000001ff00 */
[----:B------:R-:W-:Y:S02]  /*0ee0*/  MOV R3, RZ ;  /* 0x000000ff00037202 */ /* 0x000fe40000000f00 */
[----:B------:R-:W-:Y:S02]  /*0ef0*/  CS2R R146, SRZ ;  /* 0x0000000000927805 */ /* 0x000fe4000001ff00 */
[----:B------:R-:W-:Y:S01]  /*0f00*/  R2UR UR47, R0 ;  /* 0x00000000002f72ca */ /* 0x000fe200000e0000 */
[----:B------:R-:W-:Y:S01]  /*0f10*/  IMAD.MOV.U32 R0, RZ, RZ, RZ ;  /* 0x000000ffff007224 */ /* 0x000fe200078e00ff */
        /* <DEDUP_REMOVED lines=11> */
[----:B------:R-:W-:Y:S01]  /*0fd0*/  UISETP.GT.AND UP0, UPT, UR47, UR39, UPT ;  /* 0x000000272f00728c */ /* 0x000fe2000bf04270 */
[----:B------:R-:W-:Y:S02]  /*0fe0*/  CS2R R122, SRZ ;  /* 0x00000000007a7805 */ /* 0x000fe4000001ff00 */
[----:B------:R-:W-:Y:S02]  /*0ff0*/  CS2R R120, SRZ ;  /* 0x0000000000787805 */ /* 0x000fe4000001ff00 */
[----:B------:R-:W-:Y:S02]  /*1000*/  CS2R R118, SRZ ;  /* 0x0000000000767805 */ /* 0x000fe4000001ff00 */
[----:B------:R-:W-:-:S02]  /*1010*/  CS2R R116, SRZ ;  /* 0x0000000000747805 */ /* 0x000fc4000001ff00 */
[----:B------:R-:W-:Y:S02]  /*1020*/  CS2R R114, SRZ ;  /* 0x0000000000727805 */ /* 0x000fe4000001ff00 */
[----:B------:R-:W-:Y:S02]  /*1030*/  PLOP3.LUT P1, PT, PT, PT, UP0, 0x80, 0x0 ;  /* 0x000000000000781c */ /* 0x000fe40003f2f008 */
        /* <DEDUP_REMOVED lines=48> */
.L_x_2405:
[----:B------:R-:W-:-:S04]  /*1340*/  SHF.L.U32 R0, RZ, 0x1f, RZ ;  /* 0x0000001fff007819 */ /* 0x000fc800000006ff */
[----:B------:R-:W0:Y:S02]  /*1350*/  SYNCS.PHASECHK.TRANS64.TRYWAIT P0, [UR41+0x28800], R0 ;  /* 0x02880000ff0075a7 */ /* 0x000e240008000169 */
[----:B0-----:R-:W-:Y:S05]  /*1360*/  @!P0 BRA `(.L_x_2406) ;  /* 0x000000e400f88947 */ /* 0x001fea0003800000 */
.L_x_2491:
[----:B------:R-:W-:-:S06]  /*1370*/  ULOP3.LUT UR4, UR36, 0x1, URZ, 0xfc, !UPT ;  /* 0x0000000124047892 */ /* 0x000fcc000f8efc3f */
[----:B0-----:R-:W-:-:S05]  /*1380*/  IMAD.U32 R3, RZ, RZ, UR4 ;  /* 0x00000004ff037e24 */ /* 0x001fca000f8e00ff */
[----:B------:R-:W-:-:S13]  /*1390*/  ISETP.NE.AND P0, PT, R3, 0x3, PT ;  /* 0x000000030300780c */ /* 0x000fda0003f05270 */
[----:B------:R-:W-:Y:S05]  /*13a0*/  @!P0 BRA `(.L_x_2407) ;  /* 0x0000000000048947 */ /* 0x000fea0003800000 */
[----:B------:R-:W-:Y:S01]  /*13b0*/  BPT.TRAP 0x1 ;  /* 0x000000040000795c */ /* 0x000fe20000300000 */
.L_x_2407:
[----:B------:R0:W1:Y:S01]  /*13c0*/  SYNCS.PHASECHK.TRANS64.TRYWAIT P1, [UR41+0x28830], R0 ;  /* 0x02883000ff0075a7 */ /* 0x0000620008020169 */
[----:B------:R-:W-:Y:S05]  /*13d0*/  @!P0 BRA `(.L_x_2408) ;  /* 0x0000000000048947 */ /* 0x000fea0003800000 */
[----:B------:R-:W-:Y:S01]  /*13e0*/  BPT.TRAP 0x1 ;  /* 0x000000040000795c */ /* 0x000fe20000300000 */
.L_x_2408:
[----:B------:R-:W-:-:S04]  /*13f0*/  MOV R4, UR43 ;  /* 0x0000002b00047c02 */ /* 0x000fc80008000f00 */
[----:B------:R-:W-:Y:S01]  /*1400*/  LOP3.LUT R4, R4, 0x10000, RZ, 0xfc, !PT ;  /* 0x0001000004047812 */ /* 0x000fe200078efcff */
[----:B-1----:R-:W-:Y:S06]  /*1410*/  @P1 BRA `(.L_x_2409) ;  /* 0x0000000000081947 */ /* 0x002fec0003800000 */
[----:B------:R-:W1:Y:S02]  /*1420*/  SYNCS.PHASECHK.TRANS64.TRYWAIT P1, [UR41+0x28830], R0 ;  /* 0x02883000ff0075a7 */ /* 0x000e640008020169 */
[----:B-1----:R-:W-:Y:S05]  /*1430*/  @!P1 BRA `(.L_x_2410) ;  /* 0x000000e400dc9947 */ /* 0x002fea0003800000 */
.L_x_2409:
[----:B------:R-:W-:Y:S05]  /*1440*/  WARPSYNC.ALL ;  /* 0x0000000000007948 */ /* 0x000fea0003800000 */
[----:B------:R-:W-:Y:S01]  /*1450*/  IMAD.MOV.U32 R5, RZ, RZ, 0x40000040 ;  /* 0x40000040ff057424 */ /* 0x000fe200078e00ff */
[----:B------:R-:W-:Y:S01]  /*1460*/  UIADD3 UR4, UR41, 0x18400, URZ ;  /* 0x0001840029047890 */ /* 0x000fe2000fffe03f */
[----:B------:R-:W-:Y:S01]  /*1470*/  R2UR UR8, R4 ;  /* 0x00000000040872ca */ /* 0x000fe200000e0000 */
[----:B------:R-:W-:Y:S02]  /*1480*/  WARPGROUP.ARRIVE ;  /* 0x00000000000079c5 */ /* 0x000fe40000000000 */
[----:B------:R-:W-:Y:S01]  /*1490*/  R2UR UR9, R5 ;  /* 0x00000000050972ca */ /* 0x000fe200000e0000 */
[----:B------:R-:W-:-:S03]  /*14a0*/  USHF.R.U32.HI UR4, URZ, 0x4, UR4 ;  /* 0x000000043f047899 */ /* 0x000fc60008011604 */
[----:B------:R-:W2:Y:S01]  /*14b0*/  S2UR UR43, SR_CgaCtaId ;  /* 0x00000000002b79c3 */ /* 0x000ea20000008800 */
[----:B------:R-:W-:Y:S01]  /*14c0*/  UMOV UR11, 0x40000040 ;  /* 0x40000040000b7882 */ /* 0x000fe20000000000 */
[----:B------:R-:W-:Y:S01]  /*14d0*/  UMOV UR13, 0x40000040 ;  /* 0x40000040000d7882 */ /* 0x000fe20000000000 */
[----:B------:R-:W-:Y:S01]  /*14e0*/  ULOP3.LUT UR4, UR4, 0x3fff, URZ, 0xc0, !UPT ;  /* 0x00003fff04047892 */ /* 0x000fe2000f8ec03f */
[----:B------:R-:W-:Y:S01]  /*14f0*/  UMOV UR15, 0x40000040 ;  /* 0x40000040000f7882 */ /* 0x000fe20000000000 */
[----:B------:R-:W-:Y:S02]  /*1500*/  UMOV UR17, 0x40000040 ;  /* 0x4000004000117882 */ /* 0x000fe40000000000 */
[----:B------:R-:W-:Y:S01]  /*1510*/  ULOP3.LUT UR46, UR4, 0x10000, URZ, 0xfc, !UPT ;  /* 0x00010000042e7892 */ /* 0x000fe2000f8efc3f */
[----:B------:R-:W-:Y:S02]  /*1520*/  UMOV UR19, 0x40000040 ;  /* 0x4000004000137882 */ /* 0x000fe40000000000 */
[----:B------:R-:W-:Y:S01]  /*1530*/  R2UR UR4, R4 ;  /* 0x00000000040472ca */ /* 0x000fe200000e0000 */
[----:B------:R-:W-:-:S02]  /*1540*/  UIADD3 UR14, UR46, 0x4, URZ ;  /* 0x000000042e0e7890 */ /* 0x000fc4000fffe03f */
[----:B------:R-:W-:Y:S02]  /*1550*/  UIADD3 UR18, UR46, 0x6, URZ ;  /* 0x000000062e127890 */ /* 0x000fe4000fffe03f */
[----:B------:R-:W-:Y:S01]  /*1560*/  UMOV UR10, UR46 ;  /* 0x0000002e000a7c82 */ /* 0x000fe20008000000 */
[----:B------:R-:W-:Y:S01]  /*1570*/  UIADD3 UR22, UR46, 0x400, URZ ;  /* 0x000004002e167890 */ /* 0x000fe2000fffe03f */
[----:B------:R-:W-:Y:S01]  /*1580*/  HGMMA.64x128x16.F32 R24, gdesc[UR8], RZ, !UPT, gsb0 ;  /* 0x01e00000081879f0 */ /* 0x000fe2000c0008ff */
[----:B------:R-:W-:Y:S01]  /*1590*/  UIADD3 UR10, UR46, 0x2, URZ ;  /* 0x000000022e0a7890 */ /* 0x000fe2000fffe03f */
[----:B------:R-:W-:Y:S01]  /*15a0*/  UMOV UR9, 0x40000040 ;  /* 0x4000004000097882 */ /* 0x000fe20000000000 */
[----:B------:R-:W-:Y:S01]  /*15b0*/  UMOV UR11, 0x40000040 ;  /* 0x40000040000b7882 */ /* 0x000fe20000000000 */
[----:B------:R-:W-:Y:S02]  /*15c0*/  UMOV UR21, 0x40000040 ;  /* 0x4000004000157882 */ /* 0x000fe40000000000 */
[----:B------:R-:W-:-:S02]  /*15d0*/  UIADD3 UR8, UR4, 0x2, URZ ;  /* 0x0000000204087890 */ /* 0x000fc4000fffe03f */
[----:B------:R-:W-:Y:S02]  /*15e0*/  UIADD3 UR12, UR4, 0x4, URZ ;  /* 0x00000004040c7890 */ /* 0x000fe4000fffe03f */
[----:B------:R-:W-:Y:S02]  /*15f0*/  UIADD3 UR16, UR4, 0x6, URZ ;  /* 0x0000000604107890 */ /* 0x000fe4000fffe03f */
[----:B------:R-:W-:Y:S01]  /*1600*/  UIADD3 UR20, UR4, 0x400, URZ ;  /* 0x0000040004147890 */ /* 0x000fe2000fffe03f */
        /* <DEDUP_REMOVED lines=37> */
.L_x_2411:
[----:B------:R-:W-:Y:S01]  /*1860*/  LOP3.LUT R7, R88, 0xffffff80, RZ, 0xc0, !PT ;  /* 0xffffff8058077812 */ /* 0x000fe200078ec0ff */
[----:B------:R-:W-:Y:S01]  /*1870*/  ULDC UR6, c[0x0][0x9d8] ;  /* 0x0002760000067ab9 */ /* 0x000fe20000000800 */
[----:B------:R-:W-:Y:S01]  /*1880*/  LEA.HI R23, R23, R22, RZ, 0x2 ;  /* 0x0000001617177211 */ /* 0x000fe200078f10ff */
[----:B------:R-:W-:Y:S01]  /*1890*/  FMUL.FTZ R24, R24, UR6 ;  /* 0x0000000618187c20 */ /* 0x000fe20008410000 */
[----:B------:R-:W-:Y:S01]  /*18a0*/  FMUL.FTZ R25, R25, UR6 ;  /* 0x0000000619197c20 */ /* 0x000fe20008410000 */
[----:B------:R-:W-:Y:S01]  /*18b0*/  IMAD.IADD R7, R22, 0x1, -R7 ;  /* 0x0000000116077824 */ /* 0x000fe200078e0a07 */
[----:B------:R-:W-:Y:S01]  /*18c0*/  LOP3.LUT R23, R23, 0xfffffffc, RZ, 0xc0, !PT ;  /* 0xfffffffc17177812 */ /* 0x000fe200078ec0ff */
[----:B------:R2:W3:Y:S01]  /*18d0*/  MUFU.TANH R90, R24 ;  /* 0x00000018005a7308 */ /* 0x0004e20000002400 */
[----:B------:R-:W-:Y:S01]  /*18e0*/  UISETP.NE.AND UP0, UPT, UR42, URZ, UPT ;  /* 0x0000003f2a00728c */ /* 0x000fe2000bf05270 */
[----:B01----:R-:W-:Y:S01]  /*18f0*/  FMUL.FTZ R0, R26, UR6 ;  /* 0x000000061a007c20 */ /* 0x003fe20008410000 */
[----:B------:R-:W-:Y:S01]  /*1900*/  SHF.R.S32.HI R6, RZ, 0x1f, R7 ;  /* 0x0000001fff067819 */ /* 0x000fe20000011407 */
[----:B------:R-:W-:Y:S01]  /*1910*/  FMUL.FTZ R3, R27, UR6 ;  /* 0x000000061b037c20 */ /* 0x000fe20008410000 */
[----:B------:R-:W-:Y:S01]  /*1920*/  ULDC UR7, c[0x0][0x2f0] ;  /* 0x0000bc0000077ab9 */ /* 0x000fe20000000800 */
[----:B------:R-:W-:Y:S01]  /*1930*/  FMUL.FTZ R28, R28, UR6 ;  /* 0x000000061c1c7c20 */ /* 0x000fe20008410000 */
[----:B------:R-:W-:Y:S01]  /*1940*/  LEA.HI R10, R6, R7, RZ, 0x2 ;  /* 0x00000007060a7211 */ /* 0x000fe200078f10ff */
[----:B------:R0:W1:Y:S01]  /*1950*/  MUFU.TANH R91, R25 ;  /* 0x00000019005b7308 */ /* 0x0000620000002400 */
[----:B--2---:R-:W-:Y:S01]  /*1960*/  IADD3 R24, R22, -R23, RZ ;  /* 0x8000001716187210 */ /* 0x004fe20007ffe0ff */
[----:B------:R-:W-:Y:S01]  /*1970*/  FMUL.FTZ R9, R30, UR6 ;  /* 0x000000061e097c20 */ /* 0x000fe20008410000 */
[----:B------:R-:W-:Y:S01]  /*1980*/  LEA.HI R11, R6, R7, RZ, 0x5 ;  /* 0x00000007060b7211 */ /* 0x000fe200078f28ff */
[----:B------:R-:W-:Y:S01]  /*1990*/  @UP0 ULDC UR4, c[0x0][0x44c] ;  /* 0x0001130000040ab9 */ /* 0x000fe20000000800 */
[--C-:B------:R-:W-:Y:S01]  /*19a0*/  SHF.R.S32.HI R6, RZ, 0x2, R10.reuse ;  /* 0x00000002ff067819 */ /* 0x100fe2000001140a */
[----:B------:R-:W-:Y:S01]  /*19b0*/  @UP0 ULDC UR5, c[0x0][0x450] ;  /* 0x0001140000050ab9 */ /* 0x000fe20000000800 */
[----:B------:R-:W-:Y:S01]  /*19c0*/  SHF.R.S32.HI R23, RZ, 0x1f, R10 ;  /* 0x0000001fff177819 */ /* 0x000fe2000001140a */
[----:B------:R2:W4:Y:S01]  /*19d0*/  MUFU.TANH R92, R28 ;  /* 0x0000001c005c7308 */ /* 0x0005220000002400 */
[----:B------:R-:W-:Y:S01]  /*19e0*/  LEA.HI R22, R89, R89, RZ, 0x1 ;  /* 0x0000005959167211 */ /* 0x000fe200078f08ff */
[----:B------:R-:W-:Y:S01]  /*19f0*/  FMUL.FTZ R29, R29, UR6 ;  /* 0x000000061d1d7c20 */ /* 0x000fe20008410000 */
[----:B------:R-:W-:Y:S01]  /*1a00*/  SHF.R.S32.HI R11, RZ, 0x5, R11 ;  /* 0x00000005ff0b7819 */ /* 0x000fe2000001140b */
[----:B------:R-:W-:Y:S01]  /*1a10*/  ULDC UR10, c[0x0][0x288] ;  /* 0x0000a200000a7ab9 */ /* 0x000fe20000000800 */
[----:B------:R-:W-:Y:S01]  /*1a20*/  LEA.HI R23, R23, R6, RZ, 0x3 ;  /* 0x0000000617177211 */ /* 0x000fe200078f18ff */
[----:B------:R-:W-:Y:S01]  /*1a30*/  FMUL.FTZ R32, R32, UR6 ;  /* 0x0000000620207c20 */ /* 0x000fe20008410000 */
[----:B------:R-:W-:Y:S01]  /*1a40*/  LOP3.LUT R22, R22, 0x3fffffe, RZ, 0xc0, !PT ;  /* 0x03fffffe16167812 */ /* 0x000fe200078ec0ff */
[----:B------:R-:W5:Y:S01]  /*1a50*/  MUFU.TANH R29, R29 ;  /* 0x0000001d001d7308 */ /* 0x000f620000002400 */
[----:B0-----:R-:W-:Y:S01]  /*1a60*/  LEA R25, R11, UR48, 0x4 ;  /* 0x000000300b197c11 */ /* 0x001fe2000f8e20ff */
[----:B------:R-:W-:Y:S01]  /*1a70*/  FMUL.FTZ R33, R33, UR6 ;  /* 0x0000000621217c20 */ /* 0x000fe20008410000 */
[----:B------:R-:W-:Y:S01]  /*1a80*/  LOP3.LUT R23, R23, 0xfffffff8, RZ, 0xc0, !PT ;  /* 0xfffffff817177812 */ /* 0x000fe200078ec0ff */
[----:B------:R-:W-:Y:S01]  /*1a90*/  IMAD.IADD R89, R89, 0x1, -R22 ;  /* 0x0000000159597824 */ /* 0x000fe200078e0a16 */
[----:B------:R-:W-:Y:S01]  /*1aa0*/  LEA.HI R11, R24, R24, RZ, 0x1 ;  /* 0x00000018180b7211 */ /* 0x000fe200078f08ff */
[----:B------:R-:W-:Y:S01]  /*1ab0*/  FMUL.FTZ R36, R36, UR6 ;  /* 0x0000000624247c20 */ /* 0x000fe20008410000 */
[----:B------:R-:W-:Y:S01]  /*1ac0*/  IADD3 R26, R25, R6, -R23 ;  /* 0x00000006191a7210 */ /* 0x000fe20007ffe817 */
[----:B------:R1:W0:Y:S01]  /*1ad0*/  MUFU.TANH R95, R32 ;  /* 0x00000020005f7308 */ /* 0x0002220000002400 */
[----:B------:R-:W-:Y:S01]  /*1ae0*/  LOP3.LUT R11, R11, 0x1ffffffe, RZ, 0xc0, !PT ;  /* 0x1ffffffe0b0b7812 */ /* 0x000fe200078ec0ff */
[----:B------:R-:W-:Y:S01]  /*1af0*/  FMUL.FTZ R37, R37, UR6 ;  /* 0x0000000625257c20 */ /* 0x000fe20008410000 */
[----:B------:R-:W-:Y:S01]  /*1b00*/  PLOP3.LUT P1, PT, PT, PT, UP0, 0x80, 0x0 ;  /* 0x000000000000781c */ /* 0x000fe20003f2f008 */
[----:B------:R-:W-:Y:S01]  /*1b10*/  FMUL.FTZ R40, R40, UR6 ;  /* 0x0000000628287c20 */ /* 0x000fe20008410000 */
[----:B------:R-:W-:Y:S01]  /*1b20*/  LEA R89, R89, R26, 0x6 ;  /* 0x0000001a59597211 */ /* 0x000fe200078e30ff */
[----:B------:R-:W-:Y:S01]  /*1b30*/  IMAD.IADD R6, R24, 0x1, -R11 ;  /* 0x0000000118067824 */ /* 0x000fe200078e0a0b */
[----:B------:R-:W-:Y:S01]  /*1b40*/  PLOP3.LUT P2, PT, PT, PT, UP0, 0x80, 0x0 ;  /* 0x000000000000781c */ /* 0x000fe20003f4f008 */
[----:B------:R-:W0:Y:S01]  /*1b50*/  MUFU.TANH R33, R33 ;  /* 0x0000002100217308 */ /* 0x000e220000002400 */
[----:B------:R-:W-:Y:S01]  /*1b60*/  LOP3.LUT R10, R10, 0x7ffffffc, RZ, 0xc0, !PT ;  /* 0x7ffffffc0a0a7812 */ /* 0x000fe200078ec0ff */
[----:B------:R-:W-:-:S02]  /*1b70*/  IMAD R6, R6, 0x8, R89 ;  /* 0x0000000806067824 */ /* 0x000fc400078e0259 */
[----:B------:R-:W-:Y:S01]  /*1b80*/  FMUL.FTZ R41, R41, UR6 ;  /* 0x0000000629297c20 */ /* 0x000fe20008410000 */
[----:B------:R-:W-:Y:S01]  /*1b90*/  FMUL.FTZ R44, R44, UR6 ;  /* 0x000000062c2c7c20 */ /* 0x000fe20008410000 */
[----:B------:R-:W-:Y:S01]  /*1ba0*/  IADD3 R7, R7, -R10, RZ ;  /* 0x8000000a07077210 */ /* 0x000fe20007ffe0ff */
[----:B------:R-:W-:Y:S02]  /*1bb0*/  IMAD.MOV.U32 R23, RZ, RZ, R6 ;  /* 0x000000ffff177224 */ /* 0x000fe400078e0006 */
[----:B------:R-:W-:Y:S01]  /*1bc0*/  FMUL.FTZ R45, R45, UR6 ;  /* 0x000000062d2d7c20 */ /* 0x000fe20008410000 */
[----:B------:R-:W-:Y:S01]  /*1bd0*/  @P1 IMAD.HI.U32 R11, R6, UR4, RZ ;  /* 0x00000004060b1c27 */ /* 0x000fe2000f8e00ff */
[----:B------:R-:W-:Y:S01]  /*1be0*/  UMOV UR4, 0xffffff80 ;  /* 0xffffff8000047882 */ /* 0x000fe20000000000 */
[----:B------:R-:W0:Y:S01]  /*1bf0*/  MUFU.TANH R36, R36 ;  /* 0x0000002400247308 */ /* 0x000e220000002400 */
[----:B------:R-:W-:Y:S01]  /*1c00*/  UIMAD UR4, UR47, UR4, 0x80 ;  /* 0x000000802f0474a4 */ /* 0x000fe2000f8e0204 */
[----:B------:R-:W-:Y:S01]  /*1c10*/  FMUL.FTZ R48, R48, UR6 ;  /* 0x0000000630307c20 */ /* 0x000fe20008410000 */
[----:B------:R-:W-:Y:S01]  /*1c20*/  @P2 SHF.R.U32.HI R23, RZ, UR5, R11 ;  /* 0x00000005ff172c19 */ /* 0x000fe2000801160b */
[----:B------:R-:W-:Y:S01]  /*1c30*/  IMAD.U32 R11, RZ, RZ, UR7 ;  /* 0x00000007ff0b7e24 */ /* 0x000fe2000f8e00ff */
[----:B------:R-:W-:Y:S01]  /*1c40*/  UIADD3 UR5, UR4, 0x1, URZ ;  /* 0x0000000104057890 */ /* 0x000fe2000fffe03f */
[----:B------:R-:W-:Y:S01]  /*1c50*/  FMUL.FTZ R49, R49, UR6 ;  /* 0x0000000631317c20 */ /* 0x000fe20008410000 */
[----:B------:R-:W-:Y:S01]  /*1c60*/  UIMAD UR4, UR38, UR7, UR4 ;  /* 0x00000007260472a4 */ /* 0x000fe2000f8e0204 */
[----:B------:R-:W3:Y:S01]  /*1c70*/  SHFL.IDX PT, R27, R23, RZ, 0x1c1f ;  /* 0x001c1fff171b7589 */ /* 0x000ee200000e0000 */
[----:B------:R-:W0:Y:S01]  /*1c80*/  MUFU.TANH R37, R37 ;  /* 0x0000002500257308 */ /* 0x000e220000002400 */
[----:B------:R-:W-:Y:S01]  /*1c90*/  FMUL.FTZ R52, R52, UR6 ;  /* 0x0000000634347c20 */ /* 0x000fe20008410000 */
[----:B------:R-:W-:-:S02]  /*1ca0*/  IMAD.U32 R10, RZ, RZ, UR5 ;  /* 0x00000005ff0a7e24 */ /* 0x000fc4000f8e00ff */
[----:B------:R-:W-:Y:S01]  /*1cb0*/  FMUL.FTZ R12, R34, UR6 ;  /* 0x00000006220c7c20 */ /* 0x000fe20008410000 */
[----:B--2---:R-:W-:Y:S01]  /*1cc0*/  MOV R28, UR4 ;  /* 0x00000004001c7c02 */ /* 0x004fe20008000f00 */
[----:B------:R-:W-:Y:S01]  /*1cd0*/  FMUL.FTZ R53, R53, UR6 ;  /* 0x0000000635357c20 */ /* 0x000fe20008410000 */
[C---:B------:R-:W-:Y:S02]  /*1ce0*/  IMAD R10, R7.reuse, -0x2, R10 ;  /* 0xfffffffe070a7824 */ /* 0x040fe400078e020a */
[----:B------:R-:W-:Y:S01]  /*1cf0*/  FMUL.FTZ R56, R56, UR6 ;  /* 0x0000000638387c20 */ /* 0x000fe20008410000 */
[----:B------:R-:W2:Y:S01]  /*1d00*/  MUFU.TANH R40, R40 ;  /* 0x0000002800287308 */ /* 0x000ea20000002400 */
[----:B------:R-:W-:Y:S02]  /*1d10*/  IMAD R28, R7, -0x2, R28 ;  /* 0xfffffffe071c7824 */ /* 0x000fe400078e021c */
[----:B------:R-:W-:Y:S01]  /*1d20*/  FMUL.FTZ R57, R57, UR6 ;  /* 0x0000000639397c20 */ /* 0x000fe20008410000 */
[----:B------:R-:W-:-:S02]  /*1d30*/  IMAD R30, R11, UR38, R10 ;  /* 0x000000260b1e7c24 */ /* 0x000fc4000f8e020a */
[----:B------:R-:W-:Y:S01]  /*1d40*/  FMUL.FTZ R65, R65, UR6 ;  /* 0x0000000641417c20 */ /* 0x000fe20008410000 */
[----:B------:R-:W-:Y:S01]  /*1d50*/  FMUL.FTZ R8, R31, UR6 ;  /* 0x000000061f087c20 */ /* 0x000fe20008410000 */
[----:B------:R-:W-:Y:S01]  /*1d60*/  FMUL.FTZ R18, R47, UR6 ;  /* 0x000000062f127c20 */ /* 0x000fe20008410000 */
[----:B------:R-:W-:Y:S01]  /*1d70*/  VIADD R11, R30, -UR10 ;  /* 0x8000000a1e0b7c36 */ /* 0x000fe20008000000 */
[----:B------:R-:W2:Y:S01]  /*1d80*/  MUFU.TANH R41, R41 ;  /* 0x0000002900297308 */ /* 0x000ea20000002400 */
[----:B------:R-:W-:Y:S01]  /*1d90*/  FMUL.FTZ R60, R60, UR6 ;  /* 0x000000063c3c7c20 */ /* 0x000fe20008410000 */
[----:B------:R-:W-:Y:S01]  /*1da0*/  FMUL.FTZ R61, R61, UR6 ;  /* 0x000000063d3d7c20 */ /* 0x000fe20008410000 */
[----:B------:R-:W-:Y:S01]  /*1db0*/  FMUL.FTZ R13, R35, UR6 ;  /* 0x00000006230d7c20 */ /* 0x000fe20008410000 */
[----:B------:R-:W-:Y:S01]  /*1dc0*/  FMUL.FTZ R25, R59, UR6 ;  /* 0x000000063b197c20 */ /* 0x000fe20008410000 */
[----:B------:R-:W-:Y:S01]  /*1dd0*/  FMUL.FTZ R64, R64, UR6 ;  /* 0x0000000640407c20 */ /* 0x000fe20008410000 */
[----:B------:R-:W-:Y:S01]  /*1de0*/  FMUL.FTZ R68, R68, UR6 ;  /* 0x0000000644447c20 */ /* 0x000fe20008410000 */
[----:B---3--:R-:W-:Y:S01]  /*1df0*/  VIADDMNMX R11, R27, R11, R28, PT ;  /* 0x0000000b1b0b7246 */ /* 0x008fe2000380011c */
[----:B------:R-:W3:Y:S01]  /*1e00*/  MUFU.TANH R44, R44 ;  /* 0x0000002c002c7308 */ /* 0x000ee20000002400 */
[----:B------:R-:W-:Y:S01]  /*1e10*/  FMUL.FTZ R21, R51, UR6 ;  /* 0x0000000633157c20 */ /* 0x000fe20008410000 */
[----:B------:R-:W-:Y:S01]  /*1e20*/  FMUL.FTZ R72, R72, UR6 ;  /* 0x0000000648487c20 */ /* 0x000fe20008410000 */
[----:B------:R-:W-:Y:S01]  /*1e30*/  ISETP.GT.AND P1, PT, R11, RZ, PT ;  /* 0x000000ff0b00720c */ /* 0x000fe20003f24270 */
[----:B------:R-:W-:Y:S01]  /*1e40*/  FMUL.FTZ R73, R73, UR6 ;  /* 0x0000000649497c20 */ /* 0x000fe20008410000 */
[----:B------:R-:W-:Y:S01]  /*1e50*/  ISETP.GT.AND P2, PT, R11, 0x1, PT ;  /* 0x000000010b00780c */ /* 0x000fe20003f44270 */
[----:B------:R-:W-:Y:S01]  /*1e60*/  FMUL.FTZ R24, R55, UR6 ;  /* 0x0000000637187c20 */ /* 0x000fe20008410000 */
[----:B------:R-:W-:Y:S01]  /*1e70*/  ISETP.GT.AND P3, PT, R11, 0x8, PT ;  /* 0x000000080b00780c */ /* 0x000fe20003f64270 */
[----:B------:R-:W3:Y:S01]  /*1e80*/  MUFU.TANH R45, R45 ;  /* 0x0000002d002d7308 */ /* 0x000ee20000002400 */
[----:B------:R-:W-:Y:S01]  /*1e90*/  FSEL R89, R90, -INF , P1 ;  /* 0xff8000005a597808 */ /* 0x000fe20000800000 */
[----:B------:R-:W-:Y:S01]  /*1ea0*/  FMUL.FTZ R76, R76, UR6 ;  /* 0x000000064c4c7c20 */ /* 0x000fe20008410000 */
[----:B-1----:R-:W-:Y:S01]  /*1eb0*/  FSEL R32, R91, -INF , P2 ;  /* 0xff8000005b207808 */ /* 0x002fe20001000000 */
[----:B------:R-:W-:Y:S01]  /*1ec0*/  FMUL.FTZ R14, R39, UR6 ;  /* 0x00000006270e7c20 */ /* 0x000fe20008410000 */
[----:B------:R-:W-:Y:S01]  /*1ed0*/  ISETP.GT.AND P1, PT, R11, 0x9, PT ;  /* 0x000000090b00780c */ /* 0x000fe20003f24270 */
[----:B------:R-:W-:Y:S01]  /*1ee0*/  FMUL.FTZ R77, R77, UR6 ;  /* 0x000000064d4d7c20 */ /* 0x000fe20008410000 */
[----:B----4-:R-:W-:Y:S01]  /*1ef0*/  FSEL R91, R92, -INF , P3 ;  /* 0xff8000005c5b7808 */ /* 0x010fe20001800000 */
[----:B------:R-:W1:Y:S01]  /*1f00*/  MUFU.TANH R48, R48 ;  /* 0x0000003000307308 */ /* 0x000e620000002400 */
[----:B------:R-:W-:Y:S01]  /*1f10*/  FMNMX.FTZ R10, R89, R32, !PT ;  /* 0x00000020590a7209 */ /* 0x000fe20007810000 */
[----:B------:R-:W-:Y:S01]  /*1f20*/  FMUL.FTZ R80, R80, UR6 ;  /* 0x0000000650507c20 */ /* 0x000fe20008410000 */
[----:B------:R-:W-:Y:S01]  /*1f30*/  ISETP.GT.AND P2, PT, R11, 0x10, PT ;  /* 0x000000100b00780c */ /* 0x000fe20003f44270 */
[----:B------:R-:W-:Y:S01]  /*1f40*/  FMUL.FTZ R81, R81, UR6 ;  /* 0x0000000651517c20 */ /* 0x000fe20008410000 */
[----:B-----5:R-:W-:Y:S01]  /*1f50*/  FSEL R93, R29, -INF , P1 ;  /* 0xff8000001d5d7808 */ /* 0x020fe20000800000 */
[----:B------:R-:W-:Y:S01]  /*1f60*/  FMUL.FTZ R17, R43, UR6 ;  /* 0x000000062b117c20 */ /* 0x000fe20008410000 */
[----:B------:R-:W-:Y:S01]  /*1f70*/  FMNMX.FTZ R10, R91, R10, !PT ;  /* 0x0000000a5b0a7209 */ /* 0x000fe20007810000 */
[----:B------:R-:W4:Y:S01]  /*1f80*/  MUFU.TANH R49, R49 ;  /* 0x0000003100317308 */ /* 0x000f220000002400 */
[----:B------:R-:W-:Y:S01]  /*1f90*/  ISETP.GT.AND P1, PT, R11, 0x11, PT ;  /* 0x000000110b00780c */ /* 0x000fe20003f24270 */
[----:B------:R-:W-:Y:S01]  /*1fa0*/  FMUL.FTZ R84, R84, UR6 ;  /* 0x0000000654547c20 */ /* 0x000fe20008410000 */
[----:B0-----:R-:W-:Y:S01]  /*1fb0*/  FSEL R95, R95, -INF , P2 ;  /* 0xff8000005f5f7808 */ /* 0x001fe20001000000 */
[----:B------:R-:W-:Y:S01]  /*1fc0*/  FMUL.FTZ R85, R85, UR6 ;  /* 0x0000000655557c20 */ /* 0x000fe20008410000 */
[----:B------:R-:W-:Y:S01]  /*1fd0*/  FMNMX.FTZ R10, R93, R10, !PT ;  /* 0x0000000a5d0a7209 */ /* 0x000fe20007810000 */
[----:B------:R-:W0:Y:S01]  /*1fe0*/  SHFL.IDX PT, R23, R23, 0x1, 0x1c1f ;  /* 0x003c1f0017177f89 */ /* 0x000e2200000e0000 */
[----:B------:R-:W-:Y:S01]  /*1ff0*/  ISETP.GT.AND P2, PT, R11, 0x18, PT ;  /* 0x000000180b00780c */ /* 0x000fe20003f44270 */
[----:B------:R-:W5:Y:S01]  /*2000*/  MUFU.TANH R52, R52 ;  /* 0x0000003400347308 */ /* 0x000f620000002400 */
[----:B------:R-:W-:Y:S01]  /*2010*/  FSEL R97, R33, -INF , P1 ;  /* 0xff80000021617808 */ /* 0x000fe20000800000 */
[----:B------:R-:W-:Y:S01]  /*2020*/  ULDC UR4, c[0x0][0x988] ;  /* 0x0002620000047ab9 */ /* 0x000fe20000000800 */
[----:B------:R-:W-:Y:S01]  /*2030*/  FMNMX.FTZ R10, R95, R10, !PT ;  /* 0x0000000a5f0a7209 */ /* 0x000fe20007810000 */
[----:B------:R-:W-:Y:S01]  /*2040*/  FMUL.FTZ R63, R63, UR6 ;  /* 0x000000063f3f7c20 */ /* 0x000fe20008410000 */
[----:B------:R-:W-:Y:S01]  /*2050*/  ISETP.GT.AND P1, PT, R11, 0x19, PT ;  /* 0x000000190b00780c */ /* 0x000fe20003f24270 */
[----:B------:R-:W-:Y:S01]  /*2060*/  FMUL.FTZ R15, R38, UR6 ;  /* 0x00000006260f7c20 */ /* 0x000fe20008410000 */
[----:B------:R-:W-:Y:S01]  /*2070*/  FSEL R99, R36, -INF , P2 ;  /* 0xff80000024637808 */ /* 0x000fe20001000000 */
[----:B------:R-:W0:Y:S01]  /*2080*/  MUFU.TANH R53, R53 ;  /* 0x0000003500357308 */ /* 0x000e220000002400 */
[----:B------:R-:W-:Y:S01]  /*2090*/  FMNMX.FTZ R10, R97, R10, !PT ;  /* 0x0000000a610a7209 */ /* 0x000fe20007810000 */
[----:B------:R-:W-:Y:S01]  /*20a0*/  FMUL.FTZ R67, R67, UR6 ;  /* 0x0000000643437c20 */ /* 0x000fe20008410000 */
[----:B------:R-:W-:Y:S01]  /*20b0*/  ISETP.GT.AND P2, PT, R11, 0x20, PT ;  /* 0x000000200b00780c */ /* 0x000fe20003f44270 */
[----:B------:R-:W-:Y:S01]  /*20c0*/  FMUL.FTZ R71, R71, UR6 ;  /* 0x0000000647477c20 */ /* 0x000fe20008410000 */
[----:B------:R-:W-:Y:S01]  /*20d0*/  FSEL R101, R37, -INF , P1 ;  /* 0xff80000025657808 */ /* 0x000fe20000800000 */
[----:B------:R-:W-:Y:S01]  /*20e0*/  FMUL.FTZ R16, R42, UR6 ;  /* 0x000000062a107c20 */ /* 0x000fe20008410000 */
[----:B------:R-:W-:Y:S01]  /*20f0*/  FMNMX.FTZ R10, R99, R10, !PT ;  /* 0x0000000a630a7209 */ /* 0x000fe20007810000 */
[----:B------:R-:W0:Y:S01]  /*2100*/  MUFU.TANH R56, R56 ;  /* 0x0000003800387308 */ /* 0x000e220000002400 */
[----:B------:R-:W-:Y:S01]  /*2110*/  ISETP.GT.AND P1, PT, R11, 0x21, PT ;  /* 0x000000210b00780c */ /* 0x000fe20003f24270 */
[----:B------:R-:W-:Y:S01]  /*2120*/  FMUL.FTZ R75, R75, UR6 ;  /* 0x000000064b4b7c20 */ /* 0x000fe20008410000 */
[----:B--2---:R-:W-:Y:S01]  /*2130*/  FSEL R103, R40, -INF , P2 ;  /* 0xff80000028677808 */ /* 0x004fe20001000000 */
[----:B------:R-:W-:Y:S01]  /*2140*/  FMUL.FTZ R19, R46, UR6 ;  /* 0x000000062e137c20 */ /* 0x000fe20008410000 */
[----:B------:R-:W-:Y:S01]  /*2150*/  FMNMX.FTZ R10, R101, R10, !PT ;  /* 0x0000000a650a7209 */ /* 0x000fe20007810000 */
[----:B------:R-:W-:Y:S01]  /*2160*/  FMUL.FTZ R79, R79, UR6 ;  /* 0x000000064f4f7c20 */ /* 0x000fe20008410000 */
[----:B------:R-:W-:Y:S01]  /*2170*/  ISETP.GT.AND P2, PT, R11, 0x28, PT ;  /* 0x000000280b00780c */ /* 0x000fe20003f44270 */
[----:B------:R-:W2:Y:S01]  /*2180*/  MUFU.TANH R31, R57 ;  /* 0x00000039001f7308 */ /* 0x000ea20000002400 */
[----:B------:R-:W-:Y:S01]  /*2190*/  FSEL R105, R41, -INF , P1 ;  /* 0xff80000029697808 */ /* 0x000fe20000800000 */
[----:B------:R-:W-:Y:S01]  /*21a0*/  FMUL.FTZ R20, R50, UR6 ;  /* 0x0000000632147c20 */ /* 0x000fe20008410000 */
[----:B------:R-:W-:Y:S01]  /*21b0*/  FMNMX.FTZ R34, R103, R10, !PT ;  /* 0x0000000a67227209 */ /* 0x000fe20007810000 */
[----:B------:R-:W-:Y:S01]  /*21c0*/  FMUL.FTZ R10, R69, UR6 ;  /* 0x00000006450a7c20 */ /* 0x000fe20008410000 */
[----:B------:R-:W-:Y:S01]  /*21d0*/  ISETP.GT.AND P1, PT, R11, 0x29, PT ;  /* 0x000000290b00780c */ /* 0x000fe20003f24270 */
[----:B------:R-:W-:Y:S01]  /*21e0*/  FMUL.FTZ R83, R83, UR6 ;  /* 0x0000000653537c20 */ /* 0x000fe20008410000 */
[----:B---3--:R-:W-:Y:S01]  /*21f0*/  FSEL R107, R44, -INF , P2 ;  /* 0xff8000002c6b7808 */ /* 0x008fe20001000000 */
[----:B------:R4:W-:Y:S01]  /*2200*/  MUFU.TANH R47, R65 ;  /* 0x00000041002f7308 */ /* 0x0009e20000002400 */
[----:B------:R-:W-:Y:S01]  /*2210*/  FMNMX.FTZ R34, R105, R34, !PT ;  /* 0x0000002269227209 */ /* 0x000fe20007810000 */
[----:B------:R-:W-:Y:S01]  /*2220*/  FMUL.FTZ R22, R54, UR6 ;  /* 0x0000000636167c20 */ /* 0x000fe20008410000 */
[----:B------:R-:W-:Y:S01]  /*2230*/  ISETP.GT.AND P2, PT, R11, 0x30, PT ;  /* 0x000000300b00780c */ /* 0x000fe20003f44270 */
[----:B------:R-:W-:Y:S01]  /*2240*/  FMUL.FTZ R87, R87, UR6 ;  /* 0x0000000657577c20 */ /* 0x000fe20008410000 */
[----:B------:R-:W-:Y:S01]  /*2250*/  FSEL R109, R45, -INF , P1 ;  /* 0xff8000002d6d7808 */ /* 0x000fe20000800000 */
[----:B------:R-:W-:Y:S01]  /*2260*/  FMUL.FTZ R26, R58, UR6 ;  /* 0x000000063a1a7c20 */ /* 0x000fe20008410000 */
[----:B------:R-:W-:Y:S01]  /*2270*/  FMNMX.FTZ R34, R107, R34, !PT ;  /* 0x000000226b227209 */ /* 0x000fe20007810000 */
[----:B------:R-:W3:Y:S01]  /*2280*/  MUFU.TANH R27, R60 ;  /* 0x0000003c001b7308 */ /* 0x000ee20000002400 */
[----:B------:R-:W-:Y:S01]  /*2290*/  ISETP.GT.AND P1, PT, R11, 0x31, PT ;  /* 0x000000310b00780c */ /* 0x000fe20003f24270 */
[----:B------:R-:W-:Y:S01]  /*22a0*/  FMUL.FTZ R62, R62, UR6 ;  /* 0x000000063e3e7c20 */ /* 0x000fe20008410000 */
[----:B-1----:R-:W-:Y:S01]  /*22b0*/  FSEL R69, R48, -INF , P2 ;  /* 0xff80000030457808 */ /* 0x002fe20001000000 */
[----:B------:R-:W-:Y:S01]  /*22c0*/  FMUL.FTZ R66, R66, UR6 ;  /* 0x0000000642427c20 */ /* 0x000fe20008410000 */
[----:B------:R-:W-:Y:S01]  /*22d0*/  FMNMX.FTZ R34, R109, R34, !PT ;  /* 0x000000226d227209 */ /* 0x000fe20007810000 */
[----:B------:R-:W-:Y:S01]  /*22e0*/  FMUL.FTZ R70, R70, UR6 ;  /* 0x0000000646467c20 */ /* 0x000fe20008410000 */
[----:B------:R-:W-:Y:S01]  /*22f0*/  ISETP.GT.AND P2, PT, R11, 0x38, PT ;  /* 0x000000380b00780c */ /* 0x000fe20003f44270 */
[----:B------:R5:W1:Y:S01]  /*2300*/  MUFU.TANH R35, R61 ;  /* 0x0000003d00237308 */ /* 0x000a620000002400 */
[----:B----4-:R-:W-:Y:S01]  /*2310*/  FSEL R65, R49, -INF , P1 ;  /* 0xff80000031417808 */ /* 0x010fe20000800000 */
[----:B------:R-:W-:Y:S01]  /*2320*/  FMUL.FTZ R74, R74, UR6 ;  /* 0x000000064a4a7c20 */ /* 0x000fe20008410000 */
[----:B------:R-:W-:Y:S01]  /*2330*/  FMNMX.FTZ R34, R69, R34, !PT ;  /* 0x0000002245227209 */ /* 0x000fe20007810000 */
[----:B------:R-:W-:Y:S01]  /*2340*/  FMUL.FTZ R78, R78, UR6 ;  /* 0x000000064e4e7c20 */ /* 0x000fe20008410000 */
[----:B------:R-:W-:Y:S01]  /*2350*/  ISETP.GT.AND P1, PT, R11, 0x39, PT ;  /* 0x000000390b00780c */ /* 0x000fe20003f24270 */
[----:B------:R-:W-:Y:S01]  /*2360*/  FMUL.FTZ R82, R82, UR6 ;  /* 0x0000000652527c20 */ /* 0x000fe20008410000 */
[----:B------:R-:W-:Y:S01]  /*2370*/  FMNMX.FTZ R34, R65, R34, !PT ;  /* 0x0000002241227209 */ /* 0x000fe20007810000 */
[----:B------:R-:W4:Y:S01]  /*2380*/  MUFU.TANH R29, R64 ;  /* 0x00000040001d7308 */ /* 0x000f220000002400 */
[----:B-----5:R-:W-:Y:S01]  /*2390*/  FSEL R61, R52, -INF , P2 ;  /* 0xff800000343d7808 */ /* 0x020fe20001000000 */
[----:B------:R-:W-:Y:S01]  /*23a0*/  FMUL.FTZ R86, R86, UR6 ;  /* 0x0000000656567c20 */ /* 0x000fe20008410000 */
[----:B------:R-:W-:Y:S01]  /*23b0*/  ISETP.GT.AND P2, PT, R11, 0x40, PT ;  /* 0x000000400b00780c */ /* 0x000fe20003f44270 */
[----:B------:R-:W-:Y:S01]  /*23c0*/  @UP0 ULDC UR11, c[0x0][0x450] ;  /* 0x00011400000b0ab9 */ /* 0x000fe20000000800 */
[----:B0-----:R-:W-:Y:S01]  /*23d0*/  FSEL R59, R53, -INF , P1 ;  /* 0xff800000353b7808 */ /* 0x001fe20000800000 */
[----:B------:R-:W-:Y:S01]  /*23e0*/  UIMAD UR7, UR38, UR7, -UR10 ;  /* 0x00000007260772a4 */ /* 0x000fe2000f8e0a0a */
[----:B------:R-:W-:Y:S01]  /*23f0*/  FMNMX.FTZ R34, R61, R34, !PT ;  /* 0x000000223d227209 */ /* 0x000fe20007810000 */
[----:B------:R-:W0:Y:S01]  /*2400*/  MUFU.TANH R51, R68 ;  /* 0x0000004400337308 */ /* 0x000e220000002400 */
[----:B------:R-:W-:Y:S01]  /*2410*/  ISETP.GT.AND P1, PT, R11, 0x41, PT ;  /* 0x000000410b00780c */ /* 0x000fe20003f24270 */
[----:B------:R-:W-:Y:S01]  /*2420*/  UIADD3 UR54, UR47, -0x2, URZ ;  /* 0xfffffffe2f367890 */ /* 0x000fe2000fffe03f */
[----:B------:R-:W-:Y:S01]  /*2430*/  FSEL R57, R56, -INF , P2 ;  /* 0xff80000038397808 */ /* 0x000fe20001000000 */
[----:B------:R-:W-:Y:S01]  /*2440*/  UIADD3 UR6, UR41, 0x28840, URZ ;  /* 0x0002884029067890 */ /* 0x000fe2000fffe03f */
[----:B------:R-:W-:Y:S01]  /*2450*/  FMNMX.FTZ R34, R59, R34, !PT ;  /* 0x000000223b227209 */ /* 0x000fe20007810000 */
[----:B------:R-:W-:Y:S01]  /*2460*/  UMOV UR47, URZ ;  /* 0x0000003f002f7c82 */ /* 0x000fe20008000000 */
[----:B------:R-:W-:Y:S01]  /*2470*/  ISETP.GT.AND P2, PT, R11, 0x48, PT ;  /* 0x000000480b00780c */ /* 0x000fe20003f44270 */
[----:B------:R-:W5:Y:S01]  /*2480*/  MUFU.TANH R10, R10 ;  /* 0x0000000a000a7308 */ /* 0x000f620000002400 */
[----:B--2---:R-:W-:Y:S01]  /*2490*/  FSEL R49, R31, -INF , P1 ;  /* 0xff8000001f317808 */ /* 0x004fe20000800000 */
[----:B------:R-:W-:Y:S01]  /*24a0*/  UPRMT UR6, UR43, 0x654, UR6 ;  /* 0x000006542b067896 */ /* 0x000fe20008000006 */
[----:B------:R-:W-:-:S02]  /*24b0*/  FMNMX.FTZ R34, R57, R34, !PT ;  /* 0x0000002239227209 */ /* 0x000fc40007810000 */
[----:B------:R-:W-:Y:S02]  /*24c0*/  CS2R R150, SRZ ;  /* 0x0000000000967805 */ /* 0x000fe4000001ff00 */
[----:B------:R-:W-:Y:S02]  /*24d0*/  ISETP.GT.AND P1, PT, R11, 0x49, PT ;  /* 0x000000490b00780c */ /* 0x000fe40003f24270 */
[----:B------:R-:W-:Y:S02]  /*24e0*/  CS2R R148, SRZ ;  /* 0x0000000000947805 */ /* 0x000fe4000001ff00 */
[----:B---3--:R-:W-:Y:S01]  /*24f0*/  FSEL R27, R27, -INF , P2 ;  /* 0xff8000001b1b7808 */ /* 0x008fe20001000000 */
[----:B------:R-:W2:Y:S01]  /*2500*/  MUFU.TANH R55, R72 ;  /* 0x0000004800377308 */ /* 0x000ea20000002400 */
[----:B------:R-:W-:Y:S02]  /*2510*/  FMNMX.FTZ R34, R49, R34, !PT ;  /* 0x0000002231227209 */ /* 0x000fe40007810000 */
[----:B------:R-:W-:-:S02]  /*2520*/  CS2R R146, SRZ ;  /* 0x0000000000927805 */ /* 0x000fc4000001ff00 */
[----:B------:R-:W-:Y:S01]  /*2530*/  ISETP.GT.AND P2, PT, R11, 0x50, PT ;  /* 0x000000500b00780c */ /* 0x000fe20003f44270 */
[----:B------:R-:W-:Y:S01]  /*2540*/  SYNCS.ARRIVE.TRANS64.RED.A1T0 RZ, [UR6], RZ ;  /* 0x000000ffffff79a7 */ /* 0x000fe20008100406 */
[----:B-1----:R-:W-:Y:S02]  /*2550*/  FSEL R33, R35, -INF , P1 ;  /* 0xff80000023217808 */ /* 0x002fe40000800000 */
[----:B------:R-:W-:Y:S02]  /*2560*/  CS2R R144, SRZ ;  /* 0x0000000000907805 */ /* 0x000fe4000001ff00 */
[----:B------:R-:W-:Y:S01]  /*2570*/  FMNMX.FTZ R34, R27, R34, !PT ;  /* 0x000000221b227209 */ /* 0x000fe20007810000 */
[----:B------:R-:W1:Y:S01]  /*2580*/  MUFU.TANH R73, R73 ;  /* 0x0000004900497308 */ /* 0x000e620000002400 */
[----:B------:R-:W-:Y:S02]  /*2590*/  ISETP.GT.AND P1, PT, R11, 0x51, PT ;  /* 0x000000510b00780c */ /* 0x000fe40003f24270 */
[----:B------:R-:W-:-:S02]  /*25a0*/  CS2R R142, SRZ ;  /* 0x00000000008e7805 */ /* 0x000fc4000001ff00 */
[----:B----4-:R-:W-:Y:S02]  /*25b0*/  FSEL R29, R29, -INF , P2 ;  /* 0xff8000001d1d7808 */ /* 0x010fe40001000000 */
[----:B------:R-:W-:Y:S02]  /*25c0*/  CS2R R140, SRZ ;  /* 0x00000000008c7805 */ /* 0x000fe4000001ff00 */
[----:B------:R-:W-:Y:S02]  /*25d0*/  FMNMX.FTZ R34, R33, R34, !PT ;  /* 0x0000002221227209 */ /* 0x000fe40007810000 */
[----:B------:R-:W-:Y:S02]  /*25e0*/  CS2R R138, SRZ ;  /* 0x00000000008a7805 */ /* 0x000fe4000001ff00 */
[----:B------:R-:W-:Y:S01]  /*25f0*/  ISETP.GT.AND P2, PT, R11, 0x58, PT ;  /* 0x000000580b00780c */ /* 0x000fe20003f44270 */
[----:B------:R-:W3:Y:S01]  /*2600*/  MUFU.TANH R39, R76 ;  /* 0x0000004c00277308 */ /* 0x000ee20000002400 */
[----:B------:R-:W-:-:S02]  /*2610*/  FSEL R47, R47, -INF , P1 ;  /* 0xff8000002f2f7808 */ /* 0x000fc40000800000 */
[----:B------:R-:W-:Y:S02]  /*2620*/  CS2R R136, SRZ ;  /* 0x0000000000887805 */ /* 0x000fe4000001ff00 */
[----:B------:R-:W-:Y:S02]  /*2630*/  FMNMX.FTZ R34, R29, R34, !PT ;  /* 0x000000221d227209 */ /* 0x000fe40007810000 */
[----:B------:R-:W-:Y:S02]  /*2640*/  CS2R R134, SRZ ;  /* 0x0000000000867805 */ /* 0x000fe4000001ff00 */
[----:B------:R-:W-:Y:S02]  /*2650*/  ISETP.GT.AND P1, PT, R11, 0x59, PT ;  /* 0x000000590b00780c */ /* 0x000fe40003f24270 */
[----:B------:R-:W-:Y:S02]  /*2660*/  CS2R R132, SRZ ;  /* 0x0000000000847805 */ /* 0x000fe4000001ff00 */
[----:B0-----:R-:W-:Y:S01]  /*2670*/  FSEL R51, R51, -INF , P2 ;  /* 0xff80000033337808 */ /* 0x001fe20001000000 */
[----:B------:R-:W0:Y:S01]  /*2680*/  MUFU.TANH R45, R77 ;  /* 0x0000004d002d7308 */ /* 0x000e220000002400 */
[----:B------:R-:W-:-:S02]  /*2690*/  FMNMX.FTZ R34, R47, R34, !PT ;  /* 0x000000222f227209 */ /* 0x000fc40007810000 */
[----:B------:R-:W-:Y:S02]  /*26a0*/  CS2R R130, SRZ ;  /* 0x0000000000827805 */ /* 0x000fe4000001ff00 */
[----:B------:R-:W-:Y:S02]  /*26b0*/  ISETP.GT.AND P2, PT, R11, 0x60, PT ;  /* 0x000000600b00780c */ /* 0x000fe40003f44270 */
[----:B------:R-:W-:Y:S02]  /*26c0*/  CS2R R128, SRZ ;  /* 0x0000000000807805 */ /* 0x000fe4000001ff00 */
[----:B-----5:R-:W-:Y:S02]  /*26d0*/  FSEL R53, R10, -INF , P1 ;  /* 0xff8000000a357808 */ /* 0x020fe40000800000 */
[----:B------:R-:W-:Y:S02]  /*26e0*/  CS2R R126, SRZ ;  /* 0x00000000007e7805 */ /* 0x000fe4000001ff00 */
[----:B------:R-:W-:Y:S01]  /*26f0*/  FMNMX.FTZ R34, R51, R34, !PT ;  /* 0x0000002233227209 */ /* 0x000fe20007810000 */
[----:B------:R-:W4:Y:S01]  /*2700*/  MUFU.TANH R41, R80 ;  /* 0x0000005000297308 */ /* 0x000f220000002400 */
[----:B------:R-:W-:-:S02]  /*2710*/  ISETP.GT.AND P1, PT, R11, 0x61, PT ;  /* 0x000000610b00780c */ /* 0x000fc40003f24270 */
[----:B------:R-:W-:Y:S02]  /*2720*/  CS2R R124, SRZ ;  /* 0x00000000007c7805 */ /* 0x000fe4000001ff00 */
[----:B--2---:R-:W-:Y:S02]  /*2730*/  FSEL R55, R55, -INF , P2 ;  /* 0xff80000037377808 */ /* 0x004fe40001000000 */
[----:B------:R-:W-:Y:S02]  /*2740*/  CS2R R122, SRZ ;  /* 0x00000000007a7805 */ /* 0x000fe4000001ff00 */
[----:B------:R-:W-:Y:S02]  /*2750*/  FMNMX.FTZ R34, R53, R34, !PT ;  /* 0x0000002235227209 */ /* 0x000fe40007810000 */
[----:B------:R-:W-:Y:S02]  /*2760*/  CS2R R120, SRZ ;  /* 0x0000000000787805 */ /* 0x000fe4000001ff00 */
[----:B------:R-:W-:Y:S01]  /*2770*/  ISETP.GT.AND P2, PT, R11, 0x68, PT ;  /* 0x000000680b00780c */ /* 0x000fe20003f44270 */
[----:B------:R-:W2:Y:S01]  /*2780*/  MUFU.TANH R43, R81 ;  /* 0x00000051002b7308 */ /* 0x000ea20000002400 */
[----:B-1----:R-:W-:-:S02]  /*2790*/  FSEL R35, R73, -INF , P1 ;  /* 0xff80000049237808 */ /* 0x002fc40000800000 */
[----:B------:R-:W-:Y:S02]  /*27a0*/  CS2R R118, SRZ ;  /* 0x0000000000767805 */ /* 0x000fe4000001ff00 */
[----:B------:R-:W-:Y:S02]  /*27b0*/  FMNMX.FTZ R34, R55, R34, !PT ;  /* 0x0000002237227209 */ /* 0x000fe40007810000 */
[----:B------:R-:W-:Y:S02]  /*27c0*/  ISETP.GT.AND P1, PT, R11, 0x69, PT ;  /* 0x000000690b00780c */ /* 0x000fe40003f24270 */
[----:B---3--:R-:W-:Y:S01]  /*27d0*/  FSEL R39, R39, -INF , P2 ;  /* 0xff80000027277808 */ /* 0x008fe20001000000 */
[----:B------:R-:W1:Y:S01]  /*27e0*/  MUFU.TANH R37, R84 ;  /* 0x0000005400257308 */ /* 0x000e620000002400 */
[----:B------:R-:W-:Y:S02]  /*27f0*/  FMNMX.FTZ R34, R35, R34, !PT ;  /* 0x0000002223227209 */ /* 0x000fe40007810000 */
[----:B------:R-:W-:-:S02]  /*2800*/  ISETP.GT.AND P2, PT, R11, 0x70, PT ;  /* 0x000000700b00780c */ /* 0x000fc40003f44270 */
[----:B0-----:R-:W-:Y:S02]  /*2810*/  FSEL R45, R45, -INF , P1 ;  /* 0xff8000002d2d7808 */ /* 0x001fe40000800000 */
[----:B------:R-:W-:Y:S01]  /*2820*/  FMNMX.FTZ R34, R39, R34, !PT ;  /* 0x0000002227227209 */ /* 0x000fe20007810000 */
[----:B------:R-:W0:Y:S01]  /*2830*/  MUFU.TANH R31, R85 ;  /* 0x00000055001f7308 */ /* 0x000e220000002400 */
[----:B------:R-:W-:Y:S02]  /*2840*/  ISETP.GT.AND P1, PT, R11, 0x71, PT ;  /* 0x000000710b00780c */ /* 0x000fe40003f24270 */
[----:B----4-:R-:W-:Y:S02]  /*2850*/  FSEL R41, R41, -INF , P2 ;  /* 0xff80000029297808 */ /* 0x010fe40001000000 */
[----:B------:R-:W-:Y:S02]  /*2860*/  FMNMX.FTZ R34, R45, R34, !PT ;  /* 0x000000222d227209 */ /* 0x000fe40007810000 */
[----:B------:R-:W-:Y:S01]  /*2870*/  ISETP.GT.AND P2, PT, R11, 0x78, PT ;  /* 0x000000780b00780c */ /* 0x000fe20003f44270 */
[----:B------:R-:W-:Y:S01]  /*2880*/  MUFU.TANH R0, R0 ;  /* 0x0000000000007308 */ /* 0x000fe20000002400 */
[----:B--2---:R-:W-:-:S02]  /*2890*/  FSEL R43, R43, -INF , P1 ;  /* 0xff8000002b2b7808 */ /* 0x004fc40000800000 */
[----:B------:R-:W-:Y:S02]  /*28a0*/  FMNMX.FTZ R34, R41, R34, !PT ;  /* 0x0000002229227209 */ /* 0x000fe40007810000 */
[----:B------:R-:W-:Y:S02]  /*28b0*/  ISETP.GT.AND P1, PT, R11, 0x79, PT ;  /* 0x000000790b00780c */ /* 0x000fe40003f24270 */
[----:B-1----:R-:W-:Y:S01]  /*28c0*/  FSEL R37, R37, -INF , P2 ;  /* 0xff80000025257808 */ /* 0x002fe20001000000 */
[----:B------:R-:W-:Y:S01]  /*28d0*/  MUFU.TANH R3, R3 ;  /* 0x0000000300037308 */ /* 0x000fe20000002400 */
[----:B------:R-:W-:Y:S02]  /*28e0*/  FMNMX.FTZ R34, R43, R34, !PT ;  /* 0x000000222b227209 */ /* 0x000fe40007810000 */
[----:B0-----:R-:W-:Y:S02]  /*28f0*/  FSEL R31, R31, -INF , P1 ;  /* 0xff8000001f1f7808 */ /* 0x001fe40000800000 */
[----:B------:R-:W-:-:S02]  /*2900*/  FMNMX.FTZ R34, R37, R34, !PT ;  /* 0x0000002225227209 */ /* 0x000fc40007810000 */
[----:B------:R-:W-:Y:S01]  /*2910*/  IADD3 R23, R23, -UR10, R30 ;  /* 0x8000000a17177c10 */ /* 0x000fe2000fffe01e */
[----:B------:R-:W0:Y:S01]  /*2920*/  MUFU.TANH R9, R9 ;  /* 0x0000000900097308 */ /* 0x000e220000002400 */
[----:B------:R-:W-:Y:S02]  /*2930*/  FMNMX.FTZ R34, R31, R34, !PT ;  /* 0x000000221f227209 */ /* 0x000fe40007810000 */
[----:B------:R-:W-:-:S03]  /*2940*/  VIMNMX R28, R28, R23, PT ;  /* 0x000000171c1c7248 */ /* 0x000fc60003fe0100 */
[----:B------:R-:W1:Y:S01]  /*2950*/  SHFL.BFLY PT, R11, R34, 0x2, 0x1f ;  /* 0x0c401f00220b7f89 */ /* 0x000e6200000e0000 */
[C---:B------:R-:W-:Y:S01]  /*2960*/  ISETP.GT.AND P2, PT, R28.reuse, 0x1, PT ;  /* 0x000000011c00780c */ /* 0x040fe20003f44270 */
[----:B------:R-:W2:Y:S01]  /*2970*/  MUFU.TANH R8, R8 ;  /* 0x0000000800087308 */ /* 0x000ea20000002400 */
[----:B------:R-:W-:-:S07]  /*2980*/  ISETP.GT.AND P3, PT, R28, 0x8, PT ;  /* 0x000000081c00780c */ /* 0x000fce0003f64270 */
[----:B------:R-:W3:Y:S08]  /*2990*/  MUFU.TANH R12, R12 ;  /* 0x0000000c000c7308 */ /* 0x000ef00000002400 */
[----:B------:R-:W-:Y:S01]  /*29a0*/  MUFU.TANH R36, R63 ;  /* 0x0000003f00247308 */ /* 0x000fe20000002400 */
[----:B-1----:R-:W-:-:S07]  /*29b0*/  FMNMX.FTZ R10, R34, R11, !PT ;  /* 0x0000000b220a7209 */ /* 0x002fce0007810000 */
[----:B------:R-:W1:Y:S01]  /*29c0*/  MUFU.TANH R13, R13 ;  /* 0x0000000d000d7308 */ /* 0x000e620000002400 */
[----:B------:R-:W4:Y:S07]  /*29d0*/  SHFL.BFLY PT, R11, R10, 0x1, 0x1f ;  /* 0x0c201f000a0b7f89 */ /* 0x000f2e00000e0000 */
[----:B------:R-:W5:Y:S08]  /*29e0*/  MUFU.TANH R15, R15 ;  /* 0x0000000f000f7308 */ /* 0x000f700000002400 */
[----:B------:R0:W-:Y:S08]  /*29f0*/  MUFU.TANH R38, R67 ;  /* 0x0000004300267308 */ /* 0x0001f00000002400 */
[----:B------:R-:W-:Y:S01]  /*2a00*/  MUFU.TANH R14, R14 ;  /* 0x0000000e000e7308 */ /* 0x000fe20000002400 */
[----:B0-----:R-:W-:-:S02]  /*2a10*/  FSEL R67, R9, -INF , P3 ;  /* 0xff80000009437808 */ /* 0x001fc40001800000 */
[----:B----4-:R-:W-:Y:S01]  /*2a20*/  FMNMX.FTZ R11, R10, R11, !PT ;  /* 0x0000000b0a0b7209 */ /* 0x010fe20007810000 */
[----:B------:R-:W-:Y:S01]  /*2a30*/  IMAD.U32 R10, RZ, RZ, UR4 ;  /* 0x00000004ff0a7e24 */ /* 0x000fe2000f8e00ff */
[----:B------:R-:W-:Y:S02]  /*2a40*/  @UP0 ULDC UR4, c[0x0][0x44c] ;  /* 0x0001130000040ab9 */ /* 0x000fe40000000800 */
[C---:B------:R-:W-:Y:S01]  /*2a50*/  FSETP.NEU.FTZ.AND P1, PT, R11.reuse, -INF , PT ;  /* 0xff8000000b00780b */ /* 0x040fe20003f3d000 */
[----:B------:R-:W-:Y:S01]  /*2a60*/  FMUL.FTZ R34, R11, R10 ;  /* 0x0000000a0b227220 */ /* 0x000fe20000410000 */
[----:B------:R2:W-:Y:S01]  /*2a70*/  MUFU.TANH R40, R71 ;  /* 0x0000004700287308 */ /* 0x0005e20000002400 */
[----:B------:R-:W-:-:S03]  /*2a80*/  UIMAD.WIDE.U32 UR4, UR48, UR4, URZ ;  /* 0x00000004300472a5 */ /* 0x000fc6000f8e003f */
[----:B------:R-:W-:Y:S01]  /*2a90*/  FSEL R34, R34, RZ, P1 ;  /* 0x000000ff22227208 */ /* 0x000fe20000800000 */
[----:B------:R-:W-:Y:S01]  /*2aa0*/  @UP0 USHF.R.U32.HI UR48, URZ, UR11, UR5 ;  /* 0x0000000b3f300299 */ /* 0x000fe20008011605 */
[----:B------:R-:W-:Y:S02]  /*2ab0*/  ISETP.GT.AND P1, PT, R28, RZ, PT ;  /* 0x000000ff1c00720c */ /* 0x000fe40003f24270 */
[----:B------:R-:W0:Y:S01]  /*2ac0*/  MUFU.TANH R16, R16 ;  /* 0x0000001000107308 */ /* 0x000e220000002400 */
[-CC-:B------:R-:W-:Y:S01]  /*2ad0*/  FFMA.FTZ R180, R89, R10.reuse, -R34.reuse ;  /* 0x0000000a59b47223 */ /* 0x180fe20000010822 */
[----:B------:R-:W-:Y:S01]  /*2ae0*/  FSEL R63, R0, -INF , P1 ;  /* 0xff800000003f7808 */ /* 0x000fe20000800000 */
[-CC-:B------:R-:W-:Y:S01]  /*2af0*/  FFMA.FTZ R182, R91, R10.reuse, -R34.reuse ;  /* 0x0000000a5bb67223 */ /* 0x180fe20000010822 */
[----:B------:R-:W-:Y:S01]  /*2b00*/  FSEL R0, R3, -INF , P2 ;  /* 0xff80000003007808 */ /* 0x000fe20001000000 */
[-CC-:B------:R-:W-:Y:S01]  /*2b10*/  FFMA.FTZ R3, R93, R10.reuse, -R34.reuse ;  /* 0x0000000a5d037223 */ /* 0x180fe20000010822 */
[C---:B------:R-:W-:Y:S01]  /*2b20*/  ISETP.GT.AND P1, PT, R28.reuse, 0x9, PT ;  /* 0x000000091c00780c */ /* 0x040fe20003f24270 */
[--C-:B------:R-:W-:Y:S01]  /*2b30*/  FFMA.FTZ R176, R95, R10, -R34.reuse ;  /* 0x0000000a5fb07223 */ /* 0x100fe20000010822 */
[----:B------:R-:W-:Y:S01]  /*2b40*/  FMNMX.FTZ R30, R63, R0, !PT ;  /* 0x000000003f1e7209 */ /* 0x000fe20007810000 */
[----:B------:R-:W-:Y:S01]  /*2b50*/  MUFU.TANH R17, R17 ;  /* 0x0000001100117308 */ /* 0x000fe20000002400 */
[----:B------:R-:W-:Y:S01]  /*2b60*/  ISETP.GT.AND P2, PT, R28, 0x10, PT ;  /* 0x000000101c00780c */ /* 0x000fe20003f44270 */
[-CC-:B------:R-:W-:Y:S01]  /*2b70*/  FFMA.FTZ R9, R97, R10.reuse, -R34.reuse ;  /* 0x0000000a61097223 */ /* 0x180fe20000010822 */
[----:B--2---:R-:W-:Y:S01]  /*2b80*/  FSEL R71, R8, -INF , P1 ;  /* 0xff80000008477808 */ /* 0x004fe20000800000 */
[--C-:B------:R-:W-:Y:S01]  /*2b90*/  FFMA.FTZ R178, R99, R10, -R34.reuse ;  /* 0x0000000a63b27223 */ /* 0x100fe20000010822 */
[----:B------:R-:W-:Y:S01]  /*2ba0*/  FMNMX.FTZ R30, R67, R30, !PT ;  /* 0x0000001e431e7209 */ /* 0x000fe20007810000 */
[-CC-:B------:R-:W-:Y:S01]  /*2bb0*/  FFMA.FTZ R172, R103, R10.reuse, -R34.reuse ;  /* 0x0000000a67ac7223 */ /* 0x180fe20000010822 */
[----:B------:R-:W-:Y:S01]  /*2bc0*/  ISETP.GT.AND P1, PT, R28, 0x11, PT ;  /* 0x000000111c00780c */ /* 0x000fe20003f24270 */
[----:B------:R1:W-:Y:S01]  /*2bd0*/  MUFU.TANH R42, R75 ;  /* 0x0000004b002a7308 */ /* 0x0003e20000002400 */
[----:B---3--:R-:W-:Y:S01]  /*2be0*/  FSEL R73, R12, -INF , P2 ;  /* 0xff8000000c497808 */ /* 0x008fe20001000000 */
[--C-:B------:R-:W-:Y:S01]  /*2bf0*/  FFMA.FTZ R168, R69, R10, -R34.reuse ;  /* 0x0000000a45a87223 */ /* 0x100fe20000010822 */
[----:B------:R-:W-:Y:S01]  /*2c00*/  FMNMX.FTZ R30, R71, R30, !PT ;  /* 0x0000001e471e7209 */ /* 0x000fe20007810000 */
[-CC-:B------:R-:W-:Y:S01]  /*2c10*/  FFMA.FTZ R174, R107, R10.reuse, -R34.reuse ;  /* 0x0000000a6bae7223 */ /* 0x180fe20000010822 */
[C---:B------:R-:W-:Y:S01]  /*2c20*/  ISETP.GT.AND P2, PT, R28.reuse, 0x18, PT ;  /* 0x000000181c00780c */ /* 0x040fe20003f44270 */
[--C-:B------:R-:W-:Y:S01]  /*2c30*/  FFMA.FTZ R170, R61, R10, -R34.reuse ;  /* 0x0000000a3daa7223 */ /* 0x100fe20000010822 */
[----:B------:R-:W-:Y:S01]  /*2c40*/  FMNMX.FTZ R30, R73, R30, !PT ;  /* 0x0000001e491e7209 */ /* 0x000fe20007810000 */
[----:B------:R-:W2:Y:S01]  /*2c50*/  MUFU.TANH R19, R19 ;  /* 0x0000001300137308 */ /* 0x000ea20000002400 */
[----:B-1----:R-:W-:Y:S01]  /*2c60*/  FSEL R75, R13, -INF , P1 ;  /* 0xff8000000d4b7808 */ /* 0x002fe20000800000 */
[-CC-:B------:R-:W-:Y:S01]  /*2c70*/  FFMA.FTZ R8, R57, R10.reuse, -R34.reuse ;  /* 0x0000000a39087223 */ /* 0x180fe20000010822 */
[C---:B------:R-:W-:Y:S01]  /*2c80*/  ISETP.GT.AND P1, PT, R28.reuse, 0x19, PT ;  /* 0x000000191c00780c */ /* 0x040fe20003f24270 */
[-CC-:B------:R-:W-:Y:S01]  /*2c90*/  FFMA.FTZ R12, R49, R10.reuse, -R34.reuse ;  /* 0x0000000a310c7223 */ /* 0x180fe20000010822 */
[----:B-----5:R-:W-:Y:S01]  /*2ca0*/  FSEL R77, R15, -INF , P2 ;  /* 0xff8000000f4d7808 */ /* 0x020fe20001000000 */
[--C-:B------:R-:W-:Y:S01]  /*2cb0*/  FFMA.FTZ R15, R101, R10, -R34.reuse ;  /* 0x0000000a650f7223 */ /* 0x100fe20000010822 */
[----:B------:R-:W-:Y:S01]  /*2cc0*/  FMNMX.FTZ R30, R75, R30, !PT ;  /* 0x0000001e4b1e7209 */ /* 0x000fe20007810000 */
[----:B------:R-:W-:Y:S01]  /*2cd0*/  MUFU.TANH R18, R18 ;  /* 0x0000001200127308 */ /* 0x000fe20000002400 */
[----:B------:R-:W-:Y:S01]  /*2ce0*/  ISETP.GT.AND P2, PT, R28, 0x20, PT ;  /* 0x000000201c00780c */ /* 0x000fe20003f44270 */
[--C-:B------:R-:W-:Y:S01]  /*2cf0*/  FFMA.FTZ R32, R32, R10, -R34.reuse ;  /* 0x0000000a20207223 */ /* 0x100fe20000010822 */
[----:B------:R-:W-:Y:S01]  /*2d00*/  FMNMX.FTZ R30, R77, R30, !PT ;  /* 0x0000001e4d1e7209 */ /* 0x000fe20007810000 */
[-CC-:B------:R-:W-:Y:S01]  /*2d10*/  FFMA.FTZ R31, R31, R10.reuse, -R34.reuse ;  /* 0x0000000a1f1f7223 */ /* 0x180fe20000010822 */
[----:B0-----:R-:W-:Y:S01]  /*2d20*/  FSEL R81, R16, -INF , P2 ;  /* 0xff80000010517808 */ /* 0x001fe20001000000 */
[-CC-:B------:R-:W-:Y:S01]  /*2d30*/  FFMA.FTZ R33, R33, R10.reuse, -R34.reuse ;  /* 0x0000000a21217223 */ /* 0x180fe20000010822 */
[C---:B------:R-:W-:Y:S01]  /*2d40*/  ISETP.GT.AND P2, PT, R28.reuse, 0x28, PT ;  /* 0x000000281c00780c */ /* 0x040fe20003f44270 */
[----:B------:R0:W-:Y:S01]  /*2d50*/  MUFU.TANH R44, R79 ;  /* 0x0000004f002c7308 */ /* 0x0001e20000002400 */
[-CC-:B------:R-:W-:Y:S01]  /*2d60*/  FFMA.FTZ R27, R27, R10.reuse, -R34.reuse ;  /* 0x0000000a1b1b7223 */ /* 0x180fe20000010822 */
[-CC-:B------:R-:W-:Y:S01]  /*2d70*/  FFMA.FTZ R29, R29, R10.reuse, -R34.reuse ;  /* 0x0000000a1d1d7223 */ /* 0x180fe20000010822 */
[----:B--2---:R-:W-:Y:S01]  /*2d80*/  FSEL R85, R19, -INF , P2 ;  /* 0xff80000013557808 */ /* 0x004fe20001000000 */
[-CC-:B------:R-:W-:Y:S01]  /*2d90*/  FFMA.FTZ R19, R109, R10.reuse, -R34.reuse ;  /* 0x0000000a6d137223 */ /* 0x180fe20000010822 */
[----:B------:R-:W-:Y:S01]  /*2da0*/  ISETP.GT.AND P2, PT, R28, 0x30, PT ;  /* 0x000000301c00780c */ /* 0x000fe20003f44270 */
[-CC-:B------:R-:W-:Y:S01]  /*2db0*/  FFMA.FTZ R47, R47, R10.reuse, -R34.reuse ;  /* 0x0000000a2f2f7223 */ /* 0x180fe20000010822 */
[-CC-:B------:R-:W-:Y:S01]  /*2dc0*/  FFMA.FTZ R51, R51, R10.reuse, -R34.reuse ;  /* 0x0000000a33337223 */ /* 0x180fe20000010822 */
[----:B------:R-:W1:Y:S01]  /*2dd0*/  MUFU.TANH R20, R20 ;  /* 0x0000001400147308 */ /* 0x000e620000002400 */
[----:B0-----:R-:W-:Y:S01]  /*2de0*/  FSEL R79, R14, -INF , P1 ;  /* 0xff8000000e4f7808 */ /* 0x001fe20000800000 */
[-CC-:B------:R-:W-:Y:S01]  /*2df0*/  FFMA.FTZ R53, R53, R10.reuse, -R34.reuse ;  /* 0x0000000a35357223 */ /* 0x180fe20000010822 */
[----:B------:R-:W-:Y:S01]  /*2e00*/  ISETP.GT.AND P1, PT, R28, 0x21, PT ;  /* 0x000000211c00780c */ /* 0x000fe20003f24270 */
[--C-:B------:R-:W-:Y:S01]  /*2e10*/  FFMA.FTZ R55, R55, R10, -R34.reuse ;  /* 0x0000000a37377223 */ /* 0x100fe20000010822 */
[----:B------:R-:W-:Y:S01]  /*2e20*/  FMNMX.FTZ R30, R79, R30, !PT ;  /* 0x0000001e4f1e7209 */ /* 0x000fe20007810000 */
[-CC-:B------:R-:W-:Y:S01]  /*2e30*/  FFMA.FTZ R35, R35, R10.reuse, -R34.reuse ;  /* 0x0000000a23237223 */ /* 0x180fe20000010822 */
[--C-:B------:R-:W-:Y:S01]  /*2e40*/  FFMA.FTZ R39, R39, R10, -R34.reuse ;  /* 0x0000000a27277223 */ /* 0x100fe20000010822 */
[----:B------:R-:W-:Y:S01]  /*2e50*/  MUFU.TANH R21, R21 ;  /* 0x0000001500157308 */ /* 0x000fe20000002400 */
[----:B------:R-:W-:Y:S01]  /*2e60*/  FMNMX.FTZ R30, R81, R30, !PT ;  /* 0x0000001e511e7209 */ /* 0x000fe20007810000 */
[-CC-:B------:R-:W-:Y:S01]  /*2e70*/  FFMA.FTZ R45, R45, R10.reuse, -R34.reuse ;  /* 0x0000000a2d2d7223 */ /* 0x180fe20000010822 */
[-CC-:B------:R-:W-:Y:S01]  /*2e80*/  FFMA.FTZ R41, R41, R10.reuse, -R34.reuse ;  /* 0x0000000a29297223 */ /* 0x180fe20000010822 */
[-CC-:B------:R-:W-:Y:S01]  /*2e90*/  FFMA.FTZ R43, R43, R10.reuse, -R34.reuse ;  /* 0x0000000a2b2b7223 */ /* 0x180fe20000010822 */
[----:B------:R-:W-:Y:S01]  /*2ea0*/  FFMA.FTZ R37, R37, R10, -R34 ;  /* 0x0000000a25257223 */ /* 0x000fe20000010822 */
[----:B------:R-:W-:-:S02]  /*2eb0*/  UIADD3 UR7, UR7, UR48, URZ ;  /* 0x0000003007077290 */ /* 0x000fc4000fffe03f */
[----:B------:R0:W-:Y:S01]  /*2ec0*/  MUFU.TANH R46, R83 ;  /* 0x00000053002e7308 */ /* 0x0001e20000002400 */
[----:B-1----:R-:W-:Y:S01]  /*2ed0*/  FSEL R89, R20, -INF , P2 ;  /* 0xff80000014597808 */ /* 0x002fe20001000000 */
[----:B------:R-:W-:Y:S01]  /*2ee0*/  USHF.R.S32.HI UR4, URZ, 0x1f, UR7 ;  /* 0x0000001f3f047899 */ /* 0x000fe20008011407 */
[C---:B------:R-:W-:Y:S01]  /*2ef0*/  ISETP.GT.AND P2, PT, R28.reuse, 0x38, PT ;  /* 0x000000381c00780c */ /* 0x040fe20003f44270 */
[----:B------:R-:W-:Y:S02]  /*2f00*/  UMOV UR48, URZ ;  /* 0x0000003f00307c82 */ /* 0x000fe40008000000 */
[----:B------:R-:W-:Y:S02]  /*2f10*/  ULEA.HI UR4, UR4, UR7, URZ, 0x7 ;  /* 0x0000000704047291 */ /* 0x000fe4000f8f383f */
[----:B------:R-:W1:Y:S01]  /*2f20*/  MUFU.TANH R22, R22 ;  /* 0x0000001600167308 */ /* 0x000e620000002400 */
[----:B0-----:R-:W-:Y:S01]  /*2f30*/  FSEL R83, R17, -INF , P1 ;  /* 0xff80000011537808 */ /* 0x001fe20000800000 */
[----:B------:R-:W-:Y:S01]  /*2f40*/  FFMA.FTZ R17, R105, R10, -R34 ;  /* 0x0000000a69117223 */ /* 0x000fe20000010822 */
[----:B------:R-:W-:Y:S01]  /*2f50*/  ISETP.GT.AND P1, PT, R28, 0x29, PT ;  /* 0x000000291c00780c */ /* 0x000fe20003f24270 */
[----:B------:R-:W-:Y:S01]  /*2f60*/  USHF.R.S32.HI UR4, URZ, 0x7, UR4 ;  /* 0x000000073f047899 */ /* 0x000fe20008011404 */
[----:B------:R-:W-:-:S03]  /*2f70*/  FMNMX.FTZ R30, R83, R30, !PT ;  /* 0x0000001e531e7209 */ /* 0x000fc60007810000 */
[----:B------:R-:W0:Y:S01]  /*2f80*/  MUFU.TANH R24, R24 ;  /* 0x0000001800187308 */ /* 0x000e220000002400 */
[----:B------:R-:W-:Y:S01]  /*2f90*/  FMNMX.FTZ R30, R85, R30, !PT ;  /* 0x0000001e551e7209 */ /* 0x000fe20007810000 */
[----:B------:R-:W-:-:S04]  /*2fa0*/  UISETP.LT.AND UP0, UPT, UR39, UR4, UPT ;  /* 0x000000042700728c */ /* 0x000fc8000bf01270 */
[----:B------:R-:W-:Y:S02]  /*2fb0*/  USEL UR52, UR39, UR4, !UP0 ;  /* 0x0000000427347287 */ /* 0x000fe4000c000000 */
[----:B------:R2:W-:Y:S01]  /*2fc0*/  MUFU.TANH R48, R87 ;  /* 0x0000005700307308 */ /* 0x0005e20000002400 */
[----:B-1----:R-:W-:Y:S01]  /*2fd0*/  FSEL R93, R22, -INF , P2 ;  /* 0xff800000165d7808 */ /* 0x002fe20001000000 */
[----:B------:R-:W-:Y:S01]  /*2fe0*/  UISETP.GE.AND UP0, UPT, UR54, UR52, UPT ;  /* 0x000000343600728c */ /* 0x000fe2000bf06270 */
[----:B------:R-:W-:-:S05]  /*2ff0*/  ISETP.GT.AND P2, PT, R28, 0x40, PT ;  /* 0x000000401c00780c */ /* 0x000fca0003f44270 */
[----:B------:R-:W1:Y:S01]  /*3000*/  MUFU.TANH R26, R26 ;  /* 0x0000001a001a7308 */ /* 0x000e620000002400 */
[----:B--2---:R-:W-:Y:S02]  /*3010*/  FSEL R87, R18, -INF , P1 ;  /* 0xff80000012577808 */ /* 0x004fe40000800000 */
[C---:B------:R-:W-:Y:S02]  /*3020*/  ISETP.GT.AND P1, PT, R28.reuse, 0x31, PT ;  /* 0x000000311c00780c */ /* 0x040fe40003f24270 */
[----:B------:R-:W-:Y:S02]  /*3030*/  FMNMX.FTZ R30, R87, R30, !PT ;  /* 0x0000001e571e7209 */ /* 0x000fe40007810000 */
[----:B------:R-:W-:Y:S01]  /*3040*/  FSEL R91, R21, -INF , P1 ;  /* 0xff800000155b7808 */ /* 0x000fe20000800000 */
[----:B------:R-:W2:Y:S01]  /*3050*/  MUFU.TANH R25, R25 ;  /* 0x0000001900197308 */ /* 0x000ea20000002400 */
[----:B------:R-:W-:Y:S01]  /*3060*/  FMNMX.FTZ R30, R89, R30, !PT ;  /* 0x0000001e591e7209 */ /* 0x000fe20007810000 */
[----:B------:R-:W-:Y:S01]  /*3070*/  FFMA.FTZ R21, R65, R10, -R34 ;  /* 0x0000000a41157223 */ /* 0x000fe20000010822 */
[----:B------:R-:W-:-:S02]  /*3080*/  ISETP.GT.AND P1, PT, R28, 0x39, PT ;  /* 0x000000391c00780c */ /* 0x000fc40003f24270 */
[----:B------:R-:W-:Y:S02]  /*3090*/  FMNMX.FTZ R30, R91, R30, !PT ;  /* 0x0000001e5b1e7209 */ /* 0x000fe40007810000 */
[----:B0-----:R-:W-:Y:S01]  /*30a0*/  FSEL R95, R24, -INF , P1 ;  /* 0xff800000185f7808 */ /* 0x001fe20000800000 */
[----:B------:R-:W0:Y:S01]  /*30b0*/  MUFU.TANH R62, R62 ;  /* 0x0000003e003e7308 */ /* 0x000e220000002400 */
[----:B------:R-:W-:Y:S02]  /*30c0*/  FMNMX.FTZ R30, R93, R30, !PT ;  /* 0x0000001e5d1e7209 */ /* 0x000fe40007810000 */
[----:B------:R-:W-:Y:S02]  /*30d0*/  ISETP.GT.AND P1, PT, R28, 0x41, PT ;  /* 0x000000411c00780c */ /* 0x000fe40003f24270 */
[----:B-1----:R-:W-:Y:S02]  /*30e0*/  FSEL R97, R26, -INF , P2 ;  /* 0xff8000001a617808 */ /* 0x002fe40001000000 */
[----:B------:R-:W-:Y:S01]  /*30f0*/  FMNMX.FTZ R30, R95, R30, !PT ;  /* 0x0000001e5f1e7209 */ /* 0x000fe20007810000 */
[----:B------:R-:W1:Y:S01]  /*3100*/  MUFU.TANH R66, R66 ;  /* 0x0000004200427308 */ /* 0x000e620000002400 */
[----:B------:R-:W-:-:S02]  /*3110*/  ISETP.GT.AND P2, PT, R28, 0x48, PT ;  /* 0x000000481c00780c */ /* 0x000fc40003f44270 */
[----:B--2---:R-:W-:Y:S01]  /*3120*/  FSEL R99, R25, -INF , P1 ;  /* 0xff80000019637808 */ /* 0x004fe20000800000 */
[----:B------:R-:W-:Y:S01]  /*3130*/  FFMA.FTZ R25, R59, R10, -R34 ;  /* 0x0000000a3b197223 */ /* 0x000fe20000010822 */
[----:B------:R-:W-:Y:S02]  /*3140*/  FMNMX.FTZ R30, R97, R30, !PT ;  /* 0x0000001e611e7209 */ /* 0x000fe40007810000 */
[----:B------:R-:W-:Y:S01]  /*3150*/  ISETP.GT.AND P1, PT, R28, 0x49, PT ;  /* 0x000000491c00780c */ /* 0x000fe20003f24270 */
[----:B------:R-:W2:Y:S01]  /*3160*/  MUFU.TANH R70, R70 ;  /* 0x0000004600467308 */ /* 0x000ea20000002400 */
[----:B0-----:R-:W-:Y:S02]  /*3170*/  FSEL R101, R62, -INF , P2 ;  /* 0xff8000003e657808 */ /* 0x001fe40001000000 */
[----:B------:R-:W-:Y:S02]  /*3180*/  FMNMX.FTZ R30, R99, R30, !PT ;  /* 0x0000001e631e7209 */ /* 0x000fe40007810000 */
[----:B------:R-:W-:-:S02]  /*3190*/  ISETP.GT.AND P2, PT, R28, 0x50, PT ;  /* 0x000000501c00780c */ /* 0x000fc40003f44270 */
[----:B------:R-:W-:Y:S01]  /*31a0*/  FSEL R103, R36, -INF , P1 ;  /* 0xff80000024677808 */ /* 0x000fe20000800000 */
[----:B------:R-:W0:Y:S01]  /*31b0*/  MUFU.TANH R74, R74 ;  /* 0x0000004a004a7308 */ /* 0x000e220000002400 */
[----:B------:R-:W-:Y:S02]  /*31c0*/  FMNMX.FTZ R30, R101, R30, !PT ;  /* 0x0000001e651e7209 */ /* 0x000fe40007810000 */
[----:B------:R-:W-:Y:S02]  /*31d0*/  ISETP.GT.AND P1, PT, R28, 0x51, PT ;  /* 0x000000511c00780c */ /* 0x000fe40003f24270 */
[----:B-1----:R-:W-:Y:S02]  /*31e0*/  FSEL R105, R66, -INF , P2 ;  /* 0xff80000042697808 */ /* 0x002fe40001000000 */
[----:B------:R-:W-:Y:S01]  /*31f0*/  FMNMX.FTZ R30, R103, R30, !PT ;  /* 0x0000001e671e7209 */ /* 0x000fe20007810000 */
[----:B------:R-:W1:Y:S01]  /*3200*/  MUFU.TANH R78, R78 ;  /* 0x0000004e004e7308 */ /* 0x000e620000002400 */
[----:B------:R-:W-:-:S02]  /*3210*/  ISETP.GT.AND P2, PT, R28, 0x58, PT ;  /* 0x000000581c00780c */ /* 0x000fc40003f44270 */
[----:B------:R-:W-:Y:S02]  /*3220*/  FSEL R69, R38, -INF , P1 ;  /* 0xff80000026457808 */ /* 0x000fe40000800000 */
[----:B------:R-:W-:Y:S02]  /*3230*/  FMNMX.FTZ R30, R105, R30, !PT ;  /* 0x0000001e691e7209 */ /* 0x000fe40007810000 */
[----:B------:R-:W-:Y:S01]  /*3240*/  ISETP.GT.AND P1, PT, R28, 0x59, PT ;  /* 0x000000591c00780c */ /* 0x000fe20003f24270 */
[----:B------:R-:W3:Y:S01]  /*3250*/  MUFU.TANH R82, R82 ;  /* 0x0000005200527308 */ /* 0x000ee20000002400 */
[----:B--2---:R-:W-:Y:S02]  /*3260*/  FSEL R107, R70, -INF , P2 ;  /* 0xff800000466b7808 */ /* 0x004fe40001000000 */
[----:B------:R-:W-:Y:S02]  /*3270*/  FMNMX.FTZ R30, R69, R30, !PT ;  /* 0x0000001e451e7209 */ /* 0x000fe40007810000 */
[----:B------:R-:W-:-:S02]  /*3280*/  ISETP.GT.AND P2, PT, R28, 0x60, PT ;  /* 0x000000601c00780c */ /* 0x000fc40003f44270 */
[----:B------:R-:W-:Y:S01]  /*3290*/  FSEL R65, R40, -INF , P1 ;  /* 0xff80000028417808 */ /* 0x000fe20000800000 */
[----:B------:R-:W2:Y:S01]  /*32a0*/  MUFU.TANH R86, R86 ;  /* 0x0000005600567308 */ /* 0x000ea20000002400 */
[----:B------:R-:W-:Y:S02]  /*32b0*/  FMNMX.FTZ R30, R107, R30, !PT ;  /* 0x0000001e6b1e7209 */ /* 0x000fe40007810000 */
[----:B------:R-:W-:Y:S02]  /*32c0*/  ISETP.GT.AND P1, PT, R28, 0x61, PT ;  /* 0x000000611c00780c */ /* 0x000fe40003f24270 */
[----:B0-----:R-:W-:Y:S02]  /*32d0*/  FSEL R109, R74, -INF , P2 ;  /* 0xff8000004a6d7808 */ /* 0x001fe40001000000 */
[----:B------:R-:W-:Y:S01]  /*32e0*/  FMNMX.FTZ R30, R65, R30, !PT ;  /* 0x0000001e411e7209 */ /* 0x000fe20007810000 */
[----:B------:R-:W-:Y:S01]  /*32f0*/  MUFU.EX2 R164, R8 ;  /* 0x0000000800a47308 */ /* 0x000fe20000000800 */
[----:B------:R-:W-:-:S02]  /*3300*/  ISETP.GT.AND P2, PT, R28, 0x68, PT ;  /* 0x000000681c00780c */ /* 0x000fc40003f44270 */
[----:B------:R-:W-:Y:S02]  /*3310*/  FSEL R61, R42, -INF , P1 ;  /* 0xff8000002a3d7808 */ /* 0x000fe40000800000 */
[----:B------:R-:W-:Y:S02]  /*3320*/  FMNMX.FTZ R30, R109, R30, !PT ;  /* 0x0000001e6d1e7209 */ /* 0x000fe40007810000 */
[----:B------:R-:W-:Y:S01]  /*3330*/  ISETP.GT.AND P1, PT, R28, 0x69, PT ;  /* 0x000000691c00780c */ /* 0x000fe20003f24270 */
[----:B------:R-:W-:Y:S01]  /*3340*/  MUFU.EX2 R180, R180 ;  /* 0x000000b400b47308 */ /* 0x000fe20000000800 */
[----:B-1----:R-:W-:Y:S02]  /*3350*/  FSEL R111, R78, -INF , P2 ;  /* 0xff8000004e6f7808 */ /* 0x002fe40001000000 */
[----:B------:R-:W-:Y:S02]  /*3360*/  FMNMX.FTZ R30, R61, R30, !PT ;  /* 0x0000001e3d1e7209 */ /* 0x000fe40007810000 */
[----:B------:R-:W-:-:S02]  /*3370*/  ISETP.GT.AND P2, PT, R28, 0x70, PT ;  /* 0x000000701c00780c */ /* 0x000fc40003f44270 */
[----:B------:R-:W-:Y:S01]  /*3380*/  FSEL R59, R44, -INF , P1 ;  /* 0xff8000002c3b7808 */ /* 0x000fe20000800000 */
[----:B------:R-:W0:Y:S01]  /*3390*/  MUFU.EX2 R23, R32 ;  /* 0x0000002000177308 */ /* 0x000e220000000800 */
[----:B------:R-:W-:Y:S02]  /*33a0*/  FMNMX.FTZ R30, R111, R30, !PT ;  /* 0x0000001e6f1e7209 */ /* 0x000fe40007810000 */
[----:B------:R-:W-:Y:S02]  /*33b0*/  ISETP.GT.AND P1, PT, R28, 0x71, PT ;  /* 0x000000711c00780c */ /* 0x000fe40003f24270 */
[----:B---3--:R-:W-:Y:S02]  /*33c0*/  FSEL R113, R82, -INF , P2 ;  /* 0xff80000052717808 */ /* 0x008fe40001000000 */
[----:B------:R-:W-:Y:S01]  /*33d0*/  FMNMX.FTZ R30, R59, R30, !PT ;  /* 0x0000001e3b1e7209 */ /* 0x000fe20007810000 */
[----:B------:R-:W1:Y:S01]  /*33e0*/  MUFU.EX2 R182, R182 ;  /* 0x000000b600b67308 */ /* 0x000e620000000800 */
[----:B------:R-:W-:-:S02]  /*33f0*/  ISETP.GT.AND P2, PT, R28, 0x78, PT ;  /* 0x000000781c00780c */ /* 0x000fc40003f44270 */
[----:B------:R-:W-:Y:S02]  /*3400*/  FSEL R57, R46, -INF , P1 ;  /* 0xff8000002e397808 */ /* 0x000fe40000800000 */
[----:B------:R-:W-:Y:S02]  /*3410*/  FMNMX.FTZ R30, R113, R30, !PT ;  /* 0x0000001e711e7209 */ /* 0x000fe40007810000 */
[----:B------:R-:W-:Y:S01]  /*3420*/  ISETP.GT.AND P1, PT, R28, 0x79, PT ;  /* 0x000000791c00780c */ /* 0x000fe20003f24270 */
[----:B------:R-:W3:Y:S01]  /*3430*/  MUFU.EX2 R3, R3 ;  /* 0x0000000300037308 */ /* 0x000ee20000000800 */
[----:B--2---:R-:W-:Y:S02]  /*3440*/  FSEL R115, R86, -INF , P2 ;  /* 0xff80000056737808 */ /* 0x004fe40001000000 */
[----:B------:R-:W-:Y:S02]  /*3450*/  FMNMX.FTZ R30, R57, R30, !PT ;  /* 0x0000001e391e7209 */ /* 0x000fe40007810000 */
[----:B------:R-:W-:-:S02]  /*3460*/  FSEL R49, R48, -INF , P1 ;  /* 0xff80000030317808 */ /* 0x000fc40000800000 */
[----:B------:R-:W-:Y:S01]  /*3470*/  FMNMX.FTZ R30, R115, R30, !PT ;  /* 0x0000001e731e7209 */ /* 0x000fe20007810000 */
[----:B------:R-:W2:Y:S03]  /*3480*/  MUFU.EX2 R176, R176 ;  /* 0x000000b000b07308 */ /* 0x000ea60000000800 */
[----:B------:R-:W-:-:S05]  /*3490*/  FMNMX.FTZ R30, R49, R30, !PT ;  /* 0x0000001e311e7209 */ /* 0x000fca0007810000 */
[----:B------:R-:W4:Y:S01]  /*34a0*/  SHFL.BFLY PT, R13, R30, 0x2, 0x1f ;  /* 0x0c401f001e0d7f89 */ /* 0x000f2200000e0000 */
[----:B------:R-:W5:Y:S08]  /*34b0*/  MUFU.EX2 R9, R9 ;  /* 0x0000000900097308 */ /* 0x000f700000000800 */
[----:B------:R0:W-:Y:S08]  /*34c0*/  MUFU.EX2 R158, R31 ;  /* 0x0000001f009e7308 */ /* 0x0001f00000000800 */
[----:B------:R-:W-:Y:S01]  /*34d0*/  MUFU.EX2 R117, R12 ;  /* 0x0000000c00757308 */ /* 0x000fe20000000800 */
[----:B0-----:R-:W-:Y:S01]  /*34e0*/  FADD.FTZ R31, R180, R23 ;  /* 0x00000017b41f7221 */ /* 0x001fe20000010000 */
[----:B------:R-:W-:-:S02]  /*34f0*/  F2FP.F16.F32.PACK_AB R180, R23, R180 ;  /* 0x000000b417b4723e */ /* 0x000fc400000000ff */
[----:B----4-:R-:W-:-:S04]  /*3500*/  FMNMX.FTZ R8, R30, R13, !PT ;  /* 0x0000000d1e087209 */ /* 0x010fc80007810000 */
[----:B------:R-:W0:Y:S01]  /*3510*/  MUFU.EX2 R178, R178 ;  /* 0x000000b200b27308 */ /* 0x000e220000000800 */
[----:B------:R-:W4:Y:S07]  /*3520*/  SHFL.BFLY PT, R13, R8, 0x1, 0x1f ;  /* 0x0c201f00080d7f89 */ /* 0x000f2e00000e0000 */
[----:B------:R-:W0:Y:S08]  /*3530*/  MUFU.EX2 R15, R15 ;  /* 0x0000000f000f7308 */ /* 0x000e300000000800 */
[----:B------:R-:W-:Y:S08]  /*3540*/  MUFU.EX2 R172, R172 ;  /* 0x000000ac00ac7308 */ /* 0x000ff00000000800 */
[----:B------:R-:W-:Y:S01]  /*3550*/  MUFU.EX2 R17, R17 ;  /* 0x0000001100117308 */ /* 0x000fe20000000800 */
[----:B----4-:R-:W-:-:S04]  /*3560*/  FMNMX.FTZ R13, R8, R13, !PT ;  /* 0x0000000d080d7209 */ /* 0x010fc80007810000 */
[C---:B------:R-:W-:Y:S01]  /*3570*/  FSETP.NEU.FTZ.AND P1, PT, R13.reuse, -INF , PT ;  /* 0xff8000000d00780b */ /* 0x040fe20003f3d000 */
[----:B------:R-:W-:Y:S02]  /*3580*/  FMUL.FTZ R8, R13, R10 ;  /* 0x0000000a0d087220 */ /* 0x000fe40000410000 */
[----:B------:R-:W-:Y:S03]  /*3590*/  MUFU.EX2 R174, R174 ;  /* 0x000000ae00ae7308 */ /* 0x000fe60000000800 */
[----:B------:R-:W-:Y:S02]  /*35a0*/  FSEL R8, R8, RZ, P1 ;  /* 0x000000ff08087208 */ /* 0x000fe40000800000 */
[----:B------:R-:W-:-:S03]  /*35b0*/  PLOP3.LUT P1, PT, PT, PT, UP0, 0x80, 0x0 ;  /* 0x000000000000781c */ /* 0x000fc60003f2f008 */
        /* <DEDUP_REMOVED lines=16> */
[----:B------:R-:W4:Y:S01]  /*36c0*/  MUFU.EX2 R63, R63 ;  /* 0x0000003f003f7308 */ /* 0x000f220000000800 */
[----:B-1----:R-:W-:Y:S01]  /*36d0*/  FADD.FTZ R0, R182, R31 ;  /* 0x0000001fb6007221 */ /* 0x002fe20000010000 */
[-CC-:B------:R-:W-:Y:S01]  /*36e0*/  FFMA.FTZ R93, R93, R10.reuse, -R8.reuse ;  /* 0x0000000a5d5d7223 */ /* 0x180fe20000010808 */
[-CC-:B------:R-:W-:Y:S01]  /*36f0*/  FFMA.FTZ R95, R95, R10.reuse, -R8.reuse ;  /* 0x0000000a5f5f7223 */ /* 0x180fe20000010808 */
[-C--:B------:R-:W-:Y:S01]  /*3700*/  FFMA.FTZ R97, R97, R10.reuse, -R8 ;  /* 0x0000000a61617223 */ /* 0x080fe20000010808 */
[----:B---3--:R-:W-:Y:S01]  /*3710*/  FADD.FTZ R31, R3, R0 ;  /* 0x00000000031f7221 */ /* 0x008fe20000010000 */
[-CC-:B------:R-:W-:Y:S01]  /*3720*/  FFMA.FTZ R99, R99, R10.reuse, -R8.reuse ;  /* 0x0000000a63637223 */ /* 0x180fe20000010808 */
[-CC-:B------:R-:W-:Y:S01]  /*3730*/  FFMA.FTZ R101, R101, R10.reuse, -R8.reuse ;  /* 0x0000000a65657223 */ /* 0x180fe20000010808 */
[----:B------:R-:W1:Y:S01]  /*3740*/  MUFU.EX2 R67, R67 ;  /* 0x0000004300437308 */ /* 0x000e620000000800 */
[----:B--2---:R-:W-:Y:S01]  /*3750*/  FADD.FTZ R0, R176, R31 ;  /* 0x0000001fb0007221 */ /* 0x004fe20000010000 */
[-CC-:B------:R-:W-:Y:S01]  /*3760*/  FFMA.FTZ R103, R103, R10.reuse, -R8.reuse ;  /* 0x0000000a67677223 */ /* 0x180fe20000010808 */
[-CC-:B------:R-:W-:Y:S01]  /*3770*/  FFMA.FTZ R105, R105, R10.reuse, -R8.reuse ;  /* 0x0000000a69697223 */ /* 0x180fe20000010808 */
[----:B------:R-:W-:Y:S01]  /*3780*/  FFMA.FTZ R69, R69, R10, -R8 ;  /* 0x0000000a45457223 */ /* 0x000fe20000010808 */
[----:B-----5:R-:W-:Y:S01]  /*3790*/  FADD.FTZ R31, R9, R0 ;  /* 0x00000000091f7221 */ /* 0x020fe20000010000 */
[----:B------:R-:W-:Y:S01]  /*37a0*/  F2FP.F16.F32.PACK_AB R182, R3, R182 ;  /* 0x000000b603b6723e */ /* 0x000fe200000000ff */
[-CC-:B------:R-:W-:Y:S01]  /*37b0*/  FFMA.FTZ R107, R107, R10.reuse, -R8.reuse ;  /* 0x0000000a6b6b7223 */ /* 0x180fe20000010808 */
[----:B------:R-:W2:Y:S01]  /*37c0*/  MUFU.EX2 R14, R71 ;  /* 0x00000047000e7308 */ /* 0x000ea20000000800 */
[----:B0-----:R-:W-:Y:S01]  /*37d0*/  FADD.FTZ R0, R178, R31 ;  /* 0x0000001fb2007221 */ /* 0x001fe20000010000 */
[-CC-:B------:R-:W-:Y:S01]  /*37e0*/  FFMA.FTZ R65, R65, R10.reuse, -R8.reuse ;  /* 0x0000000a41417223 */ /* 0x180fe20000010808 */
[-CC-:B------:R-:W-:Y:S01]  /*37f0*/  FFMA.FTZ R109, R109, R10.reuse, -R8.reuse ;  /* 0x0000000a6d6d7223 */ /* 0x180fe20000010808 */
[----:B------:R-:W-:Y:S01]  /*3800*/  FFMA.FTZ R61, R61, R10, -R8 ;  /* 0x0000000a3d3d7223 */ /* 0x000fe20000010808 */
[----:B------:R-:W-:Y:S01]  /*3810*/  FADD.FTZ R31, R15, R0 ;  /* 0x000000000f1f7221 */ /* 0x000fe20000010000 */
[----:B----4-:R-:W-:Y:S01]  /*3820*/  FADD.FTZ R0, R63, R12 ;  /* 0x0000000c3f007221 */ /* 0x010fe20000010000 */
[----:B------:R-:W-:Y:S01]  /*3830*/  F2FP.F16.F32.PACK_AB R176, R9, R176 ;  /* 0x000000b009b0723e */ /* 0x000fe200000000ff */
[----:B------:R-:W0:Y:S01]  /*3840*/  MUFU.EX2 R73, R73 ;  /* 0x0000004900497308 */ /* 0x000e220000000800 */
[----:B------:R-:W-:Y:S01]  /*3850*/  FADD.FTZ R30, R172, R31 ;  /* 0x0000001fac1e7221 */ /* 0x000fe20000010000 */
[----:B-1----:R-:W-:Y:S01]  /*3860*/  FADD.FTZ R31, R67, R0 ;  /* 0x00000000431f7221 */ /* 0x002fe20000010000 */
[-CC-:B------:R-:W-:Y:S01]  /*3870*/  FFMA.FTZ R111, R111, R10.reuse, -R8.reuse ;  /* 0x0000000a6f6f7223 */ /* 0x180fe20000010808 */
[-CC-:B------:R-:W-:Y:S01]  /*3880*/  FFMA.FTZ R59, R59, R10.reuse, -R8.reuse ;  /* 0x0000000a3b3b7223 */ /* 0x180fe20000010808 */
[-CC-:B------:R-:W-:Y:S01]  /*3890*/  FFMA.FTZ R113, R113, R10.reuse, -R8.reuse ;  /* 0x0000000a71717223 */ /* 0x180fe20000010808 */
[-CC-:B------:R-:W-:Y:S01]  /*38a0*/  FFMA.FTZ R57, R57, R10.reuse, -R8.reuse ;  /* 0x0000000a39397223 */ /* 0x180fe20000010808 */
[-CC-:B------:R-:W-:Y:S01]  /*38b0*/  FFMA.FTZ R115, R115, R10.reuse, -R8.reuse ;  /* 0x0000000a73737223 */ /* 0x180fe20000010808 */
[----:B------:R-:W1:Y:S01]  /*38c0*/  MUFU.EX2 R16, R75 ;  /* 0x0000004b00107308 */ /* 0x000e620000000800 */
[----:B--2---:R-:W-:Y:S01]  /*38d0*/  FADD.FTZ R0, R14, R31 ;  /* 0x0000001f0e007221 */ /* 0x004fe20000010000 */
[----:B------:R-:W-:Y:S01]  /*38e0*/  FFMA.FTZ R49, R49, R10, -R8 ;  /* 0x0000000a31317223 */ /* 0x000fe20000010808 */
[----:B------:R-:W-:-:S02]  /*38f0*/  F2FP.F16.F32.PACK_AB R181, R12, R63 ;  /* 0x0000003f0cb5723e */ /* 0x000fc400000000ff */
[----:B------:R-:W-:Y:S02]  /*3900*/  F2FP.F16.F32.PACK_AB R183, R14, R67 ;  /* 0x000000430eb7723e */ /* 0x000fe400000000ff */
[----:B------:R-:W-:Y:S01]  /*3910*/  F2FP.F16.F32.PACK_AB R178, R15, R178 ;  /* 0x000000b20fb2723e */ /* 0x000fe200000000ff */
[----:B------:R-:W2:Y:S01]  /*3920*/  MUFU.EX2 R77, R77 ;  /* 0x0000004d004d7308 */ /* 0x000ea20000000800 */
[----:B0-----:R-:W-:Y:S01]  /*3930*/  FADD.FTZ R31, R73, R0 ;  /* 0x00000000491f7221 */ /* 0x001fe20000010000 */
[----:B------:R-:W-:-:S06]  /*3940*/  F2FP.F16.F32.PACK_AB R172, R17, R172 ;  /* 0x000000ac11ac723e */ /* 0x000fcc00000000ff */
[----:B------:R-:W0:Y:S01]  /*3950*/  MUFU.EX2 R18, R79 ;  /* 0x0000004f00127308 */ /* 0x000e220000000800 */
[C---:B-1----:R-:W-:Y:S01]  /*3960*/  FADD.FTZ R0, R16.reuse, R31 ;  /* 0x0000001f10007221 */ /* 0x042fe20000010000 */
[----:B------:R-:W-:-:S06]  /*3970*/  F2FP.F16.F32.PACK_AB R177, R16, R73 ;  /* 0x0000004910b1723e */ /* 0x000fcc00000000ff */
[----:B------:R-:W1:Y:S01]  /*3980*/  MUFU.EX2 R81, R81 ;  /* 0x0000005100517308 */ /* 0x000e620000000800 */
[----:B--2---:R-:W-:-:S07]  /*3990*/  FADD.FTZ R31, R77, R0 ;  /* 0x000000004d1f7221 */ /* 0x004fce0000010000 */
[----:B------:R-:W-:Y:S01]  /*39a0*/  MUFU.EX2 R168, R168 ;  /* 0x000000a800a87308 */ /* 0x000fe20000000800 */
[C---:B0-----:R-:W-:Y:S01]  /*39b0*/  FADD.FTZ R0, R18.reuse, R31 ;  /* 0x0000001f12007221 */ /* 0x041fe20000010000 */
[----:B------:R-:W-:-:S06]  /*39c0*/  F2FP.F16.F32.PACK_AB R179, R18, R77 ;  /* 0x0000004d12b3723e */ /* 0x000fcc00000000ff */
[----:B------:R-:W0:Y:S01]  /*39d0*/  MUFU.EX2 R20, R83 ;  /* 0x0000005300147308 */ /* 0x000e220000000800 */
[----:B-1----:R-:W-:-:S07]  /*39e0*/  FADD.FTZ R31, R81, R0 ;  /* 0x00000000511f7221 */ /* 0x002fce0000010000 */
[----:B------:R-:W1:Y:S08]  /*39f0*/  MUFU.EX2 R21, R21 ;  /* 0x0000001500157308 */ /* 0x000e700000000800 */
[----:B------:R2:W-:Y:S01]  /*3a00*/  MUFU.EX2 R166, R33 ;  /* 0x0000002100a67308 */ /* 0x0005e20000000800 */
[C---:B0-----:R-:W-:Y:S01]  /*3a10*/  FADD.FTZ R0, R20.reuse, R31 ;  /* 0x0000001f14007221 */ /* 0x041fe20000010000 */
[----:B------:R-:W-:-:S06]  /*3a20*/  F2FP.F16.F32.PACK_AB R173, R20, R81 ;  /* 0x0000005114ad723e */ /* 0x000fcc00000000ff */
[----:B------:R-:W0:Y:S01]  /*3a30*/  MUFU.EX2 R85, R85 ;  /* 0x0000005500557308 */ /* 0x000e220000000800 */
[----:B--2---:R-:W-:-:S04]  /*3a40*/  FADD.FTZ R33, R17, R30 ;  /* 0x0000001e11217221 */ /* 0x004fc80000010000 */
[----:B------:R-:W-:Y:S01]  /*3a50*/  FADD.FTZ R32, R174, R33 ;  /* 0x00000021ae207221 */ /* 0x000fe20000010000 */
[C---:B------:R-:W-:Y:S02]  /*3a60*/  F2FP.F16.F32.PACK_AB R174, R19.reuse, R174 ;  /* 0x000000ae13ae723e */ /* 0x040fe400000000ff */
[----:B------:R-:W2:Y:S01]  /*3a70*/  MUFU.EX2 R170, R170 ;  /* 0x000000aa00aa7308 */ /* 0x000ea20000000800 */
[----:B------:R-:W-:-:S04]  /*3a80*/  FADD.FTZ R33, R19, R32 ;  /* 0x0000002013217221 */ /* 0x000fc80000010000 */
[----:B------:R-:W-:Y:S01]  /*3a90*/  FADD.FTZ R32, R168, R33 ;  /* 0x00000021a8207221 */ /* 0x000fe20000010000 */
[C---:B-1----:R-:W-:Y:S02]  /*3aa0*/  F2FP.F16.F32.PACK_AB R168, R21.reuse, R168 ;  /* 0x000000a815a8723e */ /* 0x042fe400000000ff */
[----:B------:R-:W1:Y:S01]  /*3ab0*/  MUFU.EX2 R22, R87 ;  /* 0x0000005700167308 */ /* 0x000e620000000800 */
[----:B------:R-:W-:Y:S01]  /*3ac0*/  FADD.FTZ R33, R21, R32 ;  /* 0x0000002015217221 */ /* 0x000fe20000010000 */
[----:B0-----:R-:W-:-:S06]  /*3ad0*/  FADD.FTZ R31, R85, R0 ;  /* 0x00000000551f7221 */ /* 0x001fcc0000010000 */
[----:B------:R-:W0:Y:S01]  /*3ae0*/  MUFU.EX2 R25, R25 ;  /* 0x0000001900197308 */ /* 0x000e220000000800 */
[----:B--2---:R-:W-:-:S07]  /*3af0*/  FADD.FTZ R34, R170, R33 ;  /* 0x00000021aa227221 */ /* 0x004fce0000010000 */
[----:B------:R-:W2:Y:S01]  /*3b00*/  MUFU.EX2 R89, R89 ;  /* 0x0000005900597308 */ /* 0x000ea20000000800 */
[C---:B-1----:R-:W-:Y:S01]  /*3b10*/  FADD.FTZ R0, R22.reuse, R31 ;  /* 0x0000001f16007221 */ /* 0x042fe20000010000 */
[----:B------:R-:W-:-:S06]  /*3b20*/  F2FP.F16.F32.PACK_AB R175, R22, R85 ;  /* 0x0000005516af723e */ /* 0x000fcc00000000ff */
[----:B------:R1:W3:Y:S01]  /*3b30*/  MUFU.EX2 R24, R91 ;  /* 0x0000005b00187308 */ /* 0x0002e20000000800 */
[C---:B0-----:R-:W-:Y:S01]  /*3b40*/  FADD.FTZ R33, R25.reuse, R34 ;  /* 0x0000002219217221 */ /* 0x041fe20000010000 */
[----:B------:R-:W-:-:S03]  /*3b50*/  F2FP.F16.F32.PACK_AB R170, R25, R170 ;  /* 0x000000aa19aa723e */ /* 0x000fc600000000ff */
[----:B------:R-:W-:Y:S01]  /*3b60*/  FADD.FTZ R34, R164, R33 ;  /* 0x00000021a4227221 */ /* 0x000fe20000010000 */
[----:B------:R-:W-:Y:S02]  /*3b70*/  F2FP.F16.F32.PACK_AB R164, R117, R164 ;  /* 0x000000a475a4723e */ /* 0x000fe400000000ff */
[----:B------:R-:W0:Y:S01]  /*3b80*/  MUFU.EX2 R93, R93 ;  /* 0x0000005d005d7308 */ /* 0x000e220000000800 */
[----:B--2---:R-:W-:Y:S01]  /*3b90*/  FADD.FTZ R31, R89, R0 ;  /* 0x00000000591f7221 */ /* 0x004fe20000010000 */
[----:B------:R-:W-:Y:S01]  /*3ba0*/  FADD.FTZ R36, R117, R34 ;  /* 0x0000002275247221 */ /* 0x000fe20000010000 */
[----:B------:R-:W-:Y:S02]  /*3bb0*/  CS2R R116, SRZ ;  /* 0x0000000000747805 */ /* 0x000fe4000001ff00 */
[----:B-1----:R-:W-:-:S03]  /*3bc0*/  CS2R R90, SRZ ;  /* 0x00000000005a7805 */ /* 0x002fc6000001ff00 */
[----:B------:R-:W1:Y:S01]  /*3bd0*/  MUFU.EX2 R27, R27 ;  /* 0x0000001b001b7308 */ /* 0x000e620000000800 */
[C---:B---3--:R-:W-:Y:S01]  /*3be0*/  FADD.FTZ R0, R24.reuse, R31 ;  /* 0x0000001f18007221 */ /* 0x048fe20000010000 */
[----:B------:R-:W-:Y:S02]  /*3bf0*/  F2FP.F16.F32.PACK_AB R169, R24, R89 ;  /* 0x0000005918a9723e */ /* 0x000fe400000000ff */
[----:B------:R-:W-:-:S04]  /*3c00*/  CS2R R88, SRZ ;  /* 0x0000000000587805 */ /* 0x000fc8000001ff00 */
[----:B------:R2:W3:Y:S01]  /*3c10*/  MUFU.EX2 R26, R95 ;  /* 0x0000005f001a7308 */ /* 0x0004e20000000800 */
[----:B0-----:R-:W-:-:S07]  /*3c20*/  FADD.FTZ R31, R93, R0 ;  /* 0x000000005d1f7221 */ /* 0x001fce0000010000 */
[----:B------:R-:W0:Y:S01]  /*3c30*/  MUFU.EX2 R97, R97 ;  /* 0x0000006100617308 */ /* 0x000e220000000800 */
[----:B-1----:R-:W-:Y:S01]  /*3c40*/  FADD.FTZ R33, R27, R36 ;  /* 0x000000241b217221 */ /* 0x002fe20000010000 */
[----:B--2---:R-:W-:-:S03]  /*3c50*/  CS2R R94, SRZ ;  /* 0x00000000005e7805 */ /* 0x004fc6000001ff00 */
[C---:B------:R-:W-:Y:S01]  /*3c60*/  FADD.FTZ R36, R166.reuse, R33 ;  /* 0x00000021a6247221 */ /* 0x040fe20000010000 */
[----:B------:R-:W-:Y:S02]  /*3c70*/  F2FP.F16.F32.PACK_AB R166, R166, R27 ;  /* 0x0000001ba6a6723e */ /* 0x000fe400000000ff */
        /* <DEDUP_REMOVED lines=8> */
[----:B--2---:R-:W-:-:S06]  /*3d00*/  CS2R R98, SRZ ;  /* 0x0000000000627805 */ /* 0x004fcc000001ff00 */
[----:B------:R-:W1:Y:S01]  /*3d10*/  MUFU.EX2 R101, R101 ;  /* 0x0000006500657308 */ /* 0x000e620000000800 */
[C---:B---3--:R-:W-:Y:S01]  /*3d20*/  FADD.FTZ R0, R28.reuse, R3 ;  /* 0x000000031c007221 */ /* 0x048fe20000010000 */
[----:B------:R-:W-:Y:S02]  /*3d30*/  F2FP.F16.F32.PACK_AB R165, R28, R97 ;  /* 0x000000611ca5723e */ /* 0x000fe400000000ff */
[----:B------:R-:W-:-:S04]  /*3d40*/  CS2R R96, SRZ ;  /* 0x0000000000607805 */ /* 0x000fc8000001ff00 */
[----:B------:R-:W2:Y:S01]  /*3d50*/  MUFU.EX2 R51, R51 ;  /* 0x0000003300337308 */ /* 0x000ea20000000800 */
[C---:B0-----:R-:W-:Y:S01]  /*3d60*/  FADD.FTZ R36, R160.reuse, R33 ;  /* 0x00000021a0247221 */ /* 0x041fe20000010000 */
[----:B------:R-:W-:-:S06]  /*3d70*/  F2FP.F16.F32.PACK_AB R160, R160, R29 ;  /* 0x0000001da0a0723e */ /* 0x000fcc00000000ff */
[----:B------:R0:W3:Y:S01]  /*3d80*/  MUFU.EX2 R30, R103 ;  /* 0x00000067001e7308 */ /* 0x0000e20000000800 */
[----:B-1----:R-:W-:-:S07]  /*3d90*/  FADD.FTZ R3, R101, R0 ;  /* 0x0000000065037221 */ /* 0x002fce0000010000 */
[----:B------:R-:W1:Y:S01]  /*3da0*/  MUFU.EX2 R162, R53 ;  /* 0x0000003500a27308 */ /* 0x000e620000000800 */
[----:B--2---:R-:W-:Y:S01]  /*3db0*/  FADD.FTZ R23, R51, R36 ;  /* 0x0000002433177221 */ /* 0x004fe20000010000 */
[----:B0-----:R-:W-:-:S06]  /*3dc0*/  CS2R R102, SRZ ;  /* 0x0000000000667805 */ /* 0x001fcc000001ff00 */
[----:B------:R-:W0:Y:S01]  /*3dd0*/  MUFU.EX2 R105, R105 ;  /* 0x0000006900697308 */ /* 0x000e220000000800 */
[C---:B---3--:R-:W-:Y:S01]  /*3de0*/  FADD.FTZ R0, R30.reuse, R3 ;  /* 0x000000031e007221 */ /* 0x048fe20000010000 */
[----:B------:R-:W-:Y:S02]  /*3df0*/  F2FP.F16.F32.PACK_AB R167, R30, R101 ;  /* 0x000000651ea7723e */ /* 0x000fe400000000ff */
[----:B------:R-:W-:-:S04]  /*3e00*/  CS2R R100, SRZ ;  /* 0x0000000000647805 */ /* 0x000fc8000001ff00 */
        /* <DEDUP_REMOVED lines=9> */
[----:B------:R-:W-:Y:S02]  /*3ea0*/  F2FP.F16.F32.PACK_AB R161, R32, R105 ;  /* 0x0000006920a1723e */ /* 0x000fe400000000ff */
[----:B------:R-:W-:-:S04]  /*3eb0*/  CS2R R104, SRZ ;  /* 0x0000000000687805 */ /* 0x000fc8000001ff00 */
        /* <DEDUP_REMOVED lines=9> */
[----:B------:R-:W-:Y:S02]  /*3f50*/  F2FP.F16.F32.PACK_AB R163, R34, R107 ;  /* 0x0000006b22a3723e */ /* 0x000fe400000000ff */
[----:B------:R-:W-:-:S04]  /*3f60*/  CS2R R106, SRZ ;  /* 0x00000000006a7805 */ /* 0x000fc8000001ff00 */
        /* <DEDUP_REMOVED lines=9> */
[----:B------:R-:W-:Y:S02]  /*4000*/  F2FP.F16.F32.PACK_AB R153, R8, R109 ;  /* 0x0000006d0899723e */ /* 0x000fe400000000ff */
[----:B------:R-:W-:-:S04]  /*4010*/  CS2R R108, SRZ ;  /* 0x00000000006c7805 */ /* 0x000fc8000001ff00 */
[----:B------:R-:W2:Y:S01]  /*4020*/  MUFU.EX2 R113, R113 ;  /* 0x0000007100717308 */ /* 0x000ea20000000800 */
[----:B-1----:R-:W-:-:S07]  /*4030*/  FADD.FTZ R3, R111, R12 ;  /* 0x0000000c6f037221 */ /* 0x002fce0000010000 */
[----:B------:R-:W1:Y:S01]  /*4040*/  MUFU.EX2 R156, R43 ;  /* 0x0000002b009c7308 */ /* 0x000e620000000800 */
[C---:B0-----:R-:W-:Y:S01]  /*4050*/  FADD.FTZ R14, R36.reuse, R3 ;  /* 0x00000003240e7221 */ /* 0x041fe20000010000 */
[----:B------:R-:W-:Y:S02]  /*4060*/  F2FP.F16.F32.PACK_AB R155, R36, R111 ;  /* 0x0000006f249b723e */ /* 0x000fe400000000ff */
[----:B------:R-:W-:-:S04]  /*4070*/  CS2R R110, SRZ ;  /* 0x00000000006e7805 */ /* 0x000fc8000001ff00 */
[----:B------:R-:W0:Y:S01]  /*4080*/  MUFU.EX2 R38, R57 ;  /* 0x0000003900267308 */ /* 0x000e220000000800 */
[----:B--2---:R-:W-:-:S07]  /*4090*/  FADD.FTZ R3, R113, R14 ;  /* 0x0000000e71037221 */ /* 0x004fce0000010000 */
[----:B------:R-:W2:Y:S01]  /*40a0*/  MUFU.EX2 R37, R37 ;  /* 0x0000002500257308 */ /* 0x000ea20000000800 */
[C---:B-1----:R-:W-:Y:S01]  /*40b0*/  FADD.FTZ R40, R156.reuse, R9 ;  /* 0x000000099c287221 */ /* 0x042fe20000010000 */
[----:B------:R-:W-:-:S06]  /*40c0*/  F2FP.F16.F32.PACK_AB R156, R156, R41 ;  /* 0x000000299c9c723e */ /* 0x000fcc00000000ff */
[----:B------:R-:W1:Y:S01]  /*40d0*/  MUFU.EX2 R115, R115 ;  /* 0x0000007300737308 */ /* 0x000e620000000800 */
[C---:B0-----:R-:W-:Y:S01]  /*40e0*/  FADD.FTZ R14, R38.reuse, R3 ;  /* 0x00000003260e7221 */ /* 0x041fe20000010000 */
[----:B------:R-:W-:Y:S02]  /*40f0*/  F2FP.F16.F32.PACK_AB R157, R38, R113 ;  /* 0x00000071269d723e */ /* 0x000fe400000000ff */
[----:B------:R-:W-:-:S04]  /*4100*/  CS2R R112, SRZ ;  /* 0x0000000000707805 */ /* 0x000fc8000001ff00 */
[----:B------:R-:W0:Y:S01]  /*4110*/  MUFU.EX2 R12, R49 ;  /* 0x00000031000c7308 */ /* 0x000e220000000800 */
[----:B--2---:R-:W-:-:S04]  /*4120*/  FADD.FTZ R9, R37, R40 ;  /* 0x0000002825097221 */ /* 0x004fc80000010000 */
[C---:B------:R-:W-:Y:S01]  /*4130*/  FADD.FTZ R0, R158.reuse, R9 ;  /* 0x000000099e007221 */ /* 0x040fe20000010000 */
[----:B------:R-:W-:Y:S01]  /*4140*/  F2FP.F16.F32.PACK_AB R158, R158, R37 ;  /* 0x000000259e9e723e */ /* 0x000fe200000000ff */
[----:B-1----:R-:W-:Y:S01]  /*4150*/  FADD.FTZ R3, R115, R14 ;  /* 0x0000000e73037221 */ /* 0x002fe20000010000 */
[----:B0-----:R-:W-:-:S03]  /*4160*/  F2FP.F16.F32.PACK_AB R159, R12, R115 ;  /* 0x000000730c9f723e */ /* 0x001fc600000000ff */
[----:B------:R-:W-:Y:S01]  /*4170*/  FADD.FTZ R3, R12, R3 ;  /* 0x000000030c037221 */ /* 0x000fe20000010000 */
[----:B------:R-:W-:Y:S01]  /*4180*/  CS2R R114, SRZ ;  /* 0x0000000000727805 */ /* 0x000fe2000001ff00 */
[----:B------:R-:W-:Y:S06]  /*4190*/  @!P1 BRA `(.L_x_2412) ;  /* 0x0000003000909947 */ /* 0x000fec0003800000 */
[----:B------:R-:W-:Y:S01]  /*41a0*/  MOV R9, R13 ;  /* 0x0000000d00097202 */ /* 0x000fe20000000f00 */
[----:B------:R-:W-:Y:S01]  /*41b0*/  IMAD.MOV.U32 R8, RZ, RZ, R11 ;  /* 0x000000ffff087224 */ /* 0x000fe200078e000b */
[----:B------:R-:W-:Y:S01]  /*41c0*/  UMOV UR55, URZ ;  /* 0x0000003f00377c82 */ /* 0x000fe20008000000 */
[----:B------:R-:W-:Y:S01]  /*41d0*/  IMAD.MOV.U32 R151, RZ, RZ, RZ ;  /* 0x000000ffff977224 */ /* 0x000fe200078e00ff */
[----:B------:R-:W-:Y:S01]  /*41e0*/  UMOV UR53, URZ ;  /* 0x0000003f00357c82 */ /* 0x000fe20008000000 */
[----:B------:R-:W-:Y:S01]  /*41f0*/  ULDC UR49, c[0x0][0x288] ;  /* 0x0000a20000317ab9 */ /* 0x000fe20000000800 */
[----:B------:R-:W-:Y:S01]  /*4200*/  ULDC UR50, c[0x0][0x2f0] ;  /* 0x0000bc0000327ab9 */ /* 0x000fe20000000800 */
[----:B------:R-:W-:-:S05]  /*4210*/  ULDC UR51, c[0x0][0x9d8] ;  /* 0x0002760000337ab9 */ /* 0x000fca0000000800 */
.L_x_2423:
[----:B------:R-:W-:Y:S01]  /*4220*/  ISETP.NE.AND P2, PT, RZ, UR40, PT ;  /* 0x00000028ff007c0c */ /* 0x000fe2000bf45270 */
[----:B------:R-:W-:-:S04]  /*4230*/  UISETP.NE.AND UP0, UPT, UR53, 0x1, UPT ;  /* 0x000000013500788c */ /* 0x000fc8000bf05270 */
[----:B------:R-:W-:-:S04]  /*4240*/  USEL UR47, URZ, 0x1, UP0 ;  /* 0x000000013f2f7887 */ /* 0x000fc80008000000 */
[----:B------:R-:W-:-:S04]  /*4250*/  ULOP3.LUT UR47, UR55, UR47, URZ, 0x3c, !UPT ;  /* 0x0000002f372f7292 */ /* 0x000fc8000f8e3c3f */
[----:B------:R-:W-:Y:S08]  /*4260*/  @P2 BRA `(.L_x_2413) ;  /* 0x0000000000382947 */ /* 0x000ff00003800000 */
[----:B------:R-:W-:Y:S05]  /*4270*/  @!P0 BRA `(.L_x_2414) ;  /* 0x0000000000048947 */ /* 0x000fea0003800000 */
[----:B------:R-:W-:Y:S01]  /*4280*/  BPT.TRAP 0x1 ;  /* 0x000000040000795c */ /* 0x000fe20000300000 */
.L_x_2414:
        /* <DEDUP_REMOVED lines=9> */
.L_x_2415:
[----:B-1----:R-:W-:Y:S05]  /*4320*/  @P1 BRA `(.L_x_2413) ;  /* 0x0000000000081947 */ /* 0x002fea0003800000 */
[----:B------:R-:W1:Y:S02]  /*4330*/  SYNCS.PHASECHK.TRANS64.TRYWAIT P1, [UR4+0x28830], R10 ;  /* 0x0288300aff0075a7 */ /* 0x000e640008020144 */
[----:B-1----:R-:W-:Y:S05]  /*4340*/  @!P1 BRA `(.L_x_2416) ;  /* 0x000000b800309947 */ /* 0x002fea0003800000 */
.L_x_2413:
        /* <DEDUP_REMOVED lines=50> */
.L_x_2418:
[----:B------:R-:W-:Y:S01]  /*4670*/  ULEA UR4, UR53, UR41, 0x3 ;  /* 0x0000002935047291 */ /* 0x000fe2000f8e183f */
[----:B------:R-:W-:-:S05]  /*4680*/  IMAD.U32 R10, RZ, RZ, UR55 ;  /* 0x00000037ff0a7e24 */ /* 0x000fca000f8e00ff */
[----:B------:R-:W-:-:S04]  /*4690*/  SHF.L.U32 R10, R10, 0x1f, RZ ;  /* 0x0000001f0a0a7819 */ /* 0x000fc800000006ff */
[----:B------:R0:W1:Y:S01]  /*46a0*/  SYNCS.PHASECHK.TRANS64.TRYWAIT P1, [UR4+0x28850], R10 ;  /* 0x0288500aff0075a7 */ /* 0x0000620008020144 */
[----:B------:R-:W-:Y:S05]  /*46b0*/  @!P0 BRA `(.L_x_2419) ;  /* 0x0000000000048947 */ /* 0x000fea0003800000 */
[----:B------:R-:W-:Y:S01]  /*46c0*/  BPT.TRAP 0x1 ;  /* 0x000000040000795c */ /* 0x000fe20000300000 */
.L_x_2419:
[----:B-1----:R-:W-:Y:S05]  /*46d0*/  @P1 BRA `(.L_x_2417) ;  /* 0x0000000000081947 */ /* 0x002fea0003800000 */
[----:B------:R-:W1:Y:S02]  /*46e0*/  SYNCS.PHASECHK.TRANS64.TRYWAIT P1, [UR4+0x28850], R10 ;  /* 0x0288500aff0075a7 */ /* 0x000e640008020144 */
[----:B-1----:R-:W-:Y:S05]  /*46f0*/  @!P1 BRA `(.L_x_2420) ;  /* 0x000000b4005c9947 */ /* 0x002fea0003800000 */
.L_x_2417:
        /* <DEDUP_REMOVED lines=49> */
.L_x_2421:
[----:B------:R-:W-:Y:S01]  /*4a10*/  UISETP.NE.AND UP0, UPT, UR42, URZ, UPT ;  /* 0x0000003f2a00728c */ /* 0x000fe2000bf05270 */
[----:B------:R-:W-:Y:S01]  /*4a20*/  FMUL.FTZ R36, R36, UR51 ;  /* 0x0000003324247c20 */ /* 0x000fe20008410000 */
[----:B------:R-:W-:Y:S01]  /*4a30*/  FMUL.FTZ R19, R38, UR51 ;  /* 0x0000003326137c20 */ /* 0x000fe20008410000 */
[----:B------:R-:W-:Y:S01]  /*4a40*/  FMUL.FTZ R24, R24, UR51 ;  /* 0x0000003318187c20 */ /* 0x000fe20008410000 */
[----:B------:R-:W-:Y:S01]  /*4a50*/  FMUL.FTZ R16, R31, UR51 ;  /* 0x000000331f107c20 */ /* 0x000fe20008410000 */
[----:B------:R1:W-:Y:S01]  /*4a60*/  MUFU.TANH R165, R36 ;  /* 0x0000002400a57308 */ /* 0x0003e20000002400 */
[----:B------:R-:W-:Y:S01]  /*4a70*/  PLOP3.LUT P1, PT, PT, PT, UP0, 0x80, 0x0 ;  /* 0x000000000000781c */ /* 0x000fe20003f2f008 */
[----:B------:R-:W-:Y:S01]  /*4a80*/  FMUL.FTZ R25, R25, UR51 ;  /* 0x0000003319197c20 */ /* 0x000fe20008410000 */
[----:B------:R-:W-:Y:S01]  /*4a90*/  PLOP3.LUT P2, PT, PT, PT, UP0, 0x80, 0x0 ;  /* 0x000000000000781c */ /* 0x000fe20003f4f008 */
[----:B------:R-:W-:Y:S02]  /*4aa0*/  IMAD.U32 R31, RZ, RZ, UR50 ;  /* 0x00000032ff1f7e24 */ /* 0x000fe4000f8e00ff */
[----:B------:R-:W-:Y:S01]  /*4ab0*/  FMUL.FTZ R28, R28, UR51 ;  /* 0x000000331c1c7c20 */ /* 0x000fe20008410000 */
[----:B------:R-:W-:Y:S01]  /*4ac0*/  @UP0 ULDC UR4, c[0x0][0x44c] ;  /* 0x0001130000040ab9 */ /* 0x000fe20000000800 */
[----:B------:R-:W-:Y:S01]  /*4ad0*/  FMUL.FTZ R29, R29, UR51 ;  /* 0x000000331d1d7c20 */ /* 0x000fe20008410000 */
[----:B------:R-:W2:Y:S01]  /*4ae0*/  MUFU.TANH R15, R24 ;  /* 0x00000018000f7308 */ /* 0x000ea20000002400 */
[----:B-1----:R-:W-:Y:S01]  /*4af0*/  MOV R36, R6 ;  /* 0x0000000600247202 */ /* 0x002fe20000000f00 */
[----:B------:R-:W-:Y:S01]  /*4b00*/  FMUL.FTZ R32, R32, UR51 ;  /* 0x0000003320207c20 */ /* 0x000fe20008410000 */
[----:B------:R-:W-:Y:S01]  /*4b10*/  FMUL.FTZ R33, R33, UR51 ;  /* 0x0000003321217c20 */ /* 0x000fe20008410000 */
[----:B------:R-:W-:Y:S01]  /*4b20*/  FMUL.FTZ R17, R34, UR51 ;  /* 0x0000003322117c20 */ /* 0x000fe20008410000 */
[----:B------:R-:W-:Y:S01]  /*4b30*/  FMUL.FTZ R37, R37, UR51 ;  /* 0x0000003325257c20 */ /* 0x000fe20008410000 */
[----:B0-----:R-:W-:Y:S01]  /*4b40*/  @P1 IMAD.HI.U32 R10, R6, UR4, RZ ;  /* 0x00000004060a1c27 */ /* 0x001fe2000f8e00ff */
[----:B------:R-:W-:Y:S01]  /*4b50*/  @UP0 ULDC UR4, c[0x0][0x450] ;  /* 0x0001140000040ab9 */ /* 0x000fe20000000800 */
[----:B------:R-:W0:Y:S02]  /*4b60*/  MUFU.TANH R175, R25 ;  /* 0x0000001900af7308 */ /* 0x000e240000002400 */
[----:B------:R-:W-:Y:S01]  /*4b70*/  FMUL.FTZ R40, R40, UR51 ;  /* 0x0000003328287c20 */ /* 0x000fe20008410000 */
[----:B------:R-:W-:Y:S01]  /*4b80*/  FMUL.FTZ R41, R41, UR51 ;  /* 0x0000003329297c20 */ /* 0x000fe20008410000 */
[----:B------:R-:W-:Y:S01]  /*4b90*/  @P2 SHF.R.U32.HI R36, RZ, UR4, R10 ;  /* 0x00000004ff242c19 */ /* 0x000fe2000801160a */
[----:B------:R-:W-:Y:S01]  /*4ba0*/  UMOV UR4, 0xffffff80 ;  /* 0xffffff8000047882 */ /* 0x000fe20000000000 */
[----:B------:R-:W-:Y:S01]  /*4bb0*/  FMUL.FTZ R44, R44, UR51 ;  /* 0x000000332c2c7c20 */ /* 0x000fe20008410000 */
[----:B------:R-:W-:Y:S01]  /*4bc0*/  UIMAD UR4, UR54, UR4, 0x1 ;  /* 0x00000001360474a4 */ /* 0x000fe2000f8e0204 */
[----:B------:R-:W-:Y:S01]  /*4bd0*/  FMUL.FTZ R45, R45, UR51 ;  /* 0x000000332d2d7c20 */ /* 0x000fe20008410000 */
[----:B------:R-:W1:Y:S01]  /*4be0*/  SHFL.IDX PT, R11, R36, RZ, 0x1c1f ;  /* 0x001c1fff240b7589 */ /* 0x000e6200000e0000 */
[----:B------:R-:W3:Y:S01]  /*4bf0*/  MUFU.TANH R173, R28 ;  /* 0x0000001c00ad7308 */ /* 0x000ee20000002400 */
[----:B------:R-:W-:Y:S01]  /*4c00*/  FMUL.FTZ R48, R48, UR51 ;  /* 0x0000003330307c20 */ /* 0x000fe20008410000 */
[----:B------:R-:W-:Y:S01]  /*4c10*/  FMUL.FTZ R49, R49, UR51 ;  /* 0x0000003331317c20 */ /* 0x000fe20008410000 */
[----:B------:R-:W-:-:S02]  /*4c20*/  IMAD.U32 R38, RZ, RZ, UR4 ;  /* 0x00000004ff267e24 */ /* 0x000fc4000f8e00ff */
[----:B------:R-:W-:Y:S01]  /*4c30*/  FMUL.FTZ R52, R52, UR51 ;  /* 0x0000003334347c20 */ /* 0x000fe20008410000 */
[----:B------:R-:W-:Y:S01]  /*4c40*/  FMUL.FTZ R53, R53, UR51 ;  /* 0x0000003335357c20 */ /* 0x000fe20008410000 */
[----:B------:R-:W-:Y:S01]  /*4c50*/  FMUL.FTZ R56, R56, UR51 ;  /* 0x0000003338387c20 */ /* 0x000fe20008410000 */
[----:B------:R-:W-:Y:S01]  /*4c60*/  IMAD R38, R7, -0x2, R38 ;  /* 0xfffffffe07267824 */ /* 0x000fe200078e0226 */
[----:B------:R-:W4:Y:S01]  /*4c70*/  MUFU.TANH R29, R29 ;  /* 0x0000001d001d7308 */ /* 0x000f220000002400 */
[----:B------:R-:W-:Y:S01]  /*4c80*/  FMUL.FTZ R57, R57, UR51 ;  /* 0x0000003339397c20 */ /* 0x000fe20008410000 */
[----:B------:R-:W-:Y:S01]  /*4c90*/  FMUL.FTZ R60, R60, UR51 ;  /* 0x000000333c3c7c20 */ /* 0x000fe20008410000 */
[----:B------:R-:W-:Y:S02]  /*4ca0*/  IMAD R38, R31, UR38, R38 ;  /* 0x000000261f267c24 */ /* 0x000fe4000f8e0226 */
        /* <DEDUP_REMOVED lines=11> */
[----:B-1----:R-:W-:Y:S01]  /*4d60*/  IADD3 R10, R11, -UR49, R38 ;  /* 0x800000310b0a7c10 */ /* 0x002fe2000fffe026 */
[----:B------:R-:W1:Y:S01]  /*4d70*/  MUFU.TANH R33, R33 ;  /* 0x0000002100217308 */ /* 0x000e620000002400 */
[----:B------:R-:W-:Y:S01]  /*4d80*/  FMUL.FTZ R11, R69, UR51 ;  /* 0x00000033450b7c20 */ /* 0x000fe20008410000 */
[----:B-----5:R-:W-:Y:S01]  /*4d90*/  FMUL.FTZ R32, R59, UR51 ;  /* 0x000000333b207c20 */ /* 0x020fe20008410000 */
[C---:B------:R-:W-:Y:S01]  /*4da0*/  ISETP.GT.AND P1, PT, R10.reuse, RZ, PT ;  /* 0x000000ff0a00720c */ /* 0x040fe20003f24270 */
[----:B------:R-:W-:Y:S01]  /*4db0*/  FMUL.FTZ R24, R47, UR51 ;  /* 0x000000332f187c20 */ /* 0x000fe20008410000 */
[C---:B------:R-:W-:Y:S01]  /*4dc0*/  ISETP.GT.AND P2, PT, R10.reuse, 0x1, PT ;  /* 0x000000010a00780c */ /* 0x040fe20003f44270 */
[----:B------:R-:W-:Y:S01]  /*4dd0*/  FMUL.FTZ R77, R77, UR51 ;  /* 0x000000334d4d7c20 */ /* 0x000fe20008410000 */
[----:B--2---:R-:W-:Y:S01]  /*4de0*/  FSEL R15, R15, -INF , P1 ;  /* 0xff8000000f0f7808 */ /* 0x004fe20000800000 */
[----:B------:R-:W2:Y:S01]  /*4df0*/  MUFU.TANH R37, R37 ;  /* 0x0000002500257308 */ /* 0x000ea20000002400 */
[----:B------:R-:W-:Y:S01]  /*4e00*/  ISETP.GT.AND P1, PT, R10, 0x8, PT ;  /* 0x000000080a00780c */ /* 0x000fe20003f24270 */
[----:B------:R-:W-:Y:S01]  /*4e10*/  FMUL.FTZ R80, R80, UR51 ;  /* 0x0000003350507c20 */ /* 0x000fe20008410000 */
[----:B0-----:R-:W-:Y:S01]  /*4e20*/  FSEL R175, R175, -INF , P2 ;  /* 0xff800000afaf7808 */ /* 0x001fe20001000000 */
[----:B------:R-:W-:Y:S01]  /*4e30*/  FMUL.FTZ R12, R26, UR51 ;  /* 0x000000331a0c7c20 */ /* 0x000fe20008410000 */
[----:B------:R-:W-:Y:S01]  /*4e40*/  FMNMX.FTZ R34, R15, R8, !PT ;  /* 0x000000080f227209 */ /* 0x000fe20007810000 */
[----:B------:R-:W-:Y:S01]  /*4e50*/  FMUL.FTZ R26, R51, UR51 ;  /* 0x00000033331a7c20 */ /* 0x000fe20008410000 */
[----:B------:R-:W-:Y:S01]  /*4e60*/  ISETP.GT.AND P2, PT, R10, 0x9, PT ;  /* 0x000000090a00780c */ /* 0x000fe20003f44270 */
[----:B------:R-:W0:Y:S01]  /*4e70*/  MUFU.TANH R40, R40 ;  /* 0x0000002800287308 */ /* 0x000e220000002400 */
[----:B---3--:R-:W-:Y:S01]  /*4e80*/  FSEL R173, R173, -INF , P1 ;  /* 0xff800000adad7808 */ /* 0x008fe20000800000 */
[----:B------:R-:W-:Y:S01]  /*4e90*/  FMUL.FTZ R81, R81, UR51 ;  /* 0x0000003351517c20 */ /* 0x000fe20008410000 */
[----:B------:R-:W-:Y:S01]  /*4ea0*/  FMNMX.FTZ R34, R175, R34, !PT ;  /* 0x00000022af227209 */ /* 0x000fe20007810000 */
[----:B------:R-:W-:Y:S01]  /*4eb0*/  FMUL.FTZ R84, R84, UR51 ;  /* 0x0000003354547c20 */ /* 0x000fe20008410000 */
[C---:B------:R-:W-:Y:S01]  /*4ec0*/  ISETP.GT.AND P1, PT, R10.reuse, 0x10, PT ;  /* 0x000000100a00780c */ /* 0x040fe20003f24270 */
[----:B------:R-:W-:Y:S01]  /*4ed0*/  FMUL.FTZ R28, R55, UR51 ;  /* 0x00000033371c7c20 */ /* 0x000fe20008410000 */
[----:B----4-:R-:W-:Y:S01]  /*4ee0*/  FSEL R171, R29, -INF , P2 ;  /* 0xff8000001dab7808 */ /* 0x010fe20001000000 */
[----:B------:R-:W3:Y:S01]  /*4ef0*/  MUFU.TANH R41, R41 ;  /* 0x0000002900297308 */ /* 0x000ee20000002400 */
[----:B------:R-:W-:Y:S01]  /*4f00*/  FMNMX.FTZ R34, R173, R34, !PT ;  /* 0x00000022ad227209 */ /* 0x000fe20007810000 */
[----:B------:R-:W-:Y:S01]  /*4f10*/  FMUL.FTZ R85, R85, UR51 ;  /* 0x0000003355557c20 */ /* 0x000fe20008410000 */
[----:B------:R-:W-:Y:S01]  /*4f20*/  ISETP.GT.AND P2, PT, R10, 0x11, PT ;  /* 0x000000110a00780c */ /* 0x000fe20003f44270 */
[----:B------:R-:W-:Y:S01]  /*4f30*/  FMUL.FTZ R13, R27, UR51 ;  /* 0x000000331b0d7c20 */ /* 0x000fe20008410000 */
[----:B------:R-:W-:Y:S01]  /*4f40*/  FSEL R169, R169, -INF , P1 ;  /* 0xff800000a9a97808 */ /* 0x000fe20000800000 */
[----:B------:R-:W-:Y:S01]  /*4f50*/  FMUL.FTZ R14, R30, UR51 ;  /* 0x000000331e0e7c20 */ /* 0x000fe20008410000 */
[----:B------:R-:W-:Y:S01]  /*4f60*/  FMNMX.FTZ R34, R171, R34, !PT ;  /* 0x00000022ab227209 */ /* 0x000fe20007810000 */
[----:B------:R-:W4:Y:S01]  /*4f70*/  MUFU.TANH R44, R44 ;  /* 0x0000002c002c7308 */ /* 0x000f220000002400 */
[----:B------:R-:W-:Y:S01]  /*4f80*/  ISETP.GT.AND P1, PT, R10, 0x18, PT ;  /* 0x000000180a00780c */ /* 0x000fe20003f24270 */
[----:B------:R-:W-:Y:S01]  /*4f90*/  FMUL.FTZ R30, R58, UR51 ;  /* 0x000000333a1e7c20 */ /* 0x000fe20008410000 */
[----:B-1----:R-:W-:Y:S01]  /*4fa0*/  FSEL R167, R33, -INF , P2 ;  /* 0xff80000021a77808 */ /* 0x002fe20001000000 */
[----:B------:R-:W-:Y:S01]  /*4fb0*/  FMUL.FTZ R58, R67, UR51 ;  /* 0x00000033433a7c20 */ /* 0x000fe20008410000 */
[----:B------:R-:W-:Y:S01]  /*4fc0*/  FMNMX.FTZ R34, R169, R34, !PT ;  /* 0x00000022a9227209 */ /* 0x000fe20007810000 */
[----:B------:R-:W-:Y:S01]  /*4fd0*/  FMUL.FTZ R25, R50, UR51 ;  /* 0x0000003332197c20 */ /* 0x000fe20008410000 */
[----:B------:R-:W-:Y:S01]  /*4fe0*/  ISETP.GT.AND P2, PT, R10, 0x19, PT ;  /* 0x000000190a00780c */ /* 0x000fe20003f44270 */
[----:B------:R-:W1:Y:S01]  /*4ff0*/  MUFU.TANH R45, R45 ;  /* 0x0000002d002d7308 */ /* 0x000e620000002400 */
[----:B------:R-:W-:Y:S01]  /*5000*/  FSEL R165, R165, -INF , P1 ;  /* 0xff800000a5a57808 */ /* 0x000fe20000800000 */
[----:B------:R-:W-:Y:S01]  /*5010*/  FMUL.FTZ R50, R71, UR51 ;  /* 0x0000003347327c20 */ /* 0x000fe20008410000 */
[----:B------:R-:W-:Y:S01]  /*5020*/  FMNMX.FTZ R34, R167, R34, !PT ;  /* 0x00000022a7227209 */ /* 0x000fe20007810000 */
[----:B------:R-:W-:Y:S01]  /*5030*/  FMUL.FTZ R21, R42, UR51 ;  /* 0x000000332a157c20 */ /* 0x000fe20008410000 */
[----:B------:R-:W-:Y:S01]  /*5040*/  ISETP.GT.AND P1, PT, R10, 0x20, PT ;  /* 0x000000200a00780c */ /* 0x000fe20003f24270 */
[----:B------:R-:W-:Y:S01]  /*5050*/  FMUL.FTZ R23, R46, UR51 ;  /* 0x000000332e177c20 */ /* 0x000fe20008410000 */
[----:B--2---:R-:W-:Y:S01]  /*5060*/  FSEL R163, R37, -INF , P2 ;  /* 0xff80000025a37808 */ /* 0x004fe20001000000 */
[----:B------:R-:W2:Y:S01]  /*5070*/  MUFU.TANH R48, R48 ;  /* 0x0000003000307308 */ /* 0x000ea20000002400 */
[----:B------:R-:W-:Y:S01]  /*5080*/  FMNMX.FTZ R34, R165, R34, !PT ;  /* 0x00000022a5227209 */ /* 0x000fe20007810000 */
[----:B------:R-:W-:Y:S01]  /*5090*/  FMUL.FTZ R42, R83, UR51 ;  /* 0x00000033532a7c20 */ /* 0x000fe20008410000 */
[----:B------:R-:W-:Y:S01]  /*50a0*/  ISETP.GT.AND P2, PT, R10, 0x21, PT ;  /* 0x000000210a00780c */ /* 0x000fe20003f44270 */
[----:B------:R-:W-:Y:S01]  /*50b0*/  FMUL.FTZ R27, R54, UR51 ;  /* 0x00000033361b7c20 */ /* 0x000fe20008410000 */
[----:B0-----:R-:W-:Y:S01]  /*50c0*/  FSEL R161, R40, -INF , P1 ;  /* 0xff80000028a17808 */ /* 0x001fe20000800000 */
[----:B------:R-:W-:Y:S01]  /*50d0*/  FMUL.FTZ R40, R62, UR51 ;  /* 0x000000333e287c20 */ /* 0x000fe20008410000 */
[----:B------:R-:W-:Y:S01]  /*50e0*/  FMNMX.FTZ R34, R163, R34, !PT ;  /* 0x00000022a3227209 */ /* 0x000fe20007810000 */
[----:B------:R-:W0:Y:S01]  /*50f0*/  MUFU.TANH R49, R49 ;  /* 0x0000003100317308 */ /* 0x000e220000002400 */
[----:B------:R-:W-:Y:S01]  /*5100*/  ISETP.GT.AND P1, PT, R10, 0x28, PT ;  /* 0x000000280a00780c */ /* 0x000fe20003f24270 */
[----:B------:R-:W-:Y:S01]  /*5110*/  FMUL.FTZ R62, R66, UR51 ;  /* 0x00000033423e7c20 */ /* 0x000fe20008410000 */
[----:B---3--:R-:W-:Y:S01]  /*5120*/  FSEL R159, R41, -INF , P2 ;  /* 0xff800000299f7808 */ /* 0x008fe20001000000 */
[----:B------:R-:W-:Y:S01]  /*5130*/  FMUL.FTZ R66, R87, UR51 ;  /* 0x0000003357427c20 */ /* 0x000fe20008410000 */
[----:B------:R-:W-:Y:S01]  /*5140*/  FMNMX.FTZ R34, R161, R34, !PT ;  /* 0x00000022a1227209 */ /* 0x000fe20007810000 */
[----:B------:R-:W-:Y:S01]  /*5150*/  FMUL.FTZ R54, R70, UR51 ;  /* 0x0000003346367c20 */ /* 0x000fe20008410000 */
[----:B------:R-:W-:Y:S01]  /*5160*/  ISETP.GT.AND P2, PT, R10, 0x29, PT ;  /* 0x000000290a00780c */ /* 0x000fe20003f44270 */
[----:B------:R-:W3:Y:S01]  /*5170*/  MUFU.TANH R52, R52 ;  /* 0x0000003400347308 */ /* 0x000ee20000002400 */
[----:B----4-:R-:W-:Y:S01]  /*5180*/  FSEL R157, R44, -INF , P1 ;  /* 0xff8000002c9d7808 */ /* 0x010fe20000800000 */
[----:B------:R-:W-:Y:S01]  /*5190*/  FMUL.FTZ R44, R74, UR51 ;  /* 0x000000334a2c7c20 */ /* 0x000fe20008410000 */
[----:B------:R-:W-:Y:S01]  /*51a0*/  FMNMX.FTZ R34, R159, R34, !PT ;  /* 0x000000229f227209 */ /* 0x000fe20007810000 */
[----:B------:R-:W-:Y:S01]  /*51b0*/  FMUL.FTZ R46, R82, UR51 ;  /* 0x00000033522e7c20 */ /* 0x000fe20008410000 */
[C---:B------:R-:W-:Y:S01]  /*51c0*/  ISETP.GT.AND P1, PT, R10.reuse, 0x30, PT ;  /* 0x000000300a00780c */ /* 0x040fe20003f24270 */
[----:B------:R-:W-:Y:S01]  /*51d0*/  ULEA UR4, UR48, UR41, 0x3 ;  /* 0x0000002930047291 */ /* 0x000fe2000f8e183f */
[----:B-1----:R-:W-:Y:S01]  /*51e0*/  FSEL R155, R45, -INF , P2 ;  /* 0xff8000002d9b7808 */ /* 0x002fe20001000000 */
[----:B------:R-:W-:Y:S01]  /*51f0*/  MUFU.TANH R53, R53 ;  /* 0x0000003500357308 */ /* 0x000fe20000002400 */
[----:B------:R-:W-:Y:S01]  /*5200*/  FMNMX.FTZ R34, R157, R34, !PT ;  /* 0x000000229d227209 */ /* 0x000fe20007810000 */
[----:B------:R-:W-:Y:S01]  /*5210*/  UIADD3 UR4, UR4, 0x28840, URZ ;  /* 0x0002884004047890 */ /* 0x000fe2000fffe03f */
[----:B------:R-:W-:-:S02]  /*5220*/  ISETP.GT.AND P2, PT, R10, 0x31, PT ;  /* 0x000000310a00780c */ /* 0x000fc40003f44270 */
[----:B--2---:R-:W-:Y:S01]  /*5230*/  FSEL R153, R48, -INF , P1 ;  /* 0xff80000030997808 */ /* 0x004fe20000800000 */
[----:B------:R-:W-:Y:S01]  /*5240*/  FMUL.FTZ R48, R63, UR51 ;  /* 0x000000333f307c20 */ /* 0x000fe20008410000 */
[----:B------:R-:W-:Y:S01]  /*5250*/  FMNMX.FTZ R34, R155, R34, !PT ;  /* 0x000000229b227209 */ /* 0x000fe20007810000 */
[----:B------:R-:W1:Y:S01]  /*5260*/  MUFU.TANH R56, R56 ;  /* 0x0000003800387308 */ /* 0x000e620000002400 */
[C---:B------:R-:W-:Y:S01]  /*5270*/  ISETP.GT.AND P1, PT, R10.reuse, 0x38, PT ;  /* 0x000000380a00780c */ /* 0x040fe20003f24270 */
[----:B------:R-:W2:Y:S01]  /*5280*/  SHFL.IDX PT, R63, R36, 0x1, 0x1c1f ;  /* 0x003c1f00243f7f89 */ /* 0x000ea200000e0000 */
[----:B0-----:R-:W-:Y:S01]  /*5290*/  FSEL R69, R49, -INF , P2 ;  /* 0xff80000031457808 */ /* 0x001fe20001000000 */
[----:B------:R-:W-:Y:S01]  /*52a0*/  UPRMT UR4, UR43, 0x654, UR4 ;  /* 0x000006542b047896 */ /* 0x000fe20008000004 */
[----:B------:R-:W-:Y:S02]  /*52b0*/  FMNMX.FTZ R34, R153, R34, !PT ;  /* 0x0000002299227209 */ /* 0x000fe40007810000 */
[----:B------:R-:W-:Y:S01]  /*52c0*/  ISETP.GT.AND P2, PT, R10, 0x39, PT ;  /* 0x000000390a00780c */ /* 0x000fe20003f44270 */
[----:B------:R-:W0:Y:S01]  /*52d0*/  MUFU.TANH R57, R57 ;  /* 0x0000003900397308 */ /* 0x000e220000002400 */
[----:B------:R-:W-:-:S04]  /*52e0*/  FMNMX.FTZ R34, R69, R34, !PT ;  /* 0x0000002245227209 */ /* 0x000fc80007810000 */
[----:B------:R-:W-:Y:S03]  /*52f0*/  SYNCS.ARRIVE.TRANS64.RED.A1T0 RZ, [UR4], RZ ;  /* 0x000000ffffff79a7 */ /* 0x000fe60008100404 */
[----:B------:R4:W5:Y:S08]  /*5300*/  MUFU.TANH R43, R60 ;  /* 0x0000003c002b7308 */ /* 0x0009700000002400 */
[----:B------:R3:W-:Y:S01]  /*5310*/  MUFU.TANH R29, R65 ;  /* 0x00000041001d7308 */ /* 0x0007e20000002400 */
[----:B----4-:R-:W-:Y:S01]  /*5320*/  FMUL.FTZ R60, R75, UR51 ;  /* 0x000000334b3c7c20 */ /* 0x010fe20008410000 */
[----:B--2---:R-:W-:-:S04]  /*5330*/  IADD3 R38, R63, -UR49, R38 ;  /* 0x800000313f267c10 */ /* 0x004fc8000fffe026 */
[----:B------:R-:W-:Y:S02]  /*5340*/  ISETP.GT.AND P3, PT, R38, 0x1, PT ;  /* 0x000000012600780c */ /* 0x000fe40003f64270 */
[----:B------:R2:W4:Y:S01]  /*5350*/  MUFU.TANH R31, R61 ;  /* 0x0000003d001f7308 */ /* 0x0005220000002400 */
[----:B---3--:R-:W-:Y:S01]  /*5360*/  FSEL R65, R52, -INF , P1 ;  /* 0xff80000034417808 */ /* 0x008fe20000800000 */
[----:B------:R-:W-:Y:S01]  /*5370*/  FMUL.FTZ R52, R79, UR51 ;  /* 0x000000334f347c20 */ /* 0x000fe20008410000 */
[----:B------:R-:W-:Y:S02]  /*5380*/  ISETP.GT.AND P1, PT, R10, 0x40, PT ;  /* 0x000000400a00780c */ /* 0x000fe40003f24270 */
[----:B------:R-:W-:Y:S02]  /*5390*/  FMNMX.FTZ R34, R65, R34, !PT ;  /* 0x0000002241227209 */ /* 0x000fe40007810000 */
[----:B-1----:R-:W-:Y:S01]  /*53a0*/  FSEL R59, R56, -INF , P1 ;  /* 0xff800000383b7808 */ /* 0x002fe20000800000 */
[----:B------:R1:W3:Y:S01]  /*53b0*/  MUFU.TANH R35, R64 ;  /* 0x0000004000237308 */ /* 0x0002e20000002400 */
[----:B--2---:R-:W-:Y:S01]  /*53c0*/  FSEL R61, R53, -INF , P2 ;  /* 0xff800000353d7808 */ /* 0x004fe20001000000 */
[----:B------:R-:W-:Y:S01]  /*53d0*/  FMUL.FTZ R56, R78, UR51 ;  /* 0x000000334e387c20 */ /* 0x000fe20008410000 */
[----:B------:R-:W-:-:S02]  /*53e0*/  ISETP.GT.AND P2, PT, R10, 0x41, PT ;  /* 0x000000410a00780c */ /* 0x000fc40003f44270 */
[----:B------:R-:W-:Y:S02]  /*53f0*/  FMNMX.FTZ R34, R61, R34, !PT ;  /* 0x000000223d227209 */ /* 0x000fe40007810000 */
[----:B------:R-:W-:Y:S01]  /*5400*/  ISETP.GT.AND P1, PT, R10, 0x48, PT ;  /* 0x000000480a00780c */ /* 0x000fe20003f24270 */
[----:B------:R-:W2:Y:S01]  /*5410*/  MUFU.TANH R39, R68 ;  /* 0x0000004400277308 */ /* 0x000ea20000002400 */
[----:B0-----:R-:W-:Y:S01]  /*5420*/  FSEL R57, R57, -INF , P2 ;  /* 0xff80000039397808 */ /* 0x001fe20001000000 */
[----:B-1----:R-:W-:Y:S01]  /*5430*/  FMUL.FTZ R64, R86, UR51 ;  /* 0x0000003356407c20 */ /* 0x002fe20008410000 */
[----:B------:R-:W-:Y:S02]  /*5440*/  FMNMX.FTZ R34, R59, R34, !PT ;  /* 0x000000223b227209 */ /* 0x000fe40007810000 */
[----:B------:R-:W-:Y:S02]  /*5450*/  ISETP.GT.AND P2, PT, R10, 0x49, PT ;  /* 0x000000490a00780c */ /* 0x000fe40003f44270 */
[----:B-----5:R-:W-:Y:S01]  /*5460*/  FSEL R43, R43, -INF , P1 ;  /* 0xff8000002b2b7808 */ /* 0x020fe20000800000 */
[----:B------:R-:W0:Y:S01]  /*5470*/  MUFU.TANH R11, R11 ;  /* 0x0000000b000b7308 */ /* 0x000e220000002400 */
[----:B------:R-:W-:-:S02]  /*5480*/  FMNMX.FTZ R34, R57, R34, !PT ;  /* 0x0000002239227209 */ /* 0x000fc40007810000 */
[C---:B------:R-:W-:Y:S02]  /*5490*/  ISETP.GT.AND P1, PT, R10.reuse, 0x50, PT ;  /* 0x000000500a00780c */ /* 0x040fe40003f24270 */
[----:B----4-:R-:W-:Y:S02]  /*54a0*/  FSEL R33, R31, -INF , P2 ;  /* 0xff8000001f217808 */ /* 0x010fe40001000000 */
[----:B------:R-:W-:Y:S01]  /*54b0*/  FMNMX.FTZ R34, R43, R34, !PT ;  /* 0x000000222b227209 */ /* 0x000fe20007810000 */
[----:B------:R-:W1:Y:S01]  /*54c0*/  MUFU.TANH R45, R72 ;  /* 0x00000048002d7308 */ /* 0x000e620000002400 */
[----:B------:R-:W-:Y:S02]  /*54d0*/  ISETP.GT.AND P2, PT, R10, 0x51, PT ;  /* 0x000000510a00780c */ /* 0x000fe40003f44270 */
[----:B---3--:R-:W-:Y:S02]  /*54e0*/  FSEL R35, R35, -INF , P1 ;  /* 0xff80000023237808 */ /* 0x008fe40000800000 */
[----:B------:R-:W-:-:S02]  /*54f0*/  FMNMX.FTZ R34, R33, R34, !PT ;  /* 0x0000002221227209 */ /* 0x000fc40007810000 */
[C---:B------:R-:W-:Y:S01]  /*5500*/  ISETP.GT.AND P1, PT, R10.reuse, 0x58, PT ;  /* 0x000000580a00780c */ /* 0x040fe20003f24270 */
[----:B------:R-:W3:Y:S01]  /*5510*/  MUFU.TANH R73, R73 ;  /* 0x0000004900497308 */ /* 0x000ee20000002400 */
[----:B------:R-:W-:Y:S02]  /*5520*/  FSEL R37, R29, -INF , P2 ;  /* 0xff8000001d257808 */ /* 0x000fe40001000000 */
[----:B------:R-:W-:Y:S02]  /*5530*/  FMNMX.FTZ R34, R35, R34, !PT ;  /* 0x0000002223227209 */ /* 0x000fe40007810000 */
[----:B------:R-:W-:Y:S02]  /*5540*/  ISETP.GT.AND P2, PT, R10, 0x59, PT ;  /* 0x000000590a00780c */ /* 0x000fe40003f44270 */
[----:B--2---:R-:W-:Y:S01]  /*5550*/  FSEL R39, R39, -INF , P1 ;  /* 0xff80000027277808 */ /* 0x004fe20000800000 */
[----:B------:R-:W2:Y:S01]  /*5560*/  MUFU.TANH R47, R76 ;  /* 0x0000004c002f7308 */ /* 0x000ea20000002400 */
[----:B------:R-:W-:-:S02]  /*5570*/  FMNMX.FTZ R34, R37, R34, !PT ;  /* 0x0000002225227209 */ /* 0x000fc40007810000 */
[C---:B------:R-:W-:Y:S02]  /*5580*/  ISETP.GT.AND P1, PT, R10.reuse, 0x60, PT ;  /* 0x000000600a00780c */ /* 0x040fe40003f24270 */
[----:B0-----:R-:W-:Y:S02]  /*5590*/  FSEL R41, R11, -INF , P2 ;  /* 0xff8000000b297808 */ /* 0x001fe40001000000 */
[----:B------:R-:W-:Y:S01]  /*55a0*/  FMNMX.FTZ R34, R39, R34, !PT ;  /* 0x0000002227227209 */ /* 0x000fe20007810000 */
[----:B------:R-:W0:Y:S01]  /*55b0*/  MUFU.TANH R49, R77 ;  /* 0x0000004d00317308 */ /* 0x000e220000002400 */
[----:B------:R-:W-:Y:S02]  /*55c0*/  ISETP.GT.AND P2, PT, R10, 0x61, PT ;  /* 0x000000610a00780c */ /* 0x000fe40003f44270 */
[----:B-1----:R-:W-:Y:S02]  /*55d0*/  FSEL R45, R45, -INF , P1 ;  /* 0xff8000002d2d7808 */ /* 0x002fe40000800000 */
[----:B------:R-:W-:-:S02]  /*55e0*/  FMNMX.FTZ R34, R41, R34, !PT ;  /* 0x0000002229227209 */ /* 0x000fc40007810000 */
[C---:B------:R-:W-:Y:S01]  /*55f0*/  ISETP.GT.AND P1, PT, R10.reuse, 0x68, PT ;  /* 0x000000680a00780c */ /* 0x040fe20003f24270 */
[----:B------:R-:W1:Y:S01]  /*5600*/  MUFU.TANH R51, R80 ;  /* 0x0000005000337308 */ /* 0x000e620000002400 */
[----:B---3--:R-:W-:Y:S02]  /*5610*/  FSEL R29, R73, -INF , P2 ;  /* 0xff800000491d7808 */ /* 0x008fe40001000000 */
        /* <DEDUP_REMOVED lines=14> */
[----:B--2---:R-:W-:Y:S02]  /*5700*/  FSEL R53, R53, -INF , P2 ;  /* 0xff80000035357808 */ /* 0x004fe40001000000 */
[----:B------:R-:W-:Y:S02]  /*5710*/  FMNMX.FTZ R34, R51, R34, !PT ;  /* 0x0000002233227209 */ /* 0x000fe40007810000 */
[----:B------:R-:W-:Y:S02]  /*5720*/  ISETP.GT.AND P2, PT, R10, 0x79, PT ;  /* 0x000000790a00780c */ /* 0x000fe40003f44270 */
[----:B------:R-:W-:Y:S01]  /*5730*/  FMNMX.FTZ R34, R53, R34, !PT ;  /* 0x0000002235227209 */ /* 0x000fe20007810000 */
[----:B------:R-:W2:Y:S01]  /*5740*/  MUFU.TANH R12, R12 ;  /* 0x0000000c000c7308 */ /* 0x000ea20000002400 */
[----:B0-----:R-:W-:Y:S01]  /*5750*/  FSEL R55, R55, -INF , P1 ;  /* 0xff80000037377808 */ /* 0x001fe20000800000 */
[----:B------:R-:W0:Y:S03]  /*5760*/  LDC R10, c[0x0][0x988] ;  /* 0x00026200ff0a7b82 */ /* 0x000e260000000800 */
[----:B------:R-:W-:-:S03]  /*5770*/  FMNMX.FTZ R34, R55, R34, !PT ;  /* 0x0000002237227209 */ /* 0x000fc60007810000 */
[----:B------:R-:W3:Y:S01]  /*5780*/  MUFU.TANH R13, R13 ;  /* 0x0000000d000d7308 */ /* 0x000ee20000002400 */
[----:B-1----:R-:W-:Y:S02]  /*5790*/  FSEL R31, R31, -INF , P2 ;  /* 0xff8000001f1f7808 */ /* 0x002fe40001000000 */
[----:B------:R-:W-:Y:S02]  /*57a0*/  ISETP.GT.AND P2, PT, R38, RZ, PT ;  /* 0x000000ff2600720c */ /* 0x000fe40003f44270 */
[----:B------:R-:W-:-:S03]  /*57b0*/  FMNMX.FTZ R34, R31, R34, !PT ;  /* 0x000000221f227209 */ /* 0x000fc60007810000 */
[----:B------:R-:W1:Y:S01]  /*57c0*/  MUFU.TANH R14, R14 ;  /* 0x0000000e000e7308 */ /* 0x000e620000002400 */
[----:B--2---:R-:W-:Y:S01]  /*57d0*/  FSEL R12, R12, -INF , P2 ;  /* 0xff8000000c0c7808 */ /* 0x004fe20001000000 */
[----:B------:R-:W2:Y:S01]  /*57e0*/  SHFL.BFLY PT, R11, R34, 0x2, 0x1f ;  /* 0x0c401f00220b7f89 */ /* 0x000ea200000e0000 */
[----:B------:R-:W-:Y:S02]  /*57f0*/  ISETP.GT.AND P2, PT, R38, 0x8, PT ;  /* 0x000000082600780c */ /* 0x000fe40003f44270 */
[----:B------:R-:W-:-:S03]  /*5800*/  FMNMX.FTZ R36, R12, R9, !PT ;  /* 0x000000090c247209 */ /* 0x000fc60007810000 */
[----:B------:R-:W4:Y:S01]  /*5810*/  MUFU.TANH R16, R16 ;  /* 0x0000001000107308 */ /* 0x000f220000002400 */
[----:B---3--:R-:W-:Y:S02]  /*5820*/  FSEL R67, R13, -INF , P3 ;  /* 0xff8000000d437808 */ /* 0x008fe40001800000 */
[----:B------:R-:W-:Y:S02]  /*5830*/  ISETP.GT.AND P3, PT, R38, 0x9, PT ;  /* 0x000000092600780c */ /* 0x000fe40003f64270 */
[----:B------:R-:W-:-:S03]  /*5840*/  FMNMX.FTZ R36, R67, R36, !PT ;  /* 0x0000002443247209 */ /* 0x000fc60007810000 */
[----:B------:R-:W3:Y:S01]  /*5850*/  MUFU.TANH R17, R17 ;  /* 0x0000001100117308 */ /* 0x000ee20000002400 */
[----:B-1----:R-:W-:Y:S02]  /*5860*/  FSEL R71, R14, -INF , P2 ;  /* 0xff8000000e477808 */ /* 0x002fe40001000000 */
[----:B------:R-:W-:Y:S02]  /*5870*/  ISETP.GT.AND P2, PT, R38, 0x10, PT ;  /* 0x000000102600780c */ /* 0x000fe40003f44270 */
[----:B------:R-:W-:-:S03]  /*5880*/  FMNMX.FTZ R36, R71, R36, !PT ;  /* 0x0000002447247209 */ /* 0x000fc60007810000 */
[----:B------:R-:W1:Y:S01]  /*5890*/  MUFU.TANH R18, R18 ;  /* 0x0000001200127308 */ /* 0x000e620000002400 */
[----:B----4-:R-:W-:Y:S02]  /*58a0*/  FSEL R73, R16, -INF , P3 ;  /* 0xff80000010497808 */ /* 0x010fe40001800000 */
[----:B--2---:R-:W-:Y:S02]  /*58b0*/  FMNMX.FTZ R11, R34, R11, !PT ;  /* 0x0000000b220b7209 */ /* 0x004fe40007810000 */
[----:B------:R-:W-:Y:S02]  /*58c0*/  ISETP.GT.AND P3, PT, R38, 0x11, PT ;  /* 0x000000112600780c */ /* 0x000fe40003f64270 */
[----:B------:R-:W-:Y:S01]  /*58d0*/  FMNMX.FTZ R36, R73, R36, !PT ;  /* 0x0000002449247209 */ /* 0x000fe20007810000 */
[----:B------:R-:W2:Y:S01]  /*58e0*/  SHFL.BFLY PT, R34, R11, 0x1, 0x1f ;  /* 0x0c201f000b227f89 */ /* 0x000ea200000e0000 */
[----:B------:R-:W4:Y:S01]  /*58f0*/  MUFU.TANH R19, R19 ;  /* 0x0000001300137308 */ /* 0x000f220000002400 */
[----:B---3--:R-:W-:-:S02]  /*5900*/  FSEL R75, R17, -INF , P2 ;  /* 0xff800000114b7808 */ /* 0x008fc40001000000 */
        /* <DEDUP_REMOVED lines=8> */
[----:B------:R-:W-:Y:S02]  /*5990*/  ISETP.GT.AND P2, PT, R38, 0x20, PT ;  /* 0x000000202600780c */ /* 0x000fe40003f44270 */
[----:B------:R-:W-:Y:S02]  /*59a0*/  FMNMX.FTZ R36, R79, R36, !PT ;  /* 0x000000244f247209 */ /* 0x000fe40007810000 */
[----:B--2---:R-:W-:Y:S01]  /*59b0*/  FMNMX.FTZ R11, R11, R34, !PT ;  /* 0x000000220b0b7209 */ /* 0x004fe20007810000 */
[----:B------:R-:W2:Y:S01]  /*59c0*/  MUFU.TANH R22, R22 ;  /* 0x0000001600167308 */ /* 0x000ea20000002400 */
[----:B---3--:R-:W-:Y:S02]  /*59d0*/  FSEL R81, R20, -INF , P3 ;  /* 0xff80000014517808 */ /* 0x008fe40001800000 */
[----:B------:R-:W-:Y:S01]  /*59e0*/  ISETP.GT.AND P3, PT, R38, 0x21, PT ;  /* 0x000000212600780c */ /* 0x000fe20003f64270 */
[----:B0-----:R-:W-:Y:S01]  /*59f0*/  FMUL.FTZ R34, R11, R10 ;  /* 0x0000000a0b227220 */ /* 0x001fe20000410000 */
[----:B------:R-:W-:-:S02]  /*5a00*/  FMNMX.FTZ R36, R81, R36, !PT ;  /* 0x0000002451247209 */ /* 0x000fc40007810000 */
[----:B------:R-:W-:Y:S01]  /*5a10*/  FSETP.NEU.FTZ.AND P1, PT, R11, -INF , PT ;  /* 0xff8000000b00780b */ /* 0x000fe20003f3d000 */
[----:B------:R-:W0:Y:S01]  /*5a20*/  MUFU.TANH R23, R23 ;  /* 0x0000001700177308 */ /* 0x000e220000002400 */
[----:B-1----:R-:W-:Y:S02]  /*5a30*/  FSEL R83, R21, -INF , P2 ;  /* 0xff80000015537808 */ /* 0x002fe40001000000 */
[----:B------:R-:W-:Y:S02]  /*5a40*/  ISETP.GT.AND P2, PT, R38, 0x28, PT ;  /* 0x000000282600780c */ /* 0x000fe40003f44270 */
[----:B------:R-:W-:Y:S02]  /*5a50*/  FMNMX.FTZ R36, R83, R36, !PT ;  /* 0x0000002453247209 */ /* 0x000fe40007810000 */
[----:B------:R-:W-:Y:S01]  /*5a60*/  FSEL R34, R34, RZ, P1 ;  /* 0x000000ff22227208 */ /* 0x000fe20000800000 */
[----:B------:R-:W1:Y:S01]  /*5a70*/  MUFU.TANH R24, R24 ;  /* 0x0000001800187308 */ /* 0x000e620000002400 */
[----:B--2---:R-:W-:-:S02]  /*5a80*/  FSEL R85, R22, -INF , P3 ;  /* 0xff80000016557808 */ /* 0x004fc40001800000 */
[C---:B------:R-:W-:Y:S01]  /*5a90*/  ISETP.GT.AND P3, PT, R38.reuse, 0x29, PT ;  /* 0x000000292600780c */ /* 0x040fe20003f64270 */
[--C-:B------:R-:W-:Y:S01]  /*5aa0*/  FFMA.FTZ R19, R163, R10, -R34.reuse ;  /* 0x0000000aa3137223 */ /* 0x100fe20000010822 */
[----:B------:R-:W-:Y:S01]  /*5ab0*/  FMNMX.FTZ R36, R85, R36, !PT ;  /* 0x0000002455247209 */ /* 0x000fe20007810000 */
[-CC-:B------:R-:W-:Y:S01]  /*5ac0*/  FFMA.FTZ R178, R165, R10.reuse, -R34.reuse ;  /* 0x0000000aa5b27223 */ /* 0x180fe20000010822 */
[-CC-:B------:R-:W-:Y:S01]  /*5ad0*/  FFMA.FTZ R172, R161, R10.reuse, -R34.reuse ;  /* 0x0000000aa1ac7223 */ /* 0x180fe20000010822 */
[----:B------:R-:W2:Y:S01]  /*5ae0*/  MUFU.TANH R25, R25 ;  /* 0x0000001900197308 */ /* 0x000ea20000002400 */
[----:B0-----:R-:W-:Y:S01]  /*5af0*/  FSEL R87, R23, -INF , P2 ;  /* 0xff80000017577808 */ /* 0x001fe20001000000 */
[-CC-:B------:R-:W-:Y:S01]  /*5b00*/  FFMA.FTZ R17, R167, R10.reuse, -R34.reuse ;  /* 0x0000000aa7117223 */ /* 0x180fe20000010822 */
[----:B------:R-:W-:Y:S01]  /*5b10*/  ISETP.GT.AND P2, PT, R38, 0x30, PT ;  /* 0x000000302600780c */ /* 0x000fe20003f44270 */
[--C-:B------:R-:W-:Y:S01]  /*5b20*/  FFMA.FTZ R174, R157, R10, -R34.reuse ;  /* 0x0000000a9dae7223 */ /* 0x100fe20000010822 */
[----:B------:R-:W-:Y:S01]  /*5b30*/  FMNMX.FTZ R36, R87, R36, !PT ;  /* 0x0000002457247209 */ /* 0x000fe20007810000 */
[-CC-:B------:R-:W-:Y:S01]  /*5b40*/  FFMA.FTZ R21, R159, R10.reuse, -R34.reuse ;  /* 0x0000000a9f157223 */ /* 0x180fe20000010822 */
[-CC-:B------:R-:W-:Y:S01]  /*5b50*/  FFMA.FTZ R23, R155, R10.reuse, -R34.reuse ;  /* 0x0000000a9b177223 */ /* 0x180fe20000010822 */
[----:B------:R-:W0:Y:S01]  /*5b60*/  MUFU.TANH R26, R26 ;  /* 0x0000001a001a7308 */ /* 0x000e220000002400 */
[----:B-1----:R-:W-:Y:S01]  /*5b70*/  FSEL R163, R24, -INF , P3 ;  /* 0xff80000018a37808 */ /* 0x002fe20001800000 */
[-CC-:B------:R-:W-:Y:S01]  /*5b80*/  FFMA.FTZ R176, R169, R10.reuse, -R34.reuse ;  /* 0x0000000aa9b07223 */ /* 0x180fe20000010822 */
[C---:B------:R-:W-:Y:S01]  /*5b90*/  ISETP.GT.AND P3, PT, R38.reuse, 0x31, PT ;  /* 0x000000312600780c */ /* 0x040fe20003f64270 */
[--C-:B------:R-:W-:Y:S01]  /*5ba0*/  FFMA.FTZ R168, R153, R10, -R34.reuse ;  /* 0x0000000a99a87223 */ /* 0x100fe20000010822 */
[----:B------:R-:W-:Y:S01]  /*5bb0*/  FMNMX.FTZ R36, R163, R36, !PT ;  /* 0x00000024a3247209 */ /* 0x000fe20007810000 */
[-CC-:B------:R-:W-:Y:S01]  /*5bc0*/  FFMA.FTZ R63, R171, R10.reuse, -R34.reuse ;  /* 0x0000000aab3f7223 */ /* 0x180fe20000010822 */
[-CC-:B------:R-:W-:Y:S01]  /*5bd0*/  FFMA.FTZ R182, R173, R10.reuse, -R34.reuse ;  /* 0x0000000aadb67223 */ /* 0x180fe20000010822 */
[----:B------:R-:W1:Y:S01]  /*5be0*/  MUFU.TANH R27, R27 ;  /* 0x0000001b001b7308 */ /* 0x000e620000002400 */
[----:B--2---:R-:W-:Y:S01]  /*5bf0*/  FSEL R165, R25, -INF , P2 ;  /* 0xff80000019a57808 */ /* 0x004fe20001000000 */
[-CC-:B------:R-:W-:Y:S01]  /*5c00*/  FFMA.FTZ R180, R175, R10.reuse, -R34.reuse ;  /* 0x0000000aafb47223 */ /* 0x180fe20000010822 */
[----:B------:R-:W-:Y:S01]  /*5c10*/  ISETP.GT.AND P2, PT, R38, 0x38, PT ;  /* 0x000000382600780c */ /* 0x000fe20003f44270 */
[--C-:B------:R-:W-:Y:S01]  /*5c20*/  FFMA.FTZ R170, R65, R10, -R34.reuse ;  /* 0x0000000a41aa7223 */ /* 0x100fe20000010822 */
[----:B------:R-:W-:Y:S01]  /*5c30*/  FMNMX.FTZ R36, R165, R36, !PT ;  /* 0x00000024a5247209 */ /* 0x000fe20007810000 */
[-CC-:B------:R-:W-:Y:S01]  /*5c40*/  FFMA.FTZ R164, R59, R10.reuse, -R34.reuse ;  /* 0x0000000a3ba47223 */ /* 0x180fe20000010822 */
[-CC-:B------:R-:W-:Y:S01]  /*5c50*/  FFMA.FTZ R166, R43, R10.reuse, -R34.reuse ;  /* 0x0000000a2ba67223 */ /* 0x180fe20000010822 */
[----:B------:R-:W2:Y:S01]  /*5c60*/  MUFU.TANH R28, R28 ;  /* 0x0000001c001c7308 */ /* 0x000ea20000002400 */
[----:B0-----:R-:W-:Y:S01]  /*5c70*/  FSEL R161, R26, -INF , P3 ;  /* 0xff8000001aa17808 */ /* 0x001fe20001800000 */
[-CC-:B------:R-:W-:Y:S01]  /*5c80*/  FFMA.FTZ R15, R15, R10.reuse, -R34.reuse ;  /* 0x0000000a0f0f7223 */ /* 0x180fe20000010822 */
[C---:B------:R-:W-:Y:S01]  /*5c90*/  ISETP.GT.AND P3, PT, R38.reuse, 0x39, PT ;  /* 0x000000392600780c */ /* 0x040fe20003f64270 */
[--C-:B------:R-:W-:Y:S01]  /*5ca0*/  FFMA.FTZ R152, R45, R10, -R34.reuse ;  /* 0x0000000a2d987223 */ /* 0x100fe20000010822 */
[----:B------:R-:W-:Y:S01]  /*5cb0*/  FMNMX.FTZ R36, R161, R36, !PT ;  /* 0x00000024a1247209 */ /* 0x000fe20007810000 */
[-CC-:B------:R-:W-:Y:S01]  /*5cc0*/  FFMA.FTZ R154, R47, R10.reuse, -R34.reuse ;  /* 0x0000000a2f9a7223 */ /* 0x180fe20000010822 */
[-CC-:B------:R-:W-:Y:S01]  /*5cd0*/  FFMA.FTZ R162, R39, R10.reuse, -R34.reuse ;  /* 0x0000000a27a27223 */ /* 0x180fe20000010822 */
[----:B------:R-:W0:Y:S01]  /*5ce0*/  MUFU.TANH R30, R30 ;  /* 0x0000001e001e7308 */ /* 0x000e220000002400 */
[----:B-1----:R-:W-:Y:S01]  /*5cf0*/  FSEL R167, R27, -INF , P2 ;  /* 0xff8000001ba77808 */ /* 0x002fe20001000000 */
[-CC-:B------:R-:W-:Y:S01]  /*5d00*/  FFMA.FTZ R160, R35, R10.reuse, -R34.reuse ;  /* 0x0000000a23a07223 */ /* 0x180fe20000010822 */
[----:B------:R-:W-:Y:S01]  /*5d10*/  ISETP.GT.AND P2, PT, R38, 0x40, PT ;  /* 0x000000402600780c */ /* 0x000fe20003f44270 */
        /* <DEDUP_REMOVED lines=22> */
[----:B------:R-:W-:Y:S01]  /*5e80*/  FFMA.FTZ R31, R31, R10, -R34 ;  /* 0x0000000a1f1f7223 */ /* 0x000fe20000010822 */
[----:B------:R-:W-:-:S02]  /*5e90*/  ISETP.GT.AND P3, PT, R38, 0x49, PT ;  /* 0x000000492600780c */ /* 0x000fc40003f64270 */
[----:B------:R-:W-:-:S03]  /*5ea0*/  FMNMX.FTZ R36, R157, R36, !PT ;  /* 0x000000249d247209 */ /* 0x000fc60007810000 */
[----:B------:R-:W1:Y:S01]  /*5eb0*/  MUFU.TANH R62, R62 ;  /* 0x0000003e003e7308 */ /* 0x000e620000002400 */
[----:B--2---:R-:W-:Y:S02]  /*5ec0*/  FSEL R159, R40, -INF , P2 ;  /* 0xff800000289f7808 */ /* 0x004fe40001000000 */
[----:B------:R-:W-:Y:S02]  /*5ed0*/  ISETP.GT.AND P2, PT, R38, 0x50, PT ;  /* 0x000000502600780c */ /* 0x000fe40003f44270 */
[----:B------:R-:W-:-:S03]  /*5ee0*/  FMNMX.FTZ R36, R159, R36, !PT ;  /* 0x000000249f247209 */ /* 0x000fc60007810000 */
[----:B------:R-:W2:Y:S01]  /*5ef0*/  MUFU.TANH R58, R58 ;  /* 0x0000003a003a7308 */ /* 0x000ea20000002400 */
[----:B0-----:R-:W-:Y:S02]  /*5f00*/  FSEL R155, R48, -INF , P3 ;  /* 0xff800000309b7808 */ /* 0x001fe40001800000 */
[----:B------:R-:W-:Y:S02]  /*5f10*/  ISETP.GT.AND P3, PT, R38, 0x51, PT ;  /* 0x000000512600780c */ /* 0x000fe40003f64270 */
[----:B------:R-:W-:-:S03]  /*5f20*/  FMNMX.FTZ R36, R155, R36, !PT ;  /* 0x000000249b247209 */ /* 0x000fc60007810000 */
[----:B------:R-:W0:Y:S01]  /*5f30*/  MUFU.TANH R54, R54 ;  /* 0x0000003600367308 */ /* 0x000e220000002400 */
[----:B-1----:R-:W-:Y:S02]  /*5f40*/  FSEL R169, R62, -INF , P2 ;  /* 0xff8000003ea97808 */ /* 0x002fe40001000000 */
[----:B------:R-:W-:Y:S02]  /*5f50*/  ISETP.GT.AND P2, PT, R38, 0x58, PT ;  /* 0x000000582600780c */ /* 0x000fe40003f44270 */
        /* <DEDUP_REMOVED lines=37> */
[----:B------:R-:W-:Y:S01]  /*61b0*/  MUFU.EX2 R15, R15 ;  /* 0x0000000f000f7308 */ /* 0x000fe20000000800 */
[----:B--2---:R-:W-:-:S04]  /*61c0*/  FSEL R183, R64, -INF , P2 ;  /* 0xff80000040b77808 */ /* 0x004fc80001000000 */
[----:B------:R-:W-:-:S03]  /*61d0*/  FMNMX.FTZ R36, R183, R36, !PT ;  /* 0x00000024b7247209 */ /* 0x000fc60007810000 */
[----:B------:R-:W-:Y:S01]  /*61e0*/  MUFU.EX2 R180, R180 ;  /* 0x000000b400b47308 */ /* 0x000fe20000000800 */
[----:B0-----:R-:W-:-:S04]  /*61f0*/  FSEL R185, R66, -INF , P3 ;  /* 0xff80000042b97808 */ /* 0x001fc80001800000 */
[----:B------:R-:W-:-:S03]  /*6200*/  FMNMX.FTZ R36, R185, R36, !PT ;  /* 0x00000024b9247209 */ /* 0x000fc60007810000 */
[----:B------:R-:W-:Y:S02]  /*6210*/  MUFU.EX2 R182, R182 ;  /* 0x000000b600b67308 */ /* 0x000fe40000000800 */
[----:B------:R-:W0:Y:S06]  /*6220*/  SHFL.BFLY PT, R13, R36, 0x2, 0x1f ;  /* 0x0c401f00240d7f89 */ /* 0x000e2c00000e0000 */
        /* <DEDUP_REMOVED lines=8> */
[----:B0-----:R-:W-:-:S07]  /*62b0*/  FMNMX.FTZ R13, R14, R13, !PT ;  /* 0x0000000d0e0d7209 */ /* 0x001fce0007810000 */
[----:B------:R-:W-:Y:S01]  /*62c0*/  MUFU.EX2 R21, R21 ;  /* 0x0000001500157308 */ /* 0x000fe20000000800 */
[C---:B------:R-:W-:Y:S01]  /*62d0*/  FSETP.NEU.FTZ.AND P2, PT, R13.reuse, -INF , PT ;  /* 0xff8000000d00780b */ /* 0x040fe20003f5d000 */
[----:B------:R-:W-:-:S03]  /*62e0*/  FMUL.FTZ R14, R13, R10 ;  /* 0x0000000a0d0e7220 */ /* 0x000fc60000410000 */
[----:B------:R-:W-:-:S03]  /*62f0*/  FSEL R30, R13, RZ, P2 ;  /* 0x000000ff0d1e7208 */ /* 0x000fc60001000000 */
[----:B------:R-:W-:Y:S01]  /*6300*/  MUFU.EX2 R174, R174 ;  /* 0x000000ae00ae7308 */ /* 0x000fe20000000800 */
[----:B------:R-:W-:Y:S01]  /*6310*/  FSEL R14, R14, RZ, P2 ;  /* 0x000000ff0e0e7208 */ /* 0x000fe20001000000 */
[----:B------:R-:W-:-:S04]  /*6320*/  FADD.FTZ R9, -R30, R9 ;  /* 0x000000091e097221 */ /* 0x000fc80000010100 */
[-CC-:B------:R-:W-:Y:S01]  /*6330*/  FFMA.FTZ R43, R67, R10.reuse, -R14.reuse ;  /* 0x0000000a432b7223 */ /* 0x180fe2000001080e */
[----:B------:R-:W-:Y:S01]  /*6340*/  FSEL R67, R11, RZ, P1 ;  /* 0x000000ff0b437208 */ /* 0x000fe20000800000 */
[-CC-:B------:R-:W-:Y:S01]  /*6350*/  FFMA.FTZ R12, R12, R10.reuse, -R14.reuse ;  /* 0x0000000a0c0c7223 */ /* 0x180fe2000001080e */
[-C--:B------:R-:W-:Y:S01]  /*6360*/  FMUL.FTZ R9, R9, R10.reuse ;  /* 0x0000000a09097220 */ /* 0x080fe20000410000 */
[-CC-:B------:R-:W-:Y:S01]  /*6370*/  FFMA.FTZ R16, R71, R10.reuse, -R14.reuse ;  /* 0x0000000a47107223 */ /* 0x180fe2000001080e */
[-C--:B------:R-:W-:Y:S01]  /*6380*/  FFMA.FTZ R45, R73, R10.reuse, -R14 ;  /* 0x0000000a492d7223 */ /* 0x080fe2000001080e */
[----:B------:R-:W-:Y:S01]  /*6390*/  FADD.FTZ R67, -R67, R8 ;  /* 0x0000000843437221 */ /* 0x000fe20000010100 */
[----:B------:R-:W-:Y:S01]  /*63a0*/  MUFU.EX2 R43, R43 ;  /* 0x0000002b002b7308 */ /* 0x000fe20000000800 */
[-CC-:B------:R-:W-:Y:S01]  /*63b0*/  FFMA.FTZ R18, R75, R10.reuse, -R14.reuse ;  /* 0x0000000a4b127223 */ /* 0x180fe2000001080e */
[-CC-:B------:R-:W-:Y:S01]  /*63c0*/  FFMA.FTZ R47, R77, R10.reuse, -R14.reuse ;  /* 0x0000000a4d2f7223 */ /* 0x180fe2000001080e */
[-C--:B------:R-:W-:Y:S01]  /*63d0*/  FMUL.FTZ R8, R67, R10.reuse ;  /* 0x0000000a43087220 */ /* 0x080fe20000410000 */
        /* <DEDUP_REMOVED lines=26> */
[----:B------:R-:W-:-:S02]  /*6580*/  FFMA.FTZ R183, R183, R10, -R14 ;  /* 0x0000000ab7b77223 */ /* 0x000fc4000001080e */
[----:B------:R-:W2:Y:S01]  /*6590*/  MUFU.EX2 R16, R16 ;  /* 0x0000001000107308 */ /* 0x000ea20000000800 */
[----:B0-----:R-:W-:-:S04]  /*65a0*/  FFMA.FTZ R27, R8, R0, R15 ;  /* 0x00000000081b7223 */ /* 0x001fc8000001000f */
[----:B------:R-:W-:-:S03]  /*65b0*/  FADD.FTZ R27, R180, R27 ;  /* 0x0000001bb41b7221 */ /* 0x000fc60000010000 */
[----:B------:R-:W0:Y:S01]  /*65c0*/  MUFU.EX2 R45, R45 ;  /* 0x0000002d002d7308 */ /* 0x000e220000000800 */
[----:B-1----:R-:W-:-:S04]  /*65d0*/  FFMA.FTZ R0, R9, R3, R12 ;  /* 0x0000000309007223 */ /* 0x002fc8000001000c */
[----:B------:R-:W-:Y:S01]  /*65e0*/  FADD.FTZ R3, R43, R0 ;  /* 0x000000002b037221 */ /* 0x000fe20000010000 */
        /* <DEDUP_REMOVED lines=15> */
[----:B------:R-:W-:Y:S01]  /*66e0*/  FADD.FTZ R3, R21, R0 ;  /* 0x0000000015037221 */ /* 0x000fe20000010000 */
[-CC-:B------:R-:W-:Y:S01]  /*66f0*/  FFMA.FTZ R34, R153, R10.reuse, -R14.reuse ;  /* 0x0000000a99227223 */ /* 0x180fe2000001080e */
[----:B------:R-:W-:Y:S02]  /*6700*/  FFMA.FTZ R14, R185, R10, -R14 ;  /* 0x0000000ab90e7223 */ /* 0x000fe4000001080e */
        /* <DEDUP_REMOVED lines=95> */
.L_x_2422:
[----:B------:R-:W-:Y:S01]  /*6d00*/  UISETP.GT.AND UP0, UPT, UR54, UR52, UPT ;  /* 0x000000343600728c */ /* 0x000fe2000bf04270 */
[-C--:B------:R-:W-:Y:S01]  /*6d10*/  FMUL.FTZ R88, R88, R8.reuse ;  /* 0x0000000858587220 */ /* 0x080fe20000410000 */
[----:B------:R-:W-:Y:S01]  /*6d20*/  ULEA UR4, UR53, UR41, 0x3 ;  /* 0x0000002935047291 */ /* 0x000fe2000f8e183f */
[-C--:B------:R-:W-:Y:S01]  /*6d30*/  FMUL.FTZ R89, R89, R8.reuse ;  /* 0x0000000859597220 */ /* 0x080fe20000410000 */
[----:B------:R-:W-:Y:S01]  /*6d40*/  UIADD3 UR5, UR54, -0x1, URZ ;  /* 0xffffffff36057890 */ /* 0x000fe2000fffe03f */
[-C--:B------:R-:W-:Y:S01]  /*6d50*/  FMUL.FTZ R92, R92, R8.reuse ;  /* 0x000000085c5c7220 */ /* 0x080fe20000410000 */
[----:B------:R-:W-:Y:S01]  /*6d60*/  UIADD3 UR4, UR4, 0x28860, URZ ;  /* 0x0002886004047890 */ /* 0x000fe2000fffe03f */
[----:B------:R-:W-:Y:S01]  /*6d70*/  PLOP3.LUT P1, PT, PT, PT, UP0, 0x80, 0x0 ;  /* 0x000000000000781c */ /* 0x000fe20003f2f008 */
[----:B------:R-:W-:Y:S01]  /*6d80*/  UMOV UR55, UR47 ;  /* 0x0000002f00377c82 */ /* 0x000fe20008000000 */
[----:B------:R-:W-:Y:S01]  /*6d90*/  UMOV UR53, UR48 ;  /* 0x0000003000357c82 */ /* 0x000fe20008000000 */
        /* <DEDUP_REMOVED lines=97> */
[----:B------:R-:W-:Y:S01]  /*73b0*/  MOV R9, R13 ;  /* 0x0000000d00097202 */ /* 0x000fe20000000f00 */
[----:B------:R-:W-:Y:S06]  /*73c0*/  @P1 BRA `(.L_x_2423) ;  /* 0xffffffcc00941947 */ /* 0x000fec000383ffff */
[----:B------:R-:W-:-:S05]  /*73d0*/  UMOV UR54, UR5 ;  /* 0x0000000500367c82 */ /* 0x000fca0008000000 */
.L_x_2412:
[----:B------:R-:W-:-:S06]  /*73e0*/  UISETP.GE.AND UP0, UPT, UR54, UR39, UPT ;  /* 0x000000273600728c */ /* 0x000fcc000bf06270 */
[----:B------:R-:W-:-:S13]  /*73f0*/  PLOP3.LUT P1, PT, PT, PT, UP0, 0x80, 0x0 ;  /* 0x000000000000781c */ /* 0x000fda0003f2f008 */
[----:B------:R-:W-:Y:S05]  /*7400*/  @!P1 BRA `(.L_x_2424) ;  /* 0x0000002800149947 */ /* 0x000fea0003800000 */
[C---:B------:R-:W-:Y:S01]  /*7410*/  VIADD R7, R2.reuse, 0x8 ;  /* 0x0000000802077836 */ /* 0x040fe20000000000 */
[----:B------:R-:W-:Y:S01]  /*7420*/  MOV R6, R11 ;  /* 0x0000000b00067202 */ /* 0x000fe20000000f00 */
[----:B------:R-:W-:Y:S01]  /*7430*/  IMAD.MOV.U32 R8, RZ, RZ, R13 ;  /* 0x000000ffff087224 */ /* 0x000fe200078e000d */
[----:B------:R-:W-:Y:S01]  /*7440*/  IADD3 R2, -R2, 0xb, RZ ;  /* 0x0000000b02027810 */ /* 0x000fe20007ffe1ff */
[----:B------:R-:W-:Y:S01]  /*7450*/  UMOV UR49, UR47 ;  /* 0x0000002f00317c82 */ /* 0x000fe20008000000 */
[----:B------:R-:W-:Y:S01]  /*7460*/  UMOV UR42, UR48 ;  /* 0x00000030002a7c82 */ /* 0x000fe20008000000 */
[----:B------:R-:W-:-:S05]  /*7470*/  ULDC UR38, c[0x0][0x9d8] ;  /* 0x0002760000267ab9 */ /* 0x000fca0000000800 */
.L_x_2435:
        /* <DEDUP_REMOVED lines=9> */
.L_x_2426:
[----:B------:R-:W-:Y:S01]  /*7510*/  ULEA UR4, UR48, UR41, 0x3 ;  /* 0x0000002930047291 */ /* 0x000fe2000f8e183f */
[----:B------:R-:W-:-:S05]  /*7520*/  IMAD.U32 R9, RZ, RZ, UR47 ;  /* 0x0000002fff097e24 */ /* 0x000fca000f8e00ff */
[----:B------:R-:W-:-:S04]  /*7530*/  SHF.L.U32 R9, R9, 0x1f, RZ ;  /* 0x0000001f09097819 */ /* 0x000fc800000006ff */
[----:B------:R0:W1:Y:S01]  /*7540*/  SYNCS.PHASECHK.TRANS64.TRYWAIT P1, [UR4+0x28830], R9 ;  /* 0x02883009ff0075a7 */ /* 0x0000620008020144 */
[----:B------:R-:W-:Y:S05]  /*7550*/  @!P0 BRA `(.L_x_2427) ;  /* 0x0000000000048947 */ /* 0x000fea0003800000 */
[----:B------:R-:W-:Y:S01]  /*7560*/  BPT.TRAP 0x1 ;  /* 0x000000040000795c */ /* 0x000fe20000300000 */
.L_x_2427:
[----:B-1----:R-:W-:Y:S05]  /*7570*/  @P1 BRA `(.L_x_2425) ;  /* 0x0000000000081947 */ /* 0x002fea0003800000 */
[----:B------:R-:W1:Y:S02]  /*7580*/  SYNCS.PHASECHK.TRANS64.TRYWAIT P1, [UR4+0x28830], R9 ;  /* 0x02883009ff0075a7 */ /* 0x000e640008020144 */
[----:B-1----:R-:W-:Y:S05]  /*7590*/  @!P1 BRA `(.L_x_2428) ;  /* 0x0000008400cc9947 */ /* 0x002fea0003800000 */
.L_x_2425:
        /* <DEDUP_REMOVED lines=46> */
.L_x_2430:
[----:B------:R-:W-:Y:S01]  /*7880*/  ULEA UR4, UR42, UR41, 0x3 ;  /* 0x000000292a047291 */ /* 0x000fe2000f8e183f */
[----:B01----:R-:W-:-:S04]  /*7890*/  MOV R9, UR49 ;  /* 0x0000003100097c02 */ /* 0x003fc80008000f00 */
[----:B------:R-:W-:-:S04]  /*78a0*/  SHF.L.U32 R9, R9, 0x1f, RZ ;  /* 0x0000001f09097819 */ /* 0x000fc800000006ff */
[----:B------:R0:W1:Y:S01]  /*78b0*/  SYNCS.PHASECHK.TRANS64.TRYWAIT P1, [UR4+0x28850], R9 ;  /* 0x02885009ff0075a7 */ /* 0x0000620008020144 */
[----:B------:R-:W-:Y:S05]  /*78c0*/  @!P0 BRA `(.L_x_2431) ;  /* 0x0000000000048947 */ /* 0x000fea0003800000 */
[----:B------:R-:W-:Y:S01]  /*78d0*/  BPT.TRAP 0x1 ;  /* 0x000000040000795c */ /* 0x000fe20000300000 */
.L_x_2431:
[----:B-1----:R-:W-:Y:S05]  /*78e0*/  @P1 BRA `(.L_x_2429) ;  /* 0x0000000000081947 */ /* 0x002fea0003800000 */
[----:B------:R-:W1:Y:S02]  /*78f0*/  SYNCS.PHASECHK.TRANS64.TRYWAIT P1, [UR4+0x28850], R9 ;  /* 0x02885009ff0075a7 */ /* 0x000e640008020144 */
[----:B-1----:R-:W-:Y:S05]  /*7900*/  @!P1 BRA `(.L_x_2432) ;  /* 0x0000008400089947 */ /* 0x002fea0003800000 */
.L_x_2429:
        /* <DEDUP_REMOVED lines=49> */
.L_x_2433:
[----:B01----:R-:W-:Y:S01]  /*7c20*/  FMUL.FTZ R9, R26, UR38 ;  /* 0x000000261a097c20 */ /* 0x003fe20008410000 */
        /* <DEDUP_REMOVED lines=21> */
[----:B------:R-:W3:Y:S01]  /*7d80*/  MUFU.TANH R15, R15 ;  /* 0x0000000f000f7308 */ /* 0x000ee20000002400 */
        /* <DEDUP_REMOVED lines=16> */
[----:B---3--:R-:W-:Y:S01]  /*7e90*/  FMNMX.FTZ R12, R15, R12, !PT ;  /* 0x0000000c0f0c7209 */ /* 0x008fe20007810000 */
        /* <DEDUP_REMOVED lines=44> */
[----:B---3--:R-:W-:Y:S01]  /*8160*/  FMNMX.FTZ R12, R21, R12, !PT ;  /* 0x0000000c150c7209 */ /* 0x008fe20007810000 */
[----:B------:R-:W-:-:S04]  /*8170*/  UIADD3 UR4, UR4, 0x28840, URZ ;  /* 0x0002884004047890 */ /* 0x000fc8000fffe03f */
[----:B------:R-:W-:Y:S02]  /*8180*/  UPRMT UR4, UR43, 0x654, UR4 ;  /* 0x000006542b047896 */ /* 0x000fe40008000004 */
[----:B------:R-:W3:Y:S01]  /*8190*/  MUFU.TANH R163, R163 ;  /* 0x000000a300a37308 */ /* 0x000ee20000002400 */
[----:B0-----:R-:W-:-:S06]  /*81a0*/  FMNMX.FTZ R10, R161, R10, !PT ;  /* 0x0000000aa10a7209 */ /* 0x001fcc0007810000 */
[----:B------:R-:W-:Y:S01]  /*81b0*/  SYNCS.ARRIVE.TRANS64.RED.A1T0 RZ, [UR4], RZ ;  /* 0x000000ffffff79a7 */ /* 0x000fe20008100404 */
        /* <DEDUP_REMOVED lines=103> */
[----:B-1----:R-:W-:Y:S02]  /*8830*/  FMNMX.FTZ R10, R203, R10, !PT ;  /* 0x0000000acb0a7209 */ /* 0x002fe40007810000 */
[----:B---3--:R-:W-:-:S05]  /*8840*/  FMNMX.FTZ R12, R87, R12, !PT ;  /* 0x0000000c570c7209 */ /* 0x008fca0007810000 */
[----:B------:R-:W1:Y:S01]  /*8850*/  SHFL.BFLY PT, R13, R12, 0x2, 0x1f ;  /* 0x0c401f000c0d7f89 */ /* 0x000e6200000e0000 */
[----:B0-----:R-:W-:Y:S02]  /*8860*/  FMNMX.FTZ R14, R205, R10, !PT ;  /* 0x0000000acd0e7209 */ /* 0x001fe40007810000 */
[----:B------:R-:W0:Y:S03]  /*8870*/  LDC R10, c[0x0][0x988] ;  /* 0x00026200ff0a7b82 */ /* 0x000e260000000800 */
[----:B------:R-:W3:Y:S01]  /*8880*/  SHFL.BFLY PT, R11, R14, 0x2, 0x1f ;  /* 0x0c401f000e0b7f89 */ /* 0x000ee200000e0000 */
[----:B-1----:R-:W-:-:S05]  /*8890*/  FMNMX.FTZ R18, R12, R13, !PT ;  /* 0x0000000d0c127209 */ /* 0x002fca0007810000 */
[----:B------:R-:W1:Y:S01]  /*88a0*/  SHFL.BFLY PT, R13, R18, 0x1, 0x1f ;  /* 0x0c201f00120d7f89 */ /* 0x000e6200000e0000 */
[----:B---3--:R-:W-:-:S05]  /*88b0*/  FMNMX.FTZ R16, R14, R11, !PT ;  /* 0x0000000b0e107209 */ /* 0x008fca0007810000 */
[----:B------:R-:W3:Y:S01]  /*88c0*/  SHFL.BFLY PT, R11, R16, 0x1, 0x1f ;  /* 0x0c201f00100b7f89 */ /* 0x000ee200000e0000 */
[----:B-1----:R-:W-:-:S05]  /*88d0*/  FMNMX.FTZ R13, R18, R13, !PT ;  /* 0x0000000d120d7209 */ /* 0x002fca0007810000 */
[----:B------:R-:W-:Y:S01]  /*88e0*/  FADD.FTZ R207, -R13, R8 ;  /* 0x000000080dcf7221 */ /* 0x000fe20000010100 */
[----:B---3--:R-:W-:-:S05]  /*88f0*/  FMNMX.FTZ R11, R16, R11, !PT ;  /* 0x0000000b100b7209 */ /* 0x008fca0007810000 */
[CC--:B0-----:R-:W-:Y:S01]  /*8900*/  FMUL.FTZ R8, R11.reuse, R10.reuse ;  /* 0x0000000a0b087220 */ /* 0x0c1fe20000410000 */
[----:B------:R-:W-:Y:S01]  /*8910*/  FADD.FTZ R83, -R11, R6 ;  /* 0x000000060b537221 */ /* 0x000fe20000010100 */
[-C--:B------:R-:W-:Y:S02]  /*8920*/  FMUL.FTZ R6, R207, R10.reuse ;  /* 0x0000000acf067220 */ /* 0x080fe40000410000 */
        /* <DEDUP_REMOVED lines=68> */
[----:B------:R-:W-:-:S05]  /*8d70*/  FFMA.FTZ R85, R85, R10, -R8 ;  /* 0x0000000a55557223 */ /* 0x000fca0000010808 */
[----:B------:R-:W3:Y:S01]  /*8d80*/  MUFU.EX2 R12, R12 ;  /* 0x0000000c000c7308 */ /* 0x000ee20000000800 */
[----:B-1----:R-:W-:-:S07]  /*8d90*/  FFMA.FTZ R3, R6, R3, R181 ;  /* 0x0000000306037223 */ /* 0x002fce00000100b5 */
[----:B------:R-:W1:Y:S01]  /*8da0*/  MUFU.EX2 R182, R182 ;  /* 0x000000b600b67308 */ /* 0x000e620000000800 */
[----:B0-----:R-:W-:-:S07]  /*8db0*/  FADD.FTZ R17, R153, R0 ;  /* 0x0000000099117221 */ /* 0x001fce0000010000 */
[----:B------:R-:W0:Y:S01]  /*8dc0*/  MUFU.EX2 R183, R183 ;  /* 0x000000b700b77308 */ /* 0x000e220000000800 */
[----:B---3--:R-:W-:-:S07]  /*8dd0*/  FADD.FTZ R0, R12, R3 ;  /* 0x000000030c007221 */ /* 0x008fce0000010000 */
[----:B------:R-:W3:Y:S01]  /*8de0*/  MUFU.EX2 R155, R155 ;  /* 0x0000009b009b7308 */ /* 0x000ee20000000800 */
[----:B-1----:R-:W-:Y:S01]  /*8df0*/  FADD.FTZ R32, R182, R17 ;  /* 0x00000011b6207221 */ /* 0x002fe20000010000 */
[----:B------:R-:W-:-:S06]  /*8e00*/  FFMA.FTZ R17, R53, R10, -R8 ;  /* 0x0000000a35117223 */ /* 0x000fcc0000010808 */
[----:B------:R-:W1:Y:S01]  /*8e10*/  MUFU.EX2 R14, R14 ;  /* 0x0000000e000e7308 */ /* 0x000e620000000800 */
[----:B0-----:R-:W-:-:S07]  /*8e20*/  FADD.FTZ R3, R183, R0 ;  /* 0x00000000b7037221 */ /* 0x001fce0000010000 */
[----:B------:R-:W0:Y:S01]  /*8e30*/  MUFU.EX2 R176, R176 ;  /* 0x000000b000b07308 */ /* 0x000e220000000800 */
[----:B---3--:R-:W-:-:S07]  /*8e40*/  FADD.FTZ R19, R155, R32 ;  /* 0x000000209b137221 */ /* 0x008fce0000010000 */
[----:B------:R-:W3:Y:S01]  /*8e50*/  MUFU.EX2 R177, R177 ;  /* 0x000000b100b17308 */ /* 0x000ee20000000800 */
[----:B-1----:R-:W-:-:S07]  /*8e60*/  FADD.FTZ R0, R14, R3 ;  /* 0x000000030e007221 */ /* 0x002fce0000010000 */
[----:B------:R-:W1:Y:S01]  /*8e70*/  MUFU.EX2 R157, R157 ;  /* 0x0000009d009d7308 */ /* 0x000e620000000800 */
[----:B0-----:R-:W-:-:S07]  /*8e80*/  FADD.FTZ R32, R176, R19 ;  /* 0x00000013b0207221 */ /* 0x001fce0000010000 */
[----:B------:R-:W0:Y:S01]  /*8e90*/  MUFU.EX2 R16, R16 ;  /* 0x0000001000107308 */ /* 0x000e220000000800 */
[----:B---3--:R-:W-:-:S07]  /*8ea0*/  FADD.FTZ R3, R177, R0 ;  /* 0x00000000b1037221 */ /* 0x008fce0000010000 */
[----:B------:R-:W3:Y:S01]  /*8eb0*/  MUFU.EX2 R178, R178 ;  /* 0x000000b200b27308 */ /* 0x000ee20000000800 */
[----:B-1----:R-:W-:Y:S01]  /*8ec0*/  FADD.FTZ R19, R157, R32 ;  /* 0x000000209d137221 */ /* 0x002fe20000010000 */
[-CC-:B------:R-:W-:Y:S01]  /*8ed0*/  FFMA.FTZ R32, R55, R10.reuse, -R8.reuse ;  /* 0x0000000a37207223 */ /* 0x180fe20000010808 */
[----:B------:R-:W-:-:S05]  /*8ee0*/  FFMA.FTZ R8, R87, R10, -R8 ;  /* 0x0000000a57087223 */ /* 0x000fca0000010808 */
        /* <DEDUP_REMOVED lines=102> */
[----:B0-----:R-:W-:-:S03]  /*9550*/  FADD.FTZ R0, R189, R0 ;  /* 0x00000000bd007221 */ /* 0x001fc60000010000 */
[----:B---3--:R-:W-:Y:S01]  /*9560*/  FADD.FTZ R3, R8, R3 ;  /* 0x0000000308037221 */ /* 0x008fe20000010000 */
[----:B------:R-:W-:Y:S06]  /*9570*/  @!P0 BRA `(.L_x_2434) ;  /* 0x0000000000048947 */ /* 0x000fec0003800000 */
[----:B------:R-:W-:Y:S01]  /*9580*/  BPT.TRAP 0x1 ;  /* 0x000000040000795c */ /* 0x000fe20000300000 */
.L_x_2434:
[----:B------:R-:W-:Y:S01]  /*9590*/  UISETP.GT.AND UP0, UPT, UR54, UR39, UPT ;  /* 0x000000273600728c */ /* 0x000fe2000bf04270 */
[----:B------:R-:W-:Y:S01]  /*95a0*/  F2FP.F16.F32.PACK_AB R178, R159, R178 ;  /* 0x000000b29fb2723e */ /* 0x000fe200000000ff */
[----:B------:R-:W-:Y:S01]  /*95b0*/  ULEA UR4, UR42, UR41, 0x3 ;  /* 0x000000292a047291 */ /* 0x000fe2000f8e183f */
[----:B------:R-:W-:Y:S01]  /*95c0*/  F2FP.F16.F32.PACK_AB R180, R153, R180 ;  /* 0x000000b499b4723e */ /* 0x000fe200000000ff */
[----:B------:R-:W-:Y:S01]  /*95d0*/  UIADD3 UR5, UR54, -0x1, URZ ;  /* 0xffffffff36057890 */ /* 0x000fe2000fffe03f */
[----:B------:R-:W-:Y:S01]  /*95e0*/  F2FP.F16.F32.PACK_AB R182, R155, R182 ;  /* 0x000000b69bb6723e */ /* 0x000fe200000000ff */
[----:B------:R-:W-:Y:S01]  /*95f0*/  UIADD3 UR4, UR4, 0x28860, URZ ;  /* 0x0002886004047890 */ /* 0x000fe2000fffe03f */
[----:B------:R-:W-:Y:S01]  /*9600*/  PLOP3.LUT P1, PT, PT, PT, UP0, 0x80, 0x0 ;  /* 0x000000000000781c */ /* 0x000fe20003f2f008 */
[----:B------:R-:W-:Y:S01]  /*9610*/  UMOV UR49, UR47 ;  /* 0x0000002f00317c82 */ /* 0x000fe20008000000 */
[----:B------:R-:W-:Y:S01]  /*9620*/  UMOV UR42, UR48 ;  /* 0x00000030002a7c82 */ /* 0x000fe20008000000 */
[----:B------:R-:W-:Y:S01]  /*9630*/  UPRMT UR4, UR43, 0x654, UR4 ;  /* 0x000006542b047896 */ /* 0x000fe20008000004 */
[----:B------:R-:W-:Y:S01]  /*9640*/  F2FP.F16.F32.PACK_AB R176, R157, R176 ;  /* 0x000000b09db0723e */ /* 0x000fe200000000ff */
[----:B------:R-:W-:Y:S01]  /*9650*/  UMOV UR54, UR5 ;  /* 0x0000000500367c82 */ /* 0x000fe20008000000 */
[----:B------:R-:W-:Y:S01]  /*9660*/  F2FP.F16.F32.PACK_AB R172, R161, R172 ;  /* 0x000000aca1ac723e */ /* 0x000fe200000000ff */
[----:B------:R-:W-:Y:S01]  /*9670*/  FMUL.FTZ R90, R90, R6 ;  /* 0x000000065a5a7220 */ /* 0x000fe20000410000 */
[----:B------:R-:W-:Y:S01]  /*9680*/  F2FP.F16.F32.PACK_AB R174, R163, R174 ;  /* 0x000000aea3ae723e */ /* 0x000fe200000000ff */
[----:B------:R-:W-:Y:S01]  /*9690*/  FMUL.FTZ R91, R91, R6 ;  /* 0x000000065b5b7220 */ /* 0x000fe20000410000 */
[----:B------:R-:W-:Y:S01]  /*96a0*/  F2FP.F16.F32.PACK_AB R168, R165, R168 ;  /* 0x000000a8a5a8723e */ /* 0x000fe200000000ff */
[----:B------:R-:W-:Y:S01]  /*96b0*/  FMUL.FTZ R94, R94, R6 ;  /* 0x000000065e5e7220 */ /* 0x000fe20000410000 */
[----:B------:R-:W-:Y:S01]  /*96c0*/  SYNCS.ARRIVE.TRANS64.RED.A1T0 RZ, [UR4], RZ ;  /* 0x000000ffffff79a7 */ /* 0x000fe20008100404 */
        /* <DEDUP_REMOVED lines=89> */
.L_x_2424:
[----:B------:R-:W-:Y:S06]  /*9c60*/  BAR.ARV 0x8, 0x180 ;  /* 0x0206000000007b1d */ /* 0x000fec0000002000 */
[----:B------:R-:W-:Y:S05]  /*9c70*/  @!P0 BRA `(.L_x_2436) ;  /* 0x0000000000048947 */ /* 0x000fea0003800000 */
[----:B------:R-:W-:Y:S01]  /*9c80*/  BPT.TRAP 0x1 ;  /* 0x000000040000795c */ /* 0x000fe20000300000 */
.L_x_2436:
[----:B------:R-:W-:Y:S01]  /*9c90*/  ULEA UR5, UR48, UR41, 0x3 ;  /* 0x0000002930057291 */ /* 0x000fe2000f8e183f */
[----:B--2---:R-:W-:-:S04]  /*9ca0*/  MOV R2, UR47 ;  /* 0x0000002f00027c02 */ /* 0x004fc80008000f00 */
[----:B------:R-:W-:-:S04]  /*9cb0*/  SHF.L.U32 R2, R2, 0x1f, RZ ;  /* 0x0000001f02027819 */ /* 0x000fc800000006ff */
[----:B------:R0:W1:Y:S01]  /*9cc0*/  SYNCS.PHASECHK.TRANS64.TRYWAIT P1, [UR5+0x28850], R2 ;  /* 0x02885002ff0075a7 */ /* 0x0000620008020145 */
[----:B------:R-:W-:Y:S05]  /*9cd0*/  @!P0 BRA `(.L_x_2437) ;  /* 0x0000000000048947 */ /* 0x000fea0003800000 */
[----:B------:R-:W-:Y:S01]  /*9ce0*/  BPT.TRAP 0x1 ;  /* 0x000000040000795c */ /* 0x000fe20000300000 */
.L_x_2437:
[----:B-1----:R-:W-:Y:S05]  /*9cf0*/  @P1 BRA `(.L_x_2438) ;  /* 0x0000000000081947 */ /* 0x002fea0003800000 */
[----:B------:R-:W1:Y:S02]  /*9d00*/  SYNCS.PHASECHK.TRANS64.TRYWAIT P1, [UR5+0x28850], R2 ;  /* 0x02885002ff0075a7 */ /* 0x000e640008020145 */
[----:B-1----:R-:W-:Y:S05]  /*9d10*/  @!P1 BRA `(.L_x_2439) ;  /* 0x00000060001c9947 */ /* 0x002fea0003800000 */
.L_x_2438:
[----:B------:R-:W-:Y:S01]  /*9d20*/  UIADD3 UR41, UR41, 0x400, URZ ;  /* 0x0000040029297890 */ /* 0x000fe2000fffe03f */
[----:B------:R-:W-:Y:S01]  /*9d30*/  WARPGROUP.ARRIVE ;  /* 0x00000000000079c5 */ /* 0x000fe20000000000 */
[----:B------:R-:W-:Y:S01]  /*9d40*/  UMOV UR7, 0x40000040 ;  /* 0x4000004000077882 */ /* 0x000fe20000000000 */
[----:B-1----:R-:W1:Y:S01]  /*9d50*/  SHFL.BFLY PT, R5, R0, 0x2, 0x1f ;  /* 0x0c401f0000057f89 */ /* 0x002e6200000e0000 */
[----:B------:R-:W-:-:S03]  /*9d60*/  USHF.R.U32.HI UR41, URZ, 0x4, UR41 ;  /* 0x000000043f297899 */ /* 0x000fc60008011629 */
[----:B0-----:R-:W0:Y:S01]  /*9d70*/  SHFL.BFLY PT, R2, R3, 0x2, 0x1f ;  /* 0x0c401f0003027f89 */ /* 0x001e2200000e0000 */
[----:B------:R-:W-:-:S04]  /*9d80*/  ULOP3.LUT UR41, UR41, 0x3fff, URZ, 0xc0, !UPT ;  /* 0x00003fff29297892 */ /* 0x000fc8000f8ec03f */
[----:B------:R-:W-:-:S04]  /*9d90*/  ULOP3.LUT UR41, UR41, 0x4000000, URZ, 0xfc, !UPT ;  /* 0x0400000029297892 */ /* 0x000fc8000f8efc3f */
[----:B------:R-:W-:-:S04]  /*9da0*/  ULEA UR48, UR48, UR41, 0xb ;  /* 0x0000002930307291 */ /* 0x000fc8000f8e583f */
[----:B------:R-:W-:-:S03]  /*9db0*/  UIADD3 UR4, UR48, 0x80, URZ ;  /* 0x0000008030047890 */ /* 0x000fc6000fffe03f */
[----:B------:R-:W-:-:S06]  /*9dc0*/  UMOV UR6, UR48 ;  /* 0x0000003000067c82 */ /* 0x000fcc0008000000 */
[----:B------:R-:W-:Y:S01]  /*9dd0*/  HGMMA.64x128x16.F32 R88, R180, gdesc[UR4].tnspB, R88, gsb0 ;  /* 0x41e00004b4587df0 */ /* 0x000fe20008000858 */
[----:B------:R-:W-:Y:S01]  /*9de0*/  UMOV UR7, 0x40000040 ;  /* 0x4000004000077882 */ /* 0x000fe20000000000 */
[----:B------:R-:W-:Y:S01]  /*9df0*/  UMOV UR6, UR4 ;  /* 0x0000000400067c82 */ /* 0x000fe20008000000 */
[----:B------:R-:W-:Y:S01]  /*9e00*/  UIADD3 UR4, UR48, 0x100, URZ ;  /* 0x0000010030047890 */ /* 0x000fe2000fffe03f */
[----:B-1----:R-:W-:Y:S01]  /*9e10*/  FADD.FTZ R5, R5, R0 ;  /* 0x0000000005057221 */ /* 0x002fe20000010000 */
[----:B------:R-:W-:Y:S01]  /*9e20*/  MOV R0, 0xff800000 ;  /* 0xff80000000007802 */ /* 0x000fe20000000f00 */
[----:B0-----:R-:W-:Y:S01]  /*9e30*/  FADD.FTZ R4, R2, R3 ;  /* 0x0000000302047221 */ /* 0x001fe20000010000 */
[----:B------:R-:W-:Y:S02]  /*9e40*/  IMAD.MOV.U32 R3, RZ, RZ, -0x800000 ;  /* 0xff800000ff037424 */ /* 0x000fe400078e00ff */
[----:B------:R-:W0:Y:S04]  /*9e50*/  SHFL.BFLY PT, R2, R5, 0x1, 0x1f ;  /* 0x0c201f0005027f89 */ /* 0x000e2800000e0000 */
[----:B------:R-:W1:Y:S01]  /*9e60*/  SHFL.BFLY PT, R7, R4, 0x1, 0x1f ;  /* 0x0c201f0004077f89 */ /* 0x000e6200000e0000 */
[----:B0-----:R-:W-:Y:S01]  /*9e70*/  FADD.FTZ R9, R5, R2 ;  /* 0x0000000205097221 */ /* 0x001fe20000010000 */
[----:B------:R-:W-:-:S02]  /*9e80*/  IMAD.MOV.U32 R2, RZ, RZ, RZ ;  /* 0x000000ffff027224 */ /* 0x000fc400078e00ff */
[----:B-1----:R-:W-:Y:S02]  /*9e90*/  FADD.FTZ R12, R4, R7 ;  /* 0x00000007040c7221 */ /* 0x002fe40000010000 */
[----:B------:R-:W-:Y:S01]  /*9ea0*/  FSETP.NE.FTZ.AND P1, PT, R9, RZ, PT ;  /* 0x000000ff0900720b */ /* 0x000fe20003f35000 */
[----:B------:R-:W-:Y:S02]  /*9eb0*/  IMAD.MOV.U32 R7, RZ, RZ, RZ ;  /* 0x000000ffff077224 */ /* 0x000fe400078e00ff */
[----:B------:R-:W-:-:S10]  /*9ec0*/  FSETP.NE.FTZ.AND P2, PT, R12, RZ, PT ;  /* 0x000000ff0c00720b */ /* 0x000fd40003f55000 */
[----:B------:R-:W0:Y:S01]  /*9ed0*/  @P1 MUFU.LG2 R6, R9 ;  /* 0x0000000900061308 */ /* 0x000e220000000c00 */
[C---:B------:R-:W-:Y:S02]  /*9ee0*/  @P1 FMUL.FTZ R4, R10.reuse, 0.69314718246459960938 ;  /* 0x3f3172180a041820 */ /* 0x040fe40000410000 */
[----:B------:R-:W-:-:S05]  /*9ef0*/  @P2 FMUL.FTZ R15, R10, 0.69314718246459960938 ;  /* 0x3f3172180a0f2820 */ /* 0x000fca0000410000 */
        /* <DEDUP_REMOVED lines=48> */
.L_x_2440:
        /* <DEDUP_REMOVED lines=68> */
.L_x_2404:
        /* <DEDUP_REMOVED lines=27> */
[----:B------:R-:W-:Y:S02]  /*a7f0*/  LOP3.LUT R5, R5, 0xfffffffc, RZ, 0xc0, !PT ;  /* 0xfffffffc05057812 */ /* 0x000fe400078ec0ff */
[C---:B------:R-:W-:Y:S01]  /*a800*/  IADD3 R18, R4.reuse, -R7, RZ ;  /* 0x8000000704127210 */ /* 0x040fe20007ffe0ff */
[----:B------:R-:W3:Y:S01]  /*a810*/  @P0 LDC R27, c[0x0][0xbec] ;  /* 0x0002fb00ff1b0b82 */ /* 0x000ee20000000800 */
[----:B------:R-:W-:Y:S01]  /*a820*/  SHF.R.S32.HI R7, RZ, 0x7, R2 ;  /* 0x00000007ff077819 */ /* 0x000fe20000011402 */
[----:B------:R-:W-:Y:S01]  /*a830*/  IMAD.IADD R5, R4, 0x1, -R5 ;  /* 0x0000000104057824 */ /* 0x000fe200078e0a05 */
[----:B------:R-:W-:Y:S01]  /*a840*/  SHF.R.S32.HI R9, RZ, 0x1f, R18 ;  /* 0x0000001fff097819 */ /* 0x000fe20000011412 */
[----:B----4-:R-:W-:Y:S01]  /*a850*/  IMAD R21, R21, R16, UR11 ;  /* 0x0000000b15157e24 */ /* 0x010fe2000f8e0210 */
[----:B------:R-:W-:-:S02]  /*a860*/  LEA.HI R2, R2, R7, RZ, 0x1 ;  /* 0x0000000702027211 */ /* 0x000fc400078f08ff */
[-C--:B------:R-:W-:Y:S01]  /*a870*/  LEA.HI R23, R9, R18.reuse, RZ, 0x2 ;  /* 0x0000001209177211 */ /* 0x080fe200078f10ff */
[----:B------:R-:W4:Y:S01]  /*a880*/  @P0 LDC R20, c[0x0][0xbf0] ;  /* 0x0002fc00ff140b82 */ /* 0x000f220000000800 */
[----:B------:R-:W-:Y:S01]  /*a890*/  LOP3.LUT R2, R2, 0x3fffffe, RZ, 0xc0, !PT ;  /* 0x03fffffe02027812 */ /* 0x000fe200078ec0ff */
[----:B0-----:R-:W-:Y:S01]  /*a8a0*/  IMAD R12, R14, UR10, RZ ;  /* 0x0000000a0e0c7c24 */ /* 0x001fe2000f8e02ff */
[--C-:B------:R-:W-:Y:S02]  /*a8b0*/  SHF.R.S32.HI R6, RZ, 0x2, R23.reuse ;  /* 0x00000002ff067819 */ /* 0x100fe40000011417 */
[----:B------:R-:W-:Y:S01]  /*a8c0*/  SHF.R.S32.HI R11, RZ, 0x1f, R23 ;  /* 0x0000001fff0b7819 */ /* 0x000fe20000011417 */
[----:B------:R-:W-:Y:S01]  /*a8d0*/  IMAD.IADD R2, R7, 0x1, -R2 ;  /* 0x0000000107027824 */ /* 0x000fe200078e0a02 */
[----:B------:R-:W-:Y:S02]  /*a8e0*/  LEA.HI R9, R9, R18, RZ, 0x5 ;  /* 0x0000001209097211 */ /* 0x000fe400078f28ff */
[----:B------:R-:W-:-:S02]  /*a8f0*/  LEA.HI R11, R11, R6, RZ, 0x3 ;  /* 0x000000060b0b7211 */ /* 0x000fc400078f18ff */
[----:B------:R-:W-:Y:S02]  /*a900*/  SHF.R.S32.HI R7, RZ, 0x5, R9 ;  /* 0x00000005ff077819 */ /* 0x000fe40000011409 */
[----:B------:R-:W-:Y:S01]  /*a910*/  LOP3.LUT R11, R11, 0xfffffff8, RZ, 0xc0, !PT ;  /* 0xfffffff80b0b7812 */ /* 0x000fe200078ec0ff */
[----:B------:R-:W0:Y:S01]  /*a920*/  @P0 LDC R9, c[0x0][0xbec] ;  /* 0x0002fb00ff090b82 */ /* 0x000e220000000800 */
[----:B------:R-:W-:Y:S02]  /*a930*/  LOP3.LUT R23, R23, 0x7ffffffc, RZ, 0xc0, !PT ;  /* 0x7ffffffc17177812 */ /* 0x000fe400078ec0ff */
[----:B------:R-:W-:Y:S02]  /*a940*/  IADD3 R4, R6, -R11, RZ ;  /* 0x8000000b06047210 */ /* 0x000fe40007ffe0ff */
[----:B------:R-:W-:-:S03]  /*a950*/  LEA.HI R6, R5, R5, RZ, 0x1 ;  /* 0x0000000505067211 */ /* 0x000fc600078f08ff */
[----:B------:R-:W5:Y:S01]  /*a960*/  LDC.64 R10, c[0x0][0xbd8] ;  /* 0x0002f600ff0a7b82 */ /* 0x000f620000000a00 */
[----:B------:R-:W-:Y:S01]  /*a970*/  IMAD R7, R7, 0x10, R4 ;  /* 0x0000001007077824 */ /* 0x000fe200078e0204 */
[----:B------:R-:W-:Y:S02]  /*a980*/  LOP3.LUT R6, R6, 0x1ffffffe, RZ, 0xc0, !PT ;  /* 0x1ffffffe06067812 */ /* 0x000fe400078ec0ff */
[----:B------:R-:W-:Y:S02]  /*a990*/  MOV R4, UR4 ;  /* 0x0000000400047c02 */ /* 0x000fe40008000f00 */
[----:B------:R-:W-:Y:S01]  /*a9a0*/  LEA R2, R2, R7, 0x6 ;  /* 0x0000000702027211 */ /* 0x000fe200078e30ff */
[----:B------:R-:W-:Y:S02]  /*a9b0*/  IMAD.IADD R25, R5, 0x1, -R6 ;  /* 0x0000000105197824 */ /* 0x000fe400078e0a06 */
[----:B------:R-:W-:Y:S01]  /*a9c0*/  IMAD.U32 R5, RZ, RZ, UR5 ;  /* 0x00000005ff057e24 */ /* 0x000fe2000f8e00ff */
        /* <DEDUP_REMOVED lines=9> */
[----:B------:R-:W-:Y:S01]  /*aa60*/  ULDC.64 UR6, c[0x0][0xb48] ;  /* 0x0002d20000067ab9 */ /* 0x000fe20000000a00 */
[----:B-----5:R-:W-:Y:S01]  /*aa70*/  IMAD R8, R10, UR10, RZ ;  /* 0x0000000a0a087c24 */ /* 0x020fe2000f8e02ff */
[----:B------:R-:W-:Y:S01]  /*aa80*/  IADD3 R16, R2, 0x8, RZ ;  /* 0x0000000802107810 */ /* 0x000fe20007ffe0ff */
[----:B------:R-:W-:-:S04]  /*aa90*/  IMAD.WIDE.U32 R4, R10, UR12, R4 ;  /* 0x0000000c0a047c25 */ /* 0x000fc8000f8e0004 */
[----:B------:R-:W-:Y:S02]  /*aaa0*/  IMAD R11, R11, UR12, R8 ;  /* 0x0000000c0b0b7c24 */ /* 0x000fe4000f8e0208 */
[----:B------:R-:W-:Y:S01]  /*aab0*/  IMAD R8, R19, 0x80, R6 ;  /* 0x0000008013087824 */ /* 0x000fe200078e0206 */
[----:B------:R-:W-:Y:S01]  /*aac0*/  MOV R6, UR4 ;  /* 0x0000000400067c02 */ /* 0x000fe20008000f00 */
[----:B------:R-:W-:Y:S01]  /*aad0*/  IMAD.IADD R5, R5, 0x1, R11 ;  /* 0x0000000105057824 */ /* 0x000fe200078e020b */
[----:B------:R-:W-:Y:S01]  /*aae0*/  ULDC.64 UR4, c[0x0][0xbe0] ;  /* 0x0002f80000047ab9 */ /* 0x000fe20000000a00 */
[----:B0-----:R-:W-:Y:S01]  /*aaf0*/  @P0 IMAD.HI.U32 R10, R8, R9, RZ ;  /* 0x00000009080a0227 */ /* 0x001fe200078e00ff */
[----:B------:R-:W-:-:S03]  /*ab00*/  MOV R11, R8 ;  /* 0x00000008000b7202 */ /* 0x000fc60000000f00 */
[----:B------:R-:W-:Y:S01]  /*ab10*/  IMAD.MOV.U32 R9, RZ, RZ, R8 ;  /* 0x000000ffff097224 */ /* 0x000fe200078e0008 */
[----:B-1----:R-:W-:Y:S01]  /*ab20*/  @P0 SHF.R.U32.HI R9, RZ, R13, R10 ;  /* 0x0000000dff090219 */ /* 0x002fe2000001160a */
[----:B------:R-:W-:Y:S01]  /*ab30*/  IMAD R13, R15, UR12, R12 ;  /* 0x0000000c0f0d7c24 */ /* 0x000fe2000f8e020c */
[----:B------:R-:W-:Y:S01]  /*ab40*/  SHF.R.S32.HI R12, RZ, 0x1f, R21 ;  /* 0x0000001fff0c7819 */ /* 0x000fe20000011415 */
[----:B------:R-:W-:-:S04]  /*ab50*/  IMAD.WIDE.U32 R6, R14, UR12, R6 ;  /* 0x0000000c0e067c25 */ /* 0x000fc8000f8e0006 */
[----:B---3--:R-:W-:-:S04]  /*ab60*/  @P0 IMAD.HI.U32 R27, R8, R27, RZ ;  /* 0x0000001b081b0227 */ /* 0x008fc800078e00ff */
[----:B------:R-:W-:Y:S01]  /*ab70*/  IMAD.IADD R7, R7, 0x1, R13 ;  /* 0x0000000107077824 */ /* 0x000fe200078e020d */
[----:B----4-:R-:W-:Y:S01]  /*ab80*/  @P0 SHF.R.U32.HI R11, RZ, R20, R27 ;  /* 0x00000014ff0b0219 */ /* 0x010fe2000001161b */
[----:B------:R-:W-:Y:S02]  /*ab90*/  IMAD R13, R12, UR6, RZ ;  /* 0x000000060c0d7c24 */ /* 0x000fe4000f8e02ff */
[----:B------:R-:W-:Y:S01]  /*aba0*/  IMAD.WIDE.U32 R4, R21, UR4, R4 ;  /* 0x0000000415047c25 */ /* 0x000fe2000f8e0004 */
[----:B------:R-:W-:-:S03]  /*abb0*/  IADD3 R14, -R11, RZ, RZ ;  /* 0x000000ff0b0e7210 */ /* 0x000fc60007ffe1ff */
[----:B------:R-:W-:Y:S01]  /*abc0*/  IMAD R10, R12, UR4, RZ ;  /* 0x000000040c0a7c24 */ /* 0x000fe2000f8e02ff */
[----:B------:R-:W-:Y:S01]  /*abd0*/  IADD3 R4, P0, R9, R4, RZ ;  /* 0x0000000409047210 */ /* 0x000fe20007f1e0ff */
[C---:B------:R-:W-:Y:S01]  /*abe0*/  IMAD R15, R21.reuse, UR7, R13 ;  /* 0x00000007150f7c24 */ /* 0x040fe2000f8e020d */
[--C-:B------:R-:W-:Y:S01]  /*abf0*/  SHF.R.S32.HI R13, RZ, 0x1f, R9.reuse ;  /* 0x0000001fff0d7819 */ /* 0x100fe20000011409 */
[----:B------:R-:W-:Y:S02]  /*ac00*/  IMAD.MOV R9, RZ, RZ, -R9 ;  /* 0x000000ffff097224 */ /* 0x000fe400078e0a09 */
[----:B------:R-:W-:Y:S01]  /*ac10*/  IMAD R12, R21, UR5, R10 ;  /* 0x00000005150c7c24 */ /* 0x000fe2000f8e020a */
[----:B------:R-:W-:Y:S01]  /*ac20*/  SHF.R.S32.HI R10, RZ, 0x1f, R11 ;  /* 0x0000001fff0a7819 */ /* 0x000fe2000001140b */
[----:B------:R-:W-:Y:S01]  /*ac30*/  IMAD R9, R17, R9, R8 ;  /* 0x0000000911097224 */ /* 0x000fe200078e0208 */
[----:B------:R-:W-:Y:S01]  /*ac40*/  ULDC.64 UR4, c[0x0][0xb30] ;  /* 0x0002cc0000047ab9 */ /* 0x000fe20000000a00 */
[----:B------:R-:W-:Y:S01]  /*ac50*/  IMAD.WIDE.U32 R6, R21, UR6, R6 ;  /* 0x0000000615067c25 */ /* 0x000fe2000f8e0006 */
[----:B------:R-:W-:Y:S01]  /*ac60*/  IADD3.X R5, R13, R5, R12, P0, !PT ;  /* 0x000000050d057210 */ /* 0x000fe200007fe40c */
[----:B------:R-:W-:-:S02]  /*ac70*/  ULDC.64 UR6, c[0x0][0xbc8] ;  /* 0x0002f20000067ab9 */ /* 0x000fc40000000a00 */
        /* <DEDUP_REMOVED lines=23> */
[----:B------:R-:W-:Y:S01]  /*adf0*/  IMAD R17, R17, UR6, RZ ;  /* 0x0000000611117c24 */ /* 0x000fe2000f8e02ff */
[----:B------:R-:W-:Y:S01]  /*ae00*/  LEA.HI.X R9, R4, UR7, R9, 0x2, P0 ;  /* 0x0000000704097c11 */ /* 0x000fe200080f1409 */
[----:B0-----:R-:W-:Y:S01]  /*ae10*/  ULEA UR4, UR5, UR4, 0x18 ;  /* 0x0000000405047291 */ /* 0x001fe2000f8ec03f */
        /* <DEDUP_REMOVED lines=10> */
[----:B------:R-:W-:-:S03]  /*aec0*/  IMAD.IADD R19, R18, 0x1, -R23 ;  /* 0x0000000112137824 */ /* 0x000fc600078e0a17 */
[----:B------:R-:W1:Y:S01]  /*aed0*/  SHFL.IDX PT, R7, R9, 0x1, 0x1c1f ;  /* 0x003c1f0009077f89 */ /* 0x000e6200000e0000 */
[----:B------:R-:W-:Y:S02]  /*aee0*/  IMAD.SHL.U32 R19, R19, 0x2, RZ ;  /* 0x0000000213137824 */ /* 0x000fe400078e00ff */
[----:B------:R-:W-:Y:S01]  /*aef0*/  SYNCS.ARRIVE.TRANS64.RED.A1T0 RZ, [UR4], RZ ;  /* 0x000000ffffff79a7 */ /* 0x000fe20008100404 */
[----:B------:R2:W3:Y:S04]  /*af00*/  SHFL.IDX PT, R14, R20, RZ, 0x1c1f ;  /* 0x001c1fff140e7589 */ /* 0x0004e800000e0000 */
[----:B------:R2:W4:Y:S04]  /*af10*/  SHFL.IDX PT, R15, R22, RZ, 0x1c1f ;  /* 0x001c1fff160f7589 */ /* 0x00052800000e0000 */
[----:B0-----:R2:W-:Y:S04]  /*af20*/  @!P1 ST.E desc[UR44][R4.64], R0 ;  /* 0x0000000004009985 */ /* 0x0015e8000c10192c */
[----:B-1----:R2:W-:Y:S01]  /*af30*/  @!P0 ST.E desc[UR44][R6.64], R3 ;  /* 0x0000000306008985 */ /* 0x0025e2000c10192c */
[----:B------:R-:W-:Y:S05]  /*af40*/  @P2 BRA `(.L_x_2443) ;  /* 0x0000000400782947 */ /* 0x000fea0003800000 */
[C---:B--2---:R-:W-:Y:S01]  /*af50*/  IADD3 R0, R19.reuse, 0x8, RZ ;  /* 0x0000000813007810 */ /* 0x044fe20007ffe0ff */
        /* <DEDUP_REMOVED lines=12> */
[----:B------:R-:W-:-:S02]  /*b020*/  ISETP.GE.AND P4, PT, R9, UR4, PT ;  /* 0x0000000409007c0c */ /* 0x000fc4000bf86270 */
[----:B------:R-:W-:Y:S01]  /*b030*/  ISETP.GE.AND P5, PT, R10, UR4, PT ;  /* 0x000000040a007c0c */ /* 0x000fe2000bfa6270 */
[----:B---34-:R-:W-:Y:S01]  /*b040*/  @!P2 IMAD.WIDE R2, R19, 0x4, R14 ;  /* 0x000000041302a825 */ /* 0x018fe200078e020e */
[----:B------:R-:W-:Y:S02]  /*b050*/  ISETP.GE.AND P6, PT, R11, UR4, PT ;  /* 0x000000040b007c0c */ /* 0x000fe4000bfc6270 */
[----:B------:R-:W-:Y:S02]  /*b060*/  @!P3 LEA.HI R0, R0, R0, RZ, 0x1 ;  /* 0x000000000000b211 */ /* 0x000fe400078f08ff */
[----:B------:R0:W-:Y:S01]  /*b070*/  @!P2 ST.E.64 desc[UR44][R2.64], R88 ;  /* 0x000000580200a985 */ /* 0x0001e2000c101b2c */
[----:B------:R-:W-:Y:S02]  /*b080*/  @!P0 LEA.HI R6, R6, R6, RZ, 0x1 ;  /* 0x0000000606068211 */ /* 0x000fe400078f08ff */
[----:B------:R-:W-:Y:S02]  /*b090*/  @!P3 LOP3.LUT R5, R0, 0xfffffffe, RZ, 0xc0, !PT ;  /* 0xfffffffe0005b812 */ /* 0x000fe400078ec0ff */
[----:B------:R-:W-:-:S02]  /*b0a0*/  IADD3 R0, R19, 0x20, RZ ;  /* 0x0000002013007810 */ /* 0x000fc40007ffe0ff */
[----:B------:R-:W-:Y:S01]  /*b0b0*/  @!P1 LEA.HI R7, R7, R7, RZ, 0x1 ;  /* 0x0000000707079211 */ /* 0x000fe200078f08ff */
[----:B------:R-:W-:Y:S01]  /*b0c0*/  @!P3 IMAD.WIDE R4, R5, 0x4, R14 ;  /* 0x000000040504b825 */ /* 0x000fe200078e020e */
[----:B------:R-:W-:Y:S02]  /*b0d0*/  ISETP.GE.AND P2, PT, R0, UR4, PT ;  /* 0x0000000400007c0c */ /* 0x000fe4000bf46270 */
[----:B------:R-:W-:Y:S02]  /*b0e0*/  @!P5 LEA.HI R10, R10, R10, RZ, 0x1 ;  /* 0x0000000a0a0ad211 */ /* 0x000fe400078f08ff */
[----:B------:R1:W-:Y:S01]  /*b0f0*/  @!P3 ST.E.64 desc[UR44][R4.64], R92 ;  /* 0x0000005c0400b985 */ /* 0x0003e2000c101b2c */
[----:B------:R-:W-:Y:S02]  /*b100*/  ISETP.GE.AND P3, PT, R8, UR4, PT ;  /* 0x0000000408007c0c */ /* 0x000fe4000bf66270 */
[----:B0-----:R-:W-:Y:S02]  /*b110*/  @!P0 LOP3.LUT R3, R6, 0xfffffffe, RZ, 0xc0, !PT ;  /* 0xfffffffe06038812 */ /* 0x001fe400078ec0ff */
[----:B------:R-:W-:-:S02]  /*b120*/  @!P4 LEA.HI R6, R9, R9, RZ, 0x1 ;  /* 0x000000090906c211 */ /* 0x000fc400078f08ff */
[----:B------:R-:W-:Y:S01]  /*b130*/  @!P5 LOP3.LUT R13, R10, 0xfffffffe, RZ, 0xc0, !PT ;  /* 0xfffffffe0a0dd812 */ /* 0x000fe200078ec0ff */
[----:B------:R-:W-:Y:S01]  /*b140*/  @!P0 IMAD.WIDE R2, R3, 0x4, R14 ;  /* 0x0000000403028825 */ /* 0x000fe200078e020e */
[----:B------:R-:W-:Y:S02]  /*b150*/  @!P2 LEA.HI R0, R0, R0, RZ, 0x1 ;  /* 0x000000000000a211 */ /* 0x000fe400078f08ff */
[----:B------:R-:W-:Y:S02]  /*b160*/  IADD3 R12, R19, 0x50, RZ ;  /* 0x00000050130c7810 */ /* 0x000fe40007ffe0ff */
[----:B------:R0:W-:Y:S01]  /*b170*/  @!P0 ST.E.64 desc[UR44][R2.64], R96 ;  /* 0x0000006002008985 */ /* 0x0001e2000c101b2c */
[----:B------:R-:W-:Y:S02]  /*b180*/  @!P3 LEA.HI R8, R8, R8, RZ, 0x1 ;  /* 0x000000080808b211 */ /* 0x000fe400078f08ff */
[----:B-1----:R-:W-:Y:S02]  /*b190*/  @!P1 LOP3.LUT R5, R7, 0xfffffffe, RZ, 0xc0, !PT ;  /* 0xfffffffe07059812 */ /* 0x002fe400078ec0ff */
[----:B------:R-:W-:-:S02]  /*b1a0*/  @!P2 LOP3.LUT R7, R0, 0xfffffffe, RZ, 0xc0, !PT ;  /* 0xfffffffe0007a812 */ /* 0x000fc400078ec0ff */
        /* <DEDUP_REMOVED lines=8> */
[----:B0-----:R-:W-:Y:S02]  /*b230*/  @!P3 IMAD.WIDE R2, R9, 0x4, R14 ;  /* 0x000000040902b825 */ /* 0x001fe400078e020e */
[----:B------:R0:W-:Y:S02]  /*b240*/  @!P2 ST.E.64 desc[UR44][R6.64], R104 ;  /* 0x000000680600a985 */ /* 0x0001e4000c101b2c */
[----:B------:R-:W-:-:S02]  /*b250*/  VIADD R0, R19, 0x48 ;  /* 0x0000004813007836 */ /* 0x000fc40000000000 */
[--C-:B------:R-:W-:Y:S01]  /*b260*/  @!P5 IMAD.WIDE R8, R13, 0x4, R14.reuse ;  /* 0x000000040d08d825 */ /* 0x100fe200078e020e */
[----:B------:R2:W-:Y:S01]  /*b270*/  @!P3 ST.E.64 desc[UR44][R2.64], R108 ;  /* 0x0000006c0200b985 */ /* 0x0005e2000c101b2c */
[----:B------:R-:W-:Y:S02]  /*b280*/  ISETP.GE.AND P3, PT, R18, UR4, PT ;  /* 0x0000000412007c0c */ /* 0x000fe4000bf66270 */
[----:B------:R-:W-:Y:S01]  /*b290*/  VIADD R13, R19, 0x58 ;  /* 0x00000058130d7836 */ /* 0x000fe20000000000 */
[----:B------:R-:W-:Y:S01]  /*b2a0*/  ISETP.GE.AND P0, PT, R0, UR4, PT ;  /* 0x0000000400007c0c */ /* 0x000fe2000bf06270 */
[--C-:B-1----:R-:W-:Y:S01]  /*b2b0*/  @!P4 IMAD.WIDE R4, R11, 0x4, R14.reuse ;  /* 0x000000040b04c825 */ /* 0x102fe200078e020e */
[----:B------:R-:W-:Y:S02]  /*b2c0*/  @!P1 LEA.HI R12, R12, R12, RZ, 0x1 ;  /* 0x0000000c0c0c9211 */ /* 0x000fe400078f08ff */
[----:B------:R-:W-:Y:S01]  /*b2d0*/  ISETP.GE.AND P2, PT, R13, UR4, PT ;  /* 0x000000040d007c0c */ /* 0x000fe2000bf46270 */
[----:B------:R-:W-:Y:S01]  /*b2e0*/  @!P6 IMAD.WIDE R10, R21, 0x4, R14 ;  /* 0x00000004150ae825 */ /* 0x000fe200078e020e */
[----:B------:R1:W-:Y:S01]  /*b2f0*/  @!P4 ST.E.64 desc[UR44][R4.64], R112 ;  /* 0x000000700400c985 */ /* 0x0003e2000c101b2c */
[----:B0-----:R-:W-:-:S02]  /*b300*/  IADD3 R6, R19, 0x68, RZ ;  /* 0x0000006813067810 */ /* 0x001fc40007ffe0ff */
[C---:B------:R-:W-:Y:S01]  /*b310*/  VIADD R7, R19.reuse, 0x70 ;  /* 0x0000007013077836 */ /* 0x040fe20000000000 */
[----:B------:R0:W-:Y:S01]  /*b320*/  @!P5 ST.E.64 desc[UR44][R8.64], R116 ;  /* 0x000000740800d985 */ /* 0x0001e2000c101b2c */
[----:B--2---:R-:W-:Y:S01]  /*b330*/  VIADD R3, R19, 0x78 ;  /* 0x0000007813037836 */ /* 0x004fe20000000000 */
[----:B------:R-:W-:Y:S02]  /*b340*/  ISETP.GE.AND P4, PT, R6, UR4, PT ;  /* 0x0000000406007c0c */ /* 0x000fe4000bf86270 */
[----:B------:R2:W-:Y:S01]  /*b350*/  @!P6 ST.E.64 desc[UR44][R10.64], R120 ;  /* 0x000000780a00e985 */ /* 0x0005e2000c101b2c */
[----:B------:R-:W-:Y:S02]  /*b360*/  ISETP.GE.AND P5, PT, R7, UR4, PT ;  /* 0x0000000407007c0c */ /* 0x000fe4000bfa6270 */
[----:B------:R-:W-:Y:S02]  /*b370*/  ISETP.GE.AND P6, PT, R3, UR4, PT ;  /* 0x0000000403007c0c */ /* 0x000fe4000bfc6270 */
[----:B------:R-:W-:-:S02]  /*b380*/  @!P0 LEA.HI R0, R0, R0, RZ, 0x1 ;  /* 0x0000000000008211 */ /* 0x000fc400078f08ff */
[----:B------:R-:W-:Y:S02]  /*b390*/  @!P2 LEA.HI R13, R13, R13, RZ, 0x1 ;  /* 0x0000000d0d0da211 */ /* 0x000fe400078f08ff */
[----:B------:R-:W-:Y:S02]  /*b3a0*/  @!P3 LEA.HI R18, R18, R18, RZ, 0x1 ;  /* 0x000000121212b211 */ /* 0x000fe400078f08ff */
[----:B------:R-:W-:Y:S02]  /*b3b0*/  @!P4 LEA.HI R6, R6, R6, RZ, 0x1 ;  /* 0x000000060606c211 */ /* 0x000fe400078f08ff */
[----:B-1----:R-:W-:Y:S02]  /*b3c0*/  @!P1 LOP3.LUT R5, R12, 0xfffffffe, RZ, 0xc0, !PT ;  /* 0xfffffffe0c059812 */ /* 0x002fe400078ec0ff */
[----:B------:R-:W-:Y:S02]  /*b3d0*/  @!P5 LEA.HI R2, R7, R7, RZ, 0x1 ;  /* 0x000000070702d211 */ /* 0x000fe400078f08ff */
[----:B------:R-:W-:-:S02]  /*b3e0*/  @!P6 LEA.HI R4, R3, R3, RZ, 0x1 ;  /* 0x000000030304e211 */ /* 0x000fc400078f08ff */
[----:B------:R-:W-:Y:S02]  /*b3f0*/  @!P0 LOP3.LUT R3, R0, 0xfffffffe, RZ, 0xc0, !PT ;  /* 0xfffffffe00038812 */ /* 0x000fe400078ec0ff */
[----:B------:R-:W-:Y:S02]  /*b400*/  @!P2 LOP3.LUT R7, R13, 0xfffffffe, RZ, 0xc0, !PT ;  /* 0xfffffffe0d07a812 */ /* 0x000fe400078ec0ff */
[----:B0-----:R-:W-:Y:S02]  /*b410*/  @!P3 LOP3.LUT R9, R18, 0xfffffffe, RZ, 0xc0, !PT ;  /* 0xfffffffe1209b812 */ /* 0x001fe400078ec0ff */
[----:B--2---:R-:W-:Y:S01]  /*b420*/  @!P4 LOP3.LUT R11, R6, 0xfffffffe, RZ, 0xc0, !PT ;  /* 0xfffffffe060bc812 */ /* 0x004fe200078ec0ff */
[--C-:B------:R-:W-:Y:S01]  /*b430*/  @!P2 IMAD.WIDE R6, R7, 0x4, R14.reuse ;  /* 0x000000040706a825 */ /* 0x100fe200078e020e */
[----:B------:R-:W-:Y:S02]  /*b440*/  @!P5 LOP3.LUT R13, R2, 0xfffffffe, RZ, 0xc0, !PT ;  /* 0xfffffffe020dd812 */ /* 0x000fe400078ec0ff */
[----:B------:R-:W-:Y:S01]  /*b450*/  @!P6 LOP3.LUT R21, R4, 0xfffffffe, RZ, 0xc0, !PT ;  /* 0xfffffffe0415e812 */ /* 0x000fe200078ec0ff */
        /* <DEDUP_REMOVED lines=13> */
.L_x_2443:
[----:B------:R-:W-:Y:S05]  /*b530*/  BSYNC B0 ;  /* 0x0000000000007941 */ /* 0x000fea0003800000 */
.L_x_2442:
[----:B------:R-:W-:Y:S01]  /*b540*/  ISETP.GE.AND P0, PT, R16, R17, PT ;  /* 0x000000111000720c */ /* 0x000fe20003f06270 */
[----:B0-----:R0:W1:Y:S04]  /*b550*/  SHFL.IDX PT, R13, R22, 0x1, 0x1c1f ;  /* 0x003c1f00160d7f89 */ /* 0x00106800000e0000 */
[----:B------:R0:W0:Y:S08]  /*b560*/  SHFL.IDX PT, R12, R20, 0x1, 0x1c1f ;  /* 0x003c1f00140c7f89 */ /* 0x00003000000e0000 */
[----:B------:R-:W-:Y:S05]  /*b570*/  @P0 BRA `(.L_x_2402) ;  /* 0x00000044006c0947 */ /* 0x000fea0003800000 */
[----:B------:R-:W-:Y:S01]  /*b580*/  ULDC UR4, c[0x0][0xac8] ;  /* 0x0002b20000047ab9 */ /* 0x000fe20000000800 */
[C---:B--2---:R-:W-:Y:S01]  /*b590*/  IADD3 R0, R19.reuse, 0x8, RZ ;  /* 0x0000000813007810 */ /* 0x044fe20007ffe0ff */
        /* <DEDUP_REMOVED lines=12> */
[----:B0-----:R-:W-:Y:S01]  /*b660*/  VIADD R20, R19, 0x70 ;  /* 0x0000007013147836 */ /* 0x001fe20000000000 */
[----:B------:R-:W-:Y:S01]  /*b670*/  ISETP.GE.AND P3, PT, R9, UR4, PT ;  /* 0x0000000409007c0c */ /* 0x000fe2000bf66270 */
[----:B-1----:R-:W-:Y:S01]  /*b680*/  @!P0 IMAD.WIDE R2, R19, 0x4, R12 ;  /* 0x0000000413028825 */ /* 0x002fe200078e020c */
        /* <DEDUP_REMOVED lines=14> */
[----:B---3--:R-:W-:Y:S01]  /*b770*/  @!P1 LEA.HI R14, R11, R11, RZ, 0x1 ;  /* 0x0000000b0b0e9211 */ /* 0x008fe200078f08ff */
[----:B------:R0:W-:Y:S01]  /*b780*/  @!P5 ST.E.64 desc[UR44][R2.64], R94 ;  /* 0x0000005e0200d985 */ /* 0x0001e2000c101b2c */
[----:B------:R-:W-:-:S02]  /*b790*/  @!P0 LOP3.LUT R7, R6, 0xfffffffe, RZ, 0xc0, !PT ;  /* 0xfffffffe06078812 */ /* 0x000fc400078ec0ff */
[----:B------:R-:W-:Y:S01]  /*b7a0*/  @!P4 LOP3.LUT R9, R8, 0xfffffffe, RZ, 0xc0, !PT ;  /* 0xfffffffe0809c812 */ /* 0x000fe200078ec0ff */
[----:B------:R1:W-:Y:S01]  /*b7b0*/  @!P6 ST.E.64 desc[UR44][R4.64], R98 ;  /* 0x000000620400e985 */ /* 0x0003e2000c101b2c */
[----:B------:R-:W-:Y:S02]  /*b7c0*/  @!P3 LOP3.LUT R11, R0, 0xfffffffe, RZ, 0xc0, !PT ;  /* 0xfffffffe000bb812 */ /* 0x000fe400078ec0ff */
[----:B----4-:R-:W-:Y:S02]  /*b7d0*/  @!P2 LOP3.LUT R15, R10, 0xfffffffe, RZ, 0xc0, !PT ;  /* 0xfffffffe0a0fa812 */ /* 0x010fe400078ec0ff */
[----:B------:R-:W-:Y:S01]  /*b7e0*/  @!P1 LOP3.LUT R17, R14, 0xfffffffe, RZ, 0xc0, !PT ;  /* 0xfffffffe0e119812 */ /* 0x000fe200078ec0ff */
[----:B------:R-:W-:Y:S01]  /*b7f0*/  VIADD R14, R19, 0x58 ;  /* 0x00000058130e7836 */ /* 0x000fe20000000000 */
[----:B------:R-:W-:Y:S02]  /*b800*/  ISETP.GE.AND P5, PT, R16, UR4, PT ;  /* 0x0000000410007c0c */ /* 0x000fe4000bfa6270 */
[----:B------:R-:W-:Y:S01]  /*b810*/  ISETP.GE.AND P6, PT, R18, UR4, PT ;  /* 0x0000000412007c0c */ /* 0x000fe2000bfc6270 */
[----:B0-----:R-:W-:Y:S01]  /*b820*/  @!P0 IMAD.WIDE R2, R7, 0x4, R12 ;  /* 0x0000000407028825 */ /* 0x001fe200078e020c */
[----:B------:R-:W-:-:S03]  /*b830*/  IADD3 R0, R19, 0x50, RZ ;  /* 0x0000005013007810 */ /* 0x000fc60007ffe0ff */
        /* <DEDUP_REMOVED lines=52> */
.L_x_2441:
        /* <DEDUP_REMOVED lines=60> */
.L_x_2400:
        /* <DEDUP_REMOVED lines=18> */
.L_x_2444:
[----:B------:R-:W-:Y:S01]  /*c060*/  ULDC UR43, c[0x0][0xc50] ;  /* 0x00031400002b7ab9 */ /* 0x000fe20000000800 */
[----:B------:R-:W-:Y:S01]  /*c070*/  UMOV UR40, UR6 ;  /* 0x0000000600287c82 */ /* 0x000fe20008000000 */
[----:B------:R-:W-:-:S11]  /*c080*/  UISETP.NE.AND UP0, UPT, UR43, 0x1, UPT ;  /* 0x000000012b00788c */ /* 0x000fd6000bf05270 */
[----:B------:R-:W-:Y:S01]  /*c090*/  @UP0 ULDC UR4, c[0x0][0xc54] ;  /* 0x0003150000040ab9 */ /* 0x000fe20000000800 */
[----:B------:R-:W-:Y:S01]  /*c0a0*/  @UP0 ULDC UR7, c[0x0][0xc58] ;  /* 0x0003160000070ab9 */ /* 0x000fe20000000800 */
[----:B------:R-:W-:-:S04]  /*c0b0*/  UIMAD.WIDE.U32 UR4, UR6, UR4, URZ ;  /* 0x00000004060472a5 */ /* 0x000fc8000f8e003f */
[----:B------:R-:W-:-:S12]  /*c0c0*/  @UP0 USHF.R.U32.HI UR40, URZ, UR7, UR5 ;  /* 0x000000073f280299 */ /* 0x000fd80008011605 */
.L_x_2445:
        /* <DEDUP_REMOVED lines=8> */
[----:B------:R-:W-:Y:S01]  /*c150*/  ULDC UR4, c[0x0][0x448] ;  /* 0x0001120000047ab9 */ /* 0x000fe20000000800 */
[----:B------:R-:W-:Y:S01]  /*c160*/  ULDC UR7, c[0x0][0x2f0] ;  /* 0x0000bc0000077ab9 */ /* 0x000fe20000000800 */
[----:B------:R-:W-:-:S05]  /*c170*/  MOV R31, RZ ;  /* 0x000000ff001f7202 */ /* 0x000fca0000000f00 */
[----:B------:R-:W1:Y:S01]  /*c180*/  S2UR UR49, SR_CTAID.X ;  /* 0x00000000003179c3 */ /* 0x000e620000002500 */
[----:B------:R-:W-:Y:S01]  /*c190*/  UISETP.NE.AND UP1, UPT, UR4, 0x1, UPT ;  /* 0x000000010400788c */ /* 0x000fe2000bf25270 */
[----:B------:R-:W-:Y:S02]  /*c1a0*/  ULDC UR8, c[0x0][0x288] ;  /* 0x0000a20000087ab9 */ /* 0x000fe40000000800 */
[----:B------:R-:W-:Y:S02]  /*c1b0*/  ULDC.64 UR4, c[0x0][0x418] ;  /* 0x0001060000047ab9 */ /* 0x000fe40000000a00 */
[----:B------:R-:W-:-:S03]  /*c1c0*/  UISETP.NE.U32.AND UP0, UPT, UR4, URZ, UPT ;  /* 0x0000003f0400728c */ /* 0x000fc6000bf05070 */
[----:B------:R-:W-:Y:S01]  /*c1d0*/  ULDC UR4, c[0x0][0x424] ;  /* 0x0001090000047ab9 */ /* 0x000fe20000000800 */
[----:B------:R-:W-:-:S03]  /*c1e0*/  UISETP.NE.AND.EX UP0, UPT, UR5, URZ, UPT, UP0 ;  /* 0x0000003f0500728c */ /* 0x000fc6000bf05300 */
[----:B------:R-:W-:Y:S01]  /*c1f0*/  @UP1 ULDC UR5, c[0x0][0x44c] ;  /* 0x0001130000051ab9 */ /* 0x000fe20000000800 */
[----:B0-----:R-:W-:Y:S01]  /*c200*/  ISETP.NE.U32.AND P0, PT, R2, RZ, PT ;  /* 0x000000ff0200720c */ /* 0x001fe20003f05070 */
[----:B------:R-:W-:-:S03]  /*c210*/  USEL UR41, UR4, 0x1, UP0 ;  /* 0x0000000104297887 */ /* 0x000fc60008000000 */
[----:B------:R-:W-:Y:S01]  /*c220*/  ISETP.NE.AND.EX P0, PT, R3, RZ, PT, P0 ;  /* 0x000000ff0300720c */ /* 0x000fe20003f05300 */
[----:B-1----:R-:W-:Y:S02]  /*c230*/  ULEA UR6, UR49, 0x7f, 0x7 ;  /* 0x0000007f31067891 */ /* 0x002fe4000f8e383f */
[----:B------:R-:W-:Y:S02]  /*c240*/  UIMAD UR41, UR41, UR7, URZ ;  /* 0x00000007292972a4 */ /* 0x000fe4000f8e023f */
[----:B------:R-:W-:Y:S01]  /*c250*/  UIMAD.WIDE.U32 UR4, UR6, UR5, URZ ;  /* 0x00000005060472a5 */ /* 0x000fe2000f8e003f */
[----:B------:R-:W-:-:S03]  /*c260*/  @UP1 ULDC UR7, c[0x0][0x450] ;  /* 0x0001140000071ab9 */ /* 0x000fc60000000800 */
[----:B------:R-:W-:-:S04]  /*c270*/  @UP1 USHF.R.U32.HI UR6, URZ, UR7, UR5 ;  /* 0x000000073f061299 */ /* 0x000fc80008011605 */
[----:B------:R-:W0:Y:S01]  /*c280*/  @P0 LDC.64 R2, c[0x0][0xa28] ;  /* 0x00028a00ff020b82 */ /* 0x000e220000000a00 */
[----:B------:R-:W-:Y:S02]  /*c290*/  UIADD3 UR5, UR41, 0x80, -UR8 ;  /* 0x0000008029057890 */ /* 0x000fe4000fffe808 */
[----:B------:R-:W-:Y:S02]  /*c2a0*/  UIADD3 UR4, UR41, 0x7f, URZ ;  /* 0x0000007f29047890 */ /* 0x000fe4000fffe03f */
[----:B------:R-:W-:Y:S02]  /*c2b0*/  UIADD3 UR6, UR5, UR6, URZ ;  /* 0x0000000605067290 */ /* 0x000fe4000fffe03f */
[----:B------:R-:W-:Y:S02]  /*c2c0*/  USHF.R.S32.HI UR5, URZ, 0x1f, UR4 ;  /* 0x0000001f3f057899 */ /* 0x000fe40008011404 */
[----:B------:R-:W-:Y:S02]  /*c2d0*/  USHF.R.S32.HI UR7, URZ, 0x1f, UR6 ;  /* 0x0000001f3f077899 */ /* 0x000fe40008011406 */
[----:B------:R-:W-:-:S02]  /*c2e0*/  ULEA.HI UR5, UR5, UR4, URZ, 0x7 ;  /* 0x0000000405057291 */ /* 0x000fc4000f8f383f */
[----:B------:R-:W-:Y:S02]  /*c2f0*/  ULEA.HI UR7, UR7, UR6, URZ, 0x7 ;  /* 0x0000000607077291 */ /* 0x000fe4000f8f383f */
[----:B------:R-:W-:Y:S02]  /*c300*/  USHF.R.S32.HI UR42, URZ, 0x7, UR5 ;  /* 0x000000073f2a7899 */ /* 0x000fe40008011405 */
[----:B------:R-:W-:-:S04]  /*c310*/  USHF.R.S32.HI UR46, URZ, 0x7, UR7 ;  /* 0x000000073f2e7899 */ /* 0x000fc80008011407 */
[----:B------:R-:W-:Y:S02]  /*c320*/  UISETP.LT.AND UP0, UPT, UR42, UR46, UPT ;  /* 0x0000002e2a00728c */ /* 0x000fe4000bf01270 */
[----:B------:R-:W-:Y:S01]  /*c330*/  UP2UR UR50, UPR, URZ, 0x2 ;  /* 0x000000023f327883 */ /* 0x000fe20008000000 */
[----:B0-----:R-:W-:Y:S01]  /*c340*/  @P0 IMAD.WIDE R2, R35, 0x4, R2 ;  /* 0x0000000423020825 */ /* 0x001fe200078e0202 */
[----:B------:R-:W-:-:S04]  /*c350*/  USEL UR11, UR42, UR46, UP0 ;  /* 0x0000002e2a0b7287 */ /* 0x000fc80008000000 */
[----:B------:R-:W-:Y:S01]  /*c360*/  UISETP.GE.AND UP1, UPT, UR11, 0x1, UPT ;  /* 0x000000010b00788c */ /* 0x000fe2000bf26270 */
[----:B------:R0:W5:Y:S01]  /*c370*/  @P0 LDG.E R31, desc[UR44][R2.64] ;  /* 0x0000002c021f0981 */ /* 0x000162000c1e1900 */
[----:B------:R-:W-:Y:S02]  /*c380*/  USHF.R.U32.HI UR9, URZ, 0x10, UR43 ;  /* 0x000000103f097899 */ /* 0x000fe4000801162b */
[----:B------:R-:W-:Y:S02]  /*c390*/  ULOP3.LUT UR43, UR43, 0xffff, URZ, 0xc0, !UPT ;  /* 0x0000ffff2b2b7892 */ /* 0x000fe4000f8ec03f */
[----:B------:R-:W-:Y:S01]  /*c3a0*/  PLOP3.LUT P0, PT, PT, PT, UP1, 0x80, 0x0 ;  /* 0x000000000000781c */ /* 0x000fe20003f0f018 */
[----:B------:R-:W-:Y:S01]  /*c3b0*/  UISETP.NE.AND UP0, UPT, UR9, URZ, UPT ;  /* 0x0000003f0900728c */ /* 0x000fe2000bf05270 */
[----:B------:R-:W-:-:S10]  /*c3c0*/  UMOV UR37, URZ ;  /* 0x0000003f00257c82 */ /* 0x000fd40008000000 */
[----:B------:R-:W-:Y:S01]  /*c3d0*/  @!UP0 ULDC UR9, c[0x0][0x9f0] ;  /* 0x00027c0000098ab9 */ /* 0x000fe20000000800 */
[----:B0-----:R-:W-:Y:S05]  /*c3e0*/  @!P0 BRA `(.L_x_2447) ;  /* 0x0000000000788947 */ /* 0x001fea0003800000 */
[----:B------:R-:W-:Y:S01]  /*c3f0*/  IABS R0, UR9 ;  /* 0x0000000900007c13 */ /* 0x000fe20008000000 */
[----:B------:R-:W-:Y:S02]  /*c400*/  UIADD3 UR6, UR9, -0x1, UR11 ;  /* 0xffffffff09067890 */ /* 0x000fe4000fffe00b */
[----:B------:R-:W-:Y:S01]  /*c410*/  IABS R4, UR9 ;  /* 0x0000000900047c13 */ /* 0x000fe20008000000 */
[----:B------:R-:W-:Y:S01]  /*c420*/  UMOV UR4, URZ ;  /* 0x0000003f00047c82 */ /* 0x000fe20008000000 */
        /* <DEDUP_REMOVED lines=26> */
.L_x_2447:
        /* <DEDUP_REMOVED lines=31> */
.L_x_2448:
        /* <DEDUP_REMOVED lines=20> */
.L_x_2450:
        /* <DEDUP_REMOVED lines=15> */
.L_x_2449:
        /* <DEDUP_REMOVED lines=20> */
[----:B0-----:R-:W0:Y:S01]  /*cb30*/  @P1 LDC R3, c[0x0][0x434] ;  /* 0x00010d00ff031b82 */ /* 0x001e220000000800 */
[----:B------:R-:W-:-:S03]  /*cb40*/  @P1 LOP3.LUT R23, R23, 0x8, RZ, 0xfc, !PT ;  /* 0x0000000817171812 */ /* 0x000fc600078efcff */
[----:B------:R-:W-:-:S04]  /*cb50*/  IMAD.MOV.U32 R9, RZ, RZ, R8 ;  /* 0x000000ffff097224 */ /* 0x000fc800078e0008 */
        /* <DEDUP_REMOVED lines=11> */
[----:B------:R-:W-:Y:S02]  /*cc10*/  @!P0 IMAD R11, R30, R5, R2 ;  /* 0x000000051e0b8224 */ /* 0x000fe400078e0202 */
[----:B------:R-:W-:-:S04]  /*cc20*/  @!P0 IMAD.MOV.U32 R2, RZ, RZ, R9 ;  /* 0x000000ffff028224 */ /* 0x000fc800078e0009 */
[----:B------:R-:W-:-:S03]  /*cc30*/  @!P0 IMAD.WIDE.U32 R4, R30, R4, R2 ;  /* 0x000000041e048225 */ /* 0x000fc600078e0002 */
[----:B----4-:R-:W-:Y:S01]  /*cc40*/  @!P0 LEA R2, P1, R4, R6, 0x2 ;  /* 0x0000000604028211 */ /* 0x010fe200078210ff */
[----:B------:R-:W-:Y:S01]  /*cc50*/  IMAD.SHL.U32 R6, R19, 0x8, RZ ;  /* 0x0000000813067824 */ /* 0x000fe200078e00ff */
[----:B------:R-:W-:-:S04]  /*cc60*/  @!P0 IADD3 R3, R5, R11, RZ ;  /* 0x0000000b05038210 */ /* 0x000fc80007ffe0ff */
        /* <DEDUP_REMOVED lines=10> */
.L_x_2493:
        /* <DEDUP_REMOVED lines=11> */
.L_x_2452:
        /* <DEDUP_REMOVED lines=8> */
[----:B------:R-:W-:Y:S01]  /*ce40*/  IMAD R10, R8, UR4, RZ ;  /* 0x00000004080a7c24 */ /* 0x000fe2000f8e02ff */
[----:B------:R-:W-:Y:S01]  /*ce50*/  IADD3 R3, R3, R9, RZ ;  /* 0x0000000903037210 */ /* 0x000fe20007ffe0ff */
[----:B------:R-:W-:Y:S02]  /*ce60*/  IMAD.MOV.U32 R9, RZ, RZ, 0x1 ;  /* 0x00000001ff097424 */ /* 0x000fe400078e00ff */
[C---:B------:R-:W-:Y:S02]  /*ce70*/  IMAD R11, R7.reuse, UR5, R10 ;  /* 0x00000005070b7c24 */ /* 0x040fe4000f8e020a */
[----:B------:R-:W-:Y:S01]  /*ce80*/  IMAD.WIDE.U32 R2, R7, UR4, R2 ;  /* 0x0000000407027c25 */ /* 0x000fe2000f8e0002 */
[----:B------:R-:W-:Y:S01]  /*ce90*/  SHF.L.U32 R9, R9, 0x1f, RZ ;  /* 0x0000001f09097819 */ /* 0x000fe200000006ff */
[----:B------:R-:W-:Y:S02]  /*cea0*/  ULDC.64 UR4, c[0x0][0x330] ;  /* 0x0000cc0000047ab9 */ /* 0x000fe40000000a00 */
[----:B------:R-:W-:Y:S01]  /*ceb0*/  IMAD.IADD R3, R3, 0x1, R11 ;  /* 0x0000000103037824 */ /* 0x000fe200078e020b */
[----:B------:R-:W0:Y:S01]  /*cec0*/  SYNCS.PHASECHK.TRANS64.TRYWAIT P0, [UR47+0x28840], R9 ;  /* 0x02884009ff0075a7 */ /* 0x000e22000800016f */
        /* <DEDUP_REMOVED lines=9> */
.L_x_2494:
        /* <DEDUP_REMOVED lines=19> */
[----:B------:R-:W-:Y:S01]  /*d090*/  IADD3 R5, R5, R9, RZ ;  /* 0x0000000905057210 */ /* 0x000fe20007ffe0ff */
[----:B------:R-:W-:Y:S01]  /*d0a0*/  IMAD R3, R22, R3, UR41 ;  /* 0x0000002916037e24 */ /* 0x000fe2000f8e0203 */
[----:B------:R-:W-:Y:S01]  /*d0b0*/  ULDC.64 UR6, c[0x0][0x2e8] ;  /* 0x0000ba0000067ab9 */ /* 0x000fe20000000a00 */
[----:B------:R-:W-:Y:S01]  /*d0c0*/  UIMAD UR4, UR40, UR5, UR4 ;  /* 0x00000005280472a4 */ /* 0x000fe2000f8e0204 */
[----:B------:R-:W-:-:S02]  /*d0d0*/  IMAD.SHL.U32 R19, R0, 0x8, RZ ;  /* 0x0000000800137824 */ /* 0x000fc400078e00ff */
[----:B------:R-:W-:Y:S01]  /*d0e0*/  IMAD.WIDE.U32 R4, R7, UR40, R4 ;  /* 0x0000002807047c25 */ /* 0x000fe2000f8e0004 */
[----:B------:R-:W-:Y:S02]  /*d0f0*/  IADD3 R6, -R28, R3, RZ ;  /* 0x000000031c067210 */ /* 0x000fe40007ffe1ff */
[----:B------:R-:W-:Y:S01]  /*d100*/  LOP3.LUT R19, R8, 0x200, R19, 0xf8, !PT ;  /* 0x0000020008137812 */ /* 0x000fe200078ef813 */
[----:B------:R-:W-:Y:S01]  /*d110*/  VIADD R3, R5, UR4 ;  /* 0x0000000405037c36 */ /* 0x000fe20008000000 */
[----:B------:R-:W-:Y:S01]  /*d120*/  LEA R0, P1, R4, UR6, 0x1 ;  /* 0x0000000604007c11 */ /* 0x000fe2000f8208ff */
[----:B------:R-:W-:Y:S01]  /*d130*/  UMOV UR4, 0xffffffff ;  /* 0xffffffff00047882 */ /* 0x000fe20000000000 */
[----:B------:R-:W-:Y:S02]  /*d140*/  ISETP.GE.AND P0, PT, R6, 0x1, PT ;  /* 0x000000010600780c */ /* 0x000fe40003f06270 */
[----:B------:R-:W-:Y:S01]  /*d150*/  LEA.HI.X R3, R4, UR7, R3, 0x1, P1 ;  /* 0x0000000704037c11 */ /* 0x000fe200088f0c03 */
        /* <DEDUP_REMOVED lines=17> */
[C---:B------:R-:W-:Y:S01]  /*d270*/  @P0 LEA R36, R19.reuse, UR47, 0x1 ;  /* 0x0000002f13240c11 */ /* 0x040fe2000f8e08ff */
[----:B------:R-:W1:Y:S01]  /*d280*/  SHFL.IDX PT, R14, R0, 0x4, 0x181f ;  /* 0x00981f00000e7f89 */ /* 0x000e6200000e0000 */
[C---:B------:R-:W-:Y:S01]  /*d290*/  @P0 IMAD.WIDE.U32 R20, R26.reuse, 0x2, R4 ;  /* 0x000000021a140825 */ /* 0x040fe200078e0004 */
[----:B---3--:R-:W-:Y:S02]  /*d2a0*/  MOV R5, R10 ;  /* 0x0000000a00057202 */ /* 0x008fe40000000f00 */
[----:B------:R-:W2:Y:S01]  /*d2b0*/  SHFL.IDX PT, R10, R3, 0x4, 0x181f ;  /* 0x00981f00030a7f89 */ /* 0x000ea200000e0000 */
[----:B----4-:R-:W-:Y:S01]  /*d2c0*/  IMAD.MOV.U32 R4, RZ, RZ, R37 ;  /* 0x000000ffff047224 */ /* 0x010fe200078e0025 */
[----:B------:R-:W-:Y:S02]  /*d2d0*/  @P1 LEA R37, R19, UR47, 0x1 ;  /* 0x0000002f13251c11 */ /* 0x000fe4000f8e08ff */
[----:B------:R-:W-:Y:S01]  /*d2e0*/  @P0 LDGSTS.E.BYPASS.LTC128B.128 [R36+0x18c00], desc[UR44][R20.64], !P3 ;  /* 0x18c0000014240fae */ /* 0x000fe2000d901d6c */
[----:B------:R-:W-:-:S03]  /*d2f0*/  @P1 IMAD.WIDE.U32 R8, R26, 0x2, R4 ;  /* 0x000000021a081825 */ /* 0x000fc600078e0004 */
[----:B------:R3:W-:Y:S01]  /*d300*/  @P0 LDGSTS.E.BYPASS.LTC128B.128 [R36+0x1cc00], desc[UR44][R20.64+0x80], !P2 ;  /* 0x1cc0008014240fae */ /* 0x0007e2000d101d6c */
[C---:B------:R-:W-:Y:S01]  /*d310*/  ISETP.GE.AND P0, PT, R6.reuse, 0x31, PT ;  /* 0x000000310600780c */ /* 0x040fe20003f06270 */
[----:B0-----:R-:W-:Y:S02]  /*d320*/  IMAD.MOV.U32 R4, RZ, RZ, R32 ;  /* 0x000000ffff047224 */ /* 0x001fe400078e0020 */
[----:B------:R-:W-:Y:S01]  /*d330*/  IMAD.MOV.U32 R5, RZ, RZ, R7 ;  /* 0x000000ffff057224 */ /* 0x000fe200078e0007 */
[----:B------:R-:W-:Y:S04]  /*d340*/  @P1 LDGSTS.E.BYPASS.LTC128B.128 [R37+0x19400], desc[UR44][R8.64], !P3 ;  /* 0x1940000008251fae */ /* 0x000fe8000d901d6c */
[----:B------:R0:W-:Y:S01]  /*d350*/  @P1 LDGSTS.E.BYPASS.LTC128B.128 [R37+0x1d400], desc[UR44][R8.64+0x80], !P2 ;  /* 0x1d40008008251fae */ /* 0x0001e2000d101d6c */
[----:B------:R-:W-:-:S03]  /*d360*/  ISETP.GE.AND P1, PT, R6, 0x51, PT ;  /* 0x000000510600780c */ /* 0x000fc60003f26270 */
[----:B------:R-:W4:Y:S01]  /*d370*/  SHFL.IDX PT, R32, R3, 0x5, 0x181f ;  /* 0x00b81f0003207f89 */ /* 0x000f2200000e0000 */
[----:B------:R-:W-:Y:S01]  /*d380*/  @P0 IMAD.WIDE.U32 R4, R26, 0x2, R4 ;  /* 0x000000021a040825 */ /* 0x000fe200078e0004 */
[----:B------:R-:W-:Y:S02]  /*d390*/  @P0 LEA R7, R19, UR47, 0x1 ;  /* 0x0000002f13070c11 */ /* 0x000fe4000f8e08ff */
[----:B---3--:R-:W-:Y:S04]  /*d3a0*/  SHFL.IDX PT, R36, R0, 0x6, 0x181f ;  /* 0x00d81f0000247f89 */ /* 0x008fe800000e0000 */
[----:B------:R-:W-:Y:S04]  /*d3b0*/  @P0 LDGSTS.E.BYPASS.LTC128B.128 [R7+0x19c00], desc[UR44][R4.64], !P3 ;  /* 0x19c0000004070fae */ /* 0x000fe8000d901d6c */
[----:B------:R3:W-:Y:S01]  /*d3c0*/  @P0 LDGSTS.E.BYPASS.LTC128B.128 [R7+0x1dc00], desc[UR44][R4.64+0x80], !P2 ;  /* 0x1dc0008004070fae */ /* 0x0007e2000d101d6c */
[----:B------:R-:W-:-:S03]  /*d3d0*/  ISETP.GE.AND P0, PT, R6, 0x41, PT ;  /* 0x000000410600780c */ /* 0x000fc60003f06270 */
[----:B0-----:R-:W0:Y:S04]  /*d3e0*/  SHFL.IDX PT, R37, R0, 0x5, 0x181f ;  /* 0x00b81f0000257f89 */ /* 0x001e2800000e0000 */
[----:B---3--:R-:W3:Y:S01]  /*d3f0*/  SHFL.IDX PT, R7, R3, 0x6, 0x181f ;  /* 0x00d81f0003077f89 */ /* 0x008ee200000e0000 */
[----:B-1----:R-:W-:Y:S01]  /*d400*/  MOV R4, R14 ;  /* 0x0000000e00047202 */ /* 0x002fe20000000f00 */
[----:B--2---:R-:W-:-:S04]  /*d410*/  IMAD.MOV.U32 R5, RZ, RZ, R10 ;  /* 0x000000ffff057224 */ /* 0x004fc800078e000a */
[C---:B------:R-:W-:Y:S01]  /*d420*/  @P0 LEA R10, R19.reuse, UR47, 0x1 ;  /* 0x0000002f130a0c11 */ /* 0x040fe2000f8e08ff */
[----:B------:R-:W1:Y:S01]  /*d430*/  SHFL.IDX PT, R3, R3, 0x7, 0x181f ;  /* 0x00f81f0003037f89 */ /* 0x000e6200000e0000 */
[----:B------:R-:W-:Y:S01]  /*d440*/  @P0 IMAD.WIDE.U32 R20, R26, 0x2, R4 ;  /* 0x000000021a140825 */ /* 0x000fe200078e0004 */
[----:B----4-:R-:W-:Y:S02]  /*d450*/  MOV R5, R32 ;  /* 0x0000002000057202 */ /* 0x010fe40000000f00 */
[----:B------:R2:W4:Y:S04]  /*d460*/  SHFL.IDX PT, R14, R0, 0x7, 0x181f ;  /* 0x00f81f00000e7f89 */ /* 0x00052800000e0000 */
[----:B------:R2:W-:Y:S04]  /*d470*/  @P0 LDGSTS.E.BYPASS.LTC128B.128 [R10+0x1a400], desc[UR44][R20.64], !P3 ;  /* 0x1a400000140a0fae */ /* 0x0005e8000d901d6c */
[----:B------:R2:W-:Y:S01]  /*d480*/  @P0 LDGSTS.E.BYPASS.LTC128B.128 [R10+0x1e400], desc[UR44][R20.64+0x80], !P2 ;  /* 0x1e400080140a0fae */ /* 0x0005e2000d101d6c */
[----:B------:R-:W-:Y:S01]  /*d490*/  ISETP.GE.AND P0, PT, R6, 0x61, PT ;  /* 0x000000610600780c */ /* 0x000fe20003f06270 */
[----:B0-----:R-:W-:Y:S01]  /*d4a0*/  IMAD.MOV.U32 R4, RZ, RZ, R37 ;  /* 0x000000ffff047224 */ /* 0x001fe200078e0025 */
[----:B------:R-:W-:-:S03]  /*d4b0*/  @P1 LEA R37, R19, UR47, 0x1 ;  /* 0x0000002f13251c11 */ /* 0x000fc6000f8e08ff */
[----:B------:R-:W-:-:S04]  /*d4c0*/  @P1 IMAD.WIDE.U32 R8, R26, 0x2, R4 ;  /* 0x000000021a081825 */ /* 0x000fc800078e0004 */
[----:B------:R-:W-:Y:S01]  /*d4d0*/  IMAD.MOV.U32 R4, RZ, RZ, R36 ;  /* 0x000000ffff047224 */ /* 0x000fe200078e0024 */
[----:B------:R2:W-:Y:S01]  /*d4e0*/  @P1 LDGSTS.E.BYPASS.LTC128B.128 [R37+0x1ac00], desc[UR44][R8.64], !P3 ;  /* 0x1ac0000008251fae */ /* 0x0005e2000d901d6c */
[----:B---3--:R-:W-:Y:S02]  /*d4f0*/  IMAD.MOV.U32 R5, RZ, RZ, R7 ;  /* 0x000000ffff057224 */ /* 0x008fe400078e0007 */
[----:B------:R-:W-:Y:S01]  /*d500*/  @P0 LEA R7, R19, UR47, 0x1 ;  /* 0x0000002f13070c11 */ /* 0x000fe2000f8e08ff */
[----:B------:R2:W-:Y:S01]  /*d510*/  @P1 LDGSTS.E.BYPASS.LTC128B.128 [R37+0x1ec00], desc[UR44][R8.64+0x80], !P2 ;  /* 0x1ec0008008251fae */ /* 0x0005e2000d101d6c */
[----:B------:R-:W-:-:S05]  /*d520*/  @P0 IMAD.WIDE.U32 R4, R26, 0x2, R4 ;  /* 0x000000021a040825 */ /* 0x000fca00078e0004 */
[----:B------:R2:W-:Y:S04]  /*d530*/  @P0 LDGSTS.E.BYPASS.LTC128B.128 [R7+0x1b400], desc[UR44][R4.64], !P3 ;  /* 0x1b40000004070fae */ /* 0x0005e8000d901d6c */
[----:B-1--4-:R2:W-:Y:S02]  /*d540*/  @P0 LDGSTS.E.BYPASS.LTC128B.128 [R7+0x1f400], desc[UR44][R4.64+0x80], !P2 ;  /* 0x1f40008004070fae */ /* 0x0125e4000d101d6c */
.L_x_2512:
[----:B------:R-:W-:Y:S01]  /*d550*/  ISETP.GE.AND P0, PT, R6, 0x71, PT ;  /* 0x000000710600780c */ /* 0x000fe20003f06270 */
[----:B--2---:R-:W-:Y:S01]  /*d560*/  IMAD.MOV.U32 R5, RZ, RZ, R3 ;  /* 0x000000ffff057224 */ /* 0x004fe200078e0003 */
[----:B------:R-:W-:-:S11]  /*d570*/  MOV R4, R14 ;  /* 0x0000000e00047202 */ /* 0x000fd60000000f00 */
        /* <DEDUP_REMOVED lines=14> */
.L_x_2455:
        /* <DEDUP_REMOVED lines=30> */
.L_x_2456:
[----:B------:R-:W-:Y:S01]  /*d840*/  UISETP.NE.AND UP0, UPT, UR50, URZ, UPT ;  /* 0x0000003f3200728c */ /* 0x000fe2000bf05270 */
[----:B------:R-:W-:Y:S01]  /*d850*/  MOV R4, UR38 ;  /* 0x0000002600047c02 */ /* 0x000fe20008000f00 */
[----:B------:R-:W0:Y:S01]  /*d860*/  LDC R0, c[0x0][0x448] ;  /* 0x00011200ff007b82 */ /* 0x000e220000000800 */
[----:B------:R-:W-:Y:S01]  /*d870*/  IADD3 R3, R33, R28, RZ ;  /* 0x0000001c21037210 */ /* 0x000fe20007ffe0ff */
[----:B------:R-:W-:Y:S01]  /*d880*/  IMAD.U32 R7, RZ, RZ, UR48 ;  /* 0x00000030ff077e24 */ /* 0x000fe2000f8e00ff */
[----:B------:R-:W-:Y:S01]  /*d890*/  ULDC.64 UR4, c[0x0][0x2e0] ;  /* 0x0000b80000047ab9 */ /* 0x000fe20000000a00 */
[----:B------:R-:W-:Y:S01]  /*d8a0*/  PLOP3.LUT P0, PT, PT, PT, UP0, 0x80, 0x0 ;  /* 0x000000000000781c */ /* 0x000fe20003f0f008 */
[----:B------:R-:W-:Y:S01]  /*d8b0*/  IMAD.MOV.U32 R6, RZ, RZ, R4 ;  /* 0x000000ffff067224 */ /* 0x000fe200078e0004 */
[----:B------:R-:W-:Y:S01]  /*d8c0*/  PLOP3.LUT P1, PT, PT, PT, UP0, 0x80, 0x0 ;  /* 0x000000000000781c */ /* 0x000fe20003f2f008 */
[----:B------:R-:W-:Y:S01]  /*d8d0*/  IMAD.U32 R4, RZ, RZ, UR49 ;  /* 0x00000031ff047e24 */ /* 0x000fe2000f8e00ff */
[----:B------:R-:W-:Y:S01]  /*d8e0*/  ULDC.64 UR6, c[0x0][0x280] ;  /* 0x0000a00000067ab9 */ /* 0x000fe20000000a00 */
[----:B------:R-:W-:-:S02]  /*d8f0*/  IMAD R32, R32, UR4, RZ ;  /* 0x0000000420207c24 */ /* 0x000fc4000f8e02ff */
[----:B------:R-:W-:Y:S02]  /*d900*/  IMAD R3, R4, 0x80, R3 ;  /* 0x0000008004037824 */ /* 0x000fe400078e0203 */
[----:B------:R-:W-:Y:S01]  /*d910*/  IMAD.WIDE.U32 R6, R35, UR4, R6 ;  /* 0x0000000423067c25 */ /* 0x000fe2000f8e0006 */
[----:B------:R-:W-:Y:S02]  /*d920*/  @UP0 ULDC UR4, c[0x0][0x44c] ;  /* 0x0001130000040ab9 */ /* 0x000fe40000000800 */
[----:B------:R-:W-:Y:S01]  /*d930*/  MOV R9, R3 ;  /* 0x0000000300097202 */ /* 0x000fe20000000f00 */
[----:B------:R-:W-:Y:S01]  /*d940*/  @P0 IMAD.HI.U32 R4, R3, UR4, RZ ;  /* 0x0000000403040c27 */ /* 0x000fe2000f8e00ff */
[----:B------:R-:W-:-:S03]  /*d950*/  @UP0 ULDC UR4, c[0x0][0x450] ;  /* 0x0001140000040ab9 */ /* 0x000fc60000000800 */
[----:B------:R-:W-:Y:S01]  /*d960*/  IMAD.U32 R5, RZ, RZ, UR39 ;  /* 0x00000027ff057e24 */ /* 0x000fe2000f8e00ff */
[----:B------:R-:W-:Y:S01]  /*d970*/  @P1 SHF.R.U32.HI R9, RZ, UR4, R4 ;  /* 0x00000004ff091c19 */ /* 0x000fe20008011604 */
[----:B------:R-:W-:Y:S01]  /*d980*/  IMAD R5, R35, UR5, R32 ;  /* 0x0000000523057c24 */ /* 0x000fe2000f8e0220 */
[----:B------:R-:W-:-:S03]  /*d990*/  ULDC.64 UR4, c[0x0][0x2d0] ;  /* 0x0000b40000047ab9 */ /* 0x000fc60000000a00 */
[----:B------:R-:W-:Y:S02]  /*d9a0*/  IMAD.MOV R4, RZ, RZ, -R9 ;  /* 0x000000ffff047224 */ /* 0x000fe400078e0a09 */
[----:B------:R-:W-:Y:S02]  /*d9b0*/  IMAD.IADD R7, R7, 0x1, R5 ;  /* 0x0000000107077824 */ /* 0x000fe400078e0205 */
        /* <DEDUP_REMOVED lines=8> */
[----:B------:R-:W-:Y:S02]  /*da40*/  IADD3 R5, R5, R9, RZ ;  /* 0x0000000905057210 */ /* 0x000fe40007ffe0ff */
[C---:B------:R-:W-:Y:S02]  /*da50*/  IMAD R7, R3.reuse, UR5, R6 ;  /* 0x0000000503077c24 */ /* 0x040fe4000f8e0206 */
[----:B------:R-:W-:Y:S01]  /*da60*/  IMAD.WIDE.U32 R4, R3, UR4, R4 ;  /* 0x0000000403047c25 */ /* 0x000fe2000f8e0004 */
[----:B------:R-:W-:-:S02]  /*da70*/  ULDC UR4, c[0x0][0x2b8] ;  /* 0x0000ae0000047ab9 */ /* 0x000fc40000000800 */
[----:B------:R-:W-:Y:S01]  /*da80*/  ISETP.GE.AND P0, PT, R26, UR4, PT ;  /* 0x000000041a007c0c */ /* 0x000fe2000bf06270 */
[----:B------:R-:W-:Y:S01]  /*da90*/  IMAD.IADD R7, R5, 0x1, R7 ;  /* 0x0000000105077824 */ /* 0x000fe200078e0207 */
[C---:B------:R-:W-:Y:S02]  /*daa0*/  LEA R6, P2, R4.reuse, UR6, 0x1 ;  /* 0x0000000604067c11 */ /* 0x040fe4000f8408ff */
[----:B------:R-:W-:Y:S01]  /*dab0*/  ISETP.GE.AND P1, PT, R25, UR4, PT ;  /* 0x0000000419007c0c */ /* 0x000fe2000bf26270 */
[----:B------:R-:W-:Y:S01]  /*dac0*/  UMOV UR4, 0xffffffff ;  /* 0xffffffff00047882 */ /* 0x000fe20000000000 */
[----:B------:R-:W-:Y:S02]  /*dad0*/  LEA.HI.X R7, R4, UR7, R7, 0x1, P2 ;  /* 0x0000000704077c11 */ /* 0x000fe400090f0c07 */
[----:B------:R-:W-:Y:S09]  /*dae0*/  BRA.DIV UR4, `(.L_x_2457) ;  /* 0x0000002e04787947 */ /* 0x000ff2000b800000 */
[----:B------:R-:W-:Y:S01]  /*daf0*/  SHFL.IDX PT, R5, R7, RZ, 0x181f ;  /* 0x00181fff07057589 */ /* 0x000fe200000e0000 */
[----:B------:R-:W-:Y:S01]  /*db00*/  IMAD.U32 R3, RZ, RZ, UR49 ;  /* 0x00000031ff037e24 */ /* 0x000fe2000f8e00ff */
[----:B------:R-:W-:Y:S02]  /*db10*/  ULDC UR4, c[0x0][0x288] ;  /* 0x0000a20000047ab9 */ /* 0x000fe40000000800 */
[----:B------:R-:W0:Y:S01]  /*db20*/  SHFL.IDX PT, R4, R6, RZ, 0x181f ;  /* 0x00181fff06047589 */ /* 0x000e2200000e0000 */
[----:B------:R-:W-:Y:S01]  /*db30*/  IMAD R0, R0, UR4, RZ ;  /* 0x0000000400007c24 */ /* 0x000fe2000f8e02ff */
[----:B------:R-:W-:Y:S02]  /*db40*/  LEA R3, R3, R28, 0x7 ;  /* 0x0000001c03037211 */ /* 0x000fe400078e38ff */
[----:B------:R-:W-:Y:S02]  /*db50*/  SHFL.IDX PT, R8, R7, 0x1, 0x181f ;  /* 0x00381f0007087f89 */ /* 0x000fe400000e0000 */
[C---:B------:R-:W-:Y:S01]  /*db60*/  ISETP.GE.AND P2, PT, R3.reuse, R0, PT ;  /* 0x000000000300720c */ /* 0x040fe20003f46270 */
[C---:B------:R-:W-:Y:S01]  /*db70*/  VIADD R9, R3.reuse, 0x10 ;  /* 0x0000001003097836 */ /* 0x040fe20000000000 */
[----:B------:R-:W1:Y:S01]  /*db80*/  SHFL.IDX PT, R14, R6, 0x1, 0x181f ;  /* 0x00381f00060e7f89 */ /* 0x000e6200000e0000 */
[----:B------:R-:W-:-:S03]  /*db90*/  VIADD R11, R3, 0x20 ;  /* 0x00000020030b7836 */ /* 0x000fc60000000000 */
[----:B------:R-:W-:Y:S07]  /*dba0*/  SHFL.IDX PT, R10, R7, 0x3, 0x181f ;  /* 0x00781f00070a7f89 */ /* 0x000fee00000e0000 */
[----:B------:R-:W-:Y:S01]  /*dbb0*/  @!P2 LEA R21, R19, UR47, 0x1 ;  /* 0x0000002f1315ac11 */ /* 0x000fe2000f8e08ff */
[----:B0-----:R-:W-:-:S05]  /*dbc0*/  @!P2 IMAD.WIDE.U32 R4, R26, 0x2, R4 ;  /* 0x000000021a04a825 */ /* 0x001fca00078e0004 */
[----:B------:R-:W-:Y:S04]  /*dbd0*/  @!P2 LDGSTS.E.BYPASS.LTC128B.128 [R21+0x10400], desc[UR44][R4.64], !P0 ;  /* 0x104000000415afae */ /* 0x000fe8000c101d6c */
[----:B------:R1:W-:Y:S01]  /*dbe0*/  @!P2 LDGSTS.E.BYPASS.LTC128B.128 [R21+0x14400], desc[UR44][R4.64+0x80], !P1 ;  /* 0x144000800415afae */ /* 0x0003e2000c901d6c */
[----:B------:R-:W-:Y:S01]  /*dbf0*/  ISETP.GE.AND P2, PT, R9, R0, PT ;  /* 0x000000000900720c */ /* 0x000fe20003f46270 */
[----:B-1----:R-:W-:Y:S01]  /*dc00*/  IMAD.MOV.U32 R4, RZ, RZ, R14 ;  /* 0x000000ffff047224 */ /* 0x002fe200078e000e */
[----:B------:R-:W-:Y:S01]  /*dc10*/  MOV R5, R8 ;  /* 0x0000000800057202 */ /* 0x000fe20000000f00 */
[----:B------:R-:W-:Y:S10]  /*dc20*/  SHFL.IDX PT, R14, R6, 0x3, 0x181f ;  /* 0x00781f00060e7f89 */ /* 0x000ff400000e0000 */
[----:B------:R-:W-:Y:S01]  /*dc30*/  @!P2 LEA R35, R19, UR47, 0x1 ;  /* 0x0000002f1323ac11 */ /* 0x000fe2000f8e08ff */
[----:B------:R-:W-:-:S02]  /*dc40*/  @!P2 IMAD.WIDE.U32 R8, R26, 0x2, R4 ;  /* 0x000000021a08a825 */ /* 0x000fc400078e0004 */
        /* <DEDUP_REMOVED lines=11> */
[----:B------:R-:W-:Y:S02]  /*dd00*/  ISETP.GE.AND P2, PT, R9, R0, PT ;  /* 0x000000000900720c */ /* 0x000fe40003f46270 */
[----:B0-----:R-:W-:Y:S01]  /*dd10*/  MOV R4, R14 ;  /* 0x0000000e00047202 */ /* 0x001fe20000000f00 */
        /* <DEDUP_REMOVED lines=9> */
[C---:B------:R-:W-:Y:S01]  /*ddb0*/  IADD3 R11, R3.reuse, 0x60, RZ ;  /* 0x00000060030b7810 */ /* 0x040fe20007ffe0ff */
        /* <DEDUP_REMOVED lines=22> */
.L_x_2529:
[----:B------:R-:W-:Y:S01]  /*df20*/  VIADD R3, R3, 0x70 ;  /* 0x0000007003037836 */ /* 0x000fe20000000000 */
[----:B------:R-:W-:Y:S01]  /*df30*/  BSSY B0, `(.L_x_2458) ;  /* 0x000000e000007945 */ /* 0x000fe20003800000 */
[----:B-12---:R-:W-:Y:S01]  /*df40*/  MOV R4, R14 ;  /* 0x0000000e00047202 */ /* 0x006fe20000000f00 */
[----:B------:R-:W-:Y:S02]  /*df50*/  IMAD.MOV.U32 R5, RZ, RZ, R10 ;  /* 0x000000ffff057224 */ /* 0x000fe400078e000a */
        /* <DEDUP_REMOVED lines=11> */
.L_x_2459:
[----:B------:R-:W-:Y:S05]  /*e010*/  BSYNC B0 ;  /* 0x0000000000007941 */ /* 0x000fea0003800000 */
.L_x_2458:
        /* <DEDUP_REMOVED lines=9> */
.L_x_2530:
[----:B------:R-:W-:Y:S01]  /*e0b0*/  MOV R8, 0x1 ;  /* 0x0000000100087802 */ /* 0x000fe20000000f00 */
[----:B------:R-:W-:Y:S01]  /*e0c0*/  IMAD.MOV.U32 R10, RZ, RZ, RZ ;  /* 0x000000ffff0a7224 */ /* 0x000fe200078e00ff */
[----:B------:R-:W-:Y:S06]  /*e0d0*/  @!P1 BRA `(.L_x_2461) ;  /* 0x00000010002c9947 */ /* 0x000fec0003800000 */
[----:B------:R-:W-:Y:S01]  /*e0e0*/  UIADD3 UR4, UR43, 0x1, URZ ;  /* 0x000000012b047890 */ /* 0x000fe2000fffe03f */
[----:B0-----:R-:W-:Y:S01]  /*e0f0*/  LOP3.LUT R0, RZ, UR42, RZ, 0x33, !PT ;  /* 0x0000002aff007c12 */ /* 0x001fe2000f8e33ff */
[----:B------:R-:W-:Y:S01]  /*e100*/  ULOP3.LUT UR5, URZ, UR46, URZ, 0x33, !UPT ;  /* 0x0000002e3f057292 */ /* 0x000fe2000f8e333f */
[----:B------:R-:W-:Y:S01]  /*e110*/  IADD3 R31, R33, R31, R28 ;  /* 0x0000001f211f7210 */ /* 0x000fe20007ffe01c */
[----:B------:R-:W-:Y:S01]  /*e120*/  UIMAD UR4, UR4, UR37, URZ ;  /* 0x00000025040472a4 */ /* 0x000fe2000f8e023f */
[----:B------:R-:W-:Y:S01]  /*e130*/  BSSY B0, `(.L_x_2461) ;  /* 0x0000105000007945 */ /* 0x000fe20003800000 */
[----:B------:R-:W-:Y:S01]  /*e140*/  MOV R9, 0x1 ;  /* 0x0000000100097802 */ /* 0x000fe20000000f00 */
[----:B------:R-:W-:Y:S02]  /*e150*/  IMAD.MOV.U32 R20, RZ, RZ, RZ ;  /* 0x000000ffff147224 */ /* 0x000fe400078e00ff */
[----:B------:R-:W-:Y:S01]  /*e160*/  VIADD R31, R31, 0xfffffe80 ;  /* 0xfffffe801f1f7836 */ /* 0x000fe20000000000 */
[----:B------:R-:W-:Y:S01]  /*e170*/  LOP3.LUT R3, RZ, UR4, RZ, 0x33, !PT ;  /* 0x00000004ff037c12 */ /* 0x000fe2000f8e33ff */
[----:B------:R-:W-:-:S02]  /*e180*/  ULDC UR4, c[0x0][0x2f4] ;  /* 0x0000bd0000047ab9 */ /* 0x000fc40000000800 */
[----:B------:R-:W-:Y:S02]  /*e190*/  ISETP.GE.AND P2, PT, R26, UR4, PT ;  /* 0x000000041a007c0c */ /* 0x000fe4000bf46270 */
[----:B------:R-:W-:Y:S02]  /*e1a0*/  VIMNMX3 R0, R0, UR5, R3, !PT ;  /* 0x0000000500007c0f */ /* 0x000fe4000f800103 */
[----:B------:R-:W-:Y:S02]  /*e1b0*/  IADD3 R3, -R28, UR41, RZ ;  /* 0x000000291c037c10 */ /* 0x000fe4000fffe1ff */
[----:B------:R-:W-:Y:S01]  /*e1c0*/  ISETP.GE.AND P1, PT, R25, UR4, PT ;  /* 0x0000000419007c0c */ /* 0x000fe2000bf26270 */
[C---:B------:R-:W-:Y:S01]  /*e1d0*/  IMAD R21, R0.reuse, -0x80, R31 ;  /* 0xffffff8000157824 */ /* 0x040fe200078e021f */
[C---:B------:R-:W-:Y:S01]  /*e1e0*/  IADD3 R22, -R0.reuse, -0x2, RZ ;  /* 0xfffffffe00167810 */ /* 0x040fe20007ffe1ff */
[----:B------:R-:W-:-:S05]  /*e1f0*/  IMAD R3, R0, 0x80, R3 ;  /* 0x0000008000037824 */ /* 0x000fca00078e0203 */
[----:B------:R-:W-:-:S07]  /*e200*/  IADD3 R31, R3, 0x100, RZ ;  /* 0x00000100031f7810 */ /* 0x000fce0007ffe0ff */
.L_x_2474:
        /* <DEDUP_REMOVED lines=26> */
.L_x_2462:
[----:B------:R-:W-:Y:S01]  /*e3b0*/  LEA R34, R10, UR47, 0x3 ;  /* 0x0000002f0a227c11 */ /* 0x000fe2000f8e18ff */
[----:B------:R-:W-:Y:S01]  /*e3c0*/  BSSY B1, `(.L_x_2463) ;  /* 0x0000004000017945 */ /* 0x000fe20003800000 */
[----:B------:R-:W-:-:S04]  /*e3d0*/  SHF.L.U32 R3, R8, 0x1f, RZ ;  /* 0x0000001f08037819 */ /* 0x000fc800000006ff */
[----:B------:R-:W0:Y:S02]  /*e3e0*/  SYNCS.PHASECHK.TRANS64.TRYWAIT P0, [R34+URZ+0x28840], R3 ;  /* 0x02884003220075a7 */ /* 0x000e24000800017f */
[----:B0-----:R-:W-:Y:S05]  /*e3f0*/  @!P0 BRA `(.L_x_2464) ;  /* 0x0000002c00c88947 */ /* 0x001fea0003800000 */
.L_x_2531:
[----:B------:R-:W-:Y:S05]  /*e400*/  BSYNC B1 ;  /* 0x0000000000017941 */ /* 0x000fea0003800000 */
.L_x_2463:
        /* <DEDUP_REMOVED lines=26> */
[----:B------:R-:W-:Y:S02]  /*e5b0*/  LEA.HI.X R5, R4, UR7, R5, 0x1, P0 ;  /* 0x0000000704057c11 */ /* 0x000fe400080f0c05 */
[----:B------:R-:W-:Y:S01]  /*e5c0*/  LEA R4, R10, R19, 0xe ;  /* 0x000000130a047211 */ /* 0x000fe200078e70ff */
        /* <DEDUP_REMOVED lines=15> */
[----:B0-----:R-:W-:-:S03]  /*e6c0*/  IADD3.X R13, RZ, R0, RZ, P0, !PT ;  /* 0x00000000ff0d7210 */ /* 0x001fc600007fe4ff */
        /* <DEDUP_REMOVED lines=31> */
.L_x_2549:
[----:B------:R-:W-:-:S04]  /*e8c0*/  IADD3 R6, P0, R6, R3, RZ ;  /* 0x0000000306067210 */ /* 0x000fc80007f1e0ff */
        /* <DEDUP_REMOVED lines=8> */
.L_x_2466:
        /* <DEDUP_REMOVED lines=10> */
.L_x_2467:
[----:B------:R2:W-:Y:S01]  /*e9f0*/  SYNCS.ARRIVE.TRANS64.A1T0 RZ, [R34+URZ+0x28830], RZ ;  /* 0x028830ff22ff79a7 */ /* 0x0005e2000810003f */
[----:B------:R-:W-:Y:S05]  /*ea00*/  @!P4 BRA `(.L_x_2468) ;  /* 0x000000000004c947 */ /* 0x000fea0003800000 */
[----:B------:R-:W-:Y:S01]  /*ea10*/  BPT.TRAP 0x1 ;  /* 0x000000040000795c */ /* 0x000fe20000300000 */
.L_x_2468:
[----:B------:R-:W-:Y:S01]  /*ea20*/  SHF.L.U32 R5, R9, 0x1f, RZ ;  /* 0x0000001f09057819 */ /* 0x000fe200000006ff */
[----:B------:R-:W-:Y:S01]  /*ea30*/  BSSY B1, `(.L_x_2469) ;  /* 0x0000004000017945 */ /* 0x000fe20003800000 */
[----:B------:R-:W-:-:S04]  /*ea40*/  LEA R0, R20, UR47, 0x3 ;  /* 0x0000002f14007c11 */ /* 0x000fc8000f8e18ff */
[----:B------:R-:W3:Y:S02]  /*ea50*/  SYNCS.PHASECHK.TRANS64.TRYWAIT P0, [R0+URZ+0x28860], R5 ;  /* 0x02886005000075a7 */ /* 0x000ee4000800017f */
[----:B---3--:R-:W-:Y:S05]  /*ea60*/  @!P0 BRA `(.L_x_2470) ;  /* 0x00000030009c8947 */ /* 0x008fea0003800000 */
.L_x_2550:
[----:B------:R-:W-:Y:S05]  /*ea70*/  BSYNC B1 ;  /* 0x0000000000017941 */ /* 0x000fea0003800000 */
.L_x_2469:
        /* <DEDUP_REMOVED lines=15> */
[----:B------:R-:W1:Y:S01]  /*eb70*/  SHFL.IDX PT, R14, R16, 0x2, 0x181f ;  /* 0x00581f00100e7f89 */ /* 0x000e6200000e0000 */
[----:B------:R-:W-:Y:S02]  /*eb80*/  IADD3.X R13, RZ, R6, RZ, P0, !PT ;  /* 0x00000006ff0d7210 */ /* 0x000fe400007fe4ff */
        /* <DEDUP_REMOVED lines=22> */
[----:B------:R-:W3:Y:S01]  /*ecf0*/  SHFL.IDX PT, R14, R16, 0x5, 0x181f ;  /* 0x00b81f00100e7f89 */ /* 0x000ee200000e0000 */
[----:B0-----:R-:W-:Y:S02]  /*ed00*/  IADD3.X R5, RZ, R6, RZ, P0, !PT ;  /* 0x00000006ff057210 */ /* 0x001fe400007fe4ff */
        /* <DEDUP_REMOVED lines=17> */
[----:B------:R3:W0:-:S12]  /*ee20*/  SHFL.IDX PT, R6, R2, 0x7, 0x181f ;  /* 0x00f81f0002067f89 */ /* 0x00061800000e0000 */
[----:B------:R3:W-:Y:S01]  /*ee30*/  LDGSTS.E.BYPASS.LTC128B.128 [R7+0x3400], desc[UR44][R4.64], !P0 ;  /* 0x0340000004077fae */ /* 0x0007e2000c101d6c */
[----:B------:R-:W-:-:S13]  /*ee40*/  ISETP.LT.OR P0, PT, R31, 0x61, P1 ;  /* 0x000000611f00780c */ /* 0x000fda0000f01670 */
[----:B01----:R3:W-:Y:S02]  /*ee50*/  LDGSTS.E.BYPASS.LTC128B.128 [R7+0x7400], desc[UR44][R4.64+0x80], !P0 ;  /* 0x0740008004077fae */ /* 0x0037e4000c101d6c */
.L_x_2568:
[----:B---3--:R-:W-:Y:S01]  /*ee60*/  IADD3 R2, P0, R14, R3, RZ ;  /* 0x000000030e027210 */ /* 0x008fe20007f1e0ff */
[----:B------:R-:W-:Y:S02]  /*ee70*/  ULDC.64 UR4, c[0x0][0x328] ;  /* 0x0000ca0000047ab9 */ /* 0x000fe40000000a00 */
[----:B------:R-:W-:Y:S01]  /*ee80*/  IMAD R36, R36, UR4, RZ ;  /* 0x0000000424247c24 */ /* 0x000fe2000f8e02ff */
[----:B------:R-:W-:Y:S01]  /*ee90*/  IADD3.X R3, RZ, R6, RZ, P0, !PT ;  /* 0x00000006ff037210 */ /* 0x000fe200007fe4ff */
[----:B0-----:R-:W-:Y:S01]  /*eea0*/  IMAD.WIDE.U32 R4, R35, UR4, RZ ;  /* 0x0000000423047c25 */ /* 0x001fe2000f8e00ff */
[----:B------:R-:W-:-:S03]  /*eeb0*/  ISETP.LT.OR P0, PT, R31, 0x71, P2 ;  /* 0x000000711f00780c */ /* 0x000fc60001701670 */
[----:B------:R-:W-:Y:S01]  /*eec0*/  IMAD R9, R35, UR5, R36 ;  /* 0x0000000523097c24 */ /* 0x000fe2000f8e0224 */
[----:B------:R-:W-:Y:S02]  /*eed0*/  ULDC.64 UR4, c[0x0][0x338] ;  /* 0x0000ce0000047ab9 */ /* 0x000fe40000000a00 */
[----:B------:R-:W-:Y:S02]  /*eee0*/  IMAD R33, R33, UR4, RZ ;  /* 0x0000000421217c24 */ /* 0x000fe4000f8e02ff */
[----:B------:R-:W-:Y:S02]  /*eef0*/  IMAD.IADD R5, R5, 0x1, R9 ;  /* 0x0000000105057824 */ /* 0x000fe400078e0209 */
[C---:B------:R-:W-:Y:S02]  /*ef00*/  IMAD R33, R32.reuse, UR5, R33 ;  /* 0x0000000520217c24 */ /* 0x040fe4000f8e0221 */
[----:B------:R-:W-:Y:S01]  /*ef10*/  IMAD.WIDE.U32 R4, R32, UR4, R4 ;  /* 0x0000000420047c25 */ /* 0x000fe2000f8e0004 */
[----:B------:R-:W-:Y:S01]  /*ef20*/  @!PT LDS RZ, [RZ] ;  /* 0x00000000fffff984 */ /* 0x000fe20000000800 */
[----:B------:R-:W-:Y:S01]  /*ef30*/  @!PT LDS RZ, [RZ] ;  /* 0x00000000fffff984 */ /* 0x000fe20000000800 */
[----:B------:R-:W-:Y:S01]  /*ef40*/  @!PT LDS RZ, [RZ] ;  /* 0x00000000fffff984 */ /* 0x000fe20000000800 */
[----:B------:R0:W-:Y:S01]  /*ef50*/  LDGSTS.E.BYPASS.LTC128B.128 [R7+0x3c00], desc[UR44][R2.64], !P0 ;  /* 0x03c0000002077fae */ /* 0x0001e2000c101d6c */
[----:B------:R-:W-:-:S02]  /*ef60*/  ISETP.LT.OR P0, PT, R31, 0x71, P1 ;  /* 0x000000711f00780c */ /* 0x000fc40000f01670 */
[----:B------:R-:W-:-:S11]  /*ef70*/  IMAD.IADD R33, R5, 0x1, R33 ;  /* 0x0000000105217824 */ /* 0x000fd600078e0221 */
[----:B------:R0:W-:Y:S01]  /*ef80*/  LDGSTS.E.BYPASS.LTC128B.128 [R7+0x7c00], desc[UR44][R2.64+0x80], !P0 ;  /* 0x07c0008002077fae */ /* 0x0001e2000c101d6c */
[----:B------:R-:W-:Y:S01]  /*ef90*/  PLOP3.LUT P0, PT, PT, PT, PT, 0x80, 0x0 ;  /* 0x000000000000781c */ /* 0x000fe20003f0f070 */
[----:B------:R-:W-:-:S12]  /*efa0*/  NOP ;  /* 0x0000000000007918 */ /* 0x000fd80000000000 */
.L_x_2472:
        /* <DEDUP_REMOVED lines=10> */
.L_x_2473:
[----:B------:R-:W-:Y:S01]  /*f050*/  R2UR UR4, R24 ;  /* 0x00000000180472ca */ /* 0x000fe200000e0000 */
[----:B------:R-:W-:Y:S01]  /*f060*/  ULDC.64 UR6, c[0x0][0x330] ;  /* 0x0000cc0000067ab9 */ /* 0x000fe20000000a00 */
[----:B------:R-:W-:Y:S01]  /*f070*/  IMAD.MOV.U32 R5, RZ, RZ, R33 ;  /* 0x000000ffff057224 */ /* 0x000fe200078e0021 */
[----:B0-----:R-:W-:Y:S01]  /*f080*/  MOV R3, UR6 ;  /* 0x0000000600037c02 */ /* 0x001fe20008000f00 */
[----:B------:R0:W-:Y:S01]  /*f090*/  SYNCS.ARRIVE.TRANS64.A1T0 RZ, [R0+URZ+0x28850], RZ ;  /* 0x028850ff00ff79a7 */ /* 0x0001e2000810003f */
[----:B------:R-:W-:Y:S01]  /*f0a0*/  IADD3 R22, R22, -0x1, RZ ;  /* 0xffffffff16167810 */ /* 0x000fe20007ffe0ff */
[----:B------:R-:W-:Y:S01]  /*f0b0*/  VIADD R31, R31, 0x80 ;  /* 0x000000801f1f7836 */ /* 0x000fe20000000000 */
[----:B------:R-:W-:Y:S01]  /*f0c0*/  MOV R20, R10 ;  /* 0x0000000a00147202 */ /* 0x000fe20000000f00 */
[----:B------:R-:W-:-:S04]  /*f0d0*/  IMAD.WIDE.U32 R4, R3, UR40, R4 ;  /* 0x0000002803047c25 */ /* 0x000fc8000f8e0004 */
[----:B------:R-:W-:Y:S01]  /*f0e0*/  VIADD R21, R21, 0xffffff80 ;  /* 0xffffff8015157836 */ /* 0x000fe20000000000 */
[----:B------:R-:W-:Y:S01]  /*f0f0*/  UIMAD UR4, UR4, UR6, URZ ;  /* 0x00000006040472a4 */ /* 0x000fe2000f8e023f */
[----:B------:R-:W-:-:S03]  /*f100*/  IMAD.MOV.U32 R9, RZ, RZ, R8 ;  /* 0x000000ffff097224 */ /* 0x000fc600078e0008 */
[----:B------:R-:W-:-:S03]  /*f110*/  UIMAD UR4, UR40, UR7, UR4 ;  /* 0x00000007280472a4 */ /* 0x000fc6000f8e0204 */
[----:B------:R-:W-:Y:S02]  /*f120*/  ULDC.64 UR6, c[0x0][0x318] ;  /* 0x0000c60000067ab9 */ /* 0x000fe40000000a00 */
[----:B------:R-:W-:Y:S01]  /*f130*/  LEA R16, P0, R4, UR6, 0x1 ;  /* 0x0000000604107c11 */ /* 0x000fe2000f8008ff */
[----:B------:R-:W-:-:S05]  /*f140*/  VIADD R3, R5, UR4 ;  /* 0x0000000405037c36 */ /* 0x000fca0008000000 */
[----:B------:R-:W-:Y:S02]  /*f150*/  LEA.HI.X R2, R4, UR7, R3, 0x1, P0 ;  /* 0x0000000704027c11 */ /* 0x000fe400080f0c03 */
[----:B------:R-:W-:-:S13]  /*f160*/  ISETP.GT.AND P0, PT, R22, UR51, PT ;  /* 0x0000003316007c0c */ /* 0x000fda000bf04270 */
[----:B0-----:R-:W-:Y:S05]  /*f170*/  @P0 BRA `(.L_x_2474) ;  /* 0xfffffff000240947 */ /* 0x001fea000383ffff */
[----:B------:R-:W-:Y:S05]  /*f180*/  BSYNC B0 ;  /* 0x0000000000007941 */ /* 0x000fea0003800000 */
.L_x_2461:
[----:B------:R-:W-:-:S13]  /*f190*/  ISETP.NE.AND P0, PT, R18, 0x3, PT ;  /* 0x000000031200780c */ /* 0x000fda0003f05270 */
[----:B------:R-:W-:Y:S05]  /*f1a0*/  @!P0 BRA `(.L_x_2475) ;  /* 0x0000000000048947 */ /* 0x000fea0003800000 */
[----:B------:R-:W-:Y:S01]  /*f1b0*/  BPT.TRAP 0x1 ;  /* 0x000000040000795c */ /* 0x000fe20000300000 */
.L_x_2475:
[----:B0-----:R-:W-:Y:S01]  /*f1c0*/  LEA R0, R10, UR47, 0x3 ;  /* 0x0000002f0a007c11 */ /* 0x001fe2000f8e18ff */
[----:B------:R-:W-:Y:S01]  /*f1d0*/  IMAD.MOV.U32 R3, RZ, RZ, -0x80 ;  /* 0xffffff80ff037424 */ /* 0x000fe200078e00ff */
[----:B------:R-:W-:Y:S01]  /*f1e0*/  SHF.L.U32 R5, R8, 0x1f, RZ ;  /* 0x0000001f08057819 */ /* 0x000fe200000006ff */
[----:B------:R-:W-:Y:S01]  /*f1f0*/  BSSY B0, `(.L_x_2476) ;  /* 0x0000006000007945 */ /* 0x000fe20003800000 */
[----:B------:R-:W-:Y:S01]  /*f200*/  LEA R6, R10, R19, 0xe ;  /* 0x000000130a067211 */ /* 0x000fe200078e70ff */
[----:B------:R-:W-:Y:S01]  /*f210*/  IMAD R3, R22, R3, UR41 ;  /* 0x0000002916037e24 */ /* 0x000fe2000f8e0203 */
[----:B------:R-:W0:Y:S03]  /*f220*/  SYNCS.PHASECHK.TRANS64.TRYWAIT P0, [R0+URZ+0x28860], R5 ;  /* 0x02886005000075a7 */ /* 0x000e26000800017f */
[----:B------:R-:W-:Y:S01]  /*f230*/  IMAD.IADD R28, R3, 0x1, -R28 ;  /* 0x00000001031c7824 */ /* 0x000fe200078e0a1c */
[----:B0-----:R-:W-:Y:S06]  /*f240*/  @!P0 BRA `(.L_x_2477) ;  /* 0x00000034006c8947 */ /* 0x001fec0003800000 */
.L_x_2569:
[----:B------:R-:W-:Y:S05]  /*f250*/  BSYNC B0 ;  /* 0x0000000000007941 */ /* 0x000fea0003800000 */
.L_x_2476:
        /* <DEDUP_REMOVED lines=16> */
[----:B0-----:R-:W-:-:S03]  /*f360*/  MOV R7, R5 ;  /* 0x0000000500077202 */ /* 0x001fc60000000f00 */
        /* <DEDUP_REMOVED lines=17> */
[----:B-1----:R-:W-:Y:S01]  /*f480*/  IMAD.MOV.U32 R13, RZ, RZ, R9 ;  /* 0x000000ffff0d7224 */ /* 0x002fe200078e0009 */
[----:B------:R-:W-:Y:S02]  /*f490*/  MOV R9, RZ ;  /* 0x000000ff00097202 */ /* 0x000fe40000000f00 */
        /* <DEDUP_REMOVED lines=9> */
[C---:B------:R-:W-:Y:S02]  /*f530*/  ISETP.LT.OR P4, PT, R28.reuse, 0x41, P1 ;  /* 0x000000411c00780c */ /* 0x040fe40000f81670 */
[----:B-----5:R-:W-:Y:S01]  /*f540*/  MOV R7, R19 ;  /* 0x0000001300077202 */ /* 0x020fe20000000f00 */
        /* <DEDUP_REMOVED lines=21> */
.L_x_2587:
        /* <DEDUP_REMOVED lines=12> */
.L_x_2479:
        /* <DEDUP_REMOVED lines=10> */
.L_x_2480:
[----:B------:R1:W-:Y:S02]  /*f800*/  SYNCS.ARRIVE.TRANS64.A1T0 RZ, [R0+URZ+0x28850], RZ ;  /* 0x028850ff00ff79a7 */ /* 0x0003e4000810003f */
[----:B-1----:R-:W-:-:S04]  /*f810*/  IADD3 R0, R10, 0x1, RZ ;  /* 0x000000010a007810 */ /* 0x002fc80007ffe0ff */
[----:B------:R-:W-:-:S04]  /*f820*/  ISETP.NE.AND P0, PT, R0, 0x2, PT ;  /* 0x000000020000780c */ /* 0x000fc80003f05270 */
[----:B0-----:R-:W-:Y:S02]  /*f830*/  SEL R3, RZ, 0x1, P0 ;  /* 0x00000001ff037807 */ /* 0x001fe40000000000 */
[----:B------:R-:W-:Y:S02]  /*f840*/  SEL R0, R0, RZ, P0 ;  /* 0x000000ff00007207 */ /* 0x000fe40000000000 */
[----:B------:R-:W-:-:S07]  /*f850*/  LOP3.LUT R8, R8, R3, RZ, 0x3c, !PT ;  /* 0x0000000308087212 */ /* 0x000fce00078e3cff */
.L_x_2446:
[----:B------:R-:W0:Y:S01]  /*f860*/  S2R R3, SR_CgaCtaId ;  /* 0x0000000000037919 */ /* 0x000e220000008800 */
[----:B------:R-:W-:Y:S02]  /*f870*/  MOV R2, 0x400 ;  /* 0x0000040000027802 */ /* 0x000fe40000000f00 */
[----:B------:R-:W-:Y:S02]  /*f880*/  SHF.L.U32 R9, R9, 0x1f, RZ ;  /* 0x0000001f09097819 */ /* 0x000fe400000006ff */
[----:B0-----:R-:W-:-:S04]  /*f890*/  LEA R7, R3, R2, 0x18 ;  /* 0x0000000203077211 */ /* 0x001fc800078ec0ff */
[----:B------:R-:W0:Y:S02]  /*f8a0*/  SYNCS.PHASECHK.TRANS64.TRYWAIT P0, [R7+URZ+0x28820], R9 ;  /* 0x02882009070075a7 */ /* 0x000e24000800017f */
[----:B0-----:R-:W-:Y:S05]  /*f8b0*/  @!P0 BRA `(.L_x_2481) ;  /* 0x00000038007c8947 */ /* 0x001fea0003800000 */
.L_x_2588:
[----:B------:R-:W-:-:S03]  /*f8c0*/  UMOV UR4, 0xffffffff ;  /* 0xffffffff00047882 */ /* 0x000fc60000000000 */
[----:B------:R-:W-:Y:S05]  /*f8d0*/  BRA.DIV UR4, `(.L_x_2482) ;  /* 0x0000003a04887947 */ /* 0x000fea000b800000 */
[----:B------:R1:W3:Y:S02]  /*f8e0*/  SHFL.IDX PT, R14, R17, RZ, 0x1f ;  /* 0x00001fff110e7589 */ /* 0x0002e400000e0000 */
.L_x_2591:
[----:B---3--:R-:W-:-:S13]  /*f8f0*/  ISETP.NE.AND P0, PT, R14, RZ, PT ;  /* 0x000000ff0e00720c */ /* 0x008fda0003f05270 */
[----:B------:R-:W-:Y:S05]  /*f900*/  @P0 BRA `(.L_x_2402) ;  /* 0x0000000000880947 */ /* 0x000fea0003800000 */
[----:B------:R-:W-:-:S03]  /*f910*/  UMOV UR4, 0xffffffff ;  /* 0xffffffff00047882 */ /* 0x000fc60000000000 */
[----:B------:R-:W-:Y:S05]  /*f920*/  BRA.DIV UR4, `(.L_x_2483) ;  /* 0x0000003a049c7947 */ /* 0x000fea000b800000 */
[----:B------:R-:W-:-:S13]  /*f930*/  ELECT P6, URZ, PT ;  /* 0x00000000003f782f */ /* 0x000fda00038c0000 */
.L_x_2594:
[----:B------:R-:W-:Y:S05]  /*f940*/  @!P6 BRA `(.L_x_2402) ;  /* 0x000000000078e947 */ /* 0x000fea0003800000 */
[----:B------:R-:W-:-:S06]  /*f950*/  ULOP3.LUT UR4, UR36, 0x2, URZ, 0xfc, !UPT ;  /* 0x0000000224047892 */ /* 0x000fcc000f8efc3f */
[----:B------:R-:W-:-:S05]  /*f960*/  IMAD.U32 R2, RZ, RZ, UR4 ;  /* 0x00000004ff027e24 */ /* 0x000fca000f8e00ff */
[----:B------:R-:W-:-:S13]  /*f970*/  ISETP.NE.AND P0, PT, R2, 0x3, PT ;  /* 0x000000030200780c */ /* 0x000fda0003f05270 */
[----:B------:R-:W-:Y:S05]  /*f980*/  @!P0 BRA `(.L_x_2484) ;  /* 0x0000000000048947 */ /* 0x000fea0003800000 */
[----:B------:R-:W-:Y:S01]  /*f990*/  BPT.TRAP 0x1 ;  /* 0x000000040000795c */ /* 0x000fe20000300000 */
.L_x_2484:
[----:B------:R-:W-:Y:S01]  /*f9a0*/  IMAD R5, R0, 0x8, R7 ;  /* 0x0000000800057824 */ /* 0x000fe200078e0207 */
[----:B------:R-:W-:Y:S02]  /*f9b0*/  SHF.L.U32 R2, R8, 0x1f, RZ ;  /* 0x0000001f08027819 */ /* 0x000fe400000006ff */
[----:B------:R-:W-:Y:S02]  /*f9c0*/  IADD3 R0, R0, 0x1, RZ ;  /* 0x0000000100007810 */ /* 0x000fe40007ffe0ff */
[----:B------:R-:W3:Y:S02]  /*f9d0*/  SYNCS.PHASECHK.TRANS64.TRYWAIT P1, [R5+URZ+0x28840], R2 ;  /* 0x02884002050075a7 */ /* 0x000ee4000802017f */
[----:B------:R-:W-:-:S04]  /*f9e0*/  ISETP.NE.AND P2, PT, R0, 0x2, PT ;  /* 0x000000020000780c */ /* 0x000fc80003f45270 */
[----:B------:R-:W-:Y:S01]  /*f9f0*/  SEL R3, RZ, 0x1, P2 ;  /* 0x00000001ff037807 */ /* 0x000fe20001000000 */
[----:B---3--:R-:W-:Y:S08]  /*fa00*/  @!P1 BRA `(.L_x_2485) ;  /* 0x0000003800849947 */ /* 0x008ff00003800000 */
.L_x_2595:
[----:B------:R-:W-:Y:S02]  /*fa10*/  SEL R0, R0, RZ, P2 ;  /* 0x000000ff00007207 */ /* 0x000fe40001000000 */
[----:B------:R-:W-:Y:S01]  /*fa20*/  LOP3.LUT R3, R8, R3, RZ, 0x3c, !PT ;  /* 0x0000000308037212 */ /* 0x000fe200078e3cff */
[----:B------:R-:W-:Y:S06]  /*fa30*/  @!P0 BRA `(.L_x_2486) ;  /* 0x0000000000048947 */ /* 0x000fec0003800000 */
[----:B------:R-:W-:Y:S01]  /*fa40*/  BPT.TRAP 0x1 ;  /* 0x000000040000795c */ /* 0x000fe20000300000 */
.L_x_2486:
[----:B0-----:R-:W-:Y:S01]  /*fa50*/  IMAD R7, R0, 0x8, R7 ;  /* 0x0000000800077824 */ /* 0x001fe200078e0207 */
[----:B------:R-:W-:-:S04]  /*fa60*/  SHF.L.U32 R0, R3, 0x1f, RZ ;  /* 0x0000001f03007819 */ /* 0x000fc800000006ff */
[----:B------:R-:W0:Y:S02]  /*fa70*/  SYNCS.PHASECHK.TRANS64.TRYWAIT P1, [R7+URZ+0x28840], R0 ;  /* 0x02884000070075a7 */ /* 0x000e24000802017f */
[----:B0-----:R-:W-:Y:S05]  /*fa80*/  @!P1 BRA `(.L_x_2487) ;  /* 0x0000003800789947 */ /* 0x001fea0003800000 */
.L_x_2596:
[----:B------:R-:W-:Y:S05]  /*fa90*/  @!P0 BRA `(.L_x_2488) ;  /* 0x0000000000048947 */ /* 0x000fea0003800000 */
[----:B------:R-:W-:Y:S01]  /*faa0*/  BPT.TRAP 0x1 ;  /* 0x000000040000795c */ /* 0x000fe20000300000 */
.L_x_2488:
[----:B------:R-:W4:Y:S02]  /*fab0*/  SYNCS.PHASECHK.TRANS64.TRYWAIT P1, [R5+URZ+0x28860], R2 ;  /* 0x02886002050075a7 */ /* 0x000f24000802017f */
[----:B----4-:R-:W-:Y:S05]  /*fac0*/  @!P1 BRA `(.L_x_2489) ;  /* 0x00000038007c9947 */ /* 0x010fea0003800000 */
.L_x_2597:
[----:B------:R-:W-:Y:S05]  /*fad0*/  @!P0 BRA `(.L_x_2490) ;  /* 0x0000000000048947 */ /* 0x000fea0003800000 */
[----:B------:R-:W-:Y:S01]  /*fae0*/  BPT.TRAP 0x1 ;  /* 0x000000040000795c */ /* 0x000fe20000300000 */
.L_x_2490:
[----:B------:R0:W0:Y:S02]  /*faf0*/  SYNCS.PHASECHK.TRANS64.TRYWAIT P0, [R7+URZ+0x28860], R0 ;  /* 0x02886000070075a7 */ /* 0x000024000800017f */
[----:B0-----:R-:W-:Y:S05]  /*fb00*/  @!P0 NANOSLEEP.SYNCS 0x989680 ;  /* 0x009896800000895d */ /* 0x001fea0003900000 */
[----:B------:R-:W0:Y:S02]  /*fb10*/  @!P0 SYNCS.PHASECHK.TRANS64 P0, [R7+URZ+0x28860], R0 ;  /* 0x02886000070085a7 */ /* 0x000e24000800007f */
[----:B0-----:R-:W-:Y:S05]  /*fb20*/  @!P0 BRA `(.L_x_2490) ;  /* 0xfffffffc00f08947 */ /* 0x001fea000383ffff */
.L_x_2402:
[----:B------:R-:W-:Y:S05]  /*fb30*/  BSYNC B6 ;  /* 0x0000000000067941 */ /* 0x000fea0003800000 */
.L_x_2399:
[----:B------:R-:W-:Y:S05]  /*fb40*/  EXIT ;  /* 0x000000000000794d */ /* 0x000fea0003800000 */
.L_x_2406:
[----:B0-----:R-:W-:-:S04]  /*fb50*/  IMAD.U32 R3, RZ, RZ, UR41 ;  /* 0x00000029ff037e24 */ /* 0x001fc8000f8e00ff */
[----:B------:R0:W1:Y:S03]  /*fb60*/  SYNCS.PHASECHK.TRANS64.TRYWAIT P0, [R3+URZ+0x28800], R0 ;  /* 0x02880000030075a7 */ /* 0x000066000800017f */
[----:B-1----:R-:W-:Y:S05]  /*fb70*/  @!P0 NANOSLEEP.SYNCS 0x989680 ;  /* 0x009896800000895d */ /* 0x002fea0003900000 */
[----:B------:R-:W1:Y:S02]  /*fb80*/  @!P0 SYNCS.PHASECHK.TRANS64 P0, [R3+URZ+0x28800], R0 ;  /* 0x02880000030085a7 */ /* 0x000e64000800007f */
[----:B-1----:R-:W-:Y:S05]  /*fb90*/  @!P0 BRA `(.L_x_2406) ;  /* 0xfffffffc00ec8947 */ /* 0x002fea000383ffff */
[----:B------:R-:W-:Y:S05]  /*fba0*/  BRA `(.L_x_2491) ;  /* 0xffffff1400f07947 */ /* 0x000fea000383ffff */
.L_x_2410:
[----:B-1----:R-:W-:-:S04]  /*fbb0*/  MOV R3, UR41 ;  /* 0x0000002900037c02 */ /* 0x002fc80008000f00 */
[----:B------:R1:W2:Y:S03]  /*fbc0*/  SYNCS.PHASECHK.TRANS64.TRYWAIT P1, [R3+URZ+0x28830], R0 ;  /* 0x02883000030075a7 */ /* 0x0002a6000802017f */
[----:B--2---:R-:W-:Y:S05]  /*fbd0*/  @!P1 NANOSLEEP.SYNCS 0x989680 ;  /* 0x009896800000995d */ /* 0x004fea0003900000 */
[----:B------:R-:W2:Y:S02]  /*fbe0*/  @!P1 SYNCS.PHASECHK.TRANS64 P1, [R3+URZ+0x28830], R0 ;  /* 0x02883000030095a7 */ /* 0x000ea4000802007f */
[----:B--2---:R-:W-:Y:S05]  /*fbf0*/  @!P1 BRA `(.L_x_2410) ;  /* 0xfffffffc00ec9947 */ /* 0x004fea000383ffff */
[----:B------:R-:W-:Y:S05]  /*fc00*/  BRA `(.L_x_2409) ;  /* 0xffffff18000c7947 */ /* 0x000fea000383ffff */
.L_x_2416:
[----:B-1----:R-:W-:-:S04]  /*fc10*/  IMAD.U32 R11, RZ, RZ, UR4 ;  /* 0x00000004ff0b7e24 */ /* 0x002fc8000f8e00ff */
[----:B------:R1:W2:Y:S03]  /*fc20*/  SYNCS.PHASECHK.TRANS64.TRYWAIT P1, [R11+URZ+0x28830], R10 ;  /* 0x0288300a0b0075a7 */ /* 0x0002a6000802017f */
[----:B--2---:R-:W-:Y:S05]  /*fc30*/  @!P1 NANOSLEEP.SYNCS 0x989680 ;  /* 0x009896800000995d */ /* 0x004fea0003900000 */
[----:B------:R-:W2:Y:S02]  /*fc40*/  @!P1 SYNCS.PHASECHK.TRANS64 P1, [R11+URZ+0x28830], R10 ;  /* 0x0288300a0b0095a7 */ /* 0x000ea4000802007f */
[----:B--2---:R-:W-:Y:S05]  /*fc50*/  @!P1 BRA `(.L_x_2416) ;  /* 0xfffffffc00ec9947 */ /* 0x004fea000383ffff */
[----:B------:R-:W-:Y:S05]  /*fc60*/  BRA `(.L_x_2413) ;  /* 0xffffff4400b87947 */ /* 0x000fea000383ffff */
.L_x_2420:
[----:B-1----:R-:W-:-:S04]  /*fc70*/  IMAD.U32 R11, RZ, RZ, UR4 ;  /* 0x00000004ff0b7e24 */ /* 0x002fc8000f8e00ff */
[----:B------:R1:W2:Y:S03]  /*fc80*/  SYNCS.PHASECHK.TRANS64.TRYWAIT P1, [R11+URZ+0x28850], R10 ;  /* 0x0288500a0b0075a7 */ /* 0x0002a6000802017f */
[----:B--2---:R-:W-:Y:S05]  /*fc90*/  @!P1 NANOSLEEP.SYNCS 0x989680 ;  /* 0x009896800000995d */ /* 0x004fea0003900000 */
[----:B------:R-:W2:Y:S02]  /*fca0*/  @!P1 SYNCS.PHASECHK.TRANS64 P1, [R11+URZ+0x28850], R10 ;  /* 0x0288500a0b0095a7 */ /* 0x000ea4000802007f */
[----:B--2---:R-:W-:Y:S05]  /*fcb0*/  @!P1 BRA `(.L_x_2420) ;  /* 0xfffffffc00ec9947 */ /* 0x004fea000383ffff */
[----:B------:R-:W-:Y:S05]  /*fcc0*/  BRA `(.L_x_2417) ;  /* 0xffffff48008c7947 */ /* 0x000fea000383ffff */
.L_x_2428:
[----:B-1----:R-:W-:-:S04]  /*fcd0*/  MOV R10, UR4 ;  /* 0x00000004000a7c02 */ /* 0x002fc80008000f00 */
[----:B------:R1:W2:Y:S03]  /*fce0*/  SYNCS.PHASECHK.TRANS64.TRYWAIT P1, [R10+URZ+0x28830], R9 ;  /* 0x028830090a0075a7 */ /* 0x0002a6000802017f */
[----:B--2---:R-:W-:Y:S05]  /*fcf0*/  @!P1 NANOSLEEP.SYNCS 0x989680 ;  /* 0x009896800000995d */ /* 0x004fea0003900000 */
[----:B------:R-:W2:Y:S02]  /*fd00*/  @!P1 SYNCS.PHASECHK.TRANS64 P1, [R10+URZ+0x28830], R9 ;  /* 0x028830090a0095a7 */ /* 0x000ea4000802007f */
[----:B--2---:R-:W-:Y:S05]  /*fd10*/  @!P1 BRA `(.L_x_2428) ;  /* 0xfffffffc00ec9947 */ /* 0x004fea000383ffff */
[----:B------:R-:W-:Y:S05]  /*fd20*/  BRA `(.L_x_2425) ;  /* 0xffffff78001c7947 */ /* 0x000fea000383ffff */
.L_x_2432:
[----:B-1----:R-:W-:-:S04]  /*fd30*/  IMAD.U32 R10, RZ, RZ, UR4 ;  /* 0x00000004ff0a7e24 */ /* 0x002fc8000f8e00ff */
[----:B------:R1:W2:Y:S03]  /*fd40*/  SYNCS.PHASECHK.TRANS64.TRYWAIT P1, [R10+URZ+0x28850], R9 ;  /* 0x028850090a0075a7 */ /* 0x0002a6000802017f */
[----:B--2---:R-:W-:Y:S05]  /*fd50*/  @!P1 NANOSLEEP.SYNCS 0x989680 ;  /* 0x009896800000995d */ /* 0x004fea0003900000 */
[----:B------:R-:W2:Y:S02]  /*fd60*/  @!P1 SYNCS.PHASECHK.TRANS64 P1, [R10+URZ+0x28850], R9 ;  /* 0x028850090a0095a7 */ /* 0x000ea4000802007f */
[----:B--2---:R-:W-:Y:S05]  /*fd70*/  @!P1 BRA `(.L_x_2432) ;  /* 0xfffffffc00ec9947 */ /* 0x004fea000383ffff */
[----:B------:R-:W-:Y:S05]  /*fd80*/  BRA `(.L_x_2429) ;  /* 0xffffff7800e07947 */ /* 0x000fea000383ffff */
.L_x_2439:
[----:B-1----:R-:W-:-:S04]  /*fd90*/  IMAD.U32 R5, RZ, RZ, UR5 ;  /* 0x00000005ff057e24 */ /* 0x002fc8000f8e00ff */
[----:B------:R1:W2:Y:S03]  /*fda0*/  SYNCS.PHASECHK.TRANS64.TRYWAIT P1, [R5+URZ+0x28850], R2 ;  /* 0x02885002050075a7 */ /* 0x0002a6000802017f */
[----:B--2---:R-:W-:Y:S05]  /*fdb0*/  @!P1 NANOSLEEP.SYNCS 0x989680 ;  /* 0x009896800000995d */ /* 0x004fea0003900000 */
[----:B------:R-:W2:Y:S02]  /*fdc0*/  @!P1 SYNCS.PHASECHK.TRANS64 P1, [R5+URZ+0x28850], R2 ;  /* 0x02885002050095a7 */ /* 0x000ea4000802007f */
[----:B--2---:R-:W-:Y:S05]  /*fdd0*/  @!P1 BRA `(.L_x_2439) ;  /* 0xfffffffc00ec9947 */ /* 0x004fea000383ffff */
[----:B------:R-:W-:Y:S05]  /*fde0*/  BRA `(.L_x_2438) ;  /* 0xffffff9c00cc7947 */ /* 0x000fea000383ffff */
.L_x_2451:
[----:B------:R-:W-:Y:S01]  /*fdf0*/  MOV R13, R17 ;  /* 0x00000011000d7202 */ /* 0x000fe20000000f00 */
[----:B------:R-:W-:Y:S01]  /*fe00*/  IMAD.MOV.U32 R12, RZ, RZ, RZ ;  /* 0x000000ffff0c7224 */ /* 0x000fe200078e00ff */
[----:B------:R-:W-:Y:S01]  /*fe10*/  MOV R15, 0xffffffff ;  /* 0xffffffff000f7802 */ /* 0x000fe20000000f00 */
[----:B------:R-:W-:-:S07]  /*fe20*/  IMAD.MOV.U32 R11, RZ, RZ, 0x1f ;  /* 0x0000001fff0b7424 */ /* 0x000fce00078e00ff */
[----:B-----5:R-:W-:Y:S05]  /*fe30*/  WARPSYNC.COLLECTIVE R15, `(.L_x_2492) ;  /* 0x000000000f087348 */ /* 0x020fea0003c00000 */
[----:B------:R0:W1:Y:S02]  /*fe40*/  SHFL.IDX P6, R14, R13, R12, R11 ;  /* 0x0000000c0d0e7389 */ /* 0x00006400000c000b */
[----:B01---5:R-:W-:Y:S01]  /*fe50*/  ENDCOLLECTIVE ;  /* 0x000000000000791b */ /* 0x023fe20003800000 */
.L_x_2492:
[----:B------:R-:W-:Y:S05]  /*fe60*/  BRA `(.L_x_2493) ;  /* 0xffffffcc00a87947 */ /* 0x000fea000383ffff */
.L_x_2453:
[----:B0-----:R-:W-:-:S04]  /*fe70*/  IMAD.U32 R10, RZ, RZ, UR47 ;  /* 0x0000002fff0a7e24 */ /* 0x001fc8000f8e00ff */
[----:B------:R0:W1:Y:S03]  /*fe80*/  SYNCS.PHASECHK.TRANS64.TRYWAIT P0, [R10+URZ+0x28840], R9 ;  /* 0x028840090a0075a7 */ /* 0x000066000800017f */
[----:B-1----:R-:W-:Y:S05]  /*fe90*/  @!P0 NANOSLEEP.SYNCS 0x989680 ;  /* 0x009896800000895d */ /* 0x002fea0003900000 */
[----:B------:R-:W1:Y:S02]  /*fea0*/  @!P0 SYNCS.PHASECHK.TRANS64 P0, [R10+URZ+0x28840], R9 ;  /* 0x028840090a0085a7 */ /* 0x000e64000800007f */
[----:B-1----:R-:W-:Y:S05]  /*feb0*/  @!P0 BRA `(.L_x_2453) ;  /* 0xfffffffc00ec8947 */ /* 0x002fea000383ffff */
[----:B------:R-:W-:Y:S05]  /*fec0*/  BRA `(.L_x_2494) ;  /* 0xffffffd000247947 */ /* 0x000fea000383ffff */
.L_x_2454:
        /* <DEDUP_REMOVED lines=8> */
.L_x_2496:
[----:B------:R-:W-:Y:S05]  /*ff50*/  BSYNC B0 ;  /* 0x0000000000007941 */ /* 0x000fea0003800000 */
.L_x_2495:
[----:B------:R-:W-:Y:S01]  /*ff60*/  IMAD.MOV.U32 R13, RZ, RZ, R0 ;  /* 0x000000ffff0d7224 */ /* 0x000fe200078e0000 */
[----:B------:R-:W-:Y:S01]  /*ff70*/  MOV R11, 0x181f ;  /* 0x0000181f000b7802 */ /* 0x000fe20000000f00 */
[----:B------:R-:W-:Y:S01]  /*ff80*/  IMAD.MOV.U32 R12, RZ, RZ, RZ ;  /* 0x000000ffff0c7224 */ /* 0x000fe200078e00ff */
[----:B------:R-:W-:Y:S01]  /*ff90*/  MOV R5, R14 ;  /* 0x0000000e00057202 */ /* 0x000fe20000000f00 */
[----:B------:R-:W-:Y:S01]  /*ffa0*/  IMAD.MOV.U32 R15, RZ, RZ, -0x1 ;  /* 0xffffffffff0f7424 */ /* 0x000fe200078e00ff */
[----:B------:R-:W-:-:S07]  /*ffb0*/  @P0 LEA R9, R19, UR47, 0x1 ;  /* 0x0000002f13090c11 */ /* 0x000fce000f8e08ff */
[----:B------:R-:W-:Y:S05]  /*ffc0*/  WARPSYNC.COLLECTIVE R15, `(.L_x_2497) ;  /* 0x000000000f087348 */ /* 0x000fea0003c00000 */
[----:B------:R0:W1:Y:S02]  /*ffd0*/  SHFL.IDX P6, R14, R13, R12, R11 ;  /* 0x0000000c0d0e7389 */ /* 0x00006400000c000b */
[----:B01----:R-:W-:Y:S01]  /*ffe0*/  ENDCOLLECTIVE ;  /* 0x000000000000791b */ /* 0x003fe20003800000 */
.L_x_2497:
[----:B------:R-:W-:Y:S01]  /*fff0*/  MOV R13, R3 ;  /* 0x00000003000d7202 */ /* 0x000fe20000000f00 */
[----:B------:R-:W-:Y:S02]  /*10000*/  IMAD.MOV.U32 R12, RZ, RZ, 0x1 ;  /* 0x00000001ff0c7424 */ /* 0x000fe400078e00ff */
[----:B------:R-:W-:-:S07]  /*10010*/  IMAD.MOV.U32 R4, RZ, RZ, R14 ;  /* 0x000000ffff047224 */ /* 0x000fce00078e000e */
[----:B------:R-:W-:Y:S05]  /*10020*/  WARPSYNC.COLLECTIVE R15, `(.L_x_2498) ;  /* 0x000000000f087348 */ /* 0x000fea0003c00000 */
[----:B------:R0:W1:Y:S02]  /*10030*/  SHFL.IDX P6, R14, R13, R12, R11 ;  /* 0x0000000c0d0e7389 */ /* 0x00006400000c000b */
[----:B01----:R-:W-:Y:S01]  /*10040*/  ENDCOLLECTIVE ;  /* 0x000000000000791b */ /* 0x003fe20003800000 */
.L_x_2498:
[----:B------:R-:W-:-:S05]  /*10050*/  @P0 IMAD.WIDE.U32 R4, R26, 0x2, R4 ;  /* 0x000000021a040825 */ /* 0x000fca00078e0004 */
[----:B------:R-:W-:Y:S01]  /*10060*/  @!PT LDS RZ, [RZ] ;  /* 0x00000000fffff984 */ /* 0x000fe20000000800 */
[----:B------:R-:W-:Y:S01]  /*10070*/  @!PT LDS RZ, [RZ] ;  /* 0x00000000fffff984 */ /* 0x000fe20000000800 */
[----:B------:R-:W-:Y:S01]  /*10080*/  @!PT LDS RZ, [RZ] ;  /* 0x00000000fffff984 */ /* 0x000fe20000000800 */
[----:B------:R0:W-:Y:S04]  /*10090*/  @P0 LDGSTS.E.BYPASS.LTC128B.128 [R9+0x18400], desc[UR44][R4.64], !P3 ;  /* 0x1840000004090fae */ /* 0x0001e8000d901d6c */
[----:B------:R0:W-:Y:S01]  /*100a0*/  @P0 LDGSTS.E.BYPASS.LTC128B.128 [R9+0x1c400], desc[UR44][R4.64+0x80], !P2 ;  /* 0x1c40008004090fae */ /* 0x0001e2000d101d6c */
[----:B------:R-:W-:Y:S02]  /*100b0*/  ISETP.GE.AND P0, PT, R6, 0x11, PT ;  /* 0x000000110600780c */ /* 0x000fe40003f06270 */
[----:B------:R-:W-:Y:S01]  /*100c0*/  MOV R13, R0 ;  /* 0x00000000000d7202 */ /* 0x000fe20000000f00 */
[----:B------:R-:W-:-:S10]  /*100d0*/  IMAD.MOV.U32 R8, RZ, RZ, R14 ;  /* 0x000000ffff087224 */ /* 0x000fd400078e000e */
[----:B0-----:R-:W-:-:S07]  /*100e0*/  @P0 LEA R36, R19, UR47, 0x1 ;  /* 0x0000002f13240c11 */ /* 0x001fce000f8e08ff */
[----:B------:R-:W-:Y:S05]  /*100f0*/  WARPSYNC.COLLECTIVE R15, `(.L_x_2499) ;  /* 0x000000000f087348 */ /* 0x000fea0003c00000 */
[----:B------:R0:W1:Y:S02]  /*10100*/  SHFL.IDX P6, R14, R13, R12, R11 ;  /* 0x0000000c0d0e7389 */ /* 0x00006400000c000b */
[----:B01----:R-:W-:Y:S01]  /*10110*/  ENDCOLLECTIVE ;  /* 0x000000000000791b */ /* 0x003fe20003800000 */
.L_x_2499:
[----:B------:R-:W-:Y:S01]  /*10120*/  IMAD.MOV.U32 R5, RZ, RZ, R8 ;  /* 0x000000ffff057224 */ /* 0x000fe200078e0008 */
[----:B------:R-:W-:Y:S01]  /*10130*/  MOV R13, R3 ;  /* 0x00000003000d7202 */ /* 0x000fe20000000f00 */
[----:B------:R-:W-:Y:S02]  /*10140*/  IMAD.MOV.U32 R12, RZ, RZ, 0x2 ;  /* 0x00000002ff0c7424 */ /* 0x000fe400078e00ff */
[----:B------:R-:W-:-:S07]  /*10150*/  IMAD.MOV.U32 R4, RZ, RZ, R14 ;  /* 0x000000ffff047224 */ /* 0x000fce00078e000e */
[----:B------:R-:W-:Y:S05]  /*10160*/  WARPSYNC.COLLECTIVE R15, `(.L_x_2500) ;  /* 0x000000000f087348 */ /* 0x000fea0003c00000 */
[----:B------:R0:W1:Y:S02]  /*10170*/  SHFL.IDX P6, R14, R13, R12, R11 ;  /* 0x0000000c0d0e7389 */ /* 0x00006400000c000b */
[----:B01----:R-:W-:Y:S01]  /*10180*/  ENDCOLLECTIVE ;  /* 0x000000000000791b */ /* 0x003fe20003800000 */
.L_x_2500:
        /* <DEDUP_REMOVED lines=9> */
[----:B0-----:R-:W-:Y:S05]  /*10220*/  WARPSYNC.COLLECTIVE R15, `(.L_x_2501) ;  /* 0x000000000f087348 */ /* 0x001fea0003c00000 */
[----:B------:R1:W2:Y:S02]  /*10230*/  SHFL.IDX P6, R14, R13, R12, R11 ;  /* 0x0000000c0d0e7389 */ /* 0x0002a400000c000b */
[----:B012---:R-:W-:Y:S01]  /*10240*/  ENDCOLLECTIVE ;  /* 0x000000000000791b */ /* 0x007fe20003800000 */
.L_x_2501:
[----:B------:R-:W-:Y:S01]  /*10250*/  MOV R5, R10 ;  /* 0x0000000a00057202 */ /* 0x000fe20000000f00 */
[----:B------:R-:W-:Y:S02]  /*10260*/  IMAD.MOV.U32 R13, RZ, RZ, R3 ;  /* 0x000000ffff0d7224 */ /* 0x000fe400078e0003 */
[----:B------:R-:W-:Y:S02]  /*10270*/  IMAD.MOV.U32 R12, RZ, RZ, 0x3 ;  /* 0x00000003ff0c7424 */ /* 0x000fe400078e00ff */
[----:B------:R-:W-:-:S07]  /*10280*/  IMAD.MOV.U32 R37, RZ, RZ, R14 ;  /* 0x000000ffff257224 */ /* 0x000fce00078e000e */
[----:B------:R-:W-:Y:S05]  /*10290*/  WARPSYNC.COLLECTIVE R15, `(.L_x_2502) ;  /* 0x000000000f087348 */ /* 0x000fea0003c00000 */
[----:B------:R0:W1:Y:S02]  /*102a0*/  SHFL.IDX P6, R14, R13, R12, R11 ;  /* 0x0000000c0d0e7389 */ /* 0x00006400000c000b */
[----:B01----:R-:W-:Y:S01]  /*102b0*/  ENDCOLLECTIVE ;  /* 0x000000000000791b */ /* 0x003fe20003800000 */
.L_x_2502:
[----:B------:R-:W-:Y:S01]  /*102c0*/  IMAD.MOV.U32 R4, RZ, RZ, R37 ;  /* 0x000000ffff047224 */ /* 0x000fe200078e0025 */
        /* <DEDUP_REMOVED lines=13> */
.L_x_2503:
[----:B------:R-:W-:Y:S01]  /*103a0*/  IMAD.MOV.U32 R5, RZ, RZ, R7 ;  /* 0x000000ffff057224 */ /* 0x000fe200078e0007 */
[----:B------:R-:W-:Y:S01]  /*103b0*/  @P0 LEA R7, R19, UR47, 0x1 ;  /* 0x0000002f13070c11 */ /* 0x000fe2000f8e08ff */
[----:B------:R-:W-:Y:S01]  /*103c0*/  IMAD.MOV.U32 R13, RZ, RZ, R3 ;  /* 0x000000ffff0d7224 */ /* 0x000fe200078e0003 */
[----:B------:R-:W-:Y:S01]  /*103d0*/  MOV R12, 0x4 ;  /* 0x00000004000c7802 */ /* 0x000fe20000000f00 */
[----:B------:R-:W-:-:S07]  /*103e0*/  IMAD.MOV.U32 R32, RZ, RZ, R14 ;  /* 0x000000ffff207224 */ /* 0x000fce00078e000e */
[----:B------:R-:W-:Y:S05]  /*103f0*/  WARPSYNC.COLLECTIVE R15, `(.L_x_2504) ;  /* 0x000000000f087348 */ /* 0x000fea0003c00000 */
[----:B------:R0:W1:Y:S02]  /*10400*/  SHFL.IDX P6, R14, R13, R12, R11 ;  /* 0x0000000c0d0e7389 */ /* 0x00006400000c000b */
[----:B01----:R-:W-:Y:S01]  /*10410*/  ENDCOLLECTIVE ;  /* 0x000000000000791b */ /* 0x003fe20003800000 */
.L_x_2504:
[----:B------:R-:W-:-:S05]  /*10420*/  MOV R4, R32 ;  /* 0x0000002000047202 */ /* 0x000fca0000000f00 */
        /* <DEDUP_REMOVED lines=12> */
.L_x_2505:
[----:B------:R-:W-:Y:S01]  /*104f0*/  IMAD.MOV.U32 R5, RZ, RZ, R10 ;  /* 0x000000ffff057224 */ /* 0x000fe200078e000a */
[----:B------:R-:W-:Y:S01]  /*10500*/  @P0 LEA R10, R19, UR47, 0x1 ;  /* 0x0000002f130a0c11 */ /* 0x000fe2000f8e08ff */
[----:B------:R-:W-:Y:S01]  /*10510*/  IMAD.MOV.U32 R13, RZ, RZ, R3 ;  /* 0x000000ffff0d7224 */ /* 0x000fe200078e0003 */
[----:B------:R-:W-:Y:S02]  /*10520*/  MOV R12, 0x5 ;  /* 0x00000005000c7802 */ /* 0x000fe40000000f00 */
[----:B------:R-:W-:-:S07]  /*10530*/  MOV R4, R14 ;  /* 0x0000000e00047202 */ /* 0x000fce0000000f00 */
[----:B------:R-:W-:Y:S05]  /*10540*/  WARPSYNC.COLLECTIVE R15, `(.L_x_2506) ;  /* 0x000000000f087348 */ /* 0x000fea0003c00000 */
[----:B------:R0:W1:Y:S02]  /*10550*/  SHFL.IDX P6, R14, R13, R12, R11 ;  /* 0x0000000c0d0e7389 */ /* 0x00006400000c000b */
[----:B01----:R-:W-:Y:S01]  /*10560*/  ENDCOLLECTIVE ;  /* 0x000000000000791b */ /* 0x003fe20003800000 */
.L_x_2506:
        /* <DEDUP_REMOVED lines=12> */
.L_x_2507:
[----:B------:R-:W-:Y:S01]  /*10630*/  IMAD.MOV.U32 R5, RZ, RZ, R32 ;  /* 0x000000ffff057224 */ /* 0x000fe200078e0020 */
[----:B------:R-:W-:Y:S01]  /*10640*/  MOV R13, R3 ;  /* 0x00000003000d7202 */ /* 0x000fe20000000f00 */
[----:B------:R-:W-:Y:S01]  /*10650*/  IMAD.MOV.U32 R12, RZ, RZ, 0x6 ;  /* 0x00000006ff0c7424 */ /* 0x000fe200078e00ff */
[----:B------:R-:W-:-:S07]  /*10660*/  MOV R37, R14 ;  /* 0x0000000e00257202 */ /* 0x000fce0000000f00 */
[----:B------:R-:W-:Y:S05]  /*10670*/  WARPSYNC.COLLECTIVE R15, `(.L_x_2508) ;  /* 0x000000000f087348 */ /* 0x000fea0003c00000 */
[----:B------:R0:W1:Y:S02]  /*10680*/  SHFL.IDX P6, R14, R13, R12, R11 ;  /* 0x0000000c0d0e7389 */ /* 0x00006400000c000b */
[----:B01----:R-:W-:Y:S01]  /*10690*/  ENDCOLLECTIVE ;  /* 0x000000000000791b */ /* 0x003fe20003800000 */
.L_x_2508:
[----:B------:R-:W-:Y:S01]  /*106a0*/  IMAD.MOV.U32 R4, RZ, RZ, R37 ;  /* 0x000000ffff047224 */ /* 0x000fe200078e0025 */
[----:B------:R-:W-:-:S03]  /*106b0*/  @P0 LEA R37, R19, UR47, 0x1 ;  /* 0x0000002f13250c11 */ /* 0x000fc6000f8e08ff */
        /* <DEDUP_REMOVED lines=12> */
.L_x_2509:
        /* <DEDUP_REMOVED lines=8> */
.L_x_2510:
        /* <DEDUP_REMOVED lines=12> */
.L_x_2511:
[----:B------:R-:W-:Y:S05]  /*108c0*/  BRA `(.L_x_2512) ;  /* 0xffffffcc00207947 */ /* 0x000fea000383ffff */
.L_x_2457:
[----:B------:R-:W-:Y:S01]  /*108d0*/  IMAD.MOV.U32 R13, RZ, RZ, R7 ;  /* 0x000000ffff0d7224 */ /* 0x000fe200078e0007 */
[----:B------:R-:W-:Y:S01]  /*108e0*/  MOV R12, RZ ;  /* 0x000000ff000c7202 */ /* 0x000fe20000000f00 */
[----:B------:R-:W-:Y:S01]  /*108f0*/  IMAD.MOV.U32 R11, RZ, RZ, 0x181f ;  /* 0x0000181fff0b7424 */ /* 0x000fe200078e00ff */
[----:B------:R-:W-:Y:S01]  /*10900*/  MOV R3, UR49 ;  /* 0x0000003100037c02 */ /* 0x000fe20008000f00 */
[----:B------:R-:W-:-:S04]  /*10910*/  IMAD.MOV.U32 R15, RZ, RZ, -0x1 ;  /* 0xffffffffff0f7424 */ /* 0x000fc800078e00ff */
[----:B------:R-:W-:-:S07]  /*10920*/  IMAD R3, R3, 0x80, R28 ;  /* 0x0000008003037824 */ /* 0x000fce00078e021c */
[----:B------:R-:W-:Y:S05]  /*10930*/  WARPSYNC.COLLECTIVE R15, `(.L_x_2513) ;  /* 0x000000000f087348 */ /* 0x000fea0003c00000 */
[----:B------:R0:W1:Y:S02]  /*10940*/  SHFL.IDX P6, R14, R13, R12, R11 ;  /* 0x0000000c0d0e7389 */ /* 0x00006400000c000b */
[----:B01----:R-:W-:Y:S01]  /*10950*/  ENDCOLLECTIVE ;  /* 0x000000000000791b */ /* 0x003fe20003800000 */
.L_x_2513:
[----:B------:R-:W-:Y:S02]  /*10960*/  VIADD R9, R3, 0x10 ;  /* 0x0000001003097836 */ /* 0x000fe40000000000 */
[----:B------:R-:W-:Y:S01]  /*10970*/  IMAD.MOV.U32 R13, RZ, RZ, R6 ;  /* 0x000000ffff0d7224 */ /* 0x000fe200078e0006 */
[----:B------:R-:W-:-:S07]  /*10980*/  MOV R5, R14 ;  /* 0x0000000e00057202 */ /* 0x000fce0000000f00 */
[----:B------:R-:W-:Y:S05]  /*10990*/  WARPSYNC.COLLECTIVE R15, `(.L_x_2514) ;  /* 0x000000000f087348 */ /* 0x000fea0003c00000 */
[----:B------:R0:W1:Y:S02]  /*109a0*/  SHFL.IDX P6, R14, R13, R12, R11 ;  /* 0x0000000c0d0e7389 */ /* 0x00006400000c000b */
[----:B01----:R-:W-:Y:S01]  /*109b0*/  ENDCOLLECTIVE ;  /* 0x000000000000791b */ /* 0x003fe20003800000 */
.L_x_2514:
[----:B------:R-:W-:Y:S02]  /*109c0*/  ULDC UR4, c[0x0][0x288] ;  /* 0x0000a20000047ab9 */ /* 0x000fe40000000800 */
[----:B------:R-:W-:-:S05]  /*109d0*/  IMAD R0, R0, UR4, RZ ;  /* 0x0000000400007c24 */ /* 0x000fca000f8e02ff */
[----:B------:R-:W-:Y:S02]  /*109e0*/  ISETP.GE.AND P2, PT, R3, R0, PT ;  /* 0x000000000300720c */ /* 0x000fe40003f46270 */
[----:B------:R-:W-:Y:S01]  /*109f0*/  MOV R13, R7 ;  /* 0x00000007000d7202 */ /* 0x000fe20000000f00 */
[----:B------:R-:W-:-:S10]  /*10a00*/  IMAD.MOV.U32 R12, RZ, RZ, 0x1 ;  /* 0x00000001ff0c7424 */ /* 0x000fd400078e00ff */
[----:B------:R-:W-:Y:S01]  /*10a10*/  @!P2 LEA R21, R19, UR47, 0x1 ;  /* 0x0000002f1315ac11 */ /* 0x000fe2000f8e08ff */
[----:B------:R-:W-:-:S07]  /*10a20*/  IMAD.MOV.U32 R4, RZ, RZ, R14 ;  /* 0x000000ffff047224 */ /* 0x000fce00078e000e */
[----:B------:R-:W-:Y:S05]  /*10a30*/  WARPSYNC.COLLECTIVE R15, `(.L_x_2515) ;  /* 0x000000000f087348 */ /* 0x000fea0003c00000 */
[----:B------:R0:W1:Y:S02]  /*10a40*/  SHFL.IDX P6, R14, R13, R12, R11 ;  /* 0x0000000c0d0e7389 */ /* 0x00006400000c000b */
[----:B01----:R-:W-:Y:S01]  /*10a50*/  ENDCOLLECTIVE ;  /* 0x000000000000791b */ /* 0x003fe20003800000 */
.L_x_2515:
        /* <DEDUP_REMOVED lines=13> */
.L_x_2516:
[----:B------:R-:W-:Y:S02]  /*10b30*/  IMAD.MOV.U32 R5, RZ, RZ, R8 ;  /* 0x000000ffff057224 */ /* 0x000fe400078e0008 */
[----:B------:R-:W-:Y:S02]  /*10b40*/  IMAD.MOV.U32 R13, RZ, RZ, R7 ;  /* 0x000000ffff0d7224 */ /* 0x000fe400078e0007 */
[----:B------:R-:W-:Y:S02]  /*10b50*/  IMAD.MOV.U32 R12, RZ, RZ, 0x2 ;  /* 0x00000002ff0c7424 */ /* 0x000fe400078e00ff */
[----:B------:R-:W-:-:S07]  /*10b60*/  IMAD.MOV.U32 R4, RZ, RZ, R14 ;  /* 0x000000ffff047224 */ /* 0x000fce00078e000e */
[----:B------:R-:W-:Y:S05]  /*10b70*/  WARPSYNC.COLLECTIVE R15, `(.L_x_2517) ;  /* 0x000000000f087348 */ /* 0x000fea0003c00000 */
[----:B------:R0:W1:Y:S02]  /*10b80*/  SHFL.IDX P6, R14, R13, R12, R11 ;  /* 0x0000000c0d0e7389 */ /* 0x00006400000c000b */
[----:B01----:R-:W-:Y:S01]  /*10b90*/  ENDCOLLECTIVE ;  /* 0x000000000000791b */ /* 0x003fe20003800000 */
.L_x_2517:
[----:B------:R-:W-:Y:S01]  /*10ba0*/  @!P2 IMAD.WIDE.U32 R8, R26, 0x2, R4 ;  /* 0x000000021a08a825 */ /* 0x000fe200078e0004 */
        /* <DEDUP_REMOVED lines=8> */
[----:B0-----:R-:W-:Y:S02]  /*10c30*/  IADD3 R9, R3, 0x30, RZ ;  /* 0x0000003003097810 */ /* 0x001fe40007ffe0ff */
[----:B------:R-:W-:-:S09]  /*10c40*/  MOV R5, R14 ;  /* 0x0000000e00057202 */ /* 0x000fd20000000f00 */
[----:B------:R-:W-:Y:S05]  /*10c50*/  WARPSYNC.COLLECTIVE R15, `(.L_x_2518) ;  /* 0x000000000f087348 */ /* 0x000fea0003c00000 */
[----:B------:R0:W1:Y:S02]  /*10c60*/  SHFL.IDX P6, R14, R13, R12, R11 ;  /* 0x0000000c0d0e7389 */ /* 0x00006400000c000b */
[----:B01----:R-:W-:Y:S01]  /*10c70*/  ENDCOLLECTIVE ;  /* 0x000000000000791b */ /* 0x003fe20003800000 */
.L_x_2518:
[----:B------:R-:W-:Y:S01]  /*10c80*/  @!P2 LEA R21, R19, UR47, 0x1 ;  /* 0x0000002f1315ac11 */ /* 0x000fe2000f8e08ff */
[----:B------:R-:W-:Y:S02]  /*10c90*/  IMAD.MOV.U32 R13, RZ, RZ, R7 ;  /* 0x000000ffff0d7224 */ /* 0x000fe400078e0007 */
[----:B------:R-:W-:Y:S02]  /*10ca0*/  IMAD.MOV.U32 R12, RZ, RZ, 0x3 ;  /* 0x00000003ff0c7424 */ /* 0x000fe400078e00ff */
[----:B------:R-:W-:-:S07]  /*10cb0*/  IMAD.MOV.U32 R4, RZ, RZ, R14 ;  /* 0x000000ffff047224 */ /* 0x000fce00078e000e */
[----:B------:R-:W-:Y:S05]  /*10cc0*/  WARPSYNC.COLLECTIVE R15, `(.L_x_2519) ;  /* 0x000000000f087348 */ /* 0x000fea0003c00000 */
[----:B------:R0:W1:Y:S02]  /*10cd0*/  SHFL.IDX P6, R14, R13, R12, R11 ;  /* 0x0000000c0d0e7389 */ /* 0x00006400000c000b */
[----:B01----:R-:W-:Y:S01]  /*10ce0*/  ENDCOLLECTIVE ;  /* 0x000000000000791b */ /* 0x003fe20003800000 */
.L_x_2519:
        /* <DEDUP_REMOVED lines=12> */
.L_x_2520:
        /* <DEDUP_REMOVED lines=8> */
.L_x_2521:
        /* <DEDUP_REMOVED lines=15> */
.L_x_2522:
[----:B------:R-:W-:Y:S01]  /*10f20*/  IMAD.MOV.U32 R13, RZ, RZ, R7 ;  /* 0x000000ffff0d7224 */ /* 0x000fe200078e0007 */
[----:B------:R-:W-:Y:S02]  /*10f30*/  MOV R12, 0x5 ;  /* 0x00000005000c7802 */ /* 0x000fe40000000f00 */
[----:B------:R-:W-:-:S07]  /*10f40*/  MOV R4, R14 ;  /* 0x0000000e00047202 */ /* 0x000fce0000000f00 */
[----:B------:R-:W-:Y:S05]  /*10f50*/  WARPSYNC.COLLECTIVE R15, `(.L_x_2523) ;  /* 0x000000000f087348 */ /* 0x000fea0003c00000 */
[----:B------:R0:W1:Y:S02]  /*10f60*/  SHFL.IDX P6, R14, R13, R12, R11 ;  /* 0x0000000c0d0e7389 */ /* 0x00006400000c000b */
[----:B01----:R-:W-:Y:S01]  /*10f70*/  ENDCOLLECTIVE ;  /* 0x000000000000791b */ /* 0x003fe20003800000 */
.L_x_2523:
        /* <DEDUP_REMOVED lines=12> */
.L_x_2524:
        /* <DEDUP_REMOVED lines=8> */
.L_x_2525:
        /* <DEDUP_REMOVED lines=13> */
.L_x_2526:
[----:B------:R-:W-:Y:S01]  /*11190*/  @!P2 LEA R21, R19, UR47, 0x1 ;  /* 0x0000002f1315ac11 */ /* 0x000fe2000f8e08ff */
[----:B------:R-:W-:Y:S01]  /*111a0*/  IMAD.MOV.U32 R13, RZ, RZ, R7 ;  /* 0x000000ffff0d7224 */ /* 0x000fe200078e0007 */
[----:B------:R-:W-:Y:S01]  /*111b0*/  MOV R12, 0x7 ;  /* 0x00000007000c7802 */ /* 0x000fe20000000f00 */
[----:B------:R-:W-:-:S07]  /*111c0*/  IMAD.MOV.U32 R4, RZ, RZ, R14 ;  /* 0x000000ffff047224 */ /* 0x000fce00078e000e */
[----:B------:R-:W-:Y:S05]  /*111d0*/  WARPSYNC.COLLECTIVE R15, `(.L_x_2527) ;  /* 0x000000000f087348 */ /* 0x000fea0003c00000 */
[----:B------:R0:W1:Y:S02]  /*111e0*/  SHFL.IDX P6, R14, R13, R12, R11 ;  /* 0x0000000c0d0e7389 */ /* 0x00006400000c000b */
[----:B01----:R-:W-:Y:S01]  /*111f0*/  ENDCOLLECTIVE ;  /* 0x000000000000791b */ /* 0x003fe20003800000 */
.L_x_2527:
        /* <DEDUP_REMOVED lines=11> */
.L_x_2528:
[----:B------:R-:W-:Y:S05]  /*112b0*/  BRA `(.L_x_2529) ;  /* 0xffffffcc00187947 */ /* 0x000fea000383ffff */
.L_x_2460:
[----:B0-----:R-:W-:-:S04]  /*112c0*/  MOV R3, UR47 ;  /* 0x0000002f00037c02 */ /* 0x001fc80008000f00 */
[----:B------:R0:W1:Y:S03]  /*112d0*/  SYNCS.PHASECHK.TRANS64.TRYWAIT P0, [R3+URZ+0x28820], R0 ;  /* 0x02882000030075a7 */ /* 0x000066000800017f */
[----:B-1----:R-:W-:Y:S05]  /*112e0*/  @!P0 NANOSLEEP.SYNCS 0x989680 ;  /* 0x009896800000895d */ /* 0x002fea0003900000 */
[----:B------:R-:W1:Y:S02]  /*112f0*/  @!P0 SYNCS.PHASECHK.TRANS64 P0, [R3+URZ+0x28820], R0 ;  /* 0x02882000030085a7 */ /* 0x000e64000800007f */
[----:B-1----:R-:W-:Y:S05]  /*11300*/  @!P0 BRA `(.L_x_2460) ;  /* 0xfffffffc00ec8947 */ /* 0x002fea000383ffff */
[----:B------:R-:W-:Y:S05]  /*11310*/  BRA `(.L_x_2530) ;  /* 0xffffffcc00647947 */ /* 0x000fea000383ffff */
.L_x_2464:
[----:B0-----:R0:W1:Y:S02]  /*11320*/  SYNCS.PHASECHK.TRANS64.TRYWAIT P0, [R34+URZ+0x28840], R3 ;  /* 0x02884003220075a7 */ /* 0x001064000800017f */
[----:B-1----:R-:W-:Y:S05]  /*11330*/  @!P0 NANOSLEEP.SYNCS 0x989680 ;  /* 0x009896800000895d */ /* 0x002fea0003900000 */
[----:B------:R-:W1:Y:S02]  /*11340*/  @!P0 SYNCS.PHASECHK.TRANS64 P0, [R34+URZ+0x28840], R3 ;  /* 0x02884003220085a7 */ /* 0x000e64000800007f */
[----:B-1----:R-:W-:Y:S05]  /*11350*/  @!P0 BRA `(.L_x_2464) ;  /* 0xfffffffc00f08947 */ /* 0x002fea000383ffff */
[----:B------:R-:W-:Y:S05]  /*11360*/  BRA `(.L_x_2531) ;  /* 0xffffffd000247947 */ /* 0x000fea000383ffff */
.L_x_2465:
        /* <DEDUP_REMOVED lines=8> */
.L_x_2533:
[----:B------:R-:W-:Y:S05]  /*113f0*/  BSYNC B1 ;  /* 0x0000000000017941 */ /* 0x000fea0003800000 */
.L_x_2532:
[----:B------:R-:W-:Y:S01]  /*11400*/  MOV R13, R6 ;  /* 0x00000006000d7202 */ /* 0x000fe20000000f00 */
[----:B------:R-:W-:Y:S01]  /*11410*/  IMAD.MOV.U32 R12, RZ, RZ, RZ ;  /* 0x000000ffff0c7224 */ /* 0x000fe200078e00ff */
[----:B------:R-:W-:Y:S01]  /*11420*/  MOV R15, 0xffffffff ;  /* 0xffffffff000f7802 */ /* 0x000fe20000000f00 */
[----:B------:R-:W-:Y:S01]  /*11430*/  IMAD.MOV.U32 R11, RZ, RZ, 0x181f ;  /* 0x0000181fff0b7424 */ /* 0x000fe200078e00ff */
[----:B------:R-:W-:Y:S01]  /*11440*/  LEA R4, R4, UR47, 0x1 ;  /* 0x0000002f04047c11 */ /* 0x000fe2000f8e08ff */
[----:B------:R-:W-:Y:S02]  /*11450*/  IMAD.MOV.U32 R0, RZ, RZ, R14 ;  /* 0x000000ffff007224 */ /* 0x000fe400078e000e */
[----:B------:R-:W-:-:S07]  /*11460*/  IMAD.SHL.U32 R3, R26, 0x2, RZ ;  /* 0x000000021a037824 */ /* 0x000fce00078e00ff */
[----:B------:R-:W-:Y:S05]  /*11470*/  WARPSYNC.COLLECTIVE R15, `(.L_x_2534) ;  /* 0x000000000f087348 */ /* 0x000fea0003c00000 */
[----:B------:R0:W1:Y:S02]  /*11480*/  SHFL.IDX P6, R14, R13, R12, R11 ;  /* 0x0000000c0d0e7389 */ /* 0x00006400000c000b */
[----:B01----:R-:W-:Y:S01]  /*11490*/  ENDCOLLECTIVE ;  /* 0x000000000000791b */ /* 0x003fe20003800000 */
.L_x_2534:
        /* <DEDUP_REMOVED lines=13> */
.L_x_2535:
[----:B------:R-:W-:Y:S01]  /*11570*/  IMAD.MOV.U32 R13, RZ, RZ, R6 ;  /* 0x000000ffff0d7224 */ /* 0x000fe200078e0006 */
[----:B------:R-:W-:-:S07]  /*11580*/  MOV R0, R14 ;  /* 0x0000000e00007202 */ /* 0x000fce0000000f00 */
[----:B------:R-:W-:Y:S05]  /*11590*/  WARPSYNC.COLLECTIVE R15, `(.L_x_2536) ;  /* 0x000000000f087348 */ /* 0x000fea0003c00000 */
[----:B------:R0:W1:Y:S02]  /*115a0*/  SHFL.IDX P6, R14, R13, R12, R11 ;  /* 0x0000000c0d0e7389 */ /* 0x00006400000c000b */
[----:B01----:R-:W-:Y:S01]  /*115b0*/  ENDCOLLECTIVE ;  /* 0x000000000000791b */ /* 0x003fe20003800000 */
.L_x_2536:
[----:B------:R-:W-:Y:S02]  /*115c0*/  IMAD.MOV.U32 R13, RZ, RZ, R5 ;  /* 0x000000ffff0d7224 */ /* 0x000fe400078e0005 */
[----:B------:R-:W-:Y:S02]  /*115d0*/  IMAD.MOV.U32 R12, RZ, RZ, 0x2 ;  /* 0x00000002ff0c7424 */ /* 0x000fe400078e00ff */
        /* <DEDUP_REMOVED lines=12> */
.L_x_2537:
[----:B------:R-:W-:Y:S02]  /*116a0*/  IMAD.MOV.U32 R13, RZ, RZ, R6 ;  /* 0x000000ffff0d7224 */ /* 0x000fe400078e0006 */
[----:B------:R-:W-:-:S07]  /*116b0*/  IMAD.MOV.U32 R7, RZ, RZ, R14 ;  /* 0x000000ffff077224 */ /* 0x000fce00078e000e */
[----:B------:R-:W-:Y:S05]  /*116c0*/  WARPSYNC.COLLECTIVE R15, `(.L_x_2538) ;  /* 0x000000000f087348 */ /* 0x000fea0003c00000 */
[----:B------:R0:W1:Y:S02]  /*116d0*/  SHFL.IDX P6, R14, R13, R12, R11 ;  /* 0x0000000c0d0e7389 */ /* 0x00006400000c000b */
[----:B01----:R-:W-:Y:S01]  /*116e0*/  ENDCOLLECTIVE ;  /* 0x000000000000791b */ /* 0x003fe20003800000 */
.L_x_2538:
[----:B------:R-:W-:Y:S02]  /*116f0*/  IMAD.MOV.U32 R13, RZ, RZ, R5 ;  /* 0x000000ffff0d7224 */ /* 0x000fe400078e0005 */
[----:B------:R-:W-:Y:S01]  /*11700*/  IMAD.MOV.U32 R12, RZ, RZ, 0x3 ;  /* 0x00000003ff0c7424 */ /* 0x000fe200078e00ff */
        /* <DEDUP_REMOVED lines=11> */
.L_x_2539:
[----:B------:R-:W-:Y:S02]  /*117c0*/  IMAD.MOV.U32 R13, RZ, RZ, R6 ;  /* 0x000000ffff0d7224 */ /* 0x000fe400078e0006 */
[----:B------:R-:W-:-:S07]  /*117d0*/  IMAD.MOV.U32 R0, RZ, RZ, R14 ;  /* 0x000000ffff007224 */ /* 0x000fce00078e000e */
[----:B------:R-:W-:Y:S05]  /*117e0*/  WARPSYNC.COLLECTIVE R15, `(.L_x_2540) ;  /* 0x000000000f087348 */ /* 0x000fea0003c00000 */
[----:B------:R0:W1:Y:S02]  /*117f0*/  SHFL.IDX P6, R14, R13, R12, R11 ;  /* 0x0000000c0d0e7389 */ /* 0x00006400000c000b */
[----:B01----:R-:W-:Y:S01]  /*11800*/  ENDCOLLECTIVE ;  /* 0x000000000000791b */ /* 0x003fe20003800000 */
.L_x_2540:
[----:B------:R-:W-:Y:S01]  /*11810*/  IMAD.MOV.U32 R13, RZ, RZ, R5 ;  /* 0x000000ffff0d7224 */ /* 0x000fe200078e0005 */
[----:B------:R-:W-:Y:S02]  /*11820*/  MOV R12, 0x4 ;  /* 0x00000004000c7802 */ /* 0x000fe40000000f00 */
        /* <DEDUP_REMOVED lines=12> */
.L_x_2541:
[----:B------:R-:W-:Y:S01]  /*118f0*/  MOV R13, R6 ;  /* 0x00000006000d7202 */ /* 0x000fe20000000f00 */
[----:B------:R-:W-:-:S07]  /*11900*/  IMAD.MOV.U32 R0, RZ, RZ, R14 ;  /* 0x000000ffff007224 */ /* 0x000fce00078e000e */
[----:B------:R-:W-:Y:S05]  /*11910*/  WARPSYNC.COLLECTIVE R15, `(.L_x_2542) ;  /* 0x000000000f087348 */ /* 0x000fea0003c00000 */
[----:B------:R0:W1:Y:S02]  /*11920*/  SHFL.IDX P6, R14, R13, R12, R11 ;  /* 0x0000000c0d0e7389 */ /* 0x00006400000c000b */
[----:B01----:R-:W-:Y:S01]  /*11930*/  ENDCOLLECTIVE ;  /* 0x000000000000791b */ /* 0x003fe20003800000 */
.L_x_2542:
        /* <DEDUP_REMOVED lines=14> */
.L_x_2543:
[----:B------:R-:W-:Y:S01]  /*11a20*/  IMAD.MOV.U32 R13, RZ, RZ, R6 ;  /* 0x000000ffff0d7224 */ /* 0x000fe200078e0006 */
[----:B------:R-:W-:-:S07]  /*11a30*/  MOV R7, R14 ;  /* 0x0000000e00077202 */ /* 0x000fce0000000f00 */
[----:B------:R-:W-:Y:S05]  /*11a40*/  WARPSYNC.COLLECTIVE R15, `(.L_x_2544) ;  /* 0x000000000f087348 */ /* 0x000fea0003c00000 */
[----:B------:R0:W1:Y:S02]  /*11a50*/  SHFL.IDX P6, R14, R13, R12, R11 ;  /* 0x0000000c0d0e7389 */ /* 0x00006400000c000b */
[----:B01----:R-:W-:Y:S01]  /*11a60*/  ENDCOLLECTIVE ;  /* 0x000000000000791b */ /* 0x003fe20003800000 */
.L_x_2544:
        /* <DEDUP_REMOVED lines=13> */
.L_x_2545:
[----:B------:R-:W-:Y:S01]  /*11b40*/  IMAD.MOV.U32 R13, RZ, RZ, R6 ;  /* 0x000000ffff0d7224 */ /* 0x000fe200078e0006 */
[----:B------:R-:W-:-:S07]  /*11b50*/  MOV R0, R14 ;  /* 0x0000000e00007202 */ /* 0x000fce0000000f00 */
[----:B------:R-:W-:Y:S05]  /*11b60*/  WARPSYNC.COLLECTIVE R15, `(.L_x_2546) ;  /* 0x000000000f087348 */ /* 0x000fea0003c00000 */
[----:B------:R0:W1:Y:S02]  /*11b70*/  SHFL.IDX P6, R14, R13, R12, R11 ;  /* 0x0000000c0d0e7389 */ /* 0x00006400000c000b */
[----:B01----:R-:W-:Y:S01]  /*11b80*/  ENDCOLLECTIVE ;  /* 0x000000000000791b */ /* 0x003fe20003800000 */
.L_x_2546:
        /* <DEDUP_REMOVED lines=14> */
.L_x_2547:
[----:B------:R-:W-:Y:S02]  /*11c70*/  IMAD.MOV.U32 R13, RZ, RZ, R6 ;  /* 0x000000ffff0d7224 */ /* 0x000fe400078e0006 */
[----:B------:R-:W-:-:S07]  /*11c80*/  IMAD.MOV.U32 R5, RZ, RZ, R14 ;  /* 0x000000ffff057224 */ /* 0x000fce00078e000e */
[----:B------:R-:W-:Y:S05]  /*11c90*/  WARPSYNC.COLLECTIVE R15, `(.L_x_2548) ;  /* 0x000000000f087348 */ /* 0x000fea0003c00000 */
[----:B------:R0:W1:Y:S02]  /*11ca0*/  SHFL.IDX P6, R14, R13, R12, R11 ;  /* 0x0000000c0d0e7389 */ /* 0x00006400000c000b */
[----:B01----:R-:W-:Y:S01]  /*11cb0*/  ENDCOLLECTIVE ;  /* 0x000000000000791b */ /* 0x003fe20003800000 */
.L_x_2548:
[----:B------:R-:W-:Y:S01]  /*11cc0*/  MOV R6, R14 ;  /* 0x0000000e00067202 */ /* 0x000fe20000000f00 */
[----:B------:R-:W-:Y:S06]  /*11cd0*/  BRA `(.L_x_2549) ;  /* 0xffffffc800f87947 */ /* 0x000fec000383ffff */
.L_x_2470:
[----:B---3--:R3:W4:Y:S02]  /*11ce0*/  SYNCS.PHASECHK.TRANS64.TRYWAIT P0, [R0+URZ+0x28860], R5 ;  /* 0x02886005000075a7 */ /* 0x008724000800017f */
[----:B----4-:R-:W-:Y:S05]  /*11cf0*/  @!P0 NANOSLEEP.SYNCS 0x989680 ;  /* 0x009896800000895d */ /* 0x010fea0003900000 */
[----:B------:R-:W4:Y:S02]  /*11d00*/  @!P0 SYNCS.PHASECHK.TRANS64 P0, [R0+URZ+0x28860], R5 ;  /* 0x02886005000085a7 */ /* 0x000f24000800007f */
[----:B----4-:R-:W-:Y:S05]  /*11d10*/  @!P0 BRA `(.L_x_2470) ;  /* 0xfffffffc00f08947 */ /* 0x010fea000383ffff */
[----:B------:R-:W-:Y:S05]  /*11d20*/  BRA `(.L_x_2550) ;  /* 0xffffffcc00507947 */ /* 0x000fea000383ffff */
.L_x_2471:
[----:B------:R-:W-:Y:S01]  /*11d30*/  BSSY B1, `(.L_x_2551) ;  /* 0x0000008000017945 */ /* 0x000fe20003800000 */
[----:B0-----:R-:W-:Y:S01]  /*11d40*/  IMAD.MOV.U32 R13, RZ, RZ, R2 ;  /* 0x000000ffff0d7224 */ /* 0x001fe200078e0002 */
[----:B------:R-:W-:Y:S01]  /*11d50*/  MOV R11, 0x181f ;  /* 0x0000181f000b7802 */ /* 0x000fe20000000f00 */
[----:B------:R-:W-:Y:S02]  /*11d60*/  IMAD.MOV.U32 R12, RZ, RZ, RZ ;  /* 0x000000ffff0c7224 */ /* 0x000fe400078e00ff */
[----:B------:R-:W-:-:S07]  /*11d70*/  IMAD.MOV.U32 R15, RZ, RZ, -0x1 ;  /* 0xffffffffff0f7424 */ /* 0x000fce00078e00ff */
[----:B--23--:R-:W-:Y:S05]  /*11d80*/  WARPSYNC.COLLECTIVE R15, `(.L_x_2552) ;  /* 0x000000000f087348 */ /* 0x00cfea0003c00000 */
[----:B------:R0:W1:Y:S02]  /*11d90*/  SHFL.IDX P6, R14, R13, R12, R11 ;  /* 0x0000000c0d0e7389 */ /* 0x00006400000c000b */
[----:B0123--:R-:W-:Y:S01]  /*11da0*/  ENDCOLLECTIVE ;  /* 0x000000000000791b */ /* 0x00ffe20003800000 */
.L_x_2552:
[----:B------:R-:W-:Y:S05]  /*11db0*/  BSYNC B1 ;  /* 0x0000000000017941 */ /* 0x000fea0003800000 */
.L_x_2551:
[----:B------:R-:W-:Y:S01]  /*11dc0*/  MOV R13, R16 ;  /* 0x00000010000d7202 */ /* 0x000fe20000000f00 */
[----:B------:R-:W-:Y:S01]  /*11dd0*/  IMAD.MOV.U32 R12, RZ, RZ, RZ ;  /* 0x000000ffff0c7224 */ /* 0x000fe200078e00ff */
[----:B------:R-:W-:Y:S01]  /*11de0*/  MOV R15, 0xffffffff ;  /* 0xffffffff000f7802 */ /* 0x000fe20000000f00 */
[----:B------:R-:W-:Y:S01]  /*11df0*/  IMAD.MOV.U32 R11, RZ, RZ, 0x181f ;  /* 0x0000181fff0b7424 */ /* 0x000fe200078e00ff */
[----:B------:R-:W-:Y:S01]  /*11e00*/  LEA R7, R7, UR47, 0x1 ;  /* 0x0000002f07077c11 */ /* 0x000fe2000f8e08ff */
[----:B------:R-:W-:-:S07]  /*11e10*/  IMAD.MOV.U32 R5, RZ, RZ, R14 ;  /* 0x000000ffff057224 */ /* 0x000fce00078e000e */
[----:B------:R-:W-:Y:S05]  /*11e20*/  WARPSYNC.COLLECTIVE R15, `(.L_x_2553) ;  /* 0x000000000f087348 */ /* 0x000fea0003c00000 */
[----:B------:R0:W1:Y:S02]  /*11e30*/  SHFL.IDX P6, R14, R13, R12, R11 ;  /* 0x0000000c0d0e7389 */ /* 0x00006400000c000b */
[----:B01----:R-:W-:Y:S01]  /*11e40*/  ENDCOLLECTIVE ;  /* 0x000000000000791b */ /* 0x003fe20003800000 */
.L_x_2553:
[----:B------:R-:W-:Y:S01]  /*11e50*/  IMAD.MOV.U32 R13, RZ, RZ, R2 ;  /* 0x000000ffff0d7224 */ /* 0x000fe200078e0002 */
[----:B------:R-:W-:Y:S02]  /*11e60*/  MOV R12, 0x1 ;  /* 0x00000001000c7802 */ /* 0x000fe40000000f00 */
[----:B------:R-:W-:-:S13]  /*11e70*/  IADD3 R4, P0, R14, R3, RZ ;  /* 0x000000030e047210 */ /* 0x000fda0007f1e0ff */
[----:B------:R-:W-:Y:S05]  /*11e80*/  WARPSYNC.COLLECTIVE R15, `(.L_x_2554) ;  /* 0x000000000f087348 */ /* 0x000fea0003c00000 */
[----:B------:R0:W1:Y:S02]  /*11e90*/  SHFL.IDX P6, R14, R13, R12, R11 ;  /* 0x0000000c0d0e7389 */ /* 0x00006400000c000b */
[----:B01----:R-:W-:Y:S01]  /*11ea0*/  ENDCOLLECTIVE ;  /* 0x000000000000791b */ /* 0x003fe20003800000 */
.L_x_2554:
        /* <DEDUP_REMOVED lines=12> */
.L_x_2555:
        /* <DEDUP_REMOVED lines=10> */
.L_x_2556:
        /* <DEDUP_REMOVED lines=12> */
.L_x_2557:
        /* <DEDUP_REMOVED lines=10> */
.L_x_2558:
        /* <DEDUP_REMOVED lines=12> */
.L_x_2559:
        /* <DEDUP_REMOVED lines=10> */
.L_x_2560:
        /* <DEDUP_REMOVED lines=12> */
.L_x_2561:
        /* <DEDUP_REMOVED lines=10> */
.L_x_2562:
        /* <DEDUP_REMOVED lines=12> */
.L_x_2563:
        /* <DEDUP_REMOVED lines=10> */
.L_x_2564:
        /* <DEDUP_REMOVED lines=12> */
.L_x_2565:
        /* <DEDUP_REMOVED lines=10> */
.L_x_2566:
        /* <DEDUP_REMOVED lines=12> */
.L_x_2567:
[----:B------:R-:W-:Y:S01]  /*127b0*/  @!PT LDS RZ, [RZ] ;  /* 0x00000000fffff984 */ /* 0x000fe20000000800 */
[----:B------:R-:W-:Y:S01]  /*127c0*/  @!PT LDS RZ, [RZ] ;  /* 0x00000000fffff984 */ /* 0x000fe20000000800 */
[----:B------:R-:W-:Y:S01]  /*127d0*/  @!PT LDS RZ, [RZ] ;  /* 0x00000000fffff984 */ /* 0x000fe20000000800 */
[----:B------:R0:W-:Y:S01]  /*127e0*/  LDGSTS.E.BYPASS.LTC128B.128 [R7+0x7400], desc[UR44][R4.64+0x80], !P0 ;  /* 0x0740008004077fae */ /* 0x0001e2000c101d6c */
[----:B------:R-:W-:Y:S05]  /*127f0*/  BRA `(.L_x_2568) ;  /* 0xffffffc400987947 */ /* 0x000fea000383ffff */
.L_x_2477:
[----:B0-----:R0:W1:Y:S02]  /*12800*/  SYNCS.PHASECHK.TRANS64.TRYWAIT P0, [R0+URZ+0x28860], R5 ;  /* 0x02886005000075a7 */ /* 0x001064000800017f */
[----:B-1----:R-:W-:Y:S05]  /*12810*/  @!P0 NANOSLEEP.SYNCS 0x989680 ;  /* 0x009896800000895d */ /* 0x002fea0003900000 */
[----:B------:R-:W1:Y:S02]  /*12820*/  @!P0 SYNCS.PHASECHK.TRANS64 P0, [R0+URZ+0x28860], R5 ;  /* 0x02886005000085a7 */ /* 0x000e64000800007f */
[----:B-1----:R-:W-:Y:S05]  /*12830*/  @!P0 BRA `(.L_x_2477) ;  /* 0xfffffffc00f08947 */ /* 0x002fea000383ffff */
[----:B------:R-:W-:Y:S05]  /*12840*/  BRA `(.L_x_2569) ;  /* 0xffffffc800807947 */ /* 0x000fea000383ffff */
.L_x_2478:
[----:B------:R-:W-:Y:S01]  /*12850*/  BSSY B0, `(.L_x_2570) ;  /* 0x0000008000007945 */ /* 0x000fe20003800000 */
[----:B------:R-:W-:Y:S01]  /*12860*/  MOV R13, R2 ;  /* 0x00000002000d7202 */ /* 0x000fe20000000f00 */
[----:B------:R-:W-:Y:S01]  /*12870*/  IMAD.MOV.U32 R12, RZ, RZ, RZ ;  /* 0x000000ffff0c7224 */ /* 0x000fe200078e00ff */
[----:B------:R-:W-:Y:S01]  /*12880*/  MOV R15, 0xffffffff ;  /* 0xffffffff000f7802 */ /* 0x000fe20000000f00 */
[----:B------:R-:W-:-:S07]  /*12890*/  IMAD.MOV.U32 R11, RZ, RZ, 0x181f ;  /* 0x0000181fff0b7424 */ /* 0x000fce00078e00ff */
[----:B0-2---:R-:W-:Y:S05]  /*128a0*/  WARPSYNC.COLLECTIVE R15, `(.L_x_2571) ;  /* 0x000000000f087348 */ /* 0x005fea0003c00000 */
[----:B------:R1:W3:Y:S02]  /*128b0*/  SHFL.IDX P6, R14, R13, R12, R11 ;  /* 0x0000000c0d0e7389 */ /* 0x0002e400000c000b */
[----:B0123--:R-:W-:Y:S01]  /*128c0*/  ENDCOLLECTIVE ;  /* 0x000000000000791b */ /* 0x00ffe20003800000 */
.L_x_2571:
[----:B------:R-:W-:Y:S05]  /*128d0*/  BSYNC B0 ;  /* 0x0000000000007941 */ /* 0x000fea0003800000 */
.L_x_2570:
        /* <DEDUP_REMOVED lines=9> */
.L_x_2572:
[----:B------:R-:W-:Y:S02]  /*12970*/  ULDC UR4, c[0x0][0x2f4] ;  /* 0x0000bd0000047ab9 */ /* 0x000fe40000000800 */
[----:B------:R-:W-:Y:S02]  /*12980*/  ISETP.GE.AND P0, PT, R25, UR4, PT ;  /* 0x0000000419007c0c */ /* 0x000fe4000bf06270 */
[----:B------:R-:W-:Y:S02]  /*12990*/  ISETP.GE.AND P1, PT, R26, UR4, PT ;  /* 0x000000041a007c0c */ /* 0x000fe4000bf26270 */
[C---:B------:R-:W-:Y:S02]  /*129a0*/  ISETP.LT.OR P3, PT, R28.reuse, 0x1, P0 ;  /* 0x000000011c00780c */ /* 0x040fe40000761670 */
[----:B------:R-:W-:Y:S01]  /*129b0*/  ISETP.LT.OR P2, PT, R28, 0x1, P1 ;  /* 0x000000011c00780c */ /* 0x000fe20000f41670 */
[----:B------:R-:W-:Y:S02]  /*129c0*/  IMAD.MOV.U32 R13, RZ, RZ, R2 ;  /* 0x000000ffff0d7224 */ /* 0x000fe400078e0002 */
[----:B------:R-:W-:Y:S01]  /*129d0*/  IMAD.MOV.U32 R12, RZ, RZ, 0x1 ;  /* 0x00000001ff0c7424 */ /* 0x000fe200078e00ff */
[----:B------:R-:W-:-:S09]  /*129e0*/  MOV R4, R14 ;  /* 0x0000000e00047202 */ /* 0x000fd20000000f00 */
[----:B------:R-:W-:Y:S05]  /*129f0*/  WARPSYNC.COLLECTIVE R15, `(.L_x_2573) ;  /* 0x000000000f087348 */ /* 0x000fea0003c00000 */
[----:B------:R0:W1:Y:S02]  /*12a00*/  SHFL.IDX P6, R14, R13, R12, R11 ;  /* 0x0000000c0d0e7389 */ /* 0x00006400000c000b */
[----:B01----:R-:W-:Y:S01]  /*12a10*/  ENDCOLLECTIVE ;  /* 0x000000000000791b */ /* 0x003fe20003800000 */
.L_x_2573:
        /* <DEDUP_REMOVED lines=13> */
.L_x_2574:
[----:B------:R-:W-:Y:S01]  /*12af0*/  MOV R5, R19 ;  /* 0x0000001300057202 */ /* 0x000fe20000000f00 */
[----:B------:R-:W-:Y:S02]  /*12b00*/  IMAD.MOV.U32 R13, RZ, RZ, R2 ;  /* 0x000000ffff0d7224 */ /* 0x000fe400078e0002 */
[----:B------:R-:W-:Y:S02]  /*12b10*/  IMAD.MOV.U32 R12, RZ, RZ, 0x2 ;  /* 0x00000002ff0c7424 */ /* 0x000fe400078e00ff */
[----:B------:R-:W-:-:S07]  /*12b20*/  IMAD.MOV.U32 R4, RZ, RZ, R14 ;  /* 0x000000ffff047224 */ /* 0x000fce00078e000e */
[----:B------:R-:W-:Y:S05]  /*12b30*/  WARPSYNC.COLLECTIVE R15, `(.L_x_2575) ;  /* 0x000000000f087348 */ /* 0x000fea0003c00000 */
[----:B------:R0:W1:Y:S02]  /*12b40*/  SHFL.IDX P6, R14, R13, R12, R11 ;  /* 0x0000000c0d0e7389 */ /* 0x00006400000c000b */
[----:B01----:R-:W-:Y:S01]  /*12b50*/  ENDCOLLECTIVE ;  /* 0x000000000000791b */ /* 0x003fe20003800000 */
.L_x_2575:
        /* <DEDUP_REMOVED lines=13> */
.L_x_2576:
[----:B------:R-:W-:Y:S02]  /*12c30*/  IMAD.MOV.U32 R5, RZ, RZ, R23 ;  /* 0x000000ffff057224 */ /* 0x000fe400078e0017 */
[----:B------:R-:W-:Y:S01]  /*12c40*/  IMAD.MOV.U32 R13, RZ, RZ, R2 ;  /* 0x000000ffff0d7224 */ /* 0x000fe200078e0002 */
[----:B------:R-:W-:Y:S01]  /*12c50*/  MOV R12, 0x3 ;  /* 0x00000003000c7802 */ /* 0x000fe20000000f00 */
[----:B------:R-:W-:-:S07]  /*12c60*/  IMAD.MOV.U32 R22, RZ, RZ, R14 ;  /* 0x000000ffff167224 */ /* 0x000fce00078e000e */
[----:B------:R-:W-:Y:S05]  /*12c70*/  WARPSYNC.COLLECTIVE R15, `(.L_x_2577) ;  /* 0x000000000f087348 */ /* 0x000fea0003c00000 */
[----:B------:R0:W1:Y:S02]  /*12c80*/  SHFL.IDX P6, R14, R13, R12, R11 ;  /* 0x0000000c0d0e7389 */ /* 0x00006400000c000b */
[----:B01----:R-:W-:Y:S01]  /*12c90*/  ENDCOLLECTIVE ;  /* 0x000000000000791b */ /* 0x003fe20003800000 */
.L_x_2577:
        /* <DEDUP_REMOVED lines=14> */
.L_x_2578:
[----:B------:R-:W-:Y:S01]  /*12d80*/  IMAD.MOV.U32 R5, RZ, RZ, R21 ;  /* 0x000000ffff057224 */ /* 0x000fe200078e0015 */
[----:B------:R-:W-:Y:S01]  /*12d90*/  MOV R13, R2 ;  /* 0x00000002000d7202 */ /* 0x000fe20000000f00 */
[----:B------:R-:W-:Y:S01]  /*12da0*/  IMAD.MOV.U32 R12, RZ, RZ, 0x4 ;  /* 0x00000004ff0c7424 */ /* 0x000fe200078e00ff */
[----:B------:R-:W-:-:S07]  /*12db0*/  MOV R20, R14 ;  /* 0x0000000e00147202 */ /* 0x000fce0000000f00 */
[----:B------:R-:W-:Y:S05]  /*12dc0*/  WARPSYNC.COLLECTIVE R15, `(.L_x_2579) ;  /* 0x000000000f087348 */ /* 0x000fea0003c00000 */
[----:B------:R0:W1:Y:S02]  /*12dd0*/  SHFL.IDX P6, R14, R13, R12, R11 ;  /* 0x0000000c0d0e7389 */ /* 0x00006400000c000b */
[----:B01----:R-:W-:Y:S01]  /*12de0*/  ENDCOLLECTIVE ;  /* 0x000000000000791b */ /* 0x003fe20003800000 */
.L_x_2579:
        /* <DEDUP_REMOVED lines=14> */
.L_x_2580:
[----:B------:R-:W-:Y:S01]  /*12ed0*/  MOV R5, R9 ;  /* 0x0000000900057202 */ /* 0x000fe20000000f00 */
[----:B------:R-:W-:Y:S02]  /*12ee0*/  IMAD.MOV.U32 R9, RZ, RZ, RZ ;  /* 0x000000ffff097224 */ /* 0x000fe400078e00ff */
[----:B------:R-:W-:Y:S02]  /*12ef0*/  IMAD.MOV.U32 R13, RZ, RZ, R2 ;  /* 0x000000ffff0d7224 */ /* 0x000fe400078e0002 */
[----:B------:R-:W-:Y:S02]  /*12f00*/  IMAD.MOV.U32 R12, RZ, RZ, 0x5 ;  /* 0x00000005ff0c7424 */ /* 0x000fe400078e00ff */
[----:B------:R-:W-:-:S07]  /*12f10*/  IMAD.MOV.U32 R24, RZ, RZ, R14 ;  /* 0x000000ffff187224 */ /* 0x000fce00078e000e */
[----:B------:R-:W-:Y:S05]  /*12f20*/  WARPSYNC.COLLECTIVE R15, `(.L_x_2581) ;  /* 0x000000000f087348 */ /* 0x000fea0003c00000 */
[----:B------:R0:W1:Y:S02]  /*12f30*/  SHFL.IDX P6, R14, R13, R12, R11 ;  /* 0x0000000c0d0e7389 */ /* 0x00006400000c000b */
[----:B01----:R-:W-:Y:S01]  /*12f40*/  ENDCOLLECTIVE ;  /* 0x000000000000791b */ /* 0x003fe20003800000 */
.L_x_2581:
        /* <DEDUP_REMOVED lines=14> */
.L_x_2582:
[----:B------:R-:W-:Y:S01]  /*13030*/  MOV R5, R19 ;  /* 0x0000001300057202 */ /* 0x000fe20000000f00 */
[----:B------:R-:W-:Y:S02]  /*13040*/  IMAD.MOV.U32 R13, RZ, RZ, R2 ;  /* 0x000000ffff0d7224 */ /* 0x000fe400078e0002 */
[----:B------:R-:W-:Y:S02]  /*13050*/  IMAD.MOV.U32 R12, RZ, RZ, 0x6 ;  /* 0x00000006ff0c7424 */ /* 0x000fe400078e00ff */
[----:B------:R-:W-:-:S07]  /*13060*/  IMAD.MOV.U32 R4, RZ, RZ, R14 ;  /* 0x000000ffff047224 */ /* 0x000fce00078e000e */
[----:B------:R-:W-:Y:S05]  /*13070*/  WARPSYNC.COLLECTIVE R15, `(.L_x_2583) ;  /* 0x000000000f087348 */ /* 0x000fea0003c00000 */
[----:B------:R0:W1:Y:S02]  /*13080*/  SHFL.IDX P6, R14, R13, R12, R11 ;  /* 0x0000000c0d0e7389 */ /* 0x00006400000c000b */
[----:B01----:R-:W-:Y:S01]  /*13090*/  ENDCOLLECTIVE ;  /* 0x000000000000791b */ /* 0x003fe20003800000 */
.L_x_2583:
        /* <DEDUP_REMOVED lines=13> */
.L_x_2584:
[----:B------:R-:W-:Y:S02]  /*13170*/  IMAD.MOV.U32 R5, RZ, RZ, R25 ;  /* 0x000000ffff057224 */ /* 0x000fe400078e0019 */
[----:B------:R-:W-:Y:S01]  /*13180*/  IMAD.MOV.U32 R13, RZ, RZ, R2 ;  /* 0x000000ffff0d7224 */ /* 0x000fe200078e0002 */
[----:B------:R-:W-:Y:S01]  /*13190*/  MOV R12, 0x7 ;  /* 0x00000007000c7802 */ /* 0x000fe20000000f00 */
[----:B------:R-:W-:-:S07]  /*131a0*/  IMAD.MOV.U32 R30, RZ, RZ, R14 ;  /* 0x000000ffff1e7224 */ /* 0x000fce00078e000e */
[----:B------:R-:W-:Y:S05]  /*131b0*/  WARPSYNC.COLLECTIVE R15, `(.L_x_2585) ;  /* 0x000000000f087348 */ /* 0x000fea0003c00000 */
[----:B------:R0:W1:Y:S02]  /*131c0*/  SHFL.IDX P6, R14, R13, R12, R11 ;  /* 0x0000000c0d0e7389 */ /* 0x00006400000c000b */
[----:B01----:R-:W-:Y:S01]  /*131d0*/  ENDCOLLECTIVE ;  /* 0x000000000000791b */ /* 0x003fe20003800000 */
.L_x_2585:
[----:B------:R-:W-:-:S05]  /*131e0*/  MOV R4, R30 ;  /* 0x0000001e00047202 */ /* 0x000fca0000000f00 */
        /* <DEDUP_REMOVED lines=11> */
.L_x_2586:
[----:B------:R-:W-:Y:S05]  /*132a0*/  BRA `(.L_x_2587) ;  /* 0xffffffc000fc7947 */ /* 0x000fea000383ffff */
.L_x_2481:
[----:B0-----:R0:W1:Y:S02]  /*132b0*/  SYNCS.PHASECHK.TRANS64.TRYWAIT P0, [R7+URZ+0x28820], R9 ;  /* 0x02882009070075a7 */ /* 0x001064000800017f */
[----:B-1----:R-:W-:Y:S05]  /*132c0*/  @!P0 NANOSLEEP.SYNCS 0x989680 ;  /* 0x009896800000895d */ /* 0x002fea0003900000 */
[----:B------:R-:W1:Y:S02]  /*132d0*/  @!P0 SYNCS.PHASECHK.TRANS64 P0, [R7+URZ+0x28820], R9 ;  /* 0x02882009070085a7 */ /* 0x000e64000800007f */
[----:B-1----:R-:W-:Y:S05]  /*132e0*/  @!P0 BRA `(.L_x_2481) ;  /* 0xfffffffc00f08947 */ /* 0x002fea000383ffff */
[----:B------:R-:W-:Y:S05]  /*132f0*/  BRA `(.L_x_2588) ;  /* 0xffffffc400707947 */ /* 0x000fea000383ffff */
.L_x_2482:
[----:B------:R-:W-:Y:S01]  /*13300*/  BSSY B0, `(.L_x_2589) ;  /* 0x0000008000007945 */ /* 0x000fe20003800000 */
[----:B------:R-:W-:Y:S01]  /*13310*/  MOV R13, R17 ;  /* 0x00000011000d7202 */ /* 0x000fe20000000f00 */
[----:B------:R-:W-:Y:S01]  /*13320*/  IMAD.MOV.U32 R12, RZ, RZ, RZ ;  /* 0x000000ffff0c7224 */ /* 0x000fe200078e00ff */
[----:B------:R-:W-:Y:S01]  /*13330*/  MOV R11, 0x1f ;  /* 0x0000001f000b7802 */ /* 0x000fe20000000f00 */
[----:B------:R-:W-:-:S07]  /*13340*/  IMAD.MOV.U32 R15, RZ, RZ, -0x1 ;  /* 0xffffffffff0f7424 */ /* 0x000fce00078e00ff */
[----:B0-2--5:R-:W-:Y:S05]  /*13350*/  WARPSYNC.COLLECTIVE R15, `(.L_x_2590) ;  /* 0x000000000f087348 */ /* 0x025fea0003c00000 */
[----:B------:R1:W3:Y:S02]  /*13360*/  SHFL.IDX P6, R14, R13, R12, R11 ;  /* 0x0000000c0d0e7389 */ /* 0x0002e400000c000b */
[----:B0123-5:R-:W-:Y:S01]  /*13370*/  ENDCOLLECTIVE ;  /* 0x000000000000791b */ /* 0x02ffe20003800000 */
.L_x_2590:
[----:B------:R-:W-:Y:S05]  /*13380*/  BSYNC B0 ;  /* 0x0000000000007941 */ /* 0x000fea0003800000 */
.L_x_2589:
[----:B------:R-:W-:Y:S05]  /*13390*/  BRA `(.L_x_2591) ;  /* 0xffffffc400547947 */ /* 0x000fea000383ffff */
.L_x_2483:
[----:B------:R-:W-:Y:S01]  /*133a0*/  BSSY B0, `(.L_x_2592) ;  /* 0x0000006000007945 */ /* 0x000fe20003800000 */
[----:B------:R-:W-:-:S07]  /*133b0*/  MOV R15, 0xffffffff ;  /* 0xffffffff000f7802 */ /* 0x000fce0000000f00 */
[----:B012--5:R-:W-:Y:S05]  /*133c0*/  WARPSYNC.COLLECTIVE R15, `(.L_x_2593) ;  /* 0x000000000f0c7348 */ /* 0x027fea0003c00000 */
[----:B------:R-:W-:Y:S02]  /*133d0*/  ELECT P6, UR62, PT ;  /* 0x00000000003e782f */ /* 0x000fe400038c0000 */
[----:B------:R-:W-:Y:S01]  /*133e0*/  MOV R14, UR62 ;  /* 0x0000003e000e7c02 */ /* 0x000fe20008000f00 */
[----:B012--5:R-:W-:Y:S10]  /*133f0*/  ENDCOLLECTIVE ;  /* 0x000000000000791b */ /* 0x027ff40003800000 */
.L_x_2593:
[----:B------:R-:W-:Y:S05]  /*13400*/  BSYNC B0 ;  /* 0x0000000000007941 */ /* 0x000fea0003800000 */
.L_x_2592:
[----:B------:R-:W-:Y:S05]  /*13410*/  BRA `(.L_x_2594) ;  /* 0xffffffc400487947 */ /* 0x000fea000383ffff */
.L_x_2485:
[----:B---3--:R3:W4:Y:S02]  /*13420*/  SYNCS.PHASECHK.TRANS64.TRYWAIT P1, [R5+URZ+0x28840], R2 ;  /* 0x02884002050075a7 */ /* 0x008724000802017f */
[----:B----4-:R-:W-:Y:S05]  /*13430*/  @!P1 NANOSLEEP.SYNCS 0x989680 ;  /* 0x009896800000995d */ /* 0x010fea0003900000 */
[----:B------:R-:W4:Y:S02]  /*13440*/  @!P1 SYNCS.PHASECHK.TRANS64 P1, [R5+URZ+0x28840], R2 ;  /* 0x02884002050095a7 */ /* 0x000f24000802007f */
[----:B----4-:R-:W-:Y:S05]  /*13450*/  @!P1 BRA `(.L_x_2485) ;  /* 0xfffffffc00f09947 */ /* 0x010fea000383ffff */
[----:B------:R-:W-:Y:S05]  /*13460*/  BRA `(.L_x_2595) ;  /* 0xffffffc400687947 */ /* 0x000fea000383ffff */
.L_x_2487:
[----:B0-----:R0:W4:Y:S02]  /*13470*/  SYNCS.PHASECHK.TRANS64.TRYWAIT P1, [R7+URZ+0x28840], R0 ;  /* 0x02884000070075a7 */ /* 0x001124000802017f */
[----:B----4-:R-:W-:Y:S05]  /*13480*/  @!P1 NANOSLEEP.SYNCS 0x989680 ;  /* 0x009896800000995d */ /* 0x010fea0003900000 */
[----:B------:R-:W4:Y:S02]  /*13490*/  @!P1 SYNCS.PHASECHK.TRANS64 P1, [R7+URZ+0x28840], R0 ;  /* 0x02884000070095a7 */ /* 0x000f24000802007f */
[----:B----4-:R-:W-:Y:S05]  /*134a0*/  @!P1 BRA `(.L_x_2487) ;  /* 0xfffffffc00f09947 */ /* 0x010fea000383ffff */
[----:B------:R-:W-:Y:S05]  /*134b0*/  BRA `(.L_x_2596) ;  /* 0xffffffc400747947 */ /* 0x000fea000383ffff */
.L_x_2489:
[----:B----4-:R4:W0:Y:S02]  /*134c0*/  SYNCS.PHASECHK.TRANS64.TRYWAIT P1, [R5+URZ+0x28860], R2 ;  /* 0x02886002050075a7 */ /* 0x010824000802017f */
[----:B0-----:R-:W-:Y:S05]  /*134d0*/  @!P1 NANOSLEEP.SYNCS 0x989680 ;  /* 0x009896800000995d */ /* 0x001fea0003900000 */
[----:B------:R-:W0:Y:S02]  /*134e0*/  @!P1 SYNCS.PHASECHK.TRANS64 P1, [R5+URZ+0x28860], R2 ;  /* 0x02886002050095a7 */ /* 0x000e24000802007f */
[----:B0-----:R-:W-:Y:S05]  /*134f0*/  @!P1 BRA `(.L_x_2489) ;  /* 0xfffffffc00f09947 */ /* 0x001fea000383ffff */
[----:B------:R-:W-:Y:S05]  /*13500*/  BRA `(.L_x_2597) ;  /* 0xffffffc400707947 */ /* 0x000fea000383ffff */
.L_x_2598:
        /* <DEDUP_REMOVED lines=15> */
.L_x_3548:


//--------------------- .text._ZN7cutlass13device_kernelIN5flash11enable_sm90INS1_16FlashAttnFwdSm90INS1_25CollectiveMainloopFwdSm90ILi2EN4cute5tupleIJNS5_1CILi1EEES8_S8_EEENS6_IJNS7_ILi128EEESA_SA_EEELi128ENS_6half_tEfNS_4arch4Sm90ELb1ELb0ELb1ELb1ELb1ELb0ELb0ELb1ELb1ELb1ELb1ELb0EEENS1_21CollectiveEpilogueFwdISB_S9_SC_SE_Li256ELb1ELb1ELb1ELb0EEENS1_36VarlenDynamicPersistentTileSchedulerILi128ELi128ELi256ELi128ELb1ELb1ELb1ELb1ELb1ELb1EEEEEEEEEvNT_6ParamsE --------------------------
	.section	.text._ZN7cutlass13device_kernelIN5flash11enable_sm90INS1_16FlashAttnFwdSm90INS1_25CollectiveMainloopFwdSm90ILi2EN4cute5tupleIJNS5_1CILi1EEES8_S8_EEENS6_IJNS7_ILi128EEESA_SA_EEELi128ENS_6half_tEfNS_4arch4Sm90ELb1ELb0ELb1ELb1ELb1ELb0ELb0ELb1ELb1ELb1ELb1ELb0EEENS1_21CollectiveEpilogueFwdISB_S9_SC_SE_Li256ELb1ELb1ELb1ELb0EEENS1_36VarlenDynamicPersistentTileSchedulerILi128ELi128ELi256ELi128ELb1ELb1ELb1ELb1ELb1ELb1EEEEEEEEEvNT_6ParamsE,"ax",@progbits
	.align	128
.text._ZN7cutlass13device_kernelIN5flash11enable_sm90INS1_16FlashAttnFwdSm90INS1_25CollectiveMainloopFwdSm90ILi2EN4cute5tupleIJNS5_1CILi1EEES8_S8_EEENS6_IJNS7_ILi128EEESA_SA_EEELi128ENS_6half_tEfNS_4arch4Sm90ELb1ELb0ELb1ELb1ELb1ELb0ELb0ELb1ELb1ELb1ELb1ELb0EEENS1_21CollectiveEpilogueFwdISB_S9_SC_SE_Li256ELb1ELb1ELb1ELb0EEENS1_36VarlenDynamicPersistentTileSchedulerILi128ELi128ELi256ELi128ELb1ELb1ELb1ELb1ELb1ELb1EEEEEEEEEvNT_6ParamsE:
        .type           _ZN7cutlass13device_kernelIN5flash11enable_sm90INS1_16FlashAttnFwdSm90INS1_25CollectiveMainloopFwdSm90ILi2EN4cute5tupleIJNS5_1CILi1EEES8_S8_EEENS6_IJNS7_ILi128EEESA_SA_EEELi128ENS_6half_tEfNS_4arch4Sm90ELb1ELb0ELb1ELb1ELb1ELb0ELb0ELb1ELb1ELb1ELb1ELb0EEENS1_21CollectiveEpilogueFwdISB_S9_SC_SE_Li256ELb1ELb1ELb1ELb0EEENS1_36VarlenDynamicPersistentTileSchedulerILi128ELi128ELi256ELi128ELb1ELb1ELb1ELb1ELb1ELb1EEEEEEEEEvNT_6ParamsE,@function
        .size           _ZN7cutlass13device_kernelIN5flash11enable_sm90INS1_16FlashAttnFwdSm90INS1_25CollectiveMainloopFwdSm90ILi2EN4cute5tupleIJNS5_1CILi1EEES8_S8_EEENS6_IJNS7_ILi128EEESA_SA_EEELi128ENS_6half_tEfNS_4arch4Sm90ELb1ELb0ELb1ELb1ELb1ELb0ELb0ELb1ELb1ELb1ELb1ELb0EEENS1_21CollectiveEpilogueFwdISB_S9_SC_SE_Li256ELb1ELb1ELb1ELb0EEENS1_36VarlenDynamicPersistentTileSchedulerILi128ELi128ELi256ELi128ELb1ELb1ELb1ELb1ELb1ELb1EEEEEEEEEvNT_6ParamsE,(.L_x_3549 - _ZN7cutlass13device_kernelIN5flash11enable_sm90INS1_16FlashAttnFwdSm90INS1_25CollectiveMainloopFwdSm90ILi2EN4cute5tupleIJNS5_1CILi1EEES8_S8_EEENS6_IJNS7_ILi128EEESA_SA_EEELi128ENS_6half_tEfNS_4arch4Sm90ELb1ELb0ELb1ELb1ELb1ELb0ELb0ELb1ELb1ELb1ELb1ELb0EEENS1_21CollectiveEpilogueFwdISB_S9_SC_SE_Li256ELb1ELb1ELb1ELb0EEENS1_36VarlenDynamicPersistentTileSchedulerILi128ELi128ELi256ELi128ELb1ELb1ELb1ELb1ELb1ELb1EEEEEEEEEvNT_6ParamsE)
        .other          _ZN7cutlass13device_kernelIN5flash11enable_sm90INS1_16FlashAttnFwdSm90INS1_25CollectiveMainloopFwdSm90ILi2EN4cute5tupleIJNS5_1CILi1EEES8_S8_EEENS6_IJNS7_ILi128EEESA_SA_EEELi128ENS_6half_tEfNS_4arch4Sm90ELb1ELb0ELb1ELb1ELb1ELb0ELb0ELb1ELb1ELb1ELb1ELb0EEENS1_21CollectiveEpilogueFwdISB_S9_SC_SE_Li256ELb1ELb1ELb1ELb0EEENS1_36VarlenDynamicPersistentTileSchedulerILi128ELi128ELi256ELi128ELb1ELb1ELb1ELb1ELb1ELb1EEEEEEEEEvNT_6ParamsE,@"STO_CUDA_ENTRY STV_DEFAULT"
_ZN7cutlass13device_kernelIN5flash11enable_sm90INS1_16FlashAttnFwdSm90INS1_25CollectiveMainloopFwdSm90ILi2EN4cute5tupleIJNS5_1CILi1EEES8_S8_EEENS6_IJNS7_ILi128EEESA_SA_EEELi128ENS_6half_tEfNS_4arch4Sm90ELb1ELb0ELb1ELb1ELb1ELb0ELb0ELb1ELb1ELb1ELb1ELb0EEENS1_21CollectiveEpilogueFwdISB_S9_SC_SE_Li256ELb1ELb1ELb1ELb0EEENS1_36VarlenDynamicPersistentTileSchedulerILi128ELi128ELi256ELi128ELb1ELb1ELb1ELb1ELb1ELb1EEEEEEEEEvNT_6ParamsE:
        /* <DEDUP_REMOVED lines=45> */
.L_x_2599:
        /* <DEDUP_REMOVED lines=22> */
.L_x_2600:
        /* <DEDUP_REMOVED lines=18> */
.L_x_2601:
        /* <DEDUP_REMOVED lines=22> */
.L_x_2602:
        /* <DEDUP_REMOVED lines=23> */
.L_x_2603:
        /* <DEDUP_REMOVED lines=10> */
.L_x_2605:
[----:B------:R-:W-:-:S08]  /*08c0*/  NOP ;  /* 0x0000000000007918 */ /* 0x000fd00000000000 */
[----:B------:R-:W1:Y:S02]  /*08d0*/  USETMAXREG.TRY_ALLOC.CTAPOOL UP0, 0xe8 ;  /* 0x000000e8000079c8 */ /* 0x000e640008000600 */
[----:B-1----:R-:W-:-:S13]  /*08e0*/  PLOP3.LUT P0, PT, PT, PT, UP0, 0x80, 0x0 ;  /* 0x000000000000781c */ /* 0x002fda0003f0f008 */
[----:B------:R-:W-:Y:S05]  /*08f0*/  @!P0 BRA `(.L_x_2605) ;  /* 0xfffffffc00f08947 */ /* 0x000fea000383ffff */
[----:B0-----:R-:W0:Y:S01]  /*0900*/  S2R R2, SR_TID.X ;  /* 0x0000000000027919 */ /* 0x001e220000002100 */
        /* <DEDUP_REMOVED lines=13> */
[----:B------:R-:W2:Y:S01]  /*09e0*/  LDL R3, [R1+0x20] ;  /* 0x0000200001037983 */ /* 0x000ea20000100800 */
[----:B------:R-:W-:Y:S01]  /*09f0*/  VIADD R219, R2, 0xffffff80 ;  /* 0xffffff8002db7836 */ /* 0x000fe20000000000 */
[----:B------:R-:W-:Y:S01]  /*0a00*/  R2UR UR6, R33 ;  /* 0x00000000210672ca */ /* 0x000fe200000e0000 */
[----:B------:R-:W-:Y:S01]  /*0a10*/  UMOV UR60, URZ ;  /* 0x0000003f003c7c82 */ /* 0x000fe20008000000 */
[----:B------:R-:W-:Y:S01]  /*0a20*/  R2UR UR5, R34 ;  /* 0x00000000220572ca */ /* 0x000fe200000e0000 */
[----:B------:R-:W-:Y:S01]  /*0a30*/  UMOV UR39, URZ ;  /* 0x0000003f00277c82 */ /* 0x000fe20008000000 */
[----:B------:R-:W-:Y:S01]  /*0a40*/  SHF.R.S32.HI R0, RZ, 0x1f, R219 ;  /* 0x0000001fff007819 */ /* 0x000fe200000114db */
[----:B------:R-:W-:-:S03]  /*0a50*/  UMOV UR38, URZ ;  /* 0x0000003f00267c82 */ /* 0x000fc60008000000 */
[CC--:B------:R-:W-:Y:S02]  /*0a60*/  LEA.HI R4, R0.reuse, R219.reuse, RZ, 0x5 ;  /* 0x000000db00047211 */ /* 0x0c0fe400078f28ff */
[----:B------:R-:W-:-:S03]  /*0a70*/  LEA.HI R2, R0, R219, RZ, 0x4 ;  /* 0x000000db00027211 */ /* 0x000fc600078f20ff */
[----:B------:R-:W-:Y:S01]  /*0a80*/  IMAD.SHL.U32 R6, R4, 0x20, RZ ;  /* 0x0000002004067824 */ /* 0x000fe200078e00ff */
[----:B------:R-:W-:Y:S02]  /*0a90*/  LOP3.LUT R4, R2, 0x3fffff0, RZ, 0xc0, !PT ;  /* 0x03fffff002047812 */ /* 0x000fe400078ec0ff */
[----:B------:R-:W-:Y:S02]  /*0aa0*/  SHF.R.S32.HI R5, RZ, 0x4, R2 ;  /* 0x00000004ff057819 */ /* 0x000fe40000011402 */
[----:B------:R-:W-:Y:S01]  /*0ab0*/  LOP3.LUT R7, R6, 0xfffffc00, RZ, 0xc0, !PT ;  /* 0xfffffc0006077812 */ /* 0x000fe200078ec0ff */
[----:B------:R-:W-:Y:S01]  /*0ac0*/  IMAD.IADD R4, R219, 0x1, -R4 ;  /* 0x00000001db047824 */ /* 0x000fe200078e0a04 */
[----:B------:R-:W-:-:S03]  /*0ad0*/  LEA.HI R2, R2, R5, RZ, 0x1 ;  /* 0x0000000502027211 */ /* 0x000fc600078f08ff */
[----:B------:R-:W-:Y:S01]  /*0ae0*/  IMAD R7, R4, 0x40, R7 ;  /* 0x0000004004077824 */ /* 0x000fe200078e0207 */
[----:B------:R-:W-:Y:S02]  /*0af0*/  LEA.HI R4, R0, R219, RZ, 0x2 ;  /* 0x000000db00047211 */ /* 0x000fe400078f10ff */
[----:B------:R-:W-:Y:S02]  /*0b00*/  LOP3.LUT R2, R2, 0x1ffffffe, RZ, 0xc0, !PT ;  /* 0x1ffffffe02027812 */ /* 0x000fe400078ec0ff */
[----:B------:R-:W-:-:S03]  /*0b10*/  LOP3.LUT R4, R4, 0xfffffffc, RZ, 0xc0, !PT ;  /* 0xfffffffc04047812 */ /* 0x000fc600078ec0ff */
[----:B------:R-:W-:Y:S01]  /*0b20*/  IMAD.IADD R2, R5, 0x1, -R2 ;  /* 0x0000000105027824 */ /* 0x000fe200078e0a02 */
[----:B------:R-:W-:-:S03]  /*0b30*/  IADD3 R4, R219, -R4, RZ ;  /* 0x80000004db047210 */ /* 0x000fc60007ffe0ff */
[----:B------:R-:W-:Y:S01]  /*0b40*/  IMAD R216, R2, 0x8, R7 ;  /* 0x0000000802d87824 */ /* 0x000fe200078e0207 */
[----:B------:R-:W-:-:S04]  /*0b50*/  LEA.HI R2, R4, R4, RZ, 0x1 ;  /* 0x0000000404027211 */ /* 0x000fc800078f08ff */
[----:B------:R-:W-:-:S05]  /*0b60*/  LOP3.LUT R5, R2, 0x1ffffffe, RZ, 0xc0, !PT ;  /* 0x1ffffffe02057812 */ /* 0x000fca00078ec0ff */
[----:B------:R-:W-:Y:S01]  /*0b70*/  IMAD.IADD R4, R4, 0x1, -R5 ;  /* 0x0000000104047824 */ /* 0x000fe200078e0a05 */
[----:B--2---:R-:W-:Y:S02]  /*0b80*/  R2UR UR4, R3 ;  /* 0x00000000030472ca */ /* 0x004fe400000e0000 */
[CC--:B------:R-:W-:Y:S02]  /*0b90*/  LEA.HI R3, R0.reuse, R219.reuse, RZ, 0x7 ;  /* 0x000000db00037211 */ /* 0x0c0fe400078f38ff */
[----:B------:R-:W-:Y:S02]  /*0ba0*/  LEA.HI R0, R0, R219, RZ, 0x3 ;  /* 0x000000db00007211 */ /* 0x000fe400078f18ff */
[----:B------:R-:W-:Y:S02]  /*0bb0*/  LOP3.LUT R198, R3, 0xffffff80, RZ, 0xc0, !PT ;  /* 0xffffff8003c67812 */ /* 0x000fe400078ec0ff */
[----:B------:R-:W-:Y:S02]  /*0bc0*/  SHF.R.S32.HI R214, RZ, 0x7, R3 ;  /* 0x00000007ffd67819 */ /* 0x000fe40000011403 */
[----:B------:R-:W-:Y:S01]  /*0bd0*/  LOP3.LUT R2, R0, 0xfffffff8, RZ, 0xc0, !PT ;  /* 0xfffffff800027812 */ /* 0x000fe200078ec0ff */
[----:B------:R-:W-:Y:S01]  /*0be0*/  IMAD.IADD R198, R219, 0x1, -R198 ;  /* 0x00000001dbc67824 */ /* 0x000fe200078e0ac6 */
[----:B------:R-:W-:Y:S01]  /*0bf0*/  LEA.HI R3, R3, R214, RZ, 0x1 ;  /* 0x000000d603037211 */ /* 0x000fe200078f08ff */
[----:B------:R-:W-:Y:S01]  /*0c00*/  ULOP3.LUT UR61, UR4, 0x1, URZ, 0xfc, !UPT ;  /* 0x00000001043d7892 */ /* 0x000fe2000f8efc3f */
[----:B------:R-:W-:Y:S01]  /*0c10*/  SHF.R.S32.HI R197, RZ, 0x3, R0 ;  /* 0x00000003ffc57819 */ /* 0x000fe20000011400 */
[----:B------:R-:W-:Y:S01]  /*0c20*/  IMAD.IADD R19, R219, 0x1, -R2 ;  /* 0x00000001db137824 */ /* 0x000fe200078e0a02 */
[----:B------:R-:W-:-:S02]  /*0c30*/  SHF.R.S32.HI R9, RZ, 0x1f, R198 ;  /* 0x0000001fff097819 */ /* 0x000fc400000114c6 */
[----:B------:R-:W-:Y:S01]  /*0c40*/  LOP3.LUT R3, R3, 0x3fffffe, RZ, 0xc0, !PT ;  /* 0x03fffffe03037812 */ /* 0x000fe200078ec0ff */
[----:B------:R-:W-:Y:S01]  /*0c50*/  IMAD.SHL.U32 R2, R19, 0x8, RZ ;  /* 0x0000000813027824 */ /* 0x000fe200078e00ff */
[CC--:B------:R-:W-:Y:S02]  /*0c60*/  LEA.HI R8, R9.reuse, R198.reuse, RZ, 0x2 ;  /* 0x000000c609087211 */ /* 0x0c0fe400078f10ff */
[----:B------:R-:W-:Y:S01]  /*0c70*/  LEA.HI R9, R9, R198, RZ, 0x5 ;  /* 0x000000c609097211 */ /* 0x000fe200078f28ff */
[----:B------:R-:W-:Y:S01]  /*0c80*/  IMAD.IADD R3, R214, 0x1, -R3 ;  /* 0x00000001d6037824 */ /* 0x000fe200078e0a03 */
[--C-:B------:R-:W-:Y:S01]  /*0c90*/  SHF.R.S32.HI R6, RZ, 0x2, R8.reuse ;  /* 0x00000002ff067819 */ /* 0x100fe20000011408 */
[----:B------:R-:W-:Y:S01]  /*0ca0*/  VIADD R18, R2, 0x40 ;  /* 0x0000004002127836 */ /* 0x000fe20000000000 */
[----:B------:R-:W-:Y:S02]  /*0cb0*/  SHF.R.S32.HI R11, RZ, 0x1f, R8 ;  /* 0x0000001fff0b7819 */ /* 0x000fe40000011408 */
[----:B------:R-:W-:-:S02]  /*0cc0*/  LOP3.LUT R5, R8, 0x7ffffffc, RZ, 0xc0, !PT ;  /* 0x7ffffffc08057812 */ /* 0x000fc400078ec0ff */
[----:B------:R-:W-:Y:S02]  /*0cd0*/  LEA.HI R11, R11, R6, RZ, 0x3 ;  /* 0x000000060b0b7211 */ /* 0x000fe400078f18ff */
[----:B------:R-:W-:Y:S01]  /*0ce0*/  SHF.R.S32.HI R9, RZ, 0x5, R9 ;  /* 0x00000005ff097819 */ /* 0x000fe20000011409 */
[----:B------:R-:W-:Y:S01]  /*0cf0*/  IMAD.IADD R5, R198, 0x1, -R5 ;  /* 0x00000001c6057824 */ /* 0x000fe200078e0a05 */
[----:B------:R-:W-:Y:S02]  /*0d00*/  LOP3.LUT R11, R11, 0xfffffff8, RZ, 0xc0, !PT ;  /* 0xfffffff80b0b7812 */ /* 0x000fe400078ec0ff */
[----:B------:R-:W-:Y:S02]  /*0d10*/  SHF.R.S32.HI R218, RZ, 0x1f, R2 ;  /* 0x0000001fffda7819 */ /* 0x000fe40000011402 */
[----:B------:R-:W-:Y:S01]  /*0d20*/  SHF.L.U32 R16, R5, 0x1, RZ ;  /* 0x0000000105107819 */ /* 0x000fe200000006ff */
[----:B------:R-:W-:Y:S01]  /*0d30*/  IMAD.IADD R6, R6, 0x1, -R11 ;  /* 0x0000000106067824 */ /* 0x000fe200078e0a0b */
[----:B------:R-:W-:-:S02]  /*0d40*/  SHF.R.S32.HI R217, RZ, 0x1f, R18 ;  /* 0x0000001fffd97819 */ /* 0x000fc40000011412 */
[C---:B------:R-:W-:Y:S01]  /*0d50*/  IADD3 R187, R16.reuse, 0x50, RZ ;  /* 0x0000005010bb7810 */ /* 0x040fe20007ffe0ff */
[----:B------:R-:W-:Y:S02]  /*0d60*/  IMAD R6, R9, 0x10, R6 ;  /* 0x0000001009067824 */ /* 0x000fe400078e0206 */
[C---:B------:R-:W-:Y:S01]  /*0d70*/  VIADD R196, R16.reuse, 0x8 ;  /* 0x0000000810c47836 */ /* 0x040fe20000000000 */
[----:B------:R-:W-:Y:S01]  /*0d80*/  SHF.R.S32.HI R204, RZ, 0x1f, R187 ;  /* 0x0000001fffcc7819 */ /* 0x000fe200000114bb */
[C---:B------:R-:W-:Y:S02]  /*0d90*/  VIADD R195, R16.reuse, 0x10 ;  /* 0x0000001010c37836 */ /* 0x040fe40000000000 */
        /* <DEDUP_REMOVED lines=24> */
[----:B------:R-:W-:Y:S01]  /*0f20*/  IMAD R215, R3, 0x40, R6 ;  /* 0x0000004003d77824 */ /* 0x000fe200078e0206 */
[----:B------:R-:W-:-:S02]  /*0f30*/  SHF.R.S32.HI R200, RZ, 0x1f, R23 ;  /* 0x0000001fffc87819 */ /* 0x000fc40000011417 */
[----:B------:R-:W-:Y:S01]  /*0f40*/  SHF.R.S32.HI R199, RZ, 0x1f, R22 ;  /* 0x0000001fffc77819 */ /* 0x000fe20000011416 */
[----:B------:R-:W-:-:S07]  /*0f50*/  IMAD R17, R4, 0x8, R215 ;  /* 0x0000000804117824 */ /* 0x000fce00078e02d7 */
.L_x_2669:
[----:B0-2-4-:R-:W0:Y:S01]  /*0f60*/  LDC.64 R4, c[0x0][0xc88] ;  /* 0x00032200ff047b82 */ /* 0x015e220000000a00 */
[----:B------:R-:W-:Y:S01]  /*0f70*/  ULDC.64 UR8, c[0x0][0xa28] ;  /* 0x00028a0000087ab9 */ /* 0x000fe20000000a00 */
[----:B------:R-:W-:Y:S01]  /*0f80*/  ULDC.64 UR10, c[0x0][0xa18] ;  /* 0x00028600000a7ab9 */ /* 0x000fe20000000a00 */
[----:B------:R-:W-:Y:S01]  /*0f90*/  ULDC UR4, c[0x0][0x424] ;  /* 0x0001090000047ab9 */ /* 0x000fe20000000800 */
[----:B------:R-:W-:Y:S01]  /*0fa0*/  ULDC UR7, c[0x0][0x2f0] ;  /* 0x0000bc0000077ab9 */ /* 0x000fe20000000800 */
[----:B0-----:R-:W-:-:S06]  /*0fb0*/  IMAD.WIDE R4, R35, 0x4, R4 ;  /* 0x0000000423047825 */ /* 0x001fcc00078e0204 */
[----:B------:R-:W2:Y:S01]  /*0fc0*/  LDG.E R4, desc[UR36][R4.64] ;  /* 0x0000002404047981 */ /* 0x000ea2000c1e1900 */
[----:B------:R-:W-:Y:S02]  /*0fd0*/  UISETP.NE.U32.AND UP0, UPT, UR8, URZ, UPT ;  /* 0x0000003f0800728c */ /* 0x000fe4000bf05070 */
[----:B------:R-:W-:Y:S02]  /*0fe0*/  UISETP.NE.U32.AND UP1, UPT, UR10, URZ, UPT ;  /* 0x0000003f0a00728c */ /* 0x000fe4000bf25070 */
[----:B------:R-:W-:Y:S02]  /*0ff0*/  UISETP.NE.AND.EX UP0, UPT, UR9, URZ, UPT, UP0 ;  /* 0x0000003f0900728c */ /* 0x000fe4000bf05300 */
[----:B------:R-:W-:-:S04]  /*1000*/  UISETP.NE.AND.EX UP1, UPT, UR11, URZ, UPT, UP1 ;  /* 0x0000003f0b00728c */ /* 0x000fc8000bf25310 */
[----:B------:R-:W-:Y:S02]  /*1010*/  PLOP3.LUT P0, PT, PT, PT, UP0, 0x80, 0x0 ;  /* 0x000000000000781c */ /* 0x000fe40003f0f008 */
[----:B------:R-:W-:Y:S02]  /*1020*/  PLOP3.LUT P2, PT, PT, PT, UP1, 0x80, 0x0 ;  /* 0x000000000000781c */ /* 0x000fe40003f4f018 */
[----:B--2---:R-:W-:-:S13]  /*1030*/  R2UR UR53, R4 ;  /* 0x00000000043572ca */ /* 0x004fda00000e0000 */
[----:B------:R-:W-:Y:S02]  /*1040*/  USHF.R.S32.HI UR58, URZ, 0x1f, UR53 ;  /* 0x0000001f3f3a7899 */ /* 0x000fe40008011435 */
[----:B------:R-:W-:-:S04]  /*1050*/  @UP0 ULEA UR8, UP2, UR53, UR8, 0x2 ;  /* 0x0000000835080291 */ /* 0x000fc8000f84103f */
[----:B------:R-:W-:Y:S02]  /*1060*/  @UP0 ULEA.HI.X UR9, UR53, UR9, UR58, 0x2, UP2 ;  /* 0x0000000935090291 */ /* 0x000fe400090f143a */
[----:B------:R-:W-:Y:S01]  /*1070*/  @UP1 ULEA UR10, UP0, UR53, UR10, 0x2 ;  /* 0x0000000a350a1291 */ /* 0x000fe2000f80103f */
[----:B------:R-:W-:-:S03]  /*1080*/  IMAD.U32 R4, RZ, RZ, UR8 ;  /* 0x00000008ff047e24 */ /* 0x000fc6000f8e00ff */
[----:B------:R-:W-:Y:S01]  /*1090*/  @UP1 ULEA.HI.X UR11, UR53, UR11, UR58, 0x2, UP0 ;  /* 0x0000000b350b1291 */ /* 0x000fe200080f143a */
[----:B------:R-:W-:Y:S01]  /*10a0*/  IMAD.U32 R5, RZ, RZ, UR9 ;  /* 0x00000009ff057e24 */ /* 0x000fe2000f8e00ff */
[----:B------:R-:W-:Y:S01]  /*10b0*/  ULDC.64 UR8, c[0x0][0x418] ;  /* 0x0001060000087ab9 */ /* 0x000fe20000000a00 */
[----:B------:R-:W-:-:S03]  /*10c0*/  IMAD.U32 R6, RZ, RZ, UR10 ;  /* 0x0000000aff067e24 */ /* 0x000fc6000f8e00ff */
[----:B---3--:R-:W-:Y:S01]  /*10d0*/  MOV R7, UR11 ;  /* 0x0000000b00077c02 */ /* 0x008fe20008000f00 */
[----:B------:R-:W2:Y:S01]  /*10e0*/  @P0 LDG.E R4, desc[UR36][R4.64] ;  /* 0x0000002404040981 */ /* 0x000ea2000c1e1900 */
[----:B------:R-:W-:Y:S01]  /*10f0*/  UISETP.NE.U32.AND UP0, UPT, UR8, URZ, UPT ;  /* 0x0000003f0800728c */ /* 0x000fe2000bf05070 */
[----:B------:R-:W-:Y:S02]  /*1100*/  ULDC.64 UR10, c[0x0][0xa20] ;  /* 0x00028800000a7ab9 */ /* 0x000fe40000000a00 */
[----:B------:R-:W3:Y:S01]  /*1110*/  @P2 LDG.E R6, desc[UR36][R6.64] ;  /* 0x0000002406062981 */ /* 0x000ee2000c1e1900 */
[----:B------:R-:W-:Y:S01]  /*1120*/  UISETP.NE.AND.EX UP0, UPT, UR9, URZ, UPT, UP0 ;  /* 0x0000003f0900728c */ /* 0x000fe2000bf05300 */
[----:B------:R-:W-:Y:S01]  /*1130*/  ISETP.NE.U32.AND P1, PT, RZ, UR10, PT ;  /* 0x0000000aff007c0c */ /* 0x000fe2000bf25070 */
[----:B------:R-:W-:Y:S01]  /*1140*/  UMOV UR48, URZ ;  /* 0x0000003f00307c82 */ /* 0x000fe20008000000 */
[----:B------:R-:W-:Y:S02]  /*1150*/  ULOP3.LUT UR56, UR5, 0xffff, URZ, 0xc0, !UPT ;  /* 0x0000ffff05387892 */ /* 0x000fe4000f8ec03f */
[----:B------:R-:W-:Y:S01]  /*1160*/  USEL UR4, UR4, 0x1, UP0 ;  /* 0x0000000104047887 */ /* 0x000fe20008000000 */
[----:B------:R-:W-:-:S03]  /*1170*/  ISETP.NE.AND.EX P1, PT, RZ, UR11, PT, P1 ;  /* 0x0000000bff007c0c */ /* 0x000fc6000bf25310 */
[----:B------:R-:W-:Y:S01]  /*1180*/  UIMAD UR4, UR4, UR7, URZ ;  /* 0x00000007040472a4 */ /* 0x000fe2000f8e023f */
        /* <DEDUP_REMOVED lines=17> */
.L_x_2606:
[----:B------:R-:W-:Y:S05]  /*12a0*/  @!P1 BRA `(.L_x_2607) ;  /* 0x00000000001c9947 */ /* 0x000fea0003800000 */
[----:B------:R-:W-:-:S04]  /*12b0*/  ULEA UR4, UP0, UR53, UR10, 0x2 ;  /* 0x0000000a35047291 */ /* 0x000fc8000f80103f */
[----:B------:R-:W-:Y:S02]  /*12c0*/  ULEA.HI.X UR7, UR53, UR11, UR58, 0x2, UP0 ;  /* 0x0000000b35077291 */ /* 0x000fe400080f143a */
[----:B------:R-:W-:-:S04]  /*12d0*/  IMAD.U32 R4, RZ, RZ, UR4 ;  /* 0x00000004ff047e24 */ /* 0x000fc8000f8e00ff */
[----:B------:R-:W-:-:S05]  /*12e0*/  IMAD.U32 R5, RZ, RZ, UR7 ;  /* 0x00000007ff057e24 */ /* 0x000fca000f8e00ff */
[----:B------:R-:W2:Y:S02]  /*12f0*/  LDG.E R4, desc[UR36][R4.64] ;  /* 0x0000002404047981 */ /* 0x000ea4000c1e1900 */
[----:B--2---:R-:W-:Y:S01]  /*1300*/  R2UR UR4, R4 ;  /* 0x00000000040472ca */ /* 0x004fe200000e0000 */
[----:B------:R-:W-:-:S14]  /*1310*/  BRA `(.L_x_2608) ;  /* 0x0000000000347947 */ /* 0x000fdc0003800000 */
.L_x_2607:
        /* <DEDUP_REMOVED lines=13> */
.L_x_2608:
[----:B------:R-:W-:Y:S01]  /*13f0*/  ULDC UR7, c[0x0][0x448] ;  /* 0x0001120000077ab9 */ /* 0x000fe20000000800 */
[----:B------:R-:W-:Y:S02]  /*1400*/  USHF.L.U32 UR43, UR6, 0x7, URZ ;  /* 0x00000007062b7899 */ /* 0x000fe4000800063f */
[----:B------:R-:W-:Y:S02]  /*1410*/  UISETP.NE.AND UP0, UPT, UR7, 0x1, UPT ;  /* 0x000000010700788c */ /* 0x000fe4000bf05270 */
[----:B------:R-:W-:Y:S02]  /*1420*/  UIADD3 UR8, UR43, 0x7f, URZ ;  /* 0x0000007f2b087890 */ /* 0x000fe4000fffe03f */
[----:B------:R-:W-:Y:S02]  /*1430*/  UIADD3 UR48, -UR48, UR4, URZ ;  /* 0x0000000430307290 */ /* 0x000fe4000fffe13f */
[----:B------:R-:W-:Y:S02]  /*1440*/  UP2UR UR52, UPR, URZ, 0x1 ;  /* 0x000000013f347883 */ /* 0x000fe40008000000 */
[----:B------:R-:W-:-:S03]  /*1450*/  UIADD3 UR9, UR48, 0x80, -UR50 ;  /* 0x0000008030097890 */ /* 0x000fc6000fffe832 */
[----:B------:R-:W-:Y:S01]  /*1460*/  @UP0 ULDC UR6, c[0x0][0x44c] ;  /* 0x0001130000060ab9 */ /* 0x000fe20000000800 */
[----:B------:R-:W-:Y:S01]  /*1470*/  @UP0 ULDC UR4, c[0x0][0x450] ;  /* 0x0001140000040ab9 */ /* 0x000fe20000000800 */
[----:B------:R-:W-:-:S04]  /*1480*/  UIMAD.WIDE.U32 UR6, UR8, UR6, URZ ;  /* 0x00000006080672a5 */ /* 0x000fc8000f8e003f */
[----:B------:R-:W-:Y:S02]  /*1490*/  @UP0 USHF.R.U32.HI UR8, URZ, UR4, UR7 ;  /* 0x000000043f080299 */ /* 0x000fe40008011607 */
[----:B------:R-:W-:Y:S02]  /*14a0*/  UIADD3 UR4, UR48, 0x7f, URZ ;  /* 0x0000007f30047890 */ /* 0x000fe4000fffe03f */
[----:B------:R-:W-:Y:S02]  /*14b0*/  UIADD3 UR8, UR9, UR8, URZ ;  /* 0x0000000809087290 */ /* 0x000fe4000fffe03f */
[----:B------:R-:W-:Y:S02]  /*14c0*/  USHF.R.S32.HI UR6, URZ, 0x1f, UR4 ;  /* 0x0000001f3f067899 */ /* 0x000fe40008011404 */
[----:B------:R-:W-:Y:S02]  /*14d0*/  USHF.R.S32.HI UR7, URZ, 0x1f, UR8 ;  /* 0x0000001f3f077899 */ /* 0x000fe40008011408 */
[----:B------:R-:W-:-:S02]  /*14e0*/  ULEA.HI UR6, UR6, UR4, URZ, 0x7 ;  /* 0x0000000406067291 */ /* 0x000fc4000f8f383f */
[----:B------:R-:W-:Y:S02]  /*14f0*/  ULEA.HI UR7, UR7, UR8, URZ, 0x7 ;  /* 0x0000000807077291 */ /* 0x000fe4000f8f383f */
[----:B------:R-:W-:Y:S02]  /*1500*/  USHF.R.S32.HI UR6, URZ, 0x7, UR6 ;  /* 0x000000073f067899 */ /* 0x000fe40008011406 */
[----:B------:R-:W-:Y:S02]  /*1510*/  USHF.R.S32.HI UR7, URZ, 0x7, UR7 ;  /* 0x000000073f077899 */ /* 0x000fe40008011407 */
[----:B------:R-:W-:Y:S02]  /*1520*/  ULOP3.LUT UR4, UR5, 0xff000000, URZ, 0xc0, !UPT ;  /* 0xff00000005047892 */ /* 0x000fe4000f8ec03f */
[----:B------:R-:W-:Y:S02]  /*1530*/  UISETP.LT.AND UP0, UPT, UR6, UR7, UPT ;  /* 0x000000070600728c */ /* 0x000fe4000bf01270 */
[----:B------:R-:W-:-:S02]  /*1540*/  ULOP3.LUT UR5, UR5, 0xff0000, URZ, 0xc0, !UPT ;  /* 0x00ff000005057892 */ /* 0x000fc4000f8ec03f */
[----:B------:R-:W-:Y:S02]  /*1550*/  USEL UR9, UR6, UR7, UP0 ;  /* 0x0000000706097287 */ /* 0x000fe40008000000 */
[----:B------:R-:W-:Y:S02]  /*1560*/  USHF.R.U32.HI UR4, URZ, 0x8, UR4 ;  /* 0x000000083f047899 */ /* 0x000fe40008011604 */
[----:B------:R-:W-:Y:S02]  /*1570*/  UISETP.GE.AND UP0, UPT, UR9, 0x1, UPT ;  /* 0x000000010900788c */ /* 0x000fe4000bf06270 */
        /* <DEDUP_REMOVED lines=8> */
[----:B------:R-:W-:-:S03]  /*1600*/  USEL UR10, UR54, UR4, UP0 ;  /* 0x00000004360a7287 */ /* 0x000fc60008000000 */
[----:B------:R-:W-:Y:S01]  /*1610*/  UMOV UR4, URZ ;  /* 0x0000003f00047c82 */ /* 0x000fe20008000000 */
[----:B------:R-:W-:Y:S02]  /*1620*/  UIADD3 UR6, UR10, -0x1, UR9 ;  /* 0xffffffff0a067890 */ /* 0x000fe4000fffe009 */
[----:B------:R-:W-:-:S04]  /*1630*/  IMAD.U32 R4, RZ, RZ, UR10 ;  /* 0x0000000aff047e24 */ /* 0x000fc8000f8e00ff */
[----:B------:R-:W-:Y:S01]  /*1640*/  IMAD.U32 R5, RZ, RZ, UR6 ;  /* 0x00000006ff057e24 */ /* 0x000fe2000f8e00ff */
[-C--:B------:R-:W-:Y:S01]  /*1650*/  IABS R0, R4.reuse ;  /* 0x0000000400007213 */ /* 0x080fe20000000000 */
[----:B------:R-:W-:Y:S01]  /*1660*/  ULOP3.LUT UR6, UR6, UR10, URZ, 0x3c, !UPT ;  /* 0x0000000a06067292 */ /* 0x000fe2000f8e3c3f */
[----:B------:R-:W-:Y:S02]  /*1670*/  IABS R6, R4 ;  /* 0x0000000400067213 */ /* 0x000fe40000000000 */
[----:B------:R-:W-:Y:S02]  /*1680*/  R2UR UR11, R0 ;  /* 0x00000000000b72ca */ /* 0x000fe400000e0000 */
[----:B------:R-:W-:-:S04]  /*1690*/  IABS R5, R5 ;  /* 0x0000000500057213 */ /* 0x000fc80000000000 */
[----:B------:R-:W-:-:S04]  /*16a0*/  MOV R4, R5 ;  /* 0x0000000500047202 */ /* 0x000fc80000000f00 */
[----:B------:R-:W-:-:S03]  /*16b0*/  R2UR UR8, R4 ;  /* 0x00000000040872ca */ /* 0x000fc600000e0000 */
        /* <DEDUP_REMOVED lines=22> */
.L_x_2609:
[----:B------:R-:W-:Y:S01]  /*1820*/  UIMAD UR51, UR57, UR4, URZ ;  /* 0x00000004393372a4 */ /* 0x000fe2000f8e023f */
[----:B------:R-:W-:Y:S01]  /*1830*/  IMAD.U32 R0, RZ, RZ, UR9 ;  /* 0x00000009ff007e24 */ /* 0x000fe2000f8e00ff */
[----:B------:R-:W-:Y:S01]  /*1840*/  PLOP3.LUT P0, PT, PT, PT, PT, 0x80, 0x0 ;  /* 0x000000000000781c */ /* 0x000fe20003f0f070 */
[----:B------:R-:W-:Y:S01]  /*1850*/  IMAD.U32 R3, RZ, RZ, UR4 ;  /* 0x00000004ff037e24 */ /* 0x000fe2000f8e00ff */
[----:B------:R-:W-:Y:S02]  /*1860*/  CS2R R150, SRZ ;  /* 0x0000000000967805 */ /* 0x000fe4000001ff00 */
[----:B------:R-:W-:Y:S02]  /*1870*/  CS2R R148, SRZ ;  /* 0x0000000000947805 */ /* 0x000fe4000001ff00 */
[----:B------:R-:W-:Y:S02]  /*1880*/  CS2R R146, SRZ ;  /* 0x0000000000927805 */ /* 0x000fe4000001ff00 */
[----:B------:R-:W-:-:S02]  /*1890*/  CS2R R144, SRZ ;  /* 0x0000000000907805 */ /* 0x000fc4000001ff00 */
[----:B------:R-:W-:Y:S01]  /*18a0*/  VIADDMNMX R3, R3, UR51, R0, PT ;  /* 0x0000003303037c46 */ /* 0x000fe2000b800100 */
[----:B------:R-:W-:Y:S01]  /*18b0*/  IMAD.MOV.U32 R0, RZ, RZ, RZ ;  /* 0x000000ffff007224 */ /* 0x000fe200078e00ff */
[----:B------:R-:W-:Y:S02]  /*18c0*/  CS2R R142, SRZ ;  /* 0x00000000008e7805 */ /* 0x000fe4000001ff00 */
[----:B------:R-:W-:Y:S02]  /*18d0*/  CS2R R140, SRZ ;  /* 0x00000000008c7805 */ /* 0x000fe4000001ff00 */
[----:B------:R-:W-:Y:S01]  /*18e0*/  R2UR UR41, R3 ;  /* 0x00000000032972ca */ /* 0x000fe200000e0000 */
[----:B------:R-:W-:Y:S01]  /*18f0*/  IMAD.MOV.U32 R3, RZ, RZ, RZ ;  /* 0x000000ffff037224 */ /* 0x000fe200078e00ff */
        /* <DEDUP_REMOVED lines=11> */
[----:B------:R-:W-:Y:S01]  /*19b0*/  UISETP.GT.AND UP0, UPT, UR41, UR51, UPT ;  /* 0x000000332900728c */ /* 0x000fe2000bf04270 */
[----:B------:R-:W-:Y:S02]  /*19c0*/  CS2R R116, SRZ ;  /* 0x0000000000747805 */ /* 0x000fe4000001ff00 */
[----:B------:R-:W-:Y:S02]  /*19d0*/  CS2R R114, SRZ ;  /* 0x0000000000727805 */ /* 0x000fe4000001ff00 */
[----:B------:R-:W-:-:S02]  /*19e0*/  CS2R R112, SRZ ;  /* 0x0000000000707805 */ /* 0x000fc4000001ff00 */
[----:B------:R-:W-:Y:S02]  /*19f0*/  CS2R R110, SRZ ;  /* 0x00000000006e7805 */ /* 0x000fe4000001ff00 */
[----:B------:R-:W-:Y:S02]  /*1a00*/  CS2R R108, SRZ ;  /* 0x00000000006c7805 */ /* 0x000fe4000001ff00 */
[----:B------:R-:W-:Y:S02]  /*1a10*/  PLOP3.LUT P1, PT, PT, PT, UP0, 0x80, 0x0 ;  /* 0x000000000000781c */ /* 0x000fe40003f2f008 */
        /* <DEDUP_REMOVED lines=42> */
.L_x_2611:
[----:B------:R-:W-:Y:S01]  /*1cc0*/  ULEA.HI UR4, UR60, UR60, URZ, 0x1 ;  /* 0x0000003c3c047291 */ /* 0x000fe2000f8f083f */
[----:B------:R-:W-:-:S03]  /*1cd0*/  IMAD.U32 R3, RZ, RZ, UR61 ;  /* 0x0000003dff037e24 */ /* 0x000fc6000f8e00ff */
[----:B------:R-:W-:Y:S02]  /*1ce0*/  ULOP3.LUT UR4, UR4, 0xfffffffe, URZ, 0xc0, !UPT ;  /* 0xfffffffe04047892 */ /* 0x000fe4000f8ec03f */
[----:B------:R-:W-:Y:S02]  /*1cf0*/  ISETP.NE.AND P0, PT, R3, 0x3, PT ;  /* 0x000000030300780c */ /* 0x000fe40003f05270 */
[----:B------:R-:W-:-:S06]  /*1d00*/  UIADD3 UR4, UR60, -UR4, URZ ;  /* 0x800000043c047290 */ /* 0x000fcc000fffe03f */
[----:B------:R-:W-:-:S05]  /*1d10*/  IMAD.U32 R0, RZ, RZ, UR4 ;  /* 0x00000004ff007e24 */ /* 0x000fca000f8e00ff */
[----:B------:R-:W-:-:S04]  /*1d20*/  SHF.L.U32 R0, R0, 0x1f, RZ ;  /* 0x0000001f00007819 */ /* 0x000fc800000006ff */
[----:B------:R-:W0:Y:S02]  /*1d30*/  SYNCS.PHASECHK.TRANS64.TRYWAIT P1, [UR40+0x28800], R0 ;  /* 0x02880000ff0075a7 */ /* 0x000e240008020168 */
[----:B0-----:R-:W-:Y:S05]  /*1d40*/  @!P1 BRA `(.L_x_2612) ;  /* 0x0000012000e09947 */ /* 0x001fea0003800000 */
.L_x_2758:
[----:B------:R-:W-:Y:S05]  /*1d50*/  @!P0 BRA `(.L_x_2613) ;  /* 0x0000000000048947 */ /* 0x000fea0003800000 */
[----:B------:R-:W-:Y:S01]  /*1d60*/  BPT.TRAP 0x1 ;  /* 0x000000040000795c */ /* 0x000fe20000300000 */
.L_x_2613:
[----:B0-----:R-:W-:Y:S02]  /*1d70*/  IMAD.U32 R0, RZ, RZ, UR38 ;  /* 0x00000026ff007e24 */ /* 0x001fe4000f8e00ff */
[----:B------:R-:W-:-:S03]  /*1d80*/  IMAD.U32 R3, RZ, RZ, UR39 ;  /* 0x00000027ff037e24 */ /* 0x000fc6000f8e00ff */
[----:B------:R-:W-:Y:S02]  /*1d90*/  LEA R0, R0, UR40, 0x3 ;  /* 0x0000002800007c11 */ /* 0x000fe4000f8e18ff */
[----:B------:R-:W-:-:S04]  /*1da0*/  SHF.L.U32 R3, R3, 0x1f, RZ ;  /* 0x0000001f03037819 */ /* 0x000fc800000006ff */
[----:B------:R0:W1:Y:S01]  /*1db0*/  SYNCS.PHASECHK.TRANS64.TRYWAIT P1, [R0+URZ+0x28830], R3 ;  /* 0x02883003000075a7 */ /* 0x000062000802017f */
[----:B------:R-:W-:Y:S05]  /*1dc0*/  @!P0 BRA `(.L_x_2614) ;  /* 0x0000000000048947 */ /* 0x000fea0003800000 */
[----:B------:R-:W-:Y:S01]  /*1dd0*/  BPT.TRAP 0x1 ;  /* 0x000000040000795c */ /* 0x000fe20000300000 */
.L_x_2614:
[----:B-1----:R-:W-:Y:S05]  /*1de0*/  @P1 BRA `(.L_x_2615) ;  /* 0x0000000000081947 */ /* 0x002fea0003800000 */
[----:B------:R-:W1:Y:S02]  /*1df0*/  SYNCS.PHASECHK.TRANS64.TRYWAIT P1, [R0+URZ+0x28830], R3 ;  /* 0x02883003000075a7 */ /* 0x000e64000802017f */
[----:B-1----:R-:W-:Y:S05]  /*1e00*/  @!P1 BRA `(.L_x_2616) ;  /* 0x0000012000c89947 */ /* 0x002fea0003800000 */
.L_x_2615:
[----:B------:R-:W-:Y:S05]  /*1e10*/  WARPSYNC.ALL ;  /* 0x0000000000007948 */ /* 0x000fea0003800000 */
[----:B------:R-:W-:Y:S01]  /*1e20*/  UIADD3 UR4, UR40, 0x18400, URZ ;  /* 0x0001840028047890 */ /* 0x000fe2000fffe03f */
[----:B------:R-:W-:Y:S01]  /*1e30*/  WARPGROUP.ARRIVE ;  /* 0x00000000000079c5 */ /* 0x000fe20000000000 */
[----:B------:R-:W-:Y:S02]  /*1e40*/  ULOP3.LUT UR44, UR42, 0x10000, URZ, 0xfc, !UPT ;  /* 0x000100002a2c7892 */ /* 0x000fe4000f8efc3f */
[----:B------:R-:W-:Y:S01]  /*1e50*/  USHF.R.U32.HI UR4, URZ, 0x4, UR4 ;  /* 0x000000043f047899 */ /* 0x000fe20008011604 */
[----:B------:R-:W-:Y:S01]  /*1e60*/  UMOV UR45, 0x40000040 ;  /* 0x40000040002d7882 */ /* 0x000fe20000000000 */
[----:B------:R-:W-:-:S02]  /*1e70*/  UMOV UR47, 0x40000040 ;  /* 0x40000040002f7882 */ /* 0x000fc40000000000 */
[----:B------:R-:W-:Y:S02]  /*1e80*/  ULOP3.LUT UR4, UR4, 0x3fff, URZ, 0xc0, !UPT ;  /* 0x00003fff04047892 */ /* 0x000fe4000f8ec03f */
[----:B------:R-:W-:Y:S02]  /*1e90*/  UIADD3 UR8, UR44, 0x2, URZ ;  /* 0x000000022c087890 */ /* 0x000fe4000fffe03f */
[----:B------:R-:W-:Y:S01]  /*1ea0*/  ULOP3.LUT UR4, UR4, 0x10000, URZ, 0xfc, !UPT ;  /* 0x0001000004047892 */ /* 0x000fe2000f8efc3f */
[----:B------:R-:W-:Y:S01]  /*1eb0*/  UMOV UR9, 0x40000040 ;  /* 0x4000004000097882 */ /* 0x000fe20000000000 */
[----:B------:R-:W-:Y:S02]  /*1ec0*/  UMOV UR11, 0x40000040 ;  /* 0x40000040000b7882 */ /* 0x000fe40000000000 */
        /* <DEDUP_REMOVED lines=51> */
.L_x_2617:
[----:B------:R-:W-:Y:S01]  /*2200*/  UISETP.NE.AND UP0, UPT, UR52, URZ, UPT ;  /* 0x0000003f3400728c */ /* 0x000fe2000bf05270 */
[----:B------:R-:W-:Y:S01]  /*2210*/  R2UR UR14, R0 ;  /* 0x00000000000e72ca */ /* 0x000fe200000e0000 */
[----:B------:R-:W-:Y:S01]  /*2220*/  ULDC UR6, c[0x0][0x9d8] ;  /* 0x0002760000067ab9 */ /* 0x000fe20000000800 */
[----:B------:R-:W-:Y:S01]  /*2230*/  ULDC UR10, c[0x0][0x988] ;  /* 0x00026200000a7ab9 */ /* 0x000fe20000000800 */
[----:B------:R-:W-:Y:S01]  /*2240*/  FMUL.FTZ R6, R50, UR6 ;  /* 0x0000000632067c20 */ /* 0x000fe20008410000 */
[----:B------:R-:W-:Y:S01]  /*2250*/  VIADD R50, R17, UR43 ;  /* 0x0000002b11327c36 */ /* 0x000fe20008000000 */
[----:B------:R-:W-:Y:S01]  /*2260*/  PLOP3.LUT P1, PT, PT, PT, UP0, 0x80, 0x0 ;  /* 0x000000000000781c */ /* 0x000fe20003f2f008 */
[----:B------:R-:W-:Y:S01]  /*2270*/  FMUL.FTZ R5, R29, UR6 ;  /* 0x000000061d057c20 */ /* 0x000fe20008410000 */
[----:B------:R-:W-:Y:S01]  /*2280*/  PLOP3.LUT P2, PT, PT, PT, UP0, 0x80, 0x0 ;  /* 0x000000000000781c */ /* 0x000fe20003f4f008 */
[----:B------:R2:W-:Y:S01]  /*2290*/  MUFU.TANH R29, R6 ;  /* 0x00000006001d7308 */ /* 0x0005e20000002400 */
[----:B------:R-:W-:Y:S01]  /*22a0*/  FMUL.FTZ R26, R26, UR6 ;  /* 0x000000061a1a7c20 */ /* 0x000fe20008410000 */
[----:B------:R-:W-:Y:S01]  /*22b0*/  @UP0 ULDC UR5, c[0x0][0x44c] ;  /* 0x0001130000050ab9 */ /* 0x000fe20000000800 */
[----:B------:R-:W-:Y:S01]  /*22c0*/  FMUL.FTZ R27, R27, UR6 ;  /* 0x000000061b1b7c20 */ /* 0x000fe20008410000 */
[----:B------:R-:W-:Y:S01]  /*22d0*/  FMUL.FTZ R30, R30, UR6 ;  /* 0x000000061e1e7c20 */ /* 0x000fe20008410000 */
[----:B------:R-:W-:Y:S01]  /*22e0*/  FMUL.FTZ R4, R25, UR6 ;  /* 0x0000000619047c20 */ /* 0x000fe20008410000 */
[----:B------:R-:W-:Y:S01]  /*22f0*/  FMUL.FTZ R10, R37, UR6 ;  /* 0x00000006250a7c20 */ /* 0x000fe20008410000 */
[----:B------:R-:W-:Y:S01]  /*2300*/  FMUL.FTZ R25, R52, UR6 ;  /* 0x0000000634197c20 */ /* 0x000fe20008410000 */
[----:B------:R3:W4:Y:S01]  /*2310*/  MUFU.TANH R99, R26 ;  /* 0x0000001a00637308 */ /* 0x0007220000002400 */
[----:B------:R-:W-:-:S02]  /*2320*/  IMAD.U32 R37, RZ, RZ, UR50 ;  /* 0x00000032ff257e24 */ /* 0x000fc4000f8e00ff */
[----:B------:R-:W-:Y:S01]  /*2330*/  FMUL.FTZ R31, R31, UR6 ;  /* 0x000000061f1f7c20 */ /* 0x000fe20008410000 */
[----:B--2---:R-:W-:Y:S01]  /*2340*/  @P1 IMAD.HI.U32 R6, R50, UR5, RZ ;  /* 0x0000000532061c27 */ /* 0x004fe2000f8e00ff */
[----:B------:R-:W-:-:S03]  /*2350*/  @UP0 ULDC UR5, c[0x0][0x450] ;  /* 0x0001140000050ab9 */ /* 0x000fc60000000800 */
[----:B------:R-:W-:Y:S01]  /*2360*/  FMUL.FTZ R34, R34, UR6 ;  /* 0x0000000622227c20 */ /* 0x000fe20008410000 */
[----:B------:R-:W-:Y:S01]  /*2370*/  FMUL.FTZ R14, R45, UR6 ;  /* 0x000000062d0e7c20 */ /* 0x000fe20008410000 */
[----:B------:R-:W-:Y:S01]  /*2380*/  FMUL.FTZ R35, R35, UR6 ;  /* 0x0000000623237c20 */ /* 0x000fe20008410000 */
[----:B------:R-:W-:Y:S01]  /*2390*/  @P2 SHF.R.U32.HI R50, RZ, UR5, R6 ;  /* 0x00000005ff322c19 */ /* 0x000fe20008011606 */
[----:B------:R-:W-:Y:S01]  /*23a0*/  UMOV UR5, 0xffffff80 ;  /* 0xffffff8000057882 */ /* 0x000fe20000000000 */
[----:B------:R-:W2:Y:S01]  /*23b0*/  MUFU.TANH R97, R27 ;  /* 0x0000001b00617308 */ /* 0x000ea20000002400 */
[----:B------:R-:W-:Y:S01]  /*23c0*/  UIMAD UR5, UR41, UR5, 0x80 ;  /* 0x00000080290574a4 */ /* 0x000fe2000f8e0205 */
[----:B------:R-:W-:Y:S01]  /*23d0*/  FMUL.FTZ R38, R38, UR6 ;  /* 0x0000000626267c20 */ /* 0x000fe20008410000 */
[----:B------:R-:W5:Y:S01]  /*23e0*/  SHFL.IDX PT, R6, R50, 0x1, 0x1c1f ;  /* 0x003c1f0032067f89 */ /* 0x000f6200000e0000 */
[----:B------:R-:W-:Y:S01]  /*23f0*/  FMUL.FTZ R39, R39, UR6 ;  /* 0x0000000627277c20 */ /* 0x000fe20008410000 */
[----:B------:R-:W-:Y:S01]  /*2400*/  FMUL.FTZ R7, R28, UR6 ;  /* 0x000000061c077c20 */ /* 0x000fe20008410000 */
[----:B------:R-:W-:Y:S01]  /*2410*/  FMUL.FTZ R42, R42, UR6 ;  /* 0x000000062a2a7c20 */ /* 0x000fe20008410000 */
[----:B------:R-:W-:Y:S01]  /*2420*/  MOV R95, UR5 ;  /* 0x00000005005f7c02 */ /* 0x000fe20008000f00 */
[----:B------:R-:W2:Y:S01]  /*2430*/  MUFU.TANH R30, R30 ;  /* 0x0000001e001e7308 */ /* 0x000ea20000002400 */
[----:B------:R-:W-:Y:S01]  /*2440*/  FMUL.FTZ R43, R43, UR6 ;  /* 0x000000062b2b7c20 */ /* 0x000fe20008410000 */
[----:B------:R-:W-:Y:S01]  /*2450*/  FMUL.FTZ R46, R46, UR6 ;  /* 0x000000062e2e7c20 */ /* 0x000fe20008410000 */
[C-C-:B------:R-:W-:Y:S01]  /*2460*/  IADD3 R52, -R16.reuse, 0x1, R95.reuse ;  /* 0x0000000110347810 */ /* 0x140fe20007ffe15f */
[----:B------:R-:W-:Y:S01]  /*2470*/  FMUL.FTZ R59, R59, UR6 ;  /* 0x000000063b3b7c20 */ /* 0x000fe20008410000 */
[----:B------:R-:W-:Y:S01]  /*2480*/  IADD3 R95, -R16, UR48, R95 ;  /* 0x00000030105f7c10 */ /* 0x000fe2000fffe15f */
[----:B------:R-:W-:Y:S01]  /*2490*/  FMUL.FTZ R47, R47, UR6 ;  /* 0x000000062f2f7c20 */ /* 0x000fe20008410000 */
[----:B------:R-:W-:Y:S01]  /*24a0*/  IADD3 R52, -R37, UR48, R52 ;  /* 0x0000003025347c10 */ /* 0x000fe2000fffe134 */
[----:B------:R-:W2:Y:S01]  /*24b0*/  MUFU.TANH R31, R31 ;  /* 0x0000001f001f7308 */ /* 0x000ea20000002400 */
[----:B------:R-:W-:Y:S01]  /*24c0*/  FMUL.FTZ R11, R36, UR6 ;  /* 0x00000006240b7c20 */ /* 0x000fe20008410000 */
[----:B------:R-:W-:Y:S01]  /*24d0*/  FMUL.FTZ R55, R55, UR6 ;  /* 0x0000000637377c20 */ /* 0x000fe20008410000 */
[----:B---3--:R-:W-:Y:S01]  /*24e0*/  FMUL.FTZ R26, R57, UR6 ;  /* 0x00000006391a7c20 */ /* 0x008fe20008410000 */
[----:B------:R-:W-:Y:S01]  /*24f0*/  FMUL.FTZ R8, R33, UR6 ;  /* 0x0000000621087c20 */ /* 0x000fe20008410000 */
[----:B------:R-:W-:Y:S01]  /*2500*/  FMUL.FTZ R51, R51, UR6 ;  /* 0x0000000633337c20 */ /* 0x000fe20008410000 */
[----:B------:R-:W-:Y:S01]  /*2510*/  FMUL.FTZ R54, R54, UR6 ;  /* 0x0000000636367c20 */ /* 0x000fe20008410000 */
[----:B01----:R-:W-:Y:S01]  /*2520*/  FMUL.FTZ R3, R24, UR6 ;  /* 0x0000000618037c20 */ /* 0x003fe20008410000 */
[----:B------:R-:W0:Y:S01]  /*2530*/  MUFU.TANH R34, R34 ;  /* 0x0000002200227308 */ /* 0x000e220000002400 */
[----:B------:R-:W-:Y:S01]  /*2540*/  FMUL.FTZ R9, R32, UR6 ;  /* 0x0000000620097c20 */ /* 0x000fe20008410000 */
[----:B------:R-:W-:Y:S01]  /*2550*/  FMUL.FTZ R24, R53, UR6 ;  /* 0x0000000635187c20 */ /* 0x000fe20008410000 */
[--C-:B-----5:R-:W-:Y:S01]  /*2560*/  VIADDMNMX R45, R6, R52, R95.reuse, PT ;  /* 0x00000034062d7246 */ /* 0x120fe2000380015f */
[----:B------:R-:W-:Y:S01]  /*2570*/  FMUL.FTZ R6, R63, UR6 ;  /* 0x000000063f067c20 */ /* 0x000fe20008410000 */
[----:B------:R-:W-:Y:S01]  /*2580*/  FMUL.FTZ R58, R58, UR6 ;  /* 0x000000063a3a7c20 */ /* 0x000fe20008410000 */
[----:B------:R-:W-:Y:S01]  /*2590*/  FMUL.FTZ R20, R49, UR6 ;  /* 0x0000000631147c20 */ /* 0x000fe20008410000 */
[C---:B------:R-:W-:Y:S01]  /*25a0*/  ISETP.GT.AND P1, PT, R45.reuse, RZ, PT ;  /* 0x000000ff2d00720c */ /* 0x040fe20003f24270 */
[----:B------:R-:W1:Y:S01]  /*25b0*/  MUFU.TANH R35, R35 ;  /* 0x0000002300237308 */ /* 0x000e620000002400 */
[C---:B------:R-:W-:Y:S01]  /*25c0*/  ISETP.GT.AND P2, PT, R45.reuse, 0x1, PT ;  /* 0x000000012d00780c */ /* 0x040fe20003f44270 */
[----:B------:R-:W-:Y:S01]  /*25d0*/  FMUL.FTZ R62, R62, UR6 ;  /* 0x000000063e3e7c20 */ /* 0x000fe20008410000 */
[----:B------:R-:W-:Y:S01]  /*25e0*/  ISETP.GT.AND P3, PT, R45, 0x8, PT ;  /* 0x000000082d00780c */ /* 0x000fe20003f64270 */
[----:B------:R-:W-:Y:S01]  /*25f0*/  FMUL.FTZ R66, R66, UR6 ;  /* 0x0000000642427c20 */ /* 0x000fe20008410000 */
[----:B----4-:R-:W-:Y:S01]  /*2600*/  FSEL R99, R99, -INF , P1 ;  /* 0xff80000063637808 */ /* 0x010fe20000800000 */
[----:B------:R-:W-:Y:S01]  /*2610*/  FMUL.FTZ R67, R67, UR6 ;  /* 0x0000000643437c20 */ /* 0x000fe20008410000 */
[----:B--2---:R-:W-:Y:S01]  /*2620*/  FSEL R97, R97, -INF , P2 ;  /* 0xff80000061617808 */ /* 0x004fe20001000000 */
[----:B------:R-:W-:Y:S01]  /*2630*/  MUFU.TANH R38, R38 ;  /* 0x0000002600267308 */ /* 0x000fe20000002400 */
[----:B------:R-:W-:Y:S01]  /*2640*/  ISETP.GT.AND P1, PT, R45, 0x9, PT ;  /* 0x000000092d00780c */ /* 0x000fe20003f24270 */
[----:B------:R-:W-:Y:S01]  /*2650*/  FMUL.FTZ R70, R70, UR6 ;  /* 0x0000000646467c20 */ /* 0x000fe20008410000 */
[----:B------:R-:W-:Y:S01]  /*2660*/  FSEL R93, R30, -INF , P3 ;  /* 0xff8000001e5d7808 */ /* 0x000fe20001800000 */
        /* <DEDUP_REMOVED lines=11> */
[----:B0-----:R-:W-:Y:S01]  /*2720*/  FSEL R89, R34, -INF , P2 ;  /* 0xff80000022597808 */ /* 0x001fe20001000000 */
[----:B------:R-:W-:Y:S01]  /*2730*/  MUFU.TANH R42, R42 ;  /* 0x0000002a002a7308 */ /* 0x000fe20000002400 */
[----:B------:R-:W-:Y:S01]  /*2740*/  FMNMX.FTZ R28, R91, R28, !PT ;  /* 0x0000001c5b1c7209 */ /* 0x000fe20007810000 */
[----:B------:R-:W-:Y:S01]  /*2750*/  FMUL.FTZ R79, R79, UR6 ;  /* 0x000000064f4f7c20 */ /* 0x000fe20008410000 */
[----:B------:R-:W-:Y:S01]  /*2760*/  ISETP.GT.AND P2, PT, R45, 0x18, PT ;  /* 0x000000182d00780c */ /* 0x000fe20003f44270 */
[----:B------:R-:W-:Y:S01]  /*2770*/  FMUL.FTZ R82, R82, UR6 ;  /* 0x0000000652527c20 */ /* 0x000fe20008410000 */
[----:B-1----:R-:W-:Y:S01]  /*2780*/  FSEL R63, R35, -INF , P1 ;  /* 0xff800000233f7808 */ /* 0x002fe20000800000 */
[----:B------:R-:W-:Y:S01]  /*2790*/  FMUL.FTZ R12, R41, UR6 ;  /* 0x00000006290c7c20 */ /* 0x000fe20008410000 */
[----:B------:R-:W-:Y:S01]  /*27a0*/  FMNMX.FTZ R28, R89, R28, !PT ;  /* 0x0000001c591c7209 */ /* 0x000fe20007810000 */
[----:B------:R-:W0:Y:S01]  /*27b0*/  MUFU.TANH R43, R43 ;  /* 0x0000002b002b7308 */ /* 0x000e220000002400 */
[----:B------:R-:W-:Y:S01]  /*27c0*/  ISETP.GT.AND P1, PT, R45, 0x19, PT ;  /* 0x000000192d00780c */ /* 0x000fe20003f24270 */
[----:B------:R-:W-:Y:S01]  /*27d0*/  FMUL.FTZ R83, R83, UR6 ;  /* 0x0000000653537c20 */ /* 0x000fe20008410000 */
[----:B------:R-:W-:Y:S01]  /*27e0*/  FMNMX.FTZ R28, R63, R28, !PT ;  /* 0x0000001c3f1c7209 */ /* 0x000fe20007810000 */
[----:B------:R-:W-:Y:S01]  /*27f0*/  FMUL.FTZ R86, R86, UR6 ;  /* 0x0000000656567c20 */ /* 0x000fe20008410000 */
[----:B--2---:R-:W-:Y:S01]  /*2800*/  FSEL R57, R39, -INF , P1 ;  /* 0xff80000027397808 */ /* 0x004fe20000800000 */
[----:B------:R-:W-:Y:S01]  /*2810*/  FMUL.FTZ R15, R44, UR6 ;  /* 0x000000062c0f7c20 */ /* 0x000fe20008410000 */
[----:B------:R-:W-:Y:S01]  /*2820*/  ISETP.GT.AND P1, PT, R45, 0x21, PT ;  /* 0x000000212d00780c */ /* 0x000fe20003f24270 */
[----:B------:R-:W-:Y:S01]  /*2830*/  MUFU.TANH R46, R46 ;  /* 0x0000002e002e7308 */ /* 0x000fe20000002400 */
[----:B------:R-:W-:Y:S01]  /*2840*/  FMUL.FTZ R87, R87, UR6 ;  /* 0x0000000657577c20 */ /* 0x000fe20008410000 */
[----:B------:R-:W-:Y:S01]  /*2850*/  FMUL.FTZ R21, R48, UR6 ;  /* 0x0000000630157c20 */ /* 0x000fe20008410000 */
[----:B------:R-:W-:Y:S01]  /*2860*/  FMUL.FTZ R61, R61, UR6 ;  /* 0x000000063d3d7c20 */ /* 0x000fe20008410000 */
[----:B------:R-:W1:Y:S01]  /*2870*/  SHFL.IDX PT, R50, R50, RZ, 0x1c1f ;  /* 0x001c1fff32327589 */ /* 0x000e6200000e0000 */
[----:B------:R-:W-:Y:S01]  /*2880*/  FMUL.FTZ R27, R56, UR6 ;  /* 0x00000006381b7c20 */ /* 0x000fe20008410000 */
[----:B------:R-:W-:Y:S01]  /*2890*/  FMUL.FTZ R60, R60, UR6 ;  /* 0x000000063c3c7c20 */ /* 0x000fe20008410000 */
[----:B------:R-:W-:Y:S01]  /*28a0*/  FMUL.FTZ R64, R64, UR6 ;  /* 0x0000000640407c20 */ /* 0x000fe20008410000 */
[----:B------:R2:W-:Y:S01]  /*28b0*/  MUFU.TANH R36, R59 ;  /* 0x0000003b00247308 */ /* 0x0005e20000002400 */
        /* <DEDUP_REMOVED lines=8> */
[----:B--2---:R-:W-:Y:S01]  /*2940*/  FSEL R59, R38, -INF , P2 ;  /* 0xff800000263b7808 */ /* 0x004fe20001000000 */
[----:B------:R-:W-:Y:S01]  /*2950*/  FMUL.FTZ R76, R76, UR6 ;  /* 0x000000064c4c7c20 */ /* 0x000fe20008410000 */
[----:B------:R-:W-:Y:S01]  /*2960*/  ISETP.GT.AND P2, PT, R45, 0x20, PT ;  /* 0x000000202d00780c */ /* 0x000fe20003f44270 */
[----:B------:R-:W-:Y:S01]  /*2970*/  FMUL.FTZ R77, R77, UR6 ;  /* 0x000000064d4d7c20 */ /* 0x000fe20008410000 */
[----:B------:R-:W-:Y:S01]  /*2980*/  FMNMX.FTZ R28, R59, R28, !PT ;  /* 0x0000001c3b1c7209 */ /* 0x000fe20007810000 */
[----:B------:R-:W-:Y:S01]  /*2990*/  FMUL.FTZ R80, R80, UR6 ;  /* 0x0000000650507c20 */ /* 0x000fe20008410000 */
[----:B------:R-:W-:Y:S01]  /*29a0*/  FMUL.FTZ R81, R81, UR6 ;  /* 0x0000000651517c20 */ /* 0x000fe20008410000 */
[----:B------:R2:W-:Y:S01]  /*29b0*/  MUFU.TANH R33, R55 ;  /* 0x0000003700217308 */ /* 0x0005e20000002400 */
[----:B------:R-:W-:Y:S01]  /*29c0*/  FMNMX.FTZ R28, R57, R28, !PT ;  /* 0x0000001c391c7209 */ /* 0x000fe20007810000 */
[----:B------:R-:W-:Y:S01]  /*29d0*/  FMUL.FTZ R84, R84, UR6 ;  /* 0x0000000654547c20 */ /* 0x000fe20008410000 */
[----:B------:R-:W-:Y:S01]  /*29e0*/  FMUL.FTZ R85, R85, UR6 ;  /* 0x0000000655557c20 */ /* 0x000fe20008410000 */
[----:B-1----:R-:W-:Y:S01]  /*29f0*/  VIADDMNMX R95, R50, R52, R95, PT ;  /* 0x00000034325f7246 */ /* 0x002fe2000380015f */
[----:B------:R-:W-:Y:S01]  /*2a00*/  @UP0 ULDC UR6, c[0x0][0x44c] ;  /* 0x0001130000060ab9 */ /* 0x000fe20000000800 */
[----:B------:R-:W-:Y:S01]  /*2a10*/  @UP0 ULDC UR15, c[0x0][0x450] ;  /* 0x00011400000f0ab9 */ /* 0x000fe20000000800 */
[----:B------:R-:W-:Y:S01]  /*2a20*/  UIMAD.WIDE.U32 UR6, UR43, UR6, URZ ;  /* 0x000000062b0672a5 */ /* 0x000fe2000f8e003f */
[----:B------:R1:W3:Y:S01]  /*2a30*/  MUFU.TANH R32, R51 ;  /* 0x0000003300207308 */ /* 0x0002e20000002400 */
[----:B--2---:R-:W-:Y:S01]  /*2a40*/  FSEL R55, R42, -INF , P2 ;  /* 0xff8000002a377808 */ /* 0x004fe20001000000 */
[----:B------:R-:W-:Y:S01]  /*2a50*/  UMOV UR11, UR43 ;  /* 0x0000002b000b7c82 */ /* 0x000fe20008000000 */
[----:B------:R-:W-:Y:S01]  /*2a60*/  ISETP.GT.AND P2, PT, R45, 0x28, PT ;  /* 0x000000282d00780c */ /* 0x000fe20003f44270 */
[----:B------:R-:W-:Y:S01]  /*2a70*/  @UP0 USHF.R.U32.HI UR11, URZ, UR15, UR7 ;  /* 0x0000000f3f0b0299 */ /* 0x000fe20008011607 */
[----:B------:R-:W-:Y:S01]  /*2a80*/  FMNMX.FTZ R28, R55, R28, !PT ;  /* 0x0000001c371c7209 */ /* 0x000fe20007810000 */
[----:B------:R-:W-:Y:S01]  /*2a90*/  UIADD3 UR5, UR41, -0x2, URZ ;  /* 0xfffffffe29057890 */ /* 0x000fe2000fffe03f */
[----:B0-----:R-:W-:Y:S01]  /*2aa0*/  FSEL R49, R47, -INF , P1 ;  /* 0xff8000002f317808 */ /* 0x001fe20000800000 */
[----:B------:R-:W0:Y:S01]  /*2ab0*/  MUFU.TANH R54, R54 ;  /* 0x0000003600367308 */ /* 0x000e220000002400 */
[----:B-1----:R-:W-:Y:S01]  /*2ac0*/  FSEL R51, R46, -INF , P2 ;  /* 0xff8000002e337808 */ /* 0x002fe20001000000 */
[----:B------:R-:W-:Y:S01]  /*2ad0*/  UIADD3 UR7, UR11, UR48, -UR50 ;  /* 0x000000300b077290 */ /* 0x000fe2000fffe832 */
[----:B------:R-:W-:Y:S01]  /*2ae0*/  FMNMX.FTZ R28, R53, R28, !PT ;  /* 0x0000001c351c7209 */ /* 0x000fe20007810000 */
[----:B------:R-:W-:Y:S01]  /*2af0*/  UIADD3 UR6, UR14, 0x28840, URZ ;  /* 0x000288400e067890 */ /* 0x000fe2000fffe03f */
[----:B------:R-:W-:Y:S01]  /*2b00*/  ISETP.GT.AND P2, PT, R45, 0x30, PT ;  /* 0x000000302d00780c */ /* 0x000fe20003f44270 */
[----:B------:R-:W-:Y:S01]  /*2b10*/  USHF.R.S32.HI UR11, URZ, 0x1f, UR7 ;  /* 0x0000001f3f0b7899 */ /* 0x000fe20008011407 */
[----:B------:R-:W-:Y:S01]  /*2b20*/  FMNMX.FTZ R28, R51, R28, !PT ;  /* 0x0000001c331c7209 */ /* 0x000fe20007810000 */
[----:B------:R-:W1:Y:S01]  /*2b30*/  MUFU.TANH R58, R58 ;  /* 0x0000003a003a7308 */ /* 0x000e620000002400 */
[----:B------:R-:W-:Y:S01]  /*2b40*/  ISETP.GT.AND P1, PT, R45, 0x31, PT ;  /* 0x000000312d00780c */ /* 0x000fe20003f24270 */
[----:B------:R-:W-:Y:S01]  /*2b50*/  ULEA.HI UR11, UR11, UR7, URZ, 0x7 ;  /* 0x000000070b0b7291 */ /* 0x000fe2000f8f383f */
[----:B------:R-:W-:Y:S01]  /*2b60*/  FSEL R47, R29, -INF , P2 ;  /* 0xff8000001d2f7808 */ /* 0x000fe20001000000 */
[----:B------:R-:W-:Y:S01]  /*2b70*/  UPRMT UR6, UR55, 0x654, UR6 ;  /* 0x0000065437067896 */ /* 0x000fe20008000006 */
[----:B------:R-:W-:Y:S01]  /*2b80*/  FMNMX.FTZ R28, R49, R28, !PT ;  /* 0x0000001c311c7209 */ /* 0x000fe20007810000 */
[----:B------:R-:W-:Y:S01]  /*2b90*/  USHF.R.S32.HI UR11, URZ, 0x7, UR11 ;  /* 0x000000073f0b7899 */ /* 0x000fe2000801140b */
[----:B------:R-:W-:Y:S01]  /*2ba0*/  ISETP.GT.AND P2, PT, R45, 0x38, PT ;  /* 0x000000382d00780c */ /* 0x000fe20003f44270 */
[----:B------:R-:W2:Y:S01]  /*2bb0*/  MUFU.TANH R62, R62 ;  /* 0x0000003e003e7308 */ /* 0x000ea20000002400 */
[----:B---3--:R-:W-:Y:S01]  /*2bc0*/  FSEL R42, R32, -INF , P1 ;  /* 0xff800000202a7808 */ /* 0x008fe20000800000 */
[----:B------:R-:W-:Y:S01]  /*2bd0*/  UISETP.LT.AND UP0, UPT, UR51, UR11, UPT ;  /* 0x0000000b3300728c */ /* 0x000fe2000bf01270 */
[----:B------:R-:W-:-:S02]  /*2be0*/  FMNMX.FTZ R29, R47, R28, !PT ;  /* 0x0000001c2f1d7209 */ /* 0x000fc40007810000 */
[----:B------:R-:W-:Y:S02]  /*2bf0*/  CS2R R150, SRZ ;  /* 0x0000000000967805 */ /* 0x000fe4000001ff00 */
[C---:B------:R-:W-:Y:S01]  /*2c00*/  ISETP.GT.AND P1, PT, R45.reuse, 0x39, PT ;  /* 0x000000392d00780c */ /* 0x040fe20003f24270 */
[----:B------:R-:W-:Y:S01]  /*2c10*/  USEL UR42, UR51, UR11, !UP0 ;  /* 0x0000000b332a7287 */ /* 0x000fe2000c000000 */
[----:B0-----:R-:W-:Y:S01]  /*2c20*/  FSEL R34, R54, -INF , P2 ;  /* 0xff80000036227808 */ /* 0x001fe20001000000 */
[----:B------:R0:W3:Y:S01]  /*2c30*/  MUFU.TANH R37, R6 ;  /* 0x0000000600257308 */ /* 0x0000e20000002400 */
[----:B------:R-:W-:Y:S01]  /*2c40*/  FMNMX.FTZ R31, R42, R29, !PT ;  /* 0x0000001d2a1f7209 */ /* 0x000fe20007810000 */
[----:B------:R-:W-:Y:S01]  /*2c50*/  UISETP.GE.AND UP0, UPT, UR5, UR42, UPT ;  /* 0x0000002a0500728c */ /* 0x000fe2000bf06270 */
[----:B------:R-:W-:Y:S01]  /*2c60*/  ISETP.GT.AND P2, PT, R45, 0x40, PT ;  /* 0x000000402d00780c */ /* 0x000fe20003f44270 */
[----:B------:R-:W-:Y:S01]  /*2c70*/  SYNCS.ARRIVE.TRANS64.RED.A1T0 RZ, [UR6], RZ ;  /* 0x000000ffffff79a7 */ /* 0x000fe20008100406 */
[----:B------:R-:W-:-:S02]  /*2c80*/  FSEL R29, R33, -INF , P1 ;  /* 0xff800000211d7808 */ /* 0x000fc40000800000 */
[----:B------:R-:W-:Y:S02]  /*2c90*/  CS2R R148, SRZ ;  /* 0x0000000000947805 */ /* 0x000fe4000001ff00 */
[----:B------:R-:W-:Y:S01]  /*2ca0*/  ISETP.GT.AND P1, PT, R45, 0x41, PT ;  /* 0x000000412d00780c */ /* 0x000fe20003f24270 */
[----:B------:R-:W4:Y:S01]  /*2cb0*/  MUFU.TANH R66, R66 ;  /* 0x0000004200427308 */ /* 0x000f220000002400 */
[----:B0-----:R-:W-:Y:S02]  /*2cc0*/  FMNMX.FTZ R6, R34, R31, !PT ;  /* 0x0000001f22067209 */ /* 0x001fe40007810000 */
[----:B------:R-:W-:Y:S02]  /*2cd0*/  CS2R R146, SRZ ;  /* 0x0000000000927805 */ /* 0x000fe4000001ff00 */
[----:B-1----:R-:W-:Y:S02]  /*2ce0*/  FSEL R28, R58, -INF , P2 ;  /* 0xff8000003a1c7808 */ /* 0x002fe40001000000 */
[----:B------:R-:W-:-:S02]  /*2cf0*/  CS2R R144, SRZ ;  /* 0x0000000000907805 */ /* 0x000fc4000001ff00 */
[----:B------:R-:W-:Y:S02]  /*2d00*/  FMNMX.FTZ R31, R29, R6, !PT ;  /* 0x000000061d1f7209 */ /* 0x000fe40007810000 */
[----:B------:R-:W-:Y:S02]  /*2d10*/  CS2R R142, SRZ ;  /* 0x00000000008e7805 */ /* 0x000fe4000001ff00 */
[----:B------:R-:W-:Y:S01]  /*2d20*/  ISETP.GT.AND P2, PT, R45, 0x48, PT ;  /* 0x000000482d00780c */ /* 0x000fe20003f44270 */
[----:B------:R-:W0:Y:S01]  /*2d30*/  MUFU.TANH R67, R67 ;  /* 0x0000004300437308 */ /* 0x000e220000002400 */
[----:B------:R-:W-:Y:S02]  /*2d40*/  FSEL R30, R36, -INF , P1 ;  /* 0xff800000241e7808 */ /* 0x000fe40000800000 */
[----:B------:R-:W-:Y:S02]  /*2d50*/  CS2R R140, SRZ ;  /* 0x00000000008c7805 */ /* 0x000fe4000001ff00 */
[----:B------:R-:W-:-:S02]  /*2d60*/  FMNMX.FTZ R33, R28, R31, !PT ;  /* 0x0000001f1c217209 */ /* 0x000fc40007810000 */
[----:B------:R-:W-:Y:S02]  /*2d70*/  CS2R R138, SRZ ;  /* 0x00000000008a7805 */ /* 0x000fe4000001ff00 */
[----:B------:R-:W-:Y:S02]  /*2d80*/  ISETP.GT.AND P1, PT, R45, 0x49, PT ;  /* 0x000000492d00780c */ /* 0x000fe40003f24270 */
[----:B------:R-:W-:Y:S02]  /*2d90*/  CS2R R136, SRZ ;  /* 0x0000000000887805 */ /* 0x000fe4000001ff00 */
[----:B--2---:R-:W-:Y:S01]  /*2da0*/  FSEL R31, R62, -INF , P2 ;  /* 0xff8000003e1f7808 */ /* 0x004fe20001000000 */
[----:B------:R-:W1:Y:S01]  /*2db0*/  MUFU.TANH R70, R70 ;  /* 0x0000004600467308 */ /* 0x000e620000002400 */
[----:B------:R-:W-:Y:S02]  /*2dc0*/  FMNMX.FTZ R6, R30, R33, !PT ;  /* 0x000000211e067209 */ /* 0x000fe40007810000 */
[----:B------:R-:W-:-:S02]  /*2dd0*/  CS2R R134, SRZ ;  /* 0x0000000000867805 */ /* 0x000fc4000001ff00 */
[----:B------:R-:W-:Y:S02]  /*2de0*/  ISETP.GT.AND P2, PT, R45, 0x50, PT ;  /* 0x000000502d00780c */ /* 0x000fe40003f44270 */
[----:B------:R-:W-:Y:S02]  /*2df0*/  CS2R R132, SRZ ;  /* 0x0000000000847805 */ /* 0x000fe4000001ff00 */
[----:B---3--:R-:W-:Y:S02]  /*2e00*/  FSEL R32, R37, -INF , P1 ;  /* 0xff80000025207808 */ /* 0x008fe40000800000 */
[----:B------:R-:W-:Y:S02]  /*2e10*/  CS2R R130, SRZ ;  /* 0x0000000000827805 */ /* 0x000fe4000001ff00 */
[----:B------:R-:W-:Y:S01]  /*2e20*/  FMNMX.FTZ R35, R31, R6, !PT ;  /* 0x000000061f237209 */ /* 0x000fe20007810000 */
[----:B------:R-:W2:Y:S01]  /*2e30*/  MUFU.TANH R71, R71 ;  /* 0x0000004700477308 */ /* 0x000ea20000002400 */
[----:B------:R-:W-:-:S02]  /*2e40*/  ISETP.GT.AND P1, PT, R45, 0x51, PT ;  /* 0x000000512d00780c */ /* 0x000fc40003f24270 */
[----:B------:R-:W-:Y:S02]  /*2e50*/  CS2R R128, SRZ ;  /* 0x0000000000807805 */ /* 0x000fe4000001ff00 */
[----:B----4-:R-:W-:Y:S02]  /*2e60*/  FSEL R33, R66, -INF , P2 ;  /* 0xff80000042217808 */ /* 0x010fe40001000000 */
[----:B------:R-:W-:Y:S02]  /*2e70*/  CS2R R126, SRZ ;  /* 0x00000000007e7805 */ /* 0x000fe4000001ff00 */
[----:B------:R-:W-:Y:S02]  /*2e80*/  FMNMX.FTZ R6, R32, R35, !PT ;  /* 0x0000002320067209 */ /* 0x000fe40007810000 */
[----:B------:R-:W-:Y:S02]  /*2e90*/  CS2R R124, SRZ ;  /* 0x00000000007c7805 */ /* 0x000fe4000001ff00 */
[----:B------:R-:W-:Y:S01]  /*2ea0*/  ISETP.GT.AND P2, PT, R45, 0x58, PT ;  /* 0x000000582d00780c */ /* 0x000fe20003f44270 */
[----:B------:R-:W3:Y:S01]  /*2eb0*/  MUFU.TANH R38, R74 ;  /* 0x0000004a00267308 */ /* 0x000ee20000002400 */
[----:B0-----:R-:W-:-:S02]  /*2ec0*/  FSEL R35, R67, -INF , P1 ;  /* 0xff80000043237808 */ /* 0x001fc40000800000 */
[----:B------:R-:W-:Y:S02]  /*2ed0*/  CS2R R122, SRZ ;  /* 0x00000000007a7805 */ /* 0x000fe4000001ff00 */
[----:B------:R-:W-:Y:S02]  /*2ee0*/  FMNMX.FTZ R6, R33, R6, !PT ;  /* 0x0000000621067209 */ /* 0x000fe40007810000 */
[----:B------:R-:W-:Y:S02]  /*2ef0*/  CS2R R120, SRZ ;  /* 0x0000000000787805 */ /* 0x000fe4000001ff00 */
[----:B------:R-:W-:Y:S02]  /*2f00*/  ISETP.GT.AND P1, PT, R45, 0x59, PT ;  /* 0x000000592d00780c */ /* 0x000fe40003f24270 */
[----:B------:R-:W-:Y:S02]  /*2f10*/  CS2R R118, SRZ ;  /* 0x0000000000767805 */ /* 0x000fe4000001ff00 */
[----:B-1----:R-:W-:Y:S01]  /*2f20*/  FSEL R36, R70, -INF , P2 ;  /* 0xff80000046247808 */ /* 0x002fe20001000000 */
[----:B------:R-:W0:Y:S01]  /*2f30*/  MUFU.TANH R75, R75 ;  /* 0x0000004b004b7308 */ /* 0x000e220000002400 */
[----:B------:R-:W-:-:S02]  /*2f40*/  FMNMX.FTZ R39, R35, R6, !PT ;  /* 0x0000000623277209 */ /* 0x000fc40007810000 */
[----:B------:R-:W-:Y:S02]  /*2f50*/  CS2R R116, SRZ ;  /* 0x0000000000747805 */ /* 0x000fe4000001ff00 */
[----:B------:R-:W-:Y:S02]  /*2f60*/  ISETP.GT.AND P2, PT, R45, 0x60, PT ;  /* 0x000000602d00780c */ /* 0x000fe40003f44270 */
[----:B------:R-:W-:Y:S02]  /*2f70*/  CS2R R114, SRZ ;  /* 0x0000000000727805 */ /* 0x000fe4000001ff00 */
[----:B--2---:R-:W-:Y:S02]  /*2f80*/  FSEL R37, R71, -INF , P1 ;  /* 0xff80000047257808 */ /* 0x004fe40000800000 */
[----:B------:R-:W-:Y:S02]  /*2f90*/  CS2R R112, SRZ ;  /* 0x0000000000707805 */ /* 0x000fe4000001ff00 */
[----:B------:R-:W-:Y:S01]  /*2fa0*/  FMNMX.FTZ R6, R36, R39, !PT ;  /* 0x0000002724067209 */ /* 0x000fe20007810000 */
[----:B------:R-:W1:Y:S01]  /*2fb0*/  MUFU.TANH R40, R78 ;  /* 0x0000004e00287308 */ /* 0x000e620000002400 */
[----:B------:R-:W-:-:S02]  /*2fc0*/  ISETP.GT.AND P1, PT, R45, 0x61, PT ;  /* 0x000000612d00780c */ /* 0x000fc40003f24270 */
[----:B------:R-:W-:Y:S02]  /*2fd0*/  CS2R R110, SRZ ;  /* 0x00000000006e7805 */ /* 0x000fe4000001ff00 */
[----:B---3--:R-:W-:Y:S02]  /*2fe0*/  FSEL R38, R38, -INF , P2 ;  /* 0xff80000026267808 */ /* 0x008fe40001000000 */
[----:B------:R-:W-:Y:S02]  /*2ff0*/  CS2R R108, SRZ ;  /* 0x00000000006c7805 */ /* 0x000fe4000001ff00 */
[----:B------:R-:W-:Y:S02]  /*3000*/  FMNMX.FTZ R41, R37, R6, !PT ;  /* 0x0000000625297209 */ /* 0x000fe40007810000 */
[----:B------:R-:W-:Y:S02]  /*3010*/  CS2R R106, SRZ ;  /* 0x00000000006a7805 */ /* 0x000fe4000001ff00 */
[----:B------:R-:W-:Y:S01]  /*3020*/  ISETP.GT.AND P2, PT, R45, 0x68, PT ;  /* 0x000000682d00780c */ /* 0x000fe20003f44270 */
[----:B------:R-:W2:Y:S01]  /*3030*/  MUFU.TANH R43, R79 ;  /* 0x0000004f002b7308 */ /* 0x000ea20000002400 */
[----:B0-----:R-:W-:-:S02]  /*3040*/  FSEL R39, R75, -INF , P1 ;  /* 0xff8000004b277808 */ /* 0x001fc40000800000 */
[----:B------:R-:W-:Y:S02]  /*3050*/  CS2R R104, SRZ ;  /* 0x0000000000687805 */ /* 0x000fe4000001ff00 */
[----:B------:R-:W-:Y:S02]  /*3060*/  FMNMX.FTZ R6, R38, R41, !PT ;  /* 0x0000002926067209 */ /* 0x000fe40007810000 */
[----:B------:R-:W-:Y:S02]  /*3070*/  CS2R R102, SRZ ;  /* 0x0000000000667805 */ /* 0x000fe4000001ff00 */
[----:B------:R-:W-:Y:S02]  /*3080*/  ISETP.GT.AND P1, PT, R45, 0x69, PT ;  /* 0x000000692d00780c */ /* 0x000fe40003f24270 */
[----:B------:R-:W-:Y:S02]  /*3090*/  CS2R R100, SRZ ;  /* 0x0000000000647805 */ /* 0x000fe4000001ff00 */
[----:B------:R-:W-:Y:S01]  /*30a0*/  FMNMX.FTZ R41, R39, R6, !PT ;  /* 0x0000000627297209 */ /* 0x000fe20007810000 */
[----:B------:R-:W0:Y:S01]  /*30b0*/  MUFU.TANH R82, R82 ;  /* 0x0000005200527308 */ /* 0x000e220000002400 */
[----:B-1----:R-:W-:-:S02]  /*30c0*/  FSEL R40, R40, -INF , P2 ;  /* 0xff80000028287808 */ /* 0x002fc40001000000 */
[----:B------:R-:W-:Y:S02]  /*30d0*/  ISETP.GT.AND P2, PT, R45, 0x70, PT ;  /* 0x000000702d00780c */ /* 0x000fe40003f44270 */
[----:B------:R-:W-:Y:S02]  /*30e0*/  FMNMX.FTZ R6, R40, R41, !PT ;  /* 0x0000002928067209 */ /* 0x000fe40007810000 */
[----:B------:R-:W-:Y:S01]  /*30f0*/  ISETP.GT.AND P3, PT, R95, 0x8, PT ;  /* 0x000000085f00780c */ /* 0x000fe20003f64270 */
        /* <DEDUP_REMOVED lines=12> */
[----:B------:R-:W-:Y:S01]  /*31c0*/  MUFU.TANH R71, R61 ;  /* 0x0000003d00477308 */ /* 0x000fe20000002400 */
[----:B--2---:R-:W-:Y:S02]  /*31d0*/  FSEL R45, R86, -INF , P2 ;  /* 0xff800000562d7808 */ /* 0x004fe40001000000 */
[----:B------:R-:W-:Y:S02]  /*31e0*/  ISETP.GT.AND P2, PT, R95, 0x1, PT ;  /* 0x000000015f00780c */ /* 0x000fe40003f44270 */
[----:B------:R-:W-:-:S03]  /*31f0*/  FMNMX.FTZ R67, R45, R6, !PT ;  /* 0x000000062d437209 */ /* 0x000fc60007810000 */
[----:B------:R-:W-:Y:S01]  /*3200*/  MUFU.TANH R3, R3 ;  /* 0x0000000300037308 */ /* 0x000fe20000002400 */
[----:B0-----:R-:W-:-:S04]  /*3210*/  FSEL R46, R46, -INF , P1 ;  /* 0xff8000002e2e7808 */ /* 0x001fc80000800000 */
[----:B------:R-:W-:-:S03]  /*3220*/  FMNMX.FTZ R67, R46, R67, !PT ;  /* 0x000000432e437209 */ /* 0x000fc60007810000 */
[----:B------:R-:W-:Y:S02]  /*3230*/  MUFU.TANH R4, R4 ;  /* 0x0000000400047308 */ /* 0x000fe40000002400 */
[----:B------:R-:W0:Y:S06]  /*3240*/  SHFL.BFLY PT, R6, R67, 0x2, 0x1f ;  /* 0x0c401f0043067f89 */ /* 0x000e2c00000e0000 */
[----:B------:R-:W1:Y:S08]  /*3250*/  MUFU.TANH R7, R7 ;  /* 0x0000000700077308 */ /* 0x000e700000002400 */
[----:B------:R-:W-:Y:S08]  /*3260*/  MUFU.TANH R5, R5 ;  /* 0x0000000500057308 */ /* 0x000ff00000002400 */
[----:B------:R-:W2:Y:S01]  /*3270*/  MUFU.TANH R9, R9 ;  /* 0x0000000900097308 */ /* 0x000ea20000002400 */
[----:B-1----:R-:W-:-:S02]  /*3280*/  FSEL R50, R7, -INF , P3 ;  /* 0xff80000007327808 */ /* 0x002fc40001800000 */
[----:B0-----:R-:W-:-:S05]  /*3290*/  FMNMX.FTZ R48, R67, R6, !PT ;  /* 0x0000000643307209 */ /* 0x001fca0007810000 */
[----:B------:R-:W0:Y:S01]  /*32a0*/  SHFL.BFLY PT, R61, R48, 0x1, 0x1f ;  /* 0x0c201f00303d7f89 */ /* 0x000e2200000e0000 */
[----:B------:R-:W1:Y:S08]  /*32b0*/  MUFU.TANH R8, R8 ;  /* 0x0000000800087308 */ /* 0x000e700000002400 */
[----:B------:R-:W3:Y:S08]  /*32c0*/  MUFU.TANH R11, R11 ;  /* 0x0000000b000b7308 */ /* 0x000ef00000002400 */
[----:B------:R-:W4:Y:S01]  /*32d0*/  MUFU.TANH R10, R10 ;  /* 0x0000000a000a7308 */ /* 0x000f220000002400 */
[----:B0-----:R-:W-:-:S07]  /*32e0*/  FMNMX.FTZ R6, R48, R61, !PT ;  /* 0x0000003d30067209 */ /* 0x001fce0007810000 */
[----:B------:R-:W0:Y:S01]  /*32f0*/  MUFU.TANH R13, R13 ;  /* 0x0000000d000d7308 */ /* 0x000e220000002400 */
[----:B------:R-:W-:Y:S02]  /*3300*/  FSEL R61, R4, -INF , P2 ;  /* 0xff800000043d7808 */ /* 0x000fe40001000000 */
[C---:B------:R-:W-:Y:S01]  /*3310*/  FSETP.NEU.FTZ.AND P1, PT, R6.reuse, -INF , PT ;  /* 0xff8000000600780b */ /* 0x040fe20003f3d000 */
[----:B------:R-:W-:Y:S01]  /*3320*/  FMUL.FTZ R48, R6, UR10 ;  /* 0x0000000a06307c20 */ /* 0x000fe20008410000 */
[----:B------:R-:W-:-:S03]  /*3330*/  ISETP.GT.AND P2, PT, R95, 0x10, PT ;  /* 0x000000105f00780c */ /* 0x000fc60003f44270 */
[----:B------:R-:W5:Y:S01]  /*3340*/  MUFU.TANH R12, R12 ;  /* 0x0000000c000c7308 */ /* 0x000f620000002400 */
[----:B------:R-:W-:Y:S02]  /*3350*/  FSEL R48, R48, RZ, P1 ;  /* 0x000000ff30307208 */ /* 0x000fe40000800000 */
[----:B------:R-:W-:Y:S02]  /*3360*/  ISETP.GT.AND P1, PT, R95, RZ, PT ;  /* 0x000000ff5f00720c */ /* 0x000fe40003f24270 */
[----:B--2---:R-:W-:Y:S01]  /*3370*/  FSEL R56, R9, -INF , P2 ;  /* 0xff80000009387808 */ /* 0x004fe20001000000 */
[--C-:B------:R-:W-:Y:S01]  /*3380*/  FFMA.FTZ R179, R59, UR10, -R48.reuse ;  /* 0x0000000a3bb37c23 */ /* 0x100fe20008010830 */
[----:B------:R-:W-:Y:S01]  /*3390*/  FSEL R54, R3, -INF , P1 ;  /* 0xff80000003367808 */ /* 0x000fe20000800000 */
[----:B------:R-:W2:Y:S01]  /*33a0*/  MUFU.TANH R15, R15 ;  /* 0x0000000f000f7308 */ /* 0x000ea20000002400 */
[----:B------:R-:W-:Y:S01]  /*33b0*/  ISETP.GT.AND P1, PT, R95, 0x9, PT ;  /* 0x000000095f00780c */ /* 0x000fe20003f24270 */
[--C-:B------:R-:W-:Y:S01]  /*33c0*/  FFMA.FTZ R173, R55, UR10, -R48.reuse ;  /* 0x0000000a37ad7c23 */ /* 0x100fe20008010830 */
[----:B------:R-:W-:Y:S01]  /*33d0*/  FMNMX.FTZ R3, R54, R61, !PT ;  /* 0x0000003d36037209 */ /* 0x000fe20007810000 */
[--C-:B------:R-:W-:Y:S01]  /*33e0*/  FFMA.FTZ R175, R51, UR10, -R48.reuse ;  /* 0x0000000a33af7c23 */ /* 0x100fe20008010830 */
[----:B------:R-:W-:Y:S01]  /*33f0*/  FSEL R52, R5, -INF , P1 ;  /* 0xff80000005347808 */ /* 0x000fe20000800000 */
[--C-:B------:R-:W-:Y:S01]  /*3400*/  FFMA.FTZ R5, R63, UR10, -R48.reuse ;  /* 0x0000000a3f057c23 */ /* 0x100fe20008010830 */
[----:B------:R-:W-:Y:S01]  /*3410*/  FMNMX.FTZ R3, R50, R3, !PT ;  /* 0x0000000332037209 */ /* 0x000fe20007810000 */
[----:B------:R-:W2:Y:S01]  /*3420*/  MUFU.TANH R14, R14 ;  /* 0x0000000e000e7308 */ /* 0x000ea20000002400 */
[----:B------:R-:W-:Y:S01]  /*3430*/  ISETP.GT.AND P1, PT, R95, 0x11, PT ;  /* 0x000000115f00780c */ /* 0x000fe20003f24270 */
[--C-:B------:R-:W-:Y:S01]  /*3440*/  FFMA.FTZ R169, R47, UR10, -R48.reuse ;  /* 0x0000000a2fa97c23 */ /* 0x100fe20008010830 */
[----:B------:R-:W-:Y:S01]  /*3450*/  FMNMX.FTZ R3, R52, R3, !PT ;  /* 0x0000000334037209 */ /* 0x000fe20007810000 */
[--C-:B------:R-:W-:Y:S01]  /*3460*/  FFMA.FTZ R171, R34, UR10, -R48.reuse ;  /* 0x0000000a22ab7c23 */ /* 0x100fe20008010830 */
[----:B------:R-:W-:Y:S01]  /*3470*/  ISETP.GT.AND P2, PT, R95, 0x18, PT ;  /* 0x000000185f00780c */ /* 0x000fe20003f44270 */
[--C-:B------:R-:W-:Y:S01]  /*3480*/  FFMA.FTZ R167, R31, UR10, -R48.reuse ;  /* 0x0000000a1fa77c23 */ /* 0x100fe20008010830 */
[----:B-1----:R-:W-:Y:S01]  /*3490*/  FSEL R58, R8, -INF , P1 ;  /* 0xff800000083a7808 */ /* 0x002fe20000800000 */
[----:B------:R4:W-:Y:S01]  /*34a0*/  MUFU.TANH R70, R60 ;  /* 0x0000003c00467308 */ /* 0x0009e20000002400 */
[----:B------:R-:W-:Y:S01]  /*34b0*/  FMNMX.FTZ R3, R56, R3, !PT ;  /* 0x0000000338037209 */ /* 0x000fe20007810000 */
[--C-:B------:R-:W-:Y:S01]  /*34c0*/  FFMA.FTZ R155, R40, UR10, -R48.reuse ;  /* 0x0000000a289b7c23 */ /* 0x100fe20008010830 */
[----:B------:R-:W-:Y:S01]  /*34d0*/  ISETP.GT.AND P1, PT, R95, 0x19, PT ;  /* 0x000000195f00780c */ /* 0x000fe20003f24270 */
[--C-:B------:R-:W-:Y:S01]  /*34e0*/  FFMA.FTZ R40, R44, UR10, -R48.reuse ;  /* 0x0000000a2c287c23 */ /* 0x100fe20008010830 */
[----:B---3--:R-:W-:Y:S01]  /*34f0*/  FSEL R11, R11, -INF , P2 ;  /* 0xff8000000b0b7808 */ /* 0x008fe20001000000 */
[--C-:B------:R-:W-:Y:S01]  /*3500*/  FFMA.FTZ R181, R99, UR10, -R48.reuse ;  /* 0x0000000a63b57c23 */ /* 0x100fe20008010830 */
[----:B------:R-:W-:Y:S01]  /*3510*/  FMNMX.FTZ R62, R58, R3, !PT ;  /* 0x000000033a3e7209 */ /* 0x000fe20007810000 */
[----:B------:R-:W1:Y:S01]  /*3520*/  MUFU.TANH R21, R21 ;  /* 0x0000001500157308 */ /* 0x000e620000002400 */
[----:B------:R-:W-:Y:S01]  /*3530*/  ISETP.GT.AND P2, PT, R95, 0x20, PT ;  /* 0x000000205f00780c */ /* 0x000fe20003f44270 */
[--C-:B------:R-:W-:Y:S01]  /*3540*/  FFMA.FTZ R97, R97, UR10, -R48.reuse ;  /* 0x0000000a61617c23 */ /* 0x100fe20008010830 */
[----:B----4-:R-:W-:Y:S01]  /*3550*/  FSEL R60, R10, -INF , P1 ;  /* 0xff8000000a3c7808 */ /* 0x010fe20000800000 */
[--C-:B------:R-:W-:Y:S01]  /*3560*/  FFMA.FTZ R183, R93, UR10, -R48.reuse ;  /* 0x0000000a5db77c23 */ /* 0x100fe20008010830 */
[----:B------:R-:W-:Y:S01]  /*3570*/  FMNMX.FTZ R3, R11, R62, !PT ;  /* 0x0000003e0b037209 */ /* 0x000fe20007810000 */
[--C-:B------:R-:W-:Y:S01]  /*3580*/  FFMA.FTZ R8, R91, UR10, -R48.reuse ;  /* 0x0000000a5b087c23 */ /* 0x100fe20008010830 */
[----:B------:R-:W-:Y:S01]  /*3590*/  ISETP.GT.AND P1, PT, R95, 0x21, PT ;  /* 0x000000215f00780c */ /* 0x000fe20003f24270 */
[----:B------:R-:W3:Y:S01]  /*35a0*/  MUFU.TANH R20, R20 ;  /* 0x0000001400147308 */ /* 0x000ee20000002400 */
[----:B0-----:R-:W-:Y:S01]  /*35b0*/  FSEL R13, R13, -INF , P2 ;  /* 0xff8000000d0d7808 */ /* 0x001fe20001000000 */
[--C-:B------:R-:W-:Y:S01]  /*35c0*/  FFMA.FTZ R177, R89, UR10, -R48.reuse ;  /* 0x0000000a59b17c23 */ /* 0x100fe20008010830 */
[----:B------:R-:W-:Y:S01]  /*35d0*/  FMNMX.FTZ R10, R60, R3, !PT ;  /* 0x000000033c0a7209 */ /* 0x000fe20007810000 */
[--C-:B------:R-:W-:Y:S01]  /*35e0*/  FFMA.FTZ R165, R28, UR10, -R48.reuse ;  /* 0x0000000a1ca57c23 */ /* 0x100fe20008010830 */
[----:B------:R-:W-:Y:S01]  /*35f0*/  ISETP.GT.AND P2, PT, R95, 0x28, PT ;  /* 0x000000285f00780c */ /* 0x000fe20003f44270 */
[--C-:B------:R-:W-:Y:S01]  /*3600*/  FFMA.FTZ R28, R30, UR10, -R48.reuse ;  /* 0x0000000a1e1c7c23 */ /* 0x100fe20008010830 */
[----:B-----5:R-:W-:Y:S01]  /*3610*/  FSEL R62, R12, -INF , P1 ;  /* 0xff8000000c3e7808 */ /* 0x020fe20000800000 */
[----:B------:R-:W0:Y:S01]  /*3620*/  MUFU.TANH R25, R25 ;  /* 0x0000001900197308 */ /* 0x000e220000002400 */
[----:B------:R-:W-:Y:S01]  /*3630*/  FMNMX.FTZ R3, R13, R10, !PT ;  /* 0x0000000a0d037209 */ /* 0x000fe20007810000 */
[--C-:B------:R-:W-:Y:S01]  /*3640*/  FFMA.FTZ R30, R32, UR10, -R48.reuse ;  /* 0x0000000a201e7c23 */ /* 0x100fe20008010830 */
[----:B------:R-:W-:Y:S01]  /*3650*/  ISETP.GT.AND P1, PT, R95, 0x29, PT ;  /* 0x000000295f00780c */ /* 0x000fe20003f24270 */
[--C-:B------:R-:W-:Y:S01]  /*3660*/  FFMA.FTZ R161, R33, UR10, -R48.reuse ;  /* 0x0000000a21a17c23 */ /* 0x100fe20008010830 */
[----:B--2---:R-:W-:Y:S01]  /*3670*/  FSEL R15, R15, -INF , P2 ;  /* 0xff8000000f0f7808 */ /* 0x004fe20001000000 */
[--C-:B------:R-:W-:Y:S01]  /*3680*/  FFMA.FTZ R32, R35, UR10, -R48.reuse ;  /* 0x0000000a23207c23 */ /* 0x100fe20008010830 */
[----:B------:R-:W-:Y:S01]  /*3690*/  FMNMX.FTZ R12, R62, R3, !PT ;  /* 0x000000033e0c7209 */ /* 0x000fe20007810000 */
[----:B------:R-:W-:Y:S01]  /*36a0*/  MUFU.TANH R24, R24 ;  /* 0x0000001800187308 */ /* 0x000fe20000002400 */
[----:B------:R-:W-:Y:S01]  /*36b0*/  ISETP.GT.AND P2, PT, R95, 0x30, PT ;  /* 0x000000305f00780c */ /* 0x000fe20003f44270 */
[--C-:B------:R-:W-:Y:S01]  /*36c0*/  FFMA.FTZ R163, R36, UR10, -R48.reuse ;  /* 0x0000000a24a37c23 */ /* 0x100fe20008010830 */
[----:B------:R-:W-:Y:S01]  /*36d0*/  FSEL R63, R14, -INF , P1 ;  /* 0xff8000000e3f7808 */ /* 0x000fe20000800000 */
[--C-:B------:R-:W-:Y:S01]  /*36e0*/  FFMA.FTZ R153, R38, UR10, -R48.reuse ;  /* 0x0000000a26997c23 */ /* 0x100fe20008010830 */
[----:B------:R-:W-:Y:S01]  /*36f0*/  FMNMX.FTZ R12, R15, R12, !PT ;  /* 0x0000000c0f0c7209 */ /* 0x000fe20007810000 */
[--C-:B------:R-:W-:Y:S01]  /*3700*/  FFMA.FTZ R36, R39, UR10, -R48.reuse ;  /* 0x0000000a27247c23 */ /* 0x100fe20008010830 */
[----:B------:R-:W-:Y:S01]  /*3710*/  ISETP.GT.AND P1, PT, R95, 0x31, PT ;  /* 0x000000315f00780c */ /* 0x000fe20003f24270 */
[----:B------:R-:W2:Y:S01]  /*3720*/  MUFU.TANH R27, R27 ;  /* 0x0000001b001b7308 */ /* 0x000ea20000002400 */
[----:B-1----:R-:W-:Y:S01]  /*3730*/  FSEL R59, R21, -INF , P2 ;  /* 0xff800000153b7808 */ /* 0x002fe20001000000 */
[--C-:B------:R-:W-:Y:S01]  /*3740*/  FFMA.FTZ R38, R43, UR10, -R48.reuse ;  /* 0x0000000a2b267c23 */ /* 0x100fe20008010830 */
[----:B------:R-:W-:Y:S01]  /*3750*/  FMNMX.FTZ R12, R63, R12, !PT ;  /* 0x0000000c3f0c7209 */ /* 0x000fe20007810000 */
[--C-:B------:R-:W-:Y:S01]  /*3760*/  FFMA.FTZ R157, R41, UR10, -R48.reuse ;  /* 0x0000000a299d7c23 */ /* 0x100fe20008010830 */
[----:B------:R-:W-:Y:S01]  /*3770*/  ISETP.GT.AND P2, PT, R95, 0x38, PT ;  /* 0x000000385f00780c */ /* 0x000fe20003f44270 */
[--C-:B------:R-:W-:Y:S01]  /*3780*/  FFMA.FTZ R159, R45, UR10, -R48.reuse ;  /* 0x0000000a2d9f7c23 */ /* 0x100fe20008010830 */
[----:B------:R-:W-:Y:S01]  /*3790*/  FMNMX.FTZ R3, R59, R12, !PT ;  /* 0x0000000c3b037209 */ /* 0x000fe20007810000 */
[----:B------:R-:W1:Y:S01]  /*37a0*/  MUFU.TANH R26, R26 ;  /* 0x0000001a001a7308 */ /* 0x000e620000002400 */
[----:B------:R-:W-:Y:S01]  /*37b0*/  FFMA.FTZ R46, R46, UR10, -R48 ;  /* 0x0000000a2e2e7c23 */ /* 0x000fe20008010830 */
[----:B------:R-:W-:-:S02]  /*37c0*/  CS2R R98, SRZ ;  /* 0x0000000000627805 */ /* 0x000fc4000001ff00 */
[----:B------:R-:W-:Y:S02]  /*37d0*/  CS2R R92, SRZ ;  /* 0x00000000005c7805 */ /* 0x000fe4000001ff00 */
[----:B------:R-:W-:Y:S02]  /*37e0*/  CS2R R90, SRZ ;  /* 0x00000000005a7805 */ /* 0x000fe4000001ff00 */
[----:B------:R-:W-:Y:S01]  /*37f0*/  CS2R R88, SRZ ;  /* 0x0000000000587805 */ /* 0x000fe2000001ff00 */
[----:B------:R3:W4:Y:S08]  /*3800*/  MUFU.TANH R74, R64 ;  /* 0x00000040004a7308 */ /* 0x0007300000002400 */
[----:B------:R5:W-:Y:S01]  /*3810*/  MUFU.EX2 R10, R5 ;  /* 0x00000005000a7308 */ /* 0x000be20000000800 */
[----:B---3--:R-:W-:-:S02]  /*3820*/  FSEL R64, R20, -INF , P1 ;  /* 0xff80000014407808 */ /* 0x008fc40000800000 */
[----:B------:R-:W-:Y:S02]  /*3830*/  ISETP.GT.AND P1, PT, R95, 0x39, PT ;  /* 0x000000395f00780c */ /* 0x000fe40003f24270 */
[----:B------:R-:W-:-:S03]  /*3840*/  FMNMX.FTZ R14, R64, R3, !PT ;  /* 0x00000003400e7209 */ /* 0x000fc60007810000 */
[----:B------:R3:W4:Y:S01]  /*3850*/  MUFU.TANH R75, R65 ;  /* 0x00000041004b7308 */ /* 0x0007220000002400 */
[--C-:B-----5:R-:W-:Y:S01]  /*3860*/  FFMA.FTZ R5, R57, UR10, -R48.reuse ;  /* 0x0000000a39057c23 */ /* 0x120fe20008010830 */
[----:B0-----:R-:W-:Y:S02]  /*3870*/  FSEL R57, R25, -INF , P2 ;  /* 0xff80000019397808 */ /* 0x001fe40001000000 */
[----:B------:R-:W-:Y:S02]  /*3880*/  ISETP.GT.AND P2, PT, R95, 0x40, PT ;  /* 0x000000405f00780c */ /* 0x000fe40003f44270 */
[----:B------:R-:W-:Y:S02]  /*3890*/  FMNMX.FTZ R14, R57, R14, !PT ;  /* 0x0000000e390e7209 */ /* 0x000fe40007810000 */
[----:B--2---:R-:W-:Y:S01]  /*38a0*/  FSEL R55, R27, -INF , P2 ;  /* 0xff8000001b377808 */ /* 0x004fe20001000000 */
[----:B------:R0:W-:Y:S01]  /*38b0*/  MUFU.EX2 R12, R5 ;  /* 0x00000005000c7308 */ /* 0x0001e20000000800 */
[----:B---3--:R-:W-:Y:S01]  /*38c0*/  FSEL R65, R24, -INF , P1 ;  /* 0xff80000018417808 */ /* 0x008fe20000800000 */
[----:B------:R-:W-:Y:S01]  /*38d0*/  FFMA.FTZ R24, R49, UR10, -R48 ;  /* 0x0000000a31187c23 */ /* 0x000fe20008010830 */
[----:B------:R-:W-:-:S02]  /*38e0*/  ISETP.GT.AND P1, PT, R95, 0x41, PT ;  /* 0x000000415f00780c */ /* 0x000fc40003f24270 */
[----:B------:R-:W-:Y:S02]  /*38f0*/  FMNMX.FTZ R14, R65, R14, !PT ;  /* 0x0000000e410e7209 */ /* 0x000fe40007810000 */
[----:B------:R-:W-:Y:S01]  /*3900*/  ISETP.GT.AND P2, PT, R95, 0x48, PT ;  /* 0x000000485f00780c */ /* 0x000fe20003f44270 */
[----:B------:R4:W2:Y:S01]  /*3910*/  MUFU.TANH R78, R68 ;  /* 0x00000044004e7308 */ /* 0x0008a20000002400 */
[----:B-1----:R-:W-:Y:S01]  /*3920*/  FSEL R66, R26, -INF , P1 ;  /* 0xff8000001a427808 */ /* 0x002fe20000800000 */
[----:B0-----:R-:W-:Y:S01]  /*3930*/  FFMA.FTZ R5, R53, UR10, -R48 ;  /* 0x0000000a35057c23 */ /* 0x001fe20008010830 */
[----:B------:R-:W-:Y:S02]  /*3940*/  FMNMX.FTZ R3, R55, R14, !PT ;  /* 0x0000000e37037209 */ /* 0x000fe40007810000 */
[----:B------:R-:W-:Y:S02]  /*3950*/  ISETP.GT.AND P1, PT, R95, 0x49, PT ;  /* 0x000000495f00780c */ /* 0x000fe40003f24270 */
[----:B------:R-:W-:Y:S01]  /*3960*/  FSEL R53, R70, -INF , P2 ;  /* 0xff80000046357808 */ /* 0x000fe20001000000 */
[----:B------:R-:W0:Y:S01]  /*3970*/  MUFU.TANH R69, R69 ;  /* 0x0000004500457308 */ /* 0x000e220000002400 */
[----:B------:R-:W-:-:S02]  /*3980*/  FMNMX.FTZ R20, R66, R3, !PT ;  /* 0x0000000342147209 */ /* 0x000fc40007810000 */
[----:B------:R-:W-:Y:S02]  /*3990*/  ISETP.GT.AND P2, PT, R95, 0x50, PT ;  /* 0x000000505f00780c */ /* 0x000fe40003f44270 */
[----:B------:R-:W-:Y:S02]  /*39a0*/  FSEL R67, R71, -INF , P1 ;  /* 0xff80000047437808 */ /* 0x000fe40000800000 */
[----:B------:R-:W-:Y:S01]  /*39b0*/  FMNMX.FTZ R20, R53, R20, !PT ;  /* 0x0000001435147209 */ /* 0x000fe20007810000 */
[----:B------:R-:W1:Y:S01]  /*39c0*/  MUFU.TANH R72, R72 ;  /* 0x0000004800487308 */ /* 0x000e620000002400 */
[----:B------:R-:W-:Y:S02]  /*39d0*/  ISETP.GT.AND P1, PT, R95, 0x51, PT ;  /* 0x000000515f00780c */ /* 0x000fe40003f24270 */
[----:B----4-:R-:W-:Y:S02]  /*39e0*/  FSEL R68, R74, -INF , P2 ;  /* 0xff8000004a447808 */ /* 0x010fe40001000000 */
[----:B------:R-:W-:-:S02]  /*39f0*/  FMNMX.FTZ R3, R67, R20, !PT ;  /* 0x0000001443037209 */ /* 0x000fc40007810000 */
[----:B------:R-:W-:Y:S01]  /*3a00*/  ISETP.GT.AND P2, PT, R95, 0x58, PT ;  /* 0x000000585f00780c */ /* 0x000fe20003f44270 */
[----:B------:R-:W3:Y:S01]  /*3a10*/  MUFU.TANH R73, R73 ;  /* 0x0000004900497308 */ /* 0x000ee20000002400 */
[----:B------:R-:W-:Y:S02]  /*3a20*/  FSEL R51, R75, -INF , P1 ;  /* 0xff8000004b337808 */ /* 0x000fe40000800000 */
[----:B------:R-:W-:Y:S02]  /*3a30*/  FMNMX.FTZ R20, R68, R3, !PT ;  /* 0x0000000344147209 */ /* 0x000fe40007810000 */
[----:B------:R-:W-:Y:S02]  /*3a40*/  ISETP.GT.AND P1, PT, R95, 0x59, PT ;  /* 0x000000595f00780c */ /* 0x000fe40003f24270 */
[----:B--2---:R-:W-:Y:S01]  /*3a50*/  FSEL R21, R78, -INF , P2 ;  /* 0xff8000004e157808 */ /* 0x004fe20001000000 */
[----:B------:R-:W-:Y:S01]  /*3a60*/  MUFU.TANH R76, R76 ;  /* 0x0000004c004c7308 */ /* 0x000fe20000002400 */
[----:B------:R-:W-:-:S02]  /*3a70*/  FMNMX.FTZ R20, R51, R20, !PT ;  /* 0x0000001433147209 */ /* 0x000fc40007810000 */
[----:B------:R-:W-:Y:S02]  /*3a80*/  ISETP.GT.AND P2, PT, R95, 0x60, PT ;  /* 0x000000605f00780c */ /* 0x000fe40003f44270 */
[----:B0-----:R-:W-:Y:S01]  /*3a90*/  FSEL R25, R69, -INF , P1 ;  /* 0xff80000045197808 */ /* 0x001fe20000800000 */
[----:B------:R-:W-:Y:S01]  /*3aa0*/  FFMA.FTZ R69, R29, UR10, -R48 ;  /* 0x0000000a1d457c23 */ /* 0x000fe20008010830 */
[----:B------:R-:W-:Y:S01]  /*3ab0*/  FMNMX.FTZ R20, R21, R20, !PT ;  /* 0x0000001415147209 */ /* 0x000fe20007810000 */
[----:B------:R-:W0:Y:S01]  /*3ac0*/  MUFU.TANH R77, R77 ;  /* 0x0000004d004d7308 */ /* 0x000e220000002400 */
[----:B------:R-:W-:Y:S02]  /*3ad0*/  ISETP.GT.AND P1, PT, R95, 0x61, PT ;  /* 0x000000615f00780c */ /* 0x000fe40003f24270 */
[----:B-1----:R-:W-:Y:S02]  /*3ae0*/  FSEL R47, R72, -INF , P2 ;  /* 0xff800000482f7808 */ /* 0x002fe40001000000 */
[----:B------:R-:W-:-:S02]  /*3af0*/  FMNMX.FTZ R20, R25, R20, !PT ;  /* 0x0000001419147209 */ /* 0x000fc40007810000 */
[----:B------:R-:W-:Y:S01]  /*3b00*/  ISETP.GT.AND P2, PT, R95, 0x68, PT ;  /* 0x000000685f00780c */ /* 0x000fe20003f44270 */
[----:B------:R-:W1:Y:S01]  /*3b10*/  MUFU.TANH R80, R80 ;  /* 0x0000005000507308 */ /* 0x000e620000002400 */
[----:B---3--:R-:W-:Y:S02]  /*3b20*/  FSEL R27, R73, -INF , P1 ;  /* 0xff800000491b7808 */ /* 0x008fe40000800000 */
[----:B------:R-:W-:Y:S02]  /*3b30*/  FMNMX.FTZ R26, R47, R20, !PT ;  /* 0x000000142f1a7209 */ /* 0x000fe40007810000 */
[----:B------:R-:W-:Y:S02]  /*3b40*/  ISETP.GT.AND P1, PT, R95, 0x69, PT ;  /* 0x000000695f00780c */ /* 0x000fe40003f24270 */
[----:B------:R-:W-:Y:S01]  /*3b50*/  FMNMX.FTZ R3, R27, R26, !PT ;  /* 0x0000001a1b037209 */ /* 0x000fe20007810000 */
[----:B------:R-:W-:Y:S01]  /*3b60*/  MUFU.TANH R81, R81 ;  /* 0x0000005100517308 */ /* 0x000fe20000002400 */
[----:B0-----:R-:W-:-:S02]  /*3b70*/  FSEL R49, R77, -INF , P1 ;  /* 0xff8000004d317808 */ /* 0x001fc40000800000 */
[----:B------:R-:W-:-:S05]  /*3b80*/  ISETP.GT.AND P1, PT, R95, 0x71, PT ;  /* 0x000000715f00780c */ /* 0x000fca0003f24270 */
[----:B------:R0:W-:Y:S08]  /*3b90*/  MUFU.EX2 R14, R5 ;  /* 0x00000005000e7308 */ /* 0x0001f00000000800 */
[----:B------:R-:W2:Y:S01]  /*3ba0*/  MUFU.TANH R84, R84 ;  /* 0x0000005400547308 */ /* 0x000ea20000002400 */
[----:B0-----:R-:W-:Y:S01]  /*3bb0*/  FFMA.FTZ R5, R42, UR10, -R48 ;  /* 0x0000000a2a057c23 */ /* 0x001fe20008010830 */
[----:B------:R-:W-:-:S02]  /*3bc0*/  FSEL R42, R76, -INF , P2 ;  /* 0xff8000004c2a7808 */ /* 0x000fc40001000000 */
[----:B------:R-:W-:Y:S02]  /*3bd0*/  ISETP.GT.AND P2, PT, R95, 0x70, PT ;  /* 0x000000705f00780c */ /* 0x000fe40003f44270 */
[----:B------:R-:W-:Y:S02]  /*3be0*/  FMNMX.FTZ R26, R42, R3, !PT ;  /* 0x000000032a1a7209 */ /* 0x000fe40007810000 */
[----:B------:R-:W0:Y:S01]  /*3bf0*/  MUFU.TANH R85, R85 ;  /* 0x0000005500557308 */ /* 0x000e220000002400 */
[----:B-1----:R-:W-:Y:S02]  /*3c00*/  FSEL R3, R80, -INF , P2 ;  /* 0xff80000050037808 */ /* 0x002fe40001000000 */
[----:B------:R-:W-:Y:S02]  /*3c10*/  FMNMX.FTZ R26, R49, R26, !PT ;  /* 0x0000001a311a7209 */ /* 0x000fe40007810000 */
[----:B------:R-:W-:Y:S02]  /*3c20*/  ISETP.GT.AND P2, PT, R95, 0x78, PT ;  /* 0x000000785f00780c */ /* 0x000fe40003f44270 */
[----:B------:R-:W-:Y:S01]  /*3c30*/  FMNMX.FTZ R34, R3, R26, !PT ;  /* 0x0000001a03227209 */ /* 0x000fe20007810000 */
[----:B------:R1:W-:Y:S01]  /*3c40*/  MUFU.EX2 R20, R5 ;  /* 0x0000000500147308 */ /* 0x0003e20000000800 */
[----:B--2---:R-:W-:-:S07]  /*3c50*/  FSEL R29, R84, -INF , P2 ;  /* 0xff800000541d7808 */ /* 0x004fce0001000000 */
[----:B------:R-:W-:Y:S01]  /*3c60*/  MUFU.EX2 R181, R181 ;  /* 0x000000b500b57308 */ /* 0x000fe20000000800 */
[----:B-1----:R-:W-:Y:S02]  /*3c70*/  FSEL R5, R81, -INF , P1 ;  /* 0xff80000051057808 */ /* 0x002fe40000800000 */
[----:B------:R-:W-:Y:S02]  /*3c80*/  ISETP.GT.AND P1, PT, R95, 0x79, PT ;  /* 0x000000795f00780c */ /* 0x000fe40003f24270 */
[----:B------:R-:W-:Y:S02]  /*3c90*/  CS2R R94, SRZ ;  /* 0x00000000005e7805 */ /* 0x000fe4000001ff00 */
[----:B------:R-:W-:Y:S02]  /*3ca0*/  FMNMX.FTZ R34, R5, R34, !PT ;  /* 0x0000002205227209 */ /* 0x000fe40007810000 */
[----:B0-----:R-:W-:Y:S01]  /*3cb0*/  FSEL R9, R85, -INF , P1 ;  /* 0xff80000055097808 */ /* 0x001fe20000800000 */
[----:B------:R0:W-:Y:S01]  /*3cc0*/  MUFU.EX2 R4, R97 ;  /* 0x0000006100047308 */ /* 0x0001e20000000800 */
[----:B------:R-:W-:-:S04]  /*3cd0*/  FMNMX.FTZ R34, R29, R34, !PT ;  /* 0x000000221d227209 */ /* 0x000fc80007810000 */
[----:B------:R-:W-:-:S03]  /*3ce0*/  FMNMX.FTZ R34, R9, R34, !PT ;  /* 0x0000002209227209 */ /* 0x000fc60007810000 */
[----:B------:R-:W-:Y:S01]  /*3cf0*/  MUFU.EX2 R183, R183 ;  /* 0x000000b700b77308 */ /* 0x000fe20000000800 */
[----:B0-----:R-:W-:Y:S01]  /*3d00*/  CS2R R96, SRZ ;  /* 0x0000000000607805 */ /* 0x001fe2000001ff00 */
[----:B------:R-:W0:Y:S06]  /*3d10*/  SHFL.BFLY PT, R7, R34, 0x2, 0x1f ;  /* 0x0c401f0022077f89 */ /* 0x000e2c00000e0000 */
        /* <DEDUP_REMOVED lines=14> */
[----:B------:R-:W-:Y:S02]  /*3e00*/  FSEL R44, R31, RZ, P1 ;  /* 0x000000ff1f2c7208 */ /* 0x000fe40000800000 */
[----:B------:R-:W-:-:S03]  /*3e10*/  PLOP3.LUT P1, PT, PT, PT, UP0, 0x80, 0x0 ;  /* 0x000000000000781c */ /* 0x000fc60003f2f008 */
[--C-:B------:R-:W-:Y:S01]  /*3e20*/  FFMA.FTZ R54, R54, UR10, -R44.reuse ;  /* 0x0000000a36367c23 */ /* 0x100fe2000801082c */
        /* <DEDUP_REMOVED lines=29> */
[----:B------:R1:W2:Y:S01]  /*4000*/  MUFU.EX2 R31, R52 ;  /* 0x00000034001f7308 */ /* 0x0002a20000000800 */
[----:B0-----:R-:W-:Y:S01]  /*4010*/  FADD.FTZ R35, R54, R61 ;  /* 0x0000003d36237221 */ /* 0x001fe20000010000 */
[--C-:B------:R-:W-:Y:S01]  /*4020*/  FFMA.FTZ R49, R49, UR10, -R44.reuse ;  /* 0x0000000a31317c23 */ /* 0x100fe2000801082c */
[--C-:B------:R-:W-:Y:S01]  /*4030*/  FFMA.FTZ R3, R3, UR10, -R44.reuse ;  /* 0x0000000a03037c23 */ /* 0x100fe2000801082c */
[--C-:B------:R-:W-:Y:S01]  /*4040*/  FFMA.FTZ R5, R5, UR10, -R44.reuse ;  /* 0x0000000a05057c23 */ /* 0x100fe2000801082c */
[--C-:B------:R-:W-:Y:S01]  /*4050*/  FFMA.FTZ R29, R29, UR10, -R44.reuse ;  /* 0x0000000a1d1d7c23 */ /* 0x100fe2000801082c */
[----:B------:R-:W-:Y:S01]  /*4060*/  FFMA.FTZ R9, R9, UR10, -R44 ;  /* 0x0000000a09097c23 */ /* 0x000fe2000801082c */
[----:B------:R-:W-:Y:S01]  /*4070*/  F2FP.F16.F32.PACK_AB R180, R61, R54 ;  /* 0x000000363db4723e */ /* 0x000fe200000000ff */
[----:B------:R-:W0:Y:S01]  /*4080*/  MUFU.EX2 R56, R56 ;  /* 0x0000003800387308 */ /* 0x000e220000000800 */
[----:B-1----:R-:W-:Y:S01]  /*4090*/  FADD.FTZ R52, R181, R4 ;  /* 0x00000004b5347221 */ /* 0x002fe20000010000 */
[----:B------:R-:W-:-:S06]  /*40a0*/  F2FP.F16.F32.PACK_AB R181, R4, R181 ;  /* 0x000000b504b5723e */ /* 0x000fcc00000000ff */
[----:B------:R1:W3:Y:S01]  /*40b0*/  MUFU.EX2 R33, R58 ;  /* 0x0000003a00217308 */ /* 0x0002e20000000800 */
[----:B--2---:R-:W-:-:S07]  /*40c0*/  F2FP.F16.F32.PACK_AB R182, R31, R50 ;  /* 0x000000321fb6723e */ /* 0x004fce00000000ff */
[----:B------:R-:W2:Y:S01]  /*40d0*/  MUFU.EX2 R11, R11 ;  /* 0x0000000b000b7308 */ /* 0x000ea20000000800 */
[----:B-1----:R-:W-:Y:S01]  /*40e0*/  FADD.FTZ R58, R50, R35 ;  /* 0x00000023323a7221 */ /* 0x002fe20000010000 */
[----:B------:R-:W-:Y:S01]  /*40f0*/  FADD.FTZ R35, R183, R52 ;  /* 0x00000034b7237221 */ /* 0x000fe20000010000 */
[C---:B------:R-:W-:Y:S02]  /*4100*/  F2FP.F16.F32.PACK_AB R183, R8.reuse, R183 ;  /* 0x000000b708b7723e */ /* 0x040fe400000000ff */
[----:B------:R-:W-:Y:S01]  /*4110*/  FADD.FTZ R37, R31, R58 ;  /* 0x0000003a1f257221 */ /* 0x000fe20000010000 */
[----:B------:R-:W-:Y:S02]  /*4120*/  FADD.FTZ R52, R8, R35 ;  /* 0x0000002308347221 */ /* 0x000fe40000010000 */
[----:B------:R-:W1:Y:S01]  /*4130*/  MUFU.EX2 R60, R60 ;  /* 0x0000003c003c7308 */ /* 0x000e620000000800 */
[----:B0-----:R-:W-:Y:S01]  /*4140*/  FADD.FTZ R0, R56, R37 ;  /* 0x0000002538007221 */ /* 0x001fe20000010000 */
[----:B------:R-:W-:Y:S01]  /*4150*/  FADD.FTZ R35, R177, R52 ;  /* 0x00000034b1237221 */ /* 0x000fe20000010000 */
[----:B------:R-:W-:-:S02]  /*4160*/  F2FP.F16.F32.PACK_AB R177, R10, R177 ;  /* 0x000000b10ab1723e */ /* 0x000fc400000000ff */
[C---:B---3--:R-:W-:Y:S01]  /*4170*/  FADD.FTZ R0, R33.reuse, R0 ;  /* 0x0000000021007221 */ /* 0x048fe20000010000 */
[----:B------:R-:W-:Y:S01]  /*4180*/  FADD.FTZ R48, R10, R35 ;  /* 0x000000230a307221 */ /* 0x000fe20000010000 */
[----:B------:R-:W-:Y:S01]  /*4190*/  F2FP.F16.F32.PACK_AB R176, R33, R56 ;  /* 0x0000003821b0723e */ /* 0x000fe200000000ff */
[----:B------:R-:W0:Y:S01]  /*41a0*/  MUFU.EX2 R13, R13 ;  /* 0x0000000d000d7308 */ /* 0x000e220000000800 */
[----:B--2---:R-:W-:Y:S01]  /*41b0*/  FADD.FTZ R35, R11, R0 ;  /* 0x000000000b237221 */ /* 0x004fe20000010000 */
[----:B------:R-:W-:Y:S01]  /*41c0*/  FADD.FTZ R37, R179, R48 ;  /* 0x00000030b3257221 */ /* 0x000fe20000010000 */
[----:B------:R-:W-:-:S03]  /*41d0*/  F2FP.F16.F32.PACK_AB R179, R12, R179 ;  /* 0x000000b30cb3723e */ /* 0x000fc600000000ff */
[----:B------:R-:W-:Y:S02]  /*41e0*/  FADD.FTZ R48, R12, R37 ;  /* 0x000000250c307221 */ /* 0x000fe40000010000 */
[----:B------:R-:W2:Y:S01]  /*41f0*/  MUFU.EX2 R62, R62 ;  /* 0x0000003e003e7308 */ /* 0x000ea20000000800 */
[C---:B-1----:R-:W-:Y:S01]  /*4200*/  FADD.FTZ R0, R60.reuse, R35 ;  /* 0x000000233c007221 */ /* 0x042fe20000010000 */
[----:B------:R-:W-:Y:S01]  /*4210*/  FADD.FTZ R37, R173, R48 ;  /* 0x00000030ad257221 */ /* 0x000fe20000010000 */
[----:B------:R-:W-:Y:S02]  /*4220*/  F2FP.F16.F32.PACK_AB R178, R60, R11 ;  /* 0x0000000b3cb2723e */ /* 0x000fe400000000ff */
[C---:B------:R-:W-:Y:S01]  /*4230*/  F2FP.F16.F32.PACK_AB R173, R14.reuse, R173 ;  /* 0x000000ad0ead723e */ /* 0x040fe200000000ff */
[----:B------:R-:W-:Y:S02]  /*4240*/  FADD.FTZ R48, R14, R37 ;  /* 0x000000250e307221 */ /* 0x000fe40000010000 */
[----:B------:R-:W1:Y:S01]  /*4250*/  MUFU.EX2 R15, R15 ;  /* 0x0000000f000f7308 */ /* 0x000e620000000800 */
[----:B0-----:R-:W-:Y:S01]  /*4260*/  FADD.FTZ R35, R13, R0 ;  /* 0x000000000d237221 */ /* 0x001fe20000010000 */
[----:B------:R-:W-:Y:S01]  /*4270*/  FADD.FTZ R37, R175, R48 ;  /* 0x00000030af257221 */ /* 0x000fe20000010000 */
[----:B------:R-:W-:-:S03]  /*4280*/  F2FP.F16.F32.PACK_AB R175, R24, R175 ;  /* 0x000000af18af723e */ /* 0x000fc600000000ff */
[----:B------:R-:W-:Y:S02]  /*4290*/  FADD.FTZ R48, R24, R37 ;  /* 0x0000002518307221 */ /* 0x000fe40000010000 */
[----:B------:R-:W0:Y:S01]  /*42a0*/  MUFU.EX2 R174, R63 ;  /* 0x0000003f00ae7308 */ /* 0x000e220000000800 */
[C---:B--2---:R-:W-:Y:S01]  /*42b0*/  FADD.FTZ R0, R62.reuse, R35 ;  /* 0x000000233e007221 */ /* 0x044fe20000010000 */
[----:B------:R-:W-:-:S06]  /*42c0*/  F2FP.F16.F32.PACK_AB R172, R62, R13 ;  /* 0x0000000d3eac723e */ /* 0x000fcc00000000ff */
[----:B------:R-:W-:Y:S01]  /*42d0*/  MUFU.EX2 R59, R59 ;  /* 0x0000003b003b7308 */ /* 0x000fe20000000800 */
[----:B-1----:R-:W-:-:S07]  /*42e0*/  FADD.FTZ R35, R15, R0 ;  /* 0x000000000f237221 */ /* 0x002fce0000010000 */
[----:B------:R-:W1:Y:S01]  /*42f0*/  MUFU.EX2 R64, R64 ;  /* 0x0000004000407308 */ /* 0x000e620000000800 */
[C---:B0-----:R-:W-:Y:S01]  /*4300*/  FADD.FTZ R0, R174.reuse, R35 ;  /* 0x00000023ae007221 */ /* 0x041fe20000010000 */
[----:B------:R-:W-:Y:S01]  /*4310*/  FADD.FTZ R35, R169, R48 ;  /* 0x00000030a9237221 */ /* 0x000fe20000010000 */
[----:B------:R-:W-:Y:S02]  /*4320*/  F2FP.F16.F32.PACK_AB R174, R174, R15 ;  /* 0x0000000faeae723e */ /* 0x000fe400000000ff */
[C---:B------:R-:W-:Y:S01]  /*4330*/  F2FP.F16.F32.PACK_AB R169, R20.reuse, R169 ;  /* 0x000000a914a9723e */ /* 0x040fe200000000ff */
[----:B------:R-:W-:Y:S02]  /*4340*/  FADD.FTZ R4, R20, R35 ;  /* 0x0000002314047221 */ /* 0x000fe40000010000 */
[----:B------:R-:W-:Y:S02]  /*4350*/  MUFU.EX2 R57, R57 ;  /* 0x0000003900397308 */ /* 0x000fe40000000800 */
[----:B------:R-:W-:-:S06]  /*4360*/  FADD.FTZ R35, R171, R4 ;  /* 0x00000004ab237221 */ /* 0x000fcc0000010000 */
[----:B------:R-:W-:Y:S01]  /*4370*/  MUFU.EX2 R170, R65 ;  /* 0x0000004100aa7308 */ /* 0x000fe20000000800 */
[----:B-1----:R-:W-:-:S07]  /*4380*/  F2FP.F16.F32.PACK_AB R168, R64, R59 ;  /* 0x0000003b40a8723e */ /* 0x002fce00000000ff */
[----:B------:R-:W0:Y:S08]  /*4390*/  MUFU.EX2 R26, R69 ;  /* 0x00000045001a7308 */ /* 0x000e300000000800 */
[----:B------:R-:W1:Y:S08]  /*43a0*/  MUFU.EX2 R55, R55 ;  /* 0x0000003700377308 */ /* 0x000e700000000800 */
[----:B------:R2:W-:Y:S01]  /*43b0*/  MUFU.EX2 R162, R25 ;  /* 0x0000001900a27308 */ /* 0x0005e20000000800 */
[C---:B0-----:R-:W-:Y:S01]  /*43c0*/  FADD.FTZ R4, R26.reuse, R35 ;  /* 0x000000231a047221 */ /* 0x041fe20000010000 */
[----:B------:R-:W-:-:S06]  /*43d0*/  F2FP.F16.F32.PACK_AB R171, R26, R171 ;  /* 0x000000ab1aab723e */ /* 0x000fcc00000000ff */
[----:B------:R-:W-:Y:S01]  /*43e0*/  MUFU.EX2 R165, R165 ;  /* 0x000000a500a57308 */ /* 0x000fe20000000800 */
[----:B--2---:R-:W-:-:S04]  /*43f0*/  FADD.FTZ R25, R59, R0 ;  /* 0x000000003b197221 */ /* 0x004fc80000010000 */
[----:B------:R-:W-:-:S03]  /*4400*/  FADD.FTZ R0, R64, R25 ;  /* 0x0000001940007221 */ /* 0x000fc60000010000 */
[----:B------:R-:W0:Y:S01]  /*4410*/  MUFU.EX2 R66, R66 ;  /* 0x0000004200427308 */ /* 0x000e220000000800 */
[----:B------:R-:W-:-:S04]  /*4420*/  FADD.FTZ R25, R57, R0 ;  /* 0x0000000039197221 */ /* 0x000fc80000010000 */
[C---:B------:R-:W-:Y:S01]  /*4430*/  FADD.FTZ R0, R170.reuse, R25 ;  /* 0x00000019aa007221 */ /* 0x040fe20000010000 */
[----:B------:R-:W-:Y:S02]  /*4440*/  F2FP.F16.F32.PACK_AB R170, R170, R57 ;  /* 0x00000039aaaa723e */ /* 0x000fe400000000ff */
[----:B------:R-:W-:Y:S01]  /*4450*/  MUFU.EX2 R28, R28 ;  /* 0x0000001c001c7308 */ /* 0x000fe20000000800 */
[----:B-1----:R-:W-:-:S07]  /*4460*/  FADD.FTZ R25, R55, R0 ;  /* 0x0000000037197221 */ /* 0x002fce0000010000 */
[----:B------:R-:W1:Y:S01]  /*4470*/  MUFU.EX2 R53, R53 ;  /* 0x0000003500357308 */ /* 0x000e620000000800 */
[C---:B0-----:R-:W-:Y:S01]  /*4480*/  FADD.FTZ R0, R66.reuse, R25 ;  /* 0x0000001942007221 */ /* 0x041fe20000010000 */
[----:B------:R-:W-:-:S06]  /*4490*/  F2FP.F16.F32.PACK_AB R164, R66, R55 ;  /* 0x0000003742a4723e */ /* 0x000fcc00000000ff */
[----:B------:R-:W-:Y:S08]  /*44a0*/  MUFU.EX2 R167, R167 ;  /* 0x000000a700a77308 */ /* 0x000ff00000000800 */
[----:B------:R-:W0:Y:S01]  /*44b0*/  MUFU.EX2 R166, R67 ;  /* 0x0000004300a67308 */ /* 0x000e220000000800 */
[----:B-1----:R-:W-:-:S07]  /*44c0*/  FADD.FTZ R25, R53, R0 ;  /* 0x0000000035197221 */ /* 0x002fce0000010000 */
[----:B------:R-:W-:Y:S08]  /*44d0*/  MUFU.EX2 R30, R30 ;  /* 0x0000001e001e7308 */ /* 0x000ff00000000800 */
[----:B------:R-:W1:Y:S01]  /*44e0*/  MUFU.EX2 R68, R68 ;  /* 0x0000004400447308 */ /* 0x000e620000000800 */
[C---:B0-----:R-:W-:Y:S01]  /*44f0*/  FADD.FTZ R25, R166.reuse, R25 ;  /* 0x00000019a6197221 */ /* 0x041fe20000010000 */
[----:B------:R-:W-:-:S06]  /*4500*/  F2FP.F16.F32.PACK_AB R166, R166, R53 ;  /* 0x00000035a6a6723e */ /* 0x000fcc00000000ff */
[----:B------:R-:W0:Y:S08]  /*4510*/  MUFU.EX2 R161, R161 ;  /* 0x000000a100a17308 */ /* 0x000e300000000800 */
[----:B------:R2:W-:Y:S08]  /*4520*/  MUFU.EX2 R152, R27 ;  /* 0x0000001b00987308 */ /* 0x0005f00000000800 */
[----:B------:R-:W3:Y:S01]  /*4530*/  MUFU.EX2 R51, R51 ;  /* 0x0000003300337308 */ /* 0x000ee20000000800 */
[----:B--2---:R-:W-:Y:S01]  /*4540*/  FADD.FTZ R27, R165, R4 ;  /* 0x00000004a51b7221 */ /* 0x004fe20000010000 */
[----:B------:R-:W-:-:S03]  /*4550*/  F2FP.F16.F32.PACK_AB R165, R28, R165 ;  /* 0x000000a51ca5723e */ /* 0x000fc600000000ff */
[----:B------:R-:W-:-:S03]  /*4560*/  FADD.FTZ R4, R28, R27 ;  /* 0x0000001b1c047221 */ /* 0x000fc60000010000 */
[----:B------:R-:W2:Y:S01]  /*4570*/  MUFU.EX2 R32, R32 ;  /* 0x0000002000207308 */ /* 0x000ea20000000800 */
[----:B------:R-:W-:Y:S01]  /*4580*/  FADD.FTZ R11, R167, R4 ;  /* 0x00000004a70b7221 */ /* 0x000fe20000010000 */
[----:B-1----:R-:W-:Y:S01]  /*4590*/  FADD.FTZ R4, R68, R25 ;  /* 0x0000001944047221 */ /* 0x002fe20000010000 */
[C---:B------:R-:W-:Y:S02]  /*45a0*/  F2FP.F16.F32.PACK_AB R167, R30.reuse, R167 ;  /* 0x000000a71ea7723e */ /* 0x040fe400000000ff */
[----:B------:R-:W-:-:S03]  /*45b0*/  FADD.FTZ R0, R30, R11 ;  /* 0x0000000b1e007221 */ /* 0x000fc60000010000 */
[----:B------:R-:W1:Y:S01]  /*45c0*/  MUFU.EX2 R21, R21 ;  /* 0x0000001500157308 */ /* 0x000e620000000800 */
[----:B0-----:R-:W-:Y:S01]  /*45d0*/  FADD.FTZ R11, R161, R0 ;  /* 0x00000000a10b7221 */ /* 0x001fe20000010000 */
[C---:B---3--:R-:W-:Y:S01]  /*45e0*/  FADD.FTZ R4, R51.reuse, R4 ;  /* 0x0000000433047221 */ /* 0x048fe20000010000 */
[----:B------:R-:W-:-:S05]  /*45f0*/  F2FP.F16.F32.PACK_AB R160, R51, R68 ;  /* 0x0000004433a0723e */ /* 0x000fca00000000ff */
[----:B------:R-:W0:Y:S01]  /*4600*/  MUFU.EX2 R163, R163 ;  /* 0x000000a300a37308 */ /* 0x000e220000000800 */
[C---:B--2---:R-:W-:Y:S01]  /*4610*/  FADD.FTZ R0, R32.reuse, R11 ;  /* 0x0000000b20007221 */ /* 0x044fe20000010000 */
[----:B------:R-:W-:-:S06]  /*4620*/  F2FP.F16.F32.PACK_AB R161, R32, R161 ;  /* 0x000000a120a1723e */ /* 0x000fcc00000000ff */
[----:B------:R-:W2:Y:S01]  /*4630*/  MUFU.EX2 R34, R34 ;  /* 0x0000002200227308 */ /* 0x000ea20000000800 */
[----:B-1----:R-:W-:-:S07]  /*4640*/  FADD.FTZ R11, R21, R4 ;  /* 0x00000004150b7221 */ /* 0x002fce0000010000 */
[----:B------:R-:W-:Y:S01]  /*4650*/  MUFU.EX2 R47, R47 ;  /* 0x0000002f002f7308 */ /* 0x000fe20000000800 */
[----:B0-----:R-:W-:Y:S01]  /*4660*/  FADD.FTZ R13, R163, R0 ;  /* 0x00000000a30d7221 */ /* 0x001fe20000010000 */
[C---:B------:R-:W-:Y:S01]  /*4670*/  FADD.FTZ R0, R162.reuse, R11 ;  /* 0x0000000ba2007221 */ /* 0x040fe20000010000 */
[----:B------:R-:W-:-:S05]  /*4680*/  F2FP.F16.F32.PACK_AB R162, R162, R21 ;  /* 0x00000015a2a2723e */ /* 0x000fca00000000ff */
[----:B------:R-:W0:Y:S01]  /*4690*/  MUFU.EX2 R153, R153 ;  /* 0x0000009900997308 */ /* 0x000e220000000800 */
[C---:B--2---:R-:W-:Y:S01]  /*46a0*/  FADD.FTZ R4, R34.reuse, R13 ;  /* 0x0000000d22047221 */ /* 0x044fe20000010000 */
[----:B------:R-:W-:-:S06]  /*46b0*/  F2FP.F16.F32.PACK_AB R163, R34, R163 ;  /* 0x000000a322a3723e */ /* 0x000fcc00000000ff */
[----:B------:R-:W1:Y:S08]  /*46c0*/  MUFU.EX2 R36, R36 ;  /* 0x0000002400247308 */ /* 0x000e700000000800 */
[----:B------:R-:W-:Y:S01]  /*46d0*/  MUFU.EX2 R42, R42 ;  /* 0x0000002a002a7308 */ /* 0x000fe20000000800 */
[----:B0-----:R-:W-:-:S07]  /*46e0*/  FADD.FTZ R11, R153, R4 ;  /* 0x00000004990b7221 */ /* 0x001fce0000010000 */
[----:B------:R-:W-:Y:S01]  /*46f0*/  MUFU.EX2 R155, R155 ;  /* 0x0000009b009b7308 */ /* 0x000fe20000000800 */
[----:B-1----:R-:W-:-:S07]  /*4700*/  F2FP.F16.F32.PACK_AB R153, R36, R153 ;  /* 0x000000992499723e */ /* 0x002fce00000000ff */
[----:B------:R-:W0:Y:S08]  /*4710*/  MUFU.EX2 R49, R49 ;  /* 0x0000003100317308 */ /* 0x000e300000000800 */
[----:B------:R-:W1:Y:S08]  /*4720*/  MUFU.EX2 R38, R38 ;  /* 0x0000002600267308 */ /* 0x000e700000000800 */
[----:B------:R-:W2:Y:S01]  /*4730*/  MUFU.EX2 R3, R3 ;  /* 0x0000000300037308 */ /* 0x000ea20000000800 */
[----:B0-----:R-:W-:-:S07]  /*4740*/  F2FP.F16.F32.PACK_AB R154, R49, R42 ;  /* 0x0000002a319a723e */ /* 0x001fce00000000ff */
[----:B------:R0:W-:Y:S08]  /*4750*/  MUFU.EX2 R156, R5 ;  /* 0x00000005009c7308 */ /* 0x0001f00000000800 */
[----:B------:R-:W3:Y:S01]  /*4760*/  MUFU.EX2 R157, R157 ;  /* 0x0000009d009d7308 */ /* 0x000ee20000000800 */
[----:B0-----:R-:W-:Y:S01]  /*4770*/  FADD.FTZ R5, R47, R0 ;  /* 0x000000002f057221 */ /* 0x001fe20000010000 */
[----:B------:R-:W-:-:S03]  /*4780*/  FADD.FTZ R0, R36, R11 ;  /* 0x0000000b24007221 */ /* 0x000fc60000010000 */
[C---:B------:R-:W-:Y:S01]  /*4790*/  FADD.FTZ R5, R152.reuse, R5 ;  /* 0x0000000598057221 */ /* 0x040fe20000010000 */
[----:B------:R-:W-:Y:S02]  /*47a0*/  F2FP.F16.F32.PACK_AB R152, R152, R47 ;  /* 0x0000002f9898723e */ /* 0x000fe400000000ff */
[----:B------:R-:W0:Y:S01]  /*47b0*/  MUFU.EX2 R40, R40 ;  /* 0x0000002800287308 */ /* 0x000e220000000800 */
[----:B------:R-:W-:Y:S01]  /*47c0*/  FADD.FTZ R4, R42, R5 ;  /* 0x000000052a047221 */ /* 0x000fe20000010000 */
[----:B------:R-:W-:Y:S01]  /*47d0*/  FADD.FTZ R5, R155, R0 ;  /* 0x000000009b057221 */ /* 0x000fe20000010000 */
[C---:B-1----:R-:W-:Y:S02]  /*47e0*/  F2FP.F16.F32.PACK_AB R155, R38.reuse, R155 ;  /* 0x0000009b269b723e */ /* 0x042fe400000000ff */
[----:B------:R-:W-:Y:S01]  /*47f0*/  FADD.FTZ R4, R49, R4 ;  /* 0x0000000431047221 */ /* 0x000fe20000010000 */
[----:B------:R-:W-:Y:S02]  /*4800*/  FADD.FTZ R0, R38, R5 ;  /* 0x0000000526007221 */ /* 0x000fe40000010000 */
[----:B------:R-:W1:Y:S01]  /*4810*/  MUFU.EX2 R29, R29 ;  /* 0x0000001d001d7308 */ /* 0x000e620000000800 */
[----:B--2---:R-:W-:-:S07]  /*4820*/  FADD.FTZ R5, R3, R4 ;  /* 0x0000000403057221 */ /* 0x004fce0000010000 */
[----:B------:R-:W2:Y:S08]  /*4830*/  MUFU.EX2 R159, R159 ;  /* 0x0000009f009f7308 */ /* 0x000eb00000000800 */
[----:B------:R3:W4:Y:S08]  /*4840*/  MUFU.EX2 R158, R9 ;  /* 0x00000009009e7308 */ /* 0x0007300000000800 */
[----:B------:R-:W5:Y:S01]  /*4850*/  MUFU.EX2 R46, R46 ;  /* 0x0000002e002e7308 */ /* 0x000f620000000800 */
[----:B---3--:R-:W-:Y:S01]  /*4860*/  FADD.FTZ R9, R157, R0 ;  /* 0x000000009d097221 */ /* 0x008fe20000010000 */
[C---:B------:R-:W-:Y:S01]  /*4870*/  FADD.FTZ R0, R156.reuse, R5 ;  /* 0x000000059c007221 */ /* 0x040fe20000010000 */
[----:B------:R-:W-:-:S02]  /*4880*/  F2FP.F16.F32.PACK_AB R156, R156, R3 ;  /* 0x000000039c9c723e */ /* 0x000fc400000000ff */
[C---:B0-----:R-:W-:Y:S01]  /*4890*/  FADD.FTZ R4, R40.reuse, R9 ;  /* 0x0000000928047221 */ /* 0x041fe20000010000 */
[----:B-1----:R-:W-:Y:S01]  /*48a0*/  FADD.FTZ R5, R29, R0 ;  /* 0x000000001d057221 */ /* 0x002fe20000010000 */
[----:B------:R-:W-:Y:S02]  /*48b0*/  F2FP.F16.F32.PACK_AB R157, R40, R157 ;  /* 0x0000009d289d723e */ /* 0x000fe400000000ff */
[----:B--2---:R-:W-:Y:S01]  /*48c0*/  FADD.FTZ R3, R159, R4 ;  /* 0x000000049f037221 */ /* 0x004fe20000010000 */
[C---:B----4-:R-:W-:Y:S01]  /*48d0*/  FADD.FTZ R0, R158.reuse, R5 ;  /* 0x000000059e007221 */ /* 0x050fe20000010000 */
[----:B------:R-:W-:Y:S02]  /*48e0*/  F2FP.F16.F32.PACK_AB R158, R158, R29 ;  /* 0x0000001d9e9e723e */ /* 0x000fe400000000ff */
[C---:B-----5:R-:W-:Y:S01]  /*48f0*/  FADD.FTZ R3, R46.reuse, R3 ;  /* 0x000000032e037221 */ /* 0x060fe20000010000 */
[----:B------:R-:W-:Y:S01]  /*4900*/  F2FP.F16.F32.PACK_AB R159, R46, R159 ;  /* 0x0000009f2e9f723e */ /* 0x000fe200000000ff */
[----:B------:R-:W-:Y:S06]  /*4910*/  @!P1 BRA `(.L_x_2618) ;  /* 0x0000003000949947 */ /* 0x000fec0003800000 */
[----:B------:R-:W-:Y:S01]  /*4920*/  IMAD.MOV.U32 R5, RZ, RZ, R6 ;  /* 0x000000ffff057224 */ /* 0x000fe200078e0006 */
[----:B------:R-:W-:Y:S01]  /*4930*/  UMOV UR6, UR39 ;  /* 0x0000002700067c82 */ /* 0x000fe20008000000 */
[----:B------:R-:W-:Y:S01]  /*4940*/  IMAD.MOV.U32 R4, RZ, RZ, R7 ;  /* 0x000000ffff047224 */ /* 0x000fe200078e0007 */
[----:B------:R-:W-:Y:S01]  /*4950*/  UMOV UR7, UR38 ;  /* 0x0000002600077c82 */ /* 0x000fe20008000000 */
[----:B------:R-:W-:Y:S01]  /*4960*/  IMAD.MOV.U32 R151, RZ, RZ, RZ ;  /* 0x000000ffff977224 */ /* 0x000fe200078e00ff */
[----:B------:R-:W-:Y:S01]  /*4970*/  ULDC UR41, c[0x0][0x9d8] ;  /* 0x0002760000297ab9 */ /* 0x000fe20000000800 */
[----:B------:R-:W-:-:S05]  /*4980*/  ULDC UR59, c[0x0][0x988] ;  /* 0x00026200003b7ab9 */ /* 0x000fca0000000800 */
.L_x_2629:
[----:B------:R-:W-:Y:S01]  /*4990*/  ISETP.NE.AND P2, PT, RZ, UR49, PT ;  /* 0x00000031ff007c0c */ /* 0x000fe2000bf45270 */
[----:B------:R-:W-:-:S04]  /*49a0*/  UISETP.NE.AND UP0, UPT, UR7, 0x1, UPT ;  /* 0x000000010700788c */ /* 0x000fc8000bf05270 */
[----:B------:R-:W-:-:S04]  /*49b0*/  USEL UR39, URZ, 0x1, UP0 ;  /* 0x000000013f277887 */ /* 0x000fc80008000000 */
[----:B------:R-:W-:-:S04]  /*49c0*/  ULOP3.LUT UR39, UR6, UR39, URZ, 0x3c, !UPT ;  /* 0x0000002706277292 */ /* 0x000fc8000f8e3c3f */
[----:B------:R-:W-:Y:S08]  /*49d0*/  @P2 BRA `(.L_x_2619) ;  /* 0x0000000000382947 */ /* 0x000ff00003800000 */
[----:B------:R-:W-:Y:S05]  /*49e0*/  @!P0 BRA `(.L_x_2620) ;  /* 0x0000000000048947 */ /* 0x000fea0003800000 */
[----:B------:R-:W-:Y:S01]  /*49f0*/  BPT.TRAP 0x1 ;  /* 0x000000040000795c */ /* 0x000fe20000300000 */
.L_x_2620:
        /* <DEDUP_REMOVED lines=9> */
.L_x_2621:
[----:B-1----:R-:W-:Y:S05]  /*4a90*/  @P1 BRA `(.L_x_2619) ;  /* 0x0000000000081947 */ /* 0x002fea0003800000 */
[----:B------:R-:W1:Y:S02]  /*4aa0*/  SYNCS.PHASECHK.TRANS64.TRYWAIT P1, [UR10+0x28830], R6 ;  /* 0x02883006ff0075a7 */ /* 0x000e64000802014a */
[----:B-1----:R-:W-:Y:S05]  /*4ab0*/  @!P1 BRA `(.L_x_2622) ;  /* 0x000000f400b09947 */ /* 0x002fea0003800000 */
.L_x_2619:
        /* <DEDUP_REMOVED lines=51> */
.L_x_2624:
[----:B------:R-:W-:Y:S01]  /*4df0*/  ULEA UR10, UR7, UR40, 0x3 ;  /* 0x00000028070a7291 */ /* 0x000fe2000f8e183f */
[----:B------:R-:W-:-:S05]  /*4e00*/  IMAD.U32 R6, RZ, RZ, UR6 ;  /* 0x00000006ff067e24 */ /* 0x000fca000f8e00ff */
[----:B------:R-:W-:-:S04]  /*4e10*/  SHF.L.U32 R6, R6, 0x1f, RZ ;  /* 0x0000001f06067819 */ /* 0x000fc800000006ff */
[----:B------:R0:W1:Y:S01]  /*4e20*/  SYNCS.PHASECHK.TRANS64.TRYWAIT P1, [UR10+0x28850], R6 ;  /* 0x02885006ff0075a7 */ /* 0x000062000802014a */
[----:B------:R-:W-:Y:S05]  /*4e30*/  @!P0 BRA `(.L_x_2625) ;  /* 0x0000000000048947 */ /* 0x000fea0003800000 */
[----:B------:R-:W-:Y:S01]  /*4e40*/  BPT.TRAP 0x1 ;  /* 0x000000040000795c */ /* 0x000fe20000300000 */
.L_x_2625:
[----:B-1----:R-:W-:Y:S05]  /*4e50*/  @P1 BRA `(.L_x_2623) ;  /* 0x0000000000081947 */ /* 0x002fea0003800000 */
[----:B------:R-:W1:Y:S02]  /*4e60*/  SYNCS.PHASECHK.TRANS64.TRYWAIT P1, [UR10+0x28850], R6 ;  /* 0x02885006ff0075a7 */ /* 0x000e64000802014a */
[----:B-1----:R-:W-:Y:S05]  /*4e70*/  @!P1 BRA `(.L_x_2626) ;  /* 0x000000f000d89947 */ /* 0x002fea0003800000 */
.L_x_2623:
        /* <DEDUP_REMOVED lines=51> */
.L_x_2627:
[----:B------:R-:W-:Y:S01]  /*51b0*/  UISETP.NE.AND UP0, UPT, UR52, URZ, UPT ;  /* 0x0000003f3400728c */ /* 0x000fe2000bf05270 */
[----:B------:R-:W-:Y:S01]  /*51c0*/  FMUL.FTZ R153, R37, UR41 ;  /* 0x0000002925997c20 */ /* 0x000fe20008410000 */
[----:B------:R-:W-:Y:S02]  /*51d0*/  VIADD R37, R17, UR43 ;  /* 0x0000002b11257c36 */ /* 0x000fe40008000000 */
[----:B0-----:R-:W-:Y:S01]  /*51e0*/  FMUL.FTZ R6, R27, UR41 ;  /* 0x000000291b067c20 */ /* 0x001fe20008410000 */
[----:B------:R-:W-:Y:S01]  /*51f0*/  FMUL.FTZ R161, R29, UR41 ;  /* 0x000000291da17c20 */ /* 0x000fe20008410000 */
[----:B------:R-:W-:Y:S01]  /*5200*/  FMUL.FTZ R7, R24, UR41 ;  /* 0x0000002918077c20 */ /* 0x000fe20008410000 */
[----:B------:R-:W-:Y:S01]  /*5210*/  PLOP3.LUT P1, PT, PT, PT, UP0, 0x80, 0x0 ;  /* 0x000000000000781c */ /* 0x000fe20003f2f008 */
[----:B------:R-:W-:Y:S01]  /*5220*/  IMAD.U32 R29, RZ, RZ, UR48 ;  /* 0x00000030ff1d7e24 */ /* 0x000fe2000f8e00ff */
[----:B------:R-:W-:Y:S01]  /*5230*/  PLOP3.LUT P2, PT, PT, PT, UP0, 0x80, 0x0 ;  /* 0x000000000000781c */ /* 0x000fe20003f4f008 */
[----:B------:R-:W-:Y:S01]  /*5240*/  FMUL.FTZ R21, R44, UR41 ;  /* 0x000000292c157c20 */ /* 0x000fe20008410000 */
[----:B------:R-:W-:Y:S01]  /*5250*/  FMUL.FTZ R13, R25, UR41 ;  /* 0x00000029190d7c20 */ /* 0x000fe20008410000 */
[----:B------:R-:W-:Y:S01]  /*5260*/  @UP0 ULDC UR6, c[0x0][0x44c] ;  /* 0x0001130000060ab9 */ /* 0x000fe20000000800 */
[----:B------:R-:W-:Y:S01]  /*5270*/  FMUL.FTZ R44, R50, UR41 ;  /* 0x00000029322c7c20 */ /* 0x000fe20008410000 */
[----:B------:R-:W0:Y:S01]  /*5280*/  MUFU.TANH R7, R7 ;  /* 0x0000000700077308 */ /* 0x000e220000002400 */
[----:B------:R-:W-:Y:S01]  /*5290*/  FMUL.FTZ R14, R28, UR41 ;  /* 0x000000291c0e7c20 */ /* 0x000fe20008410000 */
[----:B------:R-:W-:Y:S01]  /*52a0*/  FMUL.FTZ R155, R36, UR41 ;  /* 0x00000029249b7c20 */ /* 0x000fe20008410000 */
[----:B------:R-:W-:Y:S01]  /*52b0*/  FMUL.FTZ R159, R32, UR41 ;  /* 0x00000029209f7c20 */ /* 0x000fe20008410000 */
[----:B------:R-:W-:Y:S01]  /*52c0*/  FMUL.FTZ R157, R33, UR41 ;  /* 0x00000029219d7c20 */ /* 0x000fe20008410000 */
[----:B------:R-:W-:Y:S01]  /*52d0*/  FMUL.FTZ R15, R40, UR41 ;  /* 0x00000029280f7c20 */ /* 0x000fe20008410000 */
[----:B------:R-:W-:Y:S01]  /*52e0*/  @P1 IMAD.HI.U32 R27, R37, UR6, RZ ;  /* 0x00000006251b1c27 */ /* 0x000fe2000f8e00ff */
[----:B------:R-:W-:Y:S01]  /*52f0*/  @UP0 ULDC UR6, c[0x0][0x450] ;  /* 0x0001140000060ab9 */ /* 0x000fe20000000800 */
[----:B------:R-:W1:Y:S02]  /*5300*/  MUFU.TANH R13, R13 ;  /* 0x0000000d000d7308 */ /* 0x000e640000002400 */
[----:B------:R-:W-:Y:S01]  /*5310*/  FMUL.FTZ R20, R41, UR41 ;  /* 0x0000002929147c20 */ /* 0x000fe20008410000 */
[----:B------:R-:W-:Y:S01]  /*5320*/  FMUL.FTZ R24, R45, UR41 ;  /* 0x000000292d187c20 */ /* 0x000fe20008410000 */
[----:B------:R-:W-:Y:S01]  /*5330*/  @P2 SHF.R.U32.HI R37, RZ, UR6, R27 ;  /* 0x00000006ff252c19 */ /* 0x000fe2000801161b */
[----:B------:R-:W-:Y:S01]  /*5340*/  UMOV UR6, 0xffffff80 ;  /* 0xffffff8000067882 */ /* 0x000fe20000000000 */
[----:B------:R-:W-:Y:S01]  /*5350*/  FMUL.FTZ R25, R48, UR41 ;  /* 0x0000002930197c20 */ /* 0x000fe20008410000 */
[----:B------:R-:W-:Y:S01]  /*5360*/  UIMAD UR6, UR5, UR6, 0x1 ;  /* 0x00000001050674a4 */ /* 0x000fe2000f8e0206 */
[----:B------:R-:W-:Y:S01]  /*5370*/  FMUL.FTZ R8, R26, UR41 ;  /* 0x000000291a087c20 */ /* 0x000fe20008410000 */
[----:B------:R-:W2:Y:S01]  /*5380*/  SHFL.IDX PT, R27, R37, RZ, 0x1c1f ;  /* 0x001c1fff251b7589 */ /* 0x000ea200000e0000 */
[----:B------:R-:W3:Y:S01]  /*5390*/  MUFU.TANH R14, R14 ;  /* 0x0000000e000e7308 */ /* 0x000ee20000002400 */
[----:B------:R-:W-:Y:S01]  /*53a0*/  FMUL.FTZ R26, R49, UR41 ;  /* 0x00000029311a7c20 */ /* 0x000fe20008410000 */
[----:B------:R-:W-:Y:S01]  /*53b0*/  FMUL.FTZ R45, R51, UR41 ;  /* 0x00000029332d7c20 */ /* 0x000fe20008410000 */
[----:B------:R-:W-:Y:S01]  /*53c0*/  IADD3 R50, R29, UR6, -R16 ;  /* 0x000000061d327c10 */ /* 0x000fe2000fffe810 */
[----:B------:R-:W-:Y:S01]  /*53d0*/  FMUL.FTZ R51, R52, UR41 ;  /* 0x0000002934337c20 */ /* 0x000fe20008410000 */
[----:B------:R-:W-:Y:S01]  /*53e0*/  FMUL.FTZ R10, R30, UR41 ;  /* 0x000000291e0a7c20 */ /* 0x000fe20008410000 */
[----:B------:R-:W-:Y:S01]  /*53f0*/  FMUL.FTZ R30, R61, UR41 ;  /* 0x000000293d1e7c20 */ /* 0x000fe20008410000 */
[----:B------:R-:W-:Y:S01]  /*5400*/  IADD3 R50, R50, -UR50, RZ ;  /* 0x8000003232327c10 */ /* 0x000fe2000fffe0ff */
[----:B------:R-:W4:Y:S01]  /*5410*/  MUFU.TANH R161, R161 ;  /* 0x000000a100a17308 */ /* 0x000f220000002400 */
[----:B------:R-:W-:Y:S01]  /*5420*/  FMUL.FTZ R12, R34, UR41 ;  /* 0x00000029220c7c20 */ /* 0x000fe20008410000 */
[----:B------:R-:W-:Y:S01]  /*5430*/  FMUL.FTZ R34, R53, UR41 ;  /* 0x0000002935227c20 */ /* 0x000fe20008410000 */
[----:B------:R-:W-:Y:S01]  /*5440*/  FMUL.FTZ R49, R59, UR41 ;  /* 0x000000293b317c20 */ /* 0x000fe20008410000 */
[----:B------:R-:W-:Y:S01]  /*5450*/  FMUL.FTZ R11, R35, UR41 ;  /* 0x00000029230b7c20 */ /* 0x000fe20008410000 */
[----:B------:R-:W-:Y:S01]  /*5460*/  FMUL.FTZ R35, R56, UR41 ;  /* 0x0000002938237c20 */ /* 0x000fe20008410000 */
[----:B------:R-:W-:Y:S01]  /*5470*/  FMUL.FTZ R33, R57, UR41 ;  /* 0x0000002939217c20 */ /* 0x000fe20008410000 */
[----:B------:R-:W-:Y:S01]  /*5480*/  FMUL.FTZ R41, R43, UR41 ;  /* 0x000000292b297c20 */ /* 0x000fe20008410000 */
[----:B------:R-:W5:Y:S01]  /*5490*/  MUFU.TANH R159, R159 ;  /* 0x0000009f009f7308 */ /* 0x000f620000002400 */
[----:B------:R-:W-:Y:S01]  /*54a0*/  FMUL.FTZ R43, R47, UR41 ;  /* 0x000000292f2b7c20 */ /* 0x000fe20008410000 */
[----:B------:R-:W-:Y:S01]  /*54b0*/  FMUL.FTZ R47, R55, UR41 ;  /* 0x00000029372f7c20 */ /* 0x000fe20008410000 */
[----:B------:R-:W-:Y:S01]  /*54c0*/  FMUL.FTZ R32, R60, UR41 ;  /* 0x000000293c207c20 */ /* 0x000fe20008410000 */
[----:B------:R-:W-:Y:S01]  /*54d0*/  FMUL.FTZ R64, R64, UR41 ;  /* 0x0000002940407c20 */ /* 0x000fe20008410000 */
[----:B------:R-:W-:Y:S01]  /*54e0*/  FMUL.FTZ R9, R31, UR41 ;  /* 0x000000291f097c20 */ /* 0x000fe20008410000 */
[----:B------:R-:W-:Y:S01]  /*54f0*/  FMUL.FTZ R68, R68, UR41 ;  /* 0x0000002944447c20 */ /* 0x000fe20008410000 */
[----:B--2---:R-:W-:Y:S01]  /*5500*/  IMAD.IADD R36, R50, 0x1, R27 ;  /* 0x0000000132247824 */ /* 0x004fe200078e021b */
[----:B------:R-:W2:Y:S01]  /*5510*/  MUFU.TANH R157, R157 ;  /* 0x0000009d009d7308 */ /* 0x000ea20000002400 */
[----:B------:R-:W-:Y:S01]  /*5520*/  FMUL.FTZ R69, R69, UR41 ;  /* 0x0000002945457c20 */ /* 0x000fe20008410000 */
[----:B------:R-:W-:Y:S01]  /*5530*/  FMUL.FTZ R72, R72, UR41 ;  /* 0x0000002948487c20 */ /* 0x000fe20008410000 */
[----:B------:R-:W-:Y:S01]  /*5540*/  FMUL.FTZ R73, R73, UR41 ;  /* 0x0000002949497c20 */ /* 0x000fe20008410000 */
[----:B------:R-:W-:Y:S01]  /*5550*/  ISETP.GT.AND P1, PT, R36, RZ, PT ;  /* 0x000000ff2400720c */ /* 0x000fe20003f24270 */
[----:B------:R-:W-:Y:S01]  /*5560*/  FMUL.FTZ R76, R76, UR41 ;  /* 0x000000294c4c7c20 */ /* 0x000fe20008410000 */
[C---:B------:R-:W-:Y:S01]  /*5570*/  ISETP.GT.AND P2, PT, R36.reuse, 0x1, PT ;  /* 0x000000012400780c */ /* 0x040fe20003f44270 */
[----:B------:R-:W-:Y:S01]  /*5580*/  FMUL.FTZ R77, R77, UR41 ;  /* 0x000000294d4d7c20 */ /* 0x000fe20008410000 */
[----:B0-----:R-:W-:Y:S01]  /*5590*/  FSEL R163, R7, -INF , P1 ;  /* 0xff80000007a37808 */ /* 0x001fe20000800000 */
[----:B------:R-:W0:Y:S01]  /*55a0*/  MUFU.TANH R155, R155 ;  /* 0x0000009b009b7308 */ /* 0x000e220000002400 */
        /* <DEDUP_REMOVED lines=8> */
[----:B---3--:R-:W-:Y:S01]  /*5630*/  FSEL R167, R14, -INF , P1 ;  /* 0xff8000000ea77808 */ /* 0x008fe20000800000 */
[----:B------:R-:W-:Y:S01]  /*5640*/  FMUL.FTZ R84, R84, UR41 ;  /* 0x0000002954547c20 */ /* 0x000fe20008410000 */
[----:B------:R-:W-:Y:S01]  /*5650*/  FMNMX.FTZ R28, R165, R28, !PT ;  /* 0x0000001ca51c7209 */ /* 0x000fe20007810000 */
[----:B------:R-:W-:Y:S01]  /*5660*/  FMUL.FTZ R85, R85, UR41 ;  /* 0x0000002955557c20 */ /* 0x000fe20008410000 */
[----:B------:R-:W-:Y:S01]  /*5670*/  ISETP.GT.AND P1, PT, R36, 0x10, PT ;  /* 0x000000102400780c */ /* 0x000fe20003f24270 */
[----:B------:R-:W-:Y:S01]  /*5680*/  FMUL.FTZ R38, R38, UR41 ;  /* 0x0000002926267c20 */ /* 0x000fe20008410000 */
[----:B----4-:R-:W-:Y:S01]  /*5690*/  FSEL R161, R161, -INF , P2 ;  /* 0xff800000a1a17808 */ /* 0x010fe20001000000 */
[----:B------:R-:W3:Y:S01]  /*56a0*/  MUFU.TANH R15, R15 ;  /* 0x0000000f000f7308 */ /* 0x000ee20000002400 */
        /* <DEDUP_REMOVED lines=10> */
[----:B--2---:R-:W-:Y:S01]  /*5750*/  FSEL R157, R157, -INF , P2 ;  /* 0xff8000009d9d7808 */ /* 0x004fe20001000000 */
[----:B------:R-:W-:Y:S01]  /*5760*/  UMOV UR10, UR59 ;  /* 0x0000003b000a7c82 */ /* 0x000fe20008000000 */
[----:B------:R-:W-:Y:S01]  /*5770*/  FMNMX.FTZ R28, R159, R28, !PT ;  /* 0x0000001c9f1c7209 */ /* 0x000fe20007810000 */
[----:B------:R-:W-:Y:S01]  /*5780*/  FMUL.FTZ R48, R58, UR41 ;  /* 0x000000293a307c20 */ /* 0x000fe20008410000 */
[----:B------:R-:W-:Y:S01]  /*5790*/  ISETP.GT.AND P2, PT, R36, 0x19, PT ;  /* 0x000000192400780c */ /* 0x000fe20003f44270 */
[----:B------:R-:W2:Y:S01]  /*57a0*/  MUFU.TANH R21, R21 ;  /* 0x0000001500157308 */ /* 0x000ea20000002400 */
[----:B0-----:R-:W-:Y:S01]  /*57b0*/  FSEL R155, R155, -INF , P1 ;  /* 0xff8000009b9b7808 */ /* 0x001fe20000800000 */
[----:B------:R-:W-:Y:S01]  /*57c0*/  FMUL.FTZ R66, R66, UR41 ;  /* 0x0000002942427c20 */ /* 0x000fe20008410000 */
[----:B------:R-:W-:Y:S01]  /*57d0*/  FMNMX.FTZ R28, R157, R28, !PT ;  /* 0x0000001c9d1c7209 */ /* 0x000fe20007810000 */
[----:B------:R-:W-:Y:S01]  /*57e0*/  FMUL.FTZ R67, R67, UR41 ;  /* 0x0000002943437c20 */ /* 0x000fe20008410000 */
[----:B------:R-:W-:Y:S01]  /*57f0*/  ISETP.GT.AND P1, PT, R36, 0x20, PT ;  /* 0x000000202400780c */ /* 0x000fe20003f24270 */
[----:B------:R-:W-:Y:S01]  /*5800*/  FMUL.FTZ R70, R70, UR41 ;  /* 0x0000002946467c20 */ /* 0x000fe20008410000 */
[----:B-1----:R-:W-:Y:S01]  /*5810*/  FSEL R153, R153, -INF , P2 ;  /* 0xff80000099997808 */ /* 0x002fe20001000000 */
[----:B------:R-:W0:Y:S01]  /*5820*/  MUFU.TANH R24, R24 ;  /* 0x0000001800187308 */ /* 0x000e220000002400 */
[----:B------:R-:W-:Y:S01]  /*5830*/  FMNMX.FTZ R28, R155, R28, !PT ;  /* 0x0000001c9b1c7209 */ /* 0x000fe20007810000 */
[----:B------:R-:W-:Y:S01]  /*5840*/  FMUL.FTZ R71, R71, UR41 ;  /* 0x0000002947477c20 */ /* 0x000fe20008410000 */
[----:B------:R-:W-:Y:S01]  /*5850*/  ISETP.GT.AND P2, PT, R36, 0x21, PT ;  /* 0x000000212400780c */ /* 0x000fe20003f44270 */
[----:B------:R-:W-:Y:S01]  /*5860*/  FMUL.FTZ R60, R83, UR41 ;  /* 0x00000029533c7c20 */ /* 0x000fe20008410000 */
[----:B---3--:R-:W-:Y:S01]  /*5870*/  FSEL R65, R15, -INF , P1 ;  /* 0xff8000000f417808 */ /* 0x008fe20000800000 */
[----:B------:R-:W-:Y:S01]  /*5880*/  FMUL.FTZ R58, R86, UR41 ;  /* 0x00000029563a7c20 */ /* 0x000fe20008410000 */
[----:B------:R-:W-:Y:S01]  /*5890*/  FMNMX.FTZ R28, R153, R28, !PT ;  /* 0x0000001c991c7209 */ /* 0x000fe20007810000 */
[----:B------:R-:W1:Y:S01]  /*58a0*/  MUFU.TANH R25, R25 ;  /* 0x0000001900197308 */ /* 0x000e620000002400 */
[----:B------:R-:W-:Y:S01]  /*58b0*/  ISETP.GT.AND P1, PT, R36, 0x28, PT ;  /* 0x000000282400780c */ /* 0x000fe20003f24270 */
[----:B------:R-:W-:Y:S01]  /*58c0*/  ULEA UR6, UR38, UR40, 0x3 ;  /* 0x0000002826067291 */ /* 0x000fe2000f8e183f */
[----:B----4-:R-:W-:-:S02]  /*58d0*/  FSEL R61, R20, -INF , P2 ;  /* 0xff800000143d7808 */ /* 0x010fc40001000000 */
[----:B------:R-:W-:Y:S01]  /*58e0*/  FMNMX.FTZ R28, R65, R28, !PT ;  /* 0x0000001c411c7209 */ /* 0x000fe20007810000 */
[----:B------:R-:W-:Y:S01]  /*58f0*/  UIADD3 UR6, UR6, 0x28840, URZ ;  /* 0x0002884006067890 */ /* 0x000fe2000fffe03f */
[C---:B------:R-:W-:Y:S01]  /*5900*/  ISETP.GT.AND P2, PT, R36.reuse, 0x29, PT ;  /* 0x000000292400780c */ /* 0x040fe20003f44270 */
[----:B------:R-:W3:Y:S01]  /*5910*/  MUFU.TANH R26, R26 ;  /* 0x0000001a001a7308 */ /* 0x000ee20000002400 */
[----:B--2---:R-:W-:Y:S01]  /*5920*/  FSEL R59, R21, -INF , P1 ;  /* 0xff800000153b7808 */ /* 0x004fe20000800000 */
[----:B------:R-:W-:Y:S01]  /*5930*/  UPRMT UR6, UR55, 0x654, UR6 ;  /* 0x0000065437067896 */ /* 0x000fe20008000006 */
[----:B------:R-:W-:Y:S02]  /*5940*/  FMNMX.FTZ R28, R61, R28, !PT ;  /* 0x0000001c3d1c7209 */ /* 0x000fe40007810000 */
[----:B------:R-:W-:Y:S02]  /*5950*/  ISETP.GT.AND P1, PT, R36, 0x30, PT ;  /* 0x000000302400780c */ /* 0x000fe40003f24270 */
[----:B0-----:R-:W-:Y:S01]  /*5960*/  FSEL R57, R24, -INF , P2 ;  /* 0xff80000018397808 */ /* 0x001fe20001000000 */
[----:B------:R-:W0:Y:S01]  /*5970*/  MUFU.TANH R51, R51 ;  /* 0x0000003300337308 */ /* 0x000e220000002400 */
[----:B------:R-:W-:-:S02]  /*5980*/  FMNMX.FTZ R28, R59, R28, !PT ;  /* 0x0000001c3b1c7209 */ /* 0x000fc40007810000 */
[C---:B------:R-:W-:Y:S01]  /*5990*/  ISETP.GT.AND P2, PT, R36.reuse, 0x31, PT ;  /* 0x000000312400780c */ /* 0x040fe20003f44270 */
[----:B------:R-:W-:Y:S01]  /*59a0*/  SYNCS.ARRIVE.TRANS64.RED.A1T0 RZ, [UR6], RZ ;  /* 0x000000ffffff79a7 */ /* 0x000fe20008100406 */
[----:B-1----:R-:W-:Y:S02]  /*59b0*/  FSEL R55, R25, -INF , P1 ;  /* 0xff80000019377808 */ /* 0x002fe40000800000 */
[----:B------:R-:W-:Y:S01]  /*59c0*/  FMNMX.FTZ R28, R57, R28, !PT ;  /* 0x0000001c391c7209 */ /* 0x000fe20007810000 */
[----:B------:R-:W1:Y:S01]  /*59d0*/  MUFU.TANH R34, R34 ;  /* 0x0000002200227308 */ /* 0x000e620000002400 */
[----:B------:R-:W-:Y:S02]  /*59e0*/  ISETP.GT.AND P1, PT, R36, 0x38, PT ;  /* 0x000000382400780c */ /* 0x000fe40003f24270 */
[----:B---3--:R-:W-:Y:S02]  /*59f0*/  FSEL R53, R26, -INF , P2 ;  /* 0xff8000001a357808 */ /* 0x008fe40001000000 */
[----:B------:R-:W-:-:S02]  /*5a00*/  FMNMX.FTZ R28, R55, R28, !PT ;  /* 0x0000001c371c7209 */ /* 0x000fc40007810000 */
[C---:B------:R-:W-:Y:S01]  /*5a10*/  ISETP.GT.AND P2, PT, R36.reuse, 0x39, PT ;  /* 0x000000392400780c */ /* 0x040fe20003f44270 */
[----:B------:R-:W2:Y:S01]  /*5a20*/  MUFU.TANH R35, R35 ;  /* 0x0000002300237308 */ /* 0x000ea20000002400 */
[----:B0-----:R-:W-:Y:S02]  /*5a30*/  FSEL R51, R51, -INF , P1 ;  /* 0xff80000033337808 */ /* 0x001fe40000800000 */
[----:B------:R-:W-:Y:S02]  /*5a40*/  FMNMX.FTZ R28, R53, R28, !PT ;  /* 0x0000001c351c7209 */ /* 0x000fe40007810000 */
[----:B------:R-:W-:-:S03]  /*5a50*/  ISETP.GT.AND P1, PT, R36, 0x40, PT ;  /* 0x000000402400780c */ /* 0x000fc60003f24270 */
[----:B------:R-:W0:Y:S01]  /*5a60*/  MUFU.TANH R33, R33 ;  /* 0x0000002100217308 */ /* 0x000e220000002400 */
[----:B-1----:R-:W-:Y:S02]  /*5a70*/  FSEL R34, R34, -INF , P2 ;  /* 0xff80000022227808 */ /* 0x002fe40001000000 */
[----:B------:R-:W-:-:S05]  /*5a80*/  ISETP.GT.AND P2, PT, R36, 0x41, PT ;  /* 0x000000412400780c */ /* 0x000fca0003f44270 */
[----:B------:R-:W1:Y:S01]  /*5a90*/  MUFU.TANH R32, R32 ;  /* 0x0000002000207308 */ /* 0x000e620000002400 */
[----:B--2---:R-:W-:Y:S02]  /*5aa0*/  FSEL R35, R35, -INF , P1 ;  /* 0xff80000023237808 */ /* 0x004fe40000800000 */
[----:B------:R-:W-:-:S05]  /*5ab0*/  ISETP.GT.AND P1, PT, R36, 0x48, PT ;  /* 0x000000482400780c */ /* 0x000fca0003f24270 */
[----:B------:R-:W2:Y:S01]  /*5ac0*/  MUFU.TANH R30, R30 ;  /* 0x0000001e001e7308 */ /* 0x000ea20000002400 */
[----:B0-----:R-:W-:Y:S02]  /*5ad0*/  FSEL R33, R33, -INF , P2 ;  /* 0xff80000021217808 */ /* 0x001fe40001000000 */
[----:B------:R-:W-:-:S05]  /*5ae0*/  ISETP.GT.AND P2, PT, R36, 0x49, PT ;  /* 0x000000492400780c */ /* 0x000fca0003f44270 */
[----:B------:R0:W3:Y:S01]  /*5af0*/  MUFU.TANH R13, R7 ;  /* 0x00000007000d7308 */ /* 0x0000e20000002400 */
[----:B-1----:R-:W-:Y:S02]  /*5b00*/  FSEL R32, R32, -INF , P1 ;  /* 0xff80000020207808 */ /* 0x002fe40000800000 */
[----:B------:R-:W-:-:S05]  /*5b10*/  ISETP.GT.AND P1, PT, R36, 0x50, PT ;  /* 0x000000502400780c */ /* 0x000fca0003f24270 */
[----:B------:R-:W1:Y:S01]  /*5b20*/  MUFU.TANH R31, R64 ;  /* 0x00000040001f7308 */ /* 0x000e620000002400 */
[----:B0-----:R-:W-:Y:S02]  /*5b30*/  FMNMX.FTZ R7, R51, R28, !PT ;  /* 0x0000001c33077209 */ /* 0x001fe40007810000 */
[----:B--2---:R-:W-:Y:S02]  /*5b40*/  FSEL R30, R30, -INF , P2 ;  /* 0xff8000001e1e7808 */ /* 0x004fe40001000000 */
[----:B------:R-:W-:Y:S02]  /*5b50*/  FMNMX.FTZ R14, R34, R7, !PT ;  /* 0x00000007220e7209 */ /* 0x000fe40007810000 */
[----:B------:R-:W-:Y:S01]  /*5b60*/  ISETP.GT.AND P2, PT, R36, 0x51, PT ;  /* 0x000000512400780c */ /* 0x000fe20003f44270 */
[----:B------:R0:W2:Y:S01]  /*5b70*/  MUFU.TANH R29, R68 ;  /* 0x00000044001d7308 */ /* 0x0000a20000002400 */
[----:B------:R-:W-:Y:S02]  /*5b80*/  FMNMX.FTZ R14, R35, R14, !PT ;  /* 0x0000000e230e7209 */ /* 0x000fe40007810000 */
[----:B---3--:R-:W-:-:S02]  /*5b90*/  FSEL R28, R13, -INF , P2 ;  /* 0xff8000000d1c7808 */ /* 0x008fc40001000000 */
[----:B------:R-:W-:Y:S02]  /*5ba0*/  FMNMX.FTZ R7, R33, R14, !PT ;  /* 0x0000000e21077209 */ /* 0x000fe40007810000 */
[----:B------:R-:W-:Y:S01]  /*5bb0*/  ISETP.GT.AND P2, PT, R36, 0x59, PT ;  /* 0x000000592400780c */ /* 0x000fe20003f44270 */
[----:B------:R-:W3:Y:S01]  /*5bc0*/  MUFU.TANH R69, R69 ;  /* 0x0000004500457308 */ /* 0x000ee20000002400 */
[----:B------:R-:W-:Y:S01]  /*5bd0*/  FMNMX.FTZ R7, R32, R7, !PT ;  /* 0x0000000720077209 */ /* 0x000fe20007810000 */
[----:B0-----:R-:W-:Y:S01]  /*5be0*/  FMUL.FTZ R68, R62, UR41 ;  /* 0x000000293e447c20 */ /* 0x001fe20008410000 */
[----:B-1----:R-:W-:Y:S01]  /*5bf0*/  FSEL R31, R31, -INF , P1 ;  /* 0xff8000001f1f7808 */ /* 0x002fe20000800000 */
[----:B------:R-:W-:Y:S01]  /*5c00*/  FMUL.FTZ R62, R87, UR41 ;  /* 0x00000029573e7c20 */ /* 0x000fe20008410000 */
[----:B------:R-:W-:Y:S02]  /*5c10*/  FMNMX.FTZ R14, R30, R7, !PT ;  /* 0x000000071e0e7209 */ /* 0x000fe40007810000 */
[----:B------:R-:W-:Y:S01]  /*5c20*/  ISETP.GT.AND P1, PT, R36, 0x58, PT ;  /* 0x000000582400780c */ /* 0x000fe20003f24270 */
[----:B------:R0:W1:Y:S01]  /*5c30*/  MUFU.TANH R27, R72 ;  /* 0x00000048001b7308 */ /* 0x0000620000002400 */
[----:B------:R-:W-:-:S02]  /*5c40*/  FMNMX.FTZ R7, R31, R14, !PT ;  /* 0x0000000e1f077209 */ /* 0x000fc40007810000 */
[----:B--2---:R-:W-:Y:S02]  /*5c50*/  FSEL R29, R29, -INF , P1 ;  /* 0xff8000001d1d7808 */ /* 0x004fe40000800000 */
[----:B------:R-:W-:Y:S02]  /*5c60*/  FMNMX.FTZ R14, R28, R7, !PT ;  /* 0x000000071c0e7209 */ /* 0x000fe40007810000 */
[----:B------:R-:W-:Y:S01]  /*5c70*/  ISETP.GT.AND P1, PT, R36, 0x60, PT ;  /* 0x000000602400780c */ /* 0x000fe20003f24270 */
[----:B------:R2:W4:Y:S01]  /*5c80*/  MUFU.TANH R24, R73 ;  /* 0x0000004900187308 */ /* 0x0005220000002400 */
[----:B---3--:R-:W-:Y:S01]  /*5c90*/  FSEL R26, R69, -INF , P2 ;  /* 0xff800000451a7808 */ /* 0x008fe20001000000 */
[----:B------:R-:W-:Y:S01]  /*5ca0*/  FMUL.FTZ R69, R63, UR41 ;  /* 0x000000293f457c20 */ /* 0x000fe20008410000 */
[----:B------:R-:W-:Y:S01]  /*5cb0*/  FMNMX.FTZ R7, R29, R14, !PT ;  /* 0x0000000e1d077209 */ /* 0x000fe20007810000 */
[----:B0-----:R-:W-:Y:S01]  /*5cc0*/  FMUL.FTZ R72, R74, UR41 ;  /* 0x000000294a487c20 */ /* 0x001fe20008410000 */
[----:B------:R-:W-:Y:S01]  /*5cd0*/  ISETP.GT.AND P2, PT, R36, 0x61, PT ;  /* 0x000000612400780c */ /* 0x000fe20003f44270 */
[----:B------:R-:W-:Y:S01]  /*5ce0*/  FMUL.FTZ R74, R78, UR41 ;  /* 0x000000294e4a7c20 */ /* 0x000fe20008410000 */
[----:B------:R-:W-:Y:S01]  /*5cf0*/  FMNMX.FTZ R14, R26, R7, !PT ;  /* 0x000000071a0e7209 */ /* 0x000fe20007810000 */
[----:B------:R-:W0:Y:S01]  /*5d00*/  MUFU.TANH R25, R76 ;  /* 0x0000004c00197308 */ /* 0x000e220000002400 */
[----:B-1----:R-:W-:Y:S01]  /*5d10*/  FSEL R27, R27, -INF , P1 ;  /* 0xff8000001b1b7808 */ /* 0x002fe20000800000 */
[----:B--2---:R-:W-:Y:S01]  /*5d20*/  FMUL.FTZ R73, R75, UR41 ;  /* 0x000000294b497c20 */ /* 0x004fe20008410000 */
[----:B------:R-:W-:Y:S01]  /*5d30*/  ISETP.GT.AND P1, PT, R36, 0x68, PT ;  /* 0x000000682400780c */ /* 0x000fe20003f24270 */
[----:B------:R-:W-:Y:S01]  /*5d40*/  FMUL.FTZ R75, R79, UR41 ;  /* 0x000000294f4b7c20 */ /* 0x000fe20008410000 */
[----:B------:R-:W-:Y:S01]  /*5d50*/  FMNMX.FTZ R7, R27, R14, !PT ;  /* 0x0000000e1b077209 */ /* 0x000fe20007810000 */
[----:B------:R-:W-:-:S02]  /*5d60*/  FMUL.FTZ R63, R82, UR41 ;  /* 0x00000029523f7c20 */ /* 0x000fc40008410000 */
[----:B------:R1:W2:Y:S01]  /*5d70*/  MUFU.TANH R20, R77 ;  /* 0x0000004d00147308 */ /* 0x0002a20000002400 */
[----:B----4-:R-:W-:Y:S02]  /*5d80*/  FSEL R24, R24, -INF , P2 ;  /* 0xff80000018187808 */ /* 0x010fe40001000000 */
[----:B------:R-:W-:Y:S02]  /*5d90*/  ISETP.GT.AND P2, PT, R36, 0x69, PT ;  /* 0x000000692400780c */ /* 0x000fe40003f44270 */
[----:B------:R-:W-:-:S03]  /*5da0*/  FMNMX.FTZ R14, R24, R7, !PT ;  /* 0x00000007180e7209 */ /* 0x000fc60007810000 */
[----:B------:R-:W3:Y:S01]  /*5db0*/  MUFU.TANH R21, R80 ;  /* 0x0000005000157308 */ /* 0x000ee20000002400 */
[----:B0-----:R-:W-:Y:S01]  /*5dc0*/  FSEL R25, R25, -INF , P1 ;  /* 0xff80000019197808 */ /* 0x001fe20000800000 */
[----:B-1----:R-:W0:Y:S01]  /*5dd0*/  SHFL.IDX PT, R77, R37, 0x1, 0x1c1f ;  /* 0x003c1f00254d7f89 */ /* 0x002e2200000e0000 */
[----:B------:R-:W-:Y:S02]  /*5de0*/  ISETP.GT.AND P1, PT, R36, 0x70, PT ;  /* 0x000000702400780c */ /* 0x000fe40003f24270 */
[----:B------:R-:W-:-:S03]  /*5df0*/  FMNMX.FTZ R7, R25, R14, !PT ;  /* 0x0000000e19077209 */ /* 0x000fc60007810000 */
[----:B------:R-:W1:Y:S01]  /*5e00*/  MUFU.TANH R15, R81 ;  /* 0x00000051000f7308 */ /* 0x000e620000002400 */
[----:B--2---:R-:W-:Y:S02]  /*5e10*/  FSEL R20, R20, -INF , P2 ;  /* 0xff80000014147808 */ /* 0x004fe40001000000 */
[----:B------:R-:W-:Y:S02]  /*5e20*/  ISETP.GT.AND P2, PT, R36, 0x71, PT ;  /* 0x000000712400780c */ /* 0x000fe40003f44270 */
[----:B------:R-:W-:-:S03]  /*5e30*/  FMNMX.FTZ R14, R20, R7, !PT ;  /* 0x00000007140e7209 */ /* 0x000fc60007810000 */
[----:B------:R-:W2:Y:S01]  /*5e40*/  MUFU.TANH R84, R84 ;  /* 0x0000005400547308 */ /* 0x000ea20000002400 */
[----:B---3--:R-:W-:Y:S02]  /*5e50*/  FSEL R21, R21, -INF , P1 ;  /* 0xff80000015157808 */ /* 0x008fe40000800000 */
[----:B------:R-:W-:Y:S02]  /*5e60*/  ISETP.GT.AND P1, PT, R36, 0x78, PT ;  /* 0x000000782400780c */ /* 0x000fe40003f24270 */
[----:B------:R-:W-:-:S03]  /*5e70*/  FMNMX.FTZ R52, R21, R14, !PT ;  /* 0x0000000e15347209 */ /* 0x000fc60007810000 */
[----:B------:R-:W3:Y:S01]  /*5e80*/  MUFU.TANH R13, R85 ;  /* 0x00000055000d7308 */ /* 0x000ee20000002400 */
[----:B-1----:R-:W-:Y:S01]  /*5e90*/  FSEL R15, R15, -INF , P2 ;  /* 0xff8000000f0f7808 */ /* 0x002fe20001000000 */
[----:B0-----:R-:W-:Y:S01]  /*5ea0*/  IMAD.IADD R76, R50, 0x1, R77 ;  /* 0x00000001324c7824 */ /* 0x001fe200078e024d */
[----:B------:R-:W-:Y:S02]  /*5eb0*/  ISETP.GT.AND P2, PT, R36, 0x79, PT ;  /* 0x000000792400780c */ /* 0x000fe40003f44270 */
[----:B------:R-:W-:Y:S02]  /*5ec0*/  FMNMX.FTZ R7, R15, R52, !PT ;  /* 0x000000340f077209 */ /* 0x000fe40007810000 */
[----:B------:R-:W-:Y:S01]  /*5ed0*/  ISETP.GT.AND P3, PT, R76, 0x1, PT ;  /* 0x000000014c00780c */ /* 0x000fe20003f64270 */
[----:B------:R-:W0:Y:S01]  /*5ee0*/  MUFU.TANH R8, R8 ;  /* 0x0000000800087308 */ /* 0x000e220000002400 */
[----:B--2---:R-:W-:-:S04]  /*5ef0*/  FSEL R14, R84, -INF , P1 ;  /* 0xff800000540e7808 */ /* 0x004fc80000800000 */
[----:B------:R-:W-:-:S03]  /*5f00*/  FMNMX.FTZ R36, R14, R7, !PT ;  /* 0x000000070e247209 */ /* 0x000fc60007810000 */
[----:B------:R-:W1:Y:S01]  /*5f10*/  MUFU.TANH R6, R6 ;  /* 0x0000000600067308 */ /* 0x000e620000002400 */
[----:B---3--:R-:W-:Y:S02]  /*5f20*/  FSEL R13, R13, -INF , P2 ;  /* 0xff8000000d0d7808 */ /* 0x008fe40001000000 */
[----:B------:R-:W-:Y:S02]  /*5f30*/  ISETP.GT.AND P2, PT, R76, RZ, PT ;  /* 0x000000ff4c00720c */ /* 0x000fe40003f44270 */
[----:B------:R-:W-:-:S03]  /*5f40*/  FMNMX.FTZ R36, R13, R36, !PT ;  /* 0x000000240d247209 */ /* 0x000fc60007810000 */
[----:B------:R-:W2:Y:S01]  /*5f50*/  MUFU.TANH R10, R10 ;  /* 0x0000000a000a7308 */ /* 0x000ea20000002400 */
[----:B0-----:R-:W-:Y:S01]  /*5f60*/  FSEL R8, R8, -INF , P2 ;  /* 0xff80000008087808 */ /* 0x001fe20001000000 */
[----:B------:R-:W0:Y:S01]  /*5f70*/  SHFL.BFLY PT, R7, R36, 0x2, 0x1f ;  /* 0x0c401f0024077f89 */ /* 0x000e2200000e0000 */
[----:B------:R-:W-:Y:S02]  /*5f80*/  ISETP.GT.AND P2, PT, R76, 0x8, PT ;  /* 0x000000084c00780c */ /* 0x000fe40003f44270 */
[----:B------:R-:W-:-:S03]  /*5f90*/  FMNMX.FTZ R77, R8, R5, !PT ;  /* 0x00000005084d7209 */ /* 0x000fc60007810000 */
[----:B------:R-:W-:Y:S01]  /*5fa0*/  MUFU.TANH R9, R9 ;  /* 0x0000000900097308 */ /* 0x000fe20000002400 */
[----:B-1----:R-:W-:Y:S02]  /*5fb0*/  FSEL R50, R6, -INF , P3 ;  /* 0xff80000006327808 */ /* 0x002fe40001800000 */
[----:B------:R-:W-:Y:S02]  /*5fc0*/  ISETP.GT.AND P3, PT, R76, 0x9, PT ;  /* 0x000000094c00780c */ /* 0x000fe40003f64270 */
[----:B------:R-:W-:-:S03]  /*5fd0*/  FMNMX.FTZ R77, R50, R77, !PT ;  /* 0x0000004d324d7209 */ /* 0x000fc60007810000 */
[----:B------:R-:W1:Y:S01]  /*5fe0*/  MUFU.TANH R12, R12 ;  /* 0x0000000c000c7308 */ /* 0x000e620000002400 */
[----:B--2---:R-:W-:Y:S02]  /*5ff0*/  FSEL R10, R10, -INF , P2 ;  /* 0xff8000000a0a7808 */ /* 0x004fe40001000000 */
[----:B------:R-:W-:Y:S02]  /*6000*/  ISETP.GT.AND P2, PT, R76, 0x10, PT ;  /* 0x000000104c00780c */ /* 0x000fe40003f44270 */
[----:B------:R-:W-:-:S03]  /*6010*/  FMNMX.FTZ R77, R10, R77, !PT ;  /* 0x0000004d0a4d7209 */ /* 0x000fc60007810000 */
[----:B------:R-:W-:Y:S01]  /*6020*/  MUFU.TANH R11, R11 ;  /* 0x0000000b000b7308 */ /* 0x000fe20000002400 */
[----:B0-----:R-:W-:-:S05]  /*6030*/  FMNMX.FTZ R52, R36, R7, !PT ;  /* 0x0000000724347209 */ /* 0x001fca0007810000 */
[----:B------:R-:W0:Y:S02]  /*6040*/  SHFL.BFLY PT, R7, R52, 0x1, 0x1f ;  /* 0x0c201f0034077f89 */ /* 0x000e2400000e0000 */
[----:B------:R-:W2:Y:S01]  /*6050*/  MUFU.TANH R38, R38 ;  /* 0x0000002600267308 */ /* 0x000ea20000002400 */
[----:B-1----:R-:W-:Y:S02]  /*6060*/  FSEL R12, R12, -INF , P2 ;  /* 0xff8000000c0c7808 */ /* 0x002fe40001000000 */
[----:B------:R-:W-:-:S05]  /*6070*/  ISETP.GT.AND P2, PT, R76, 0x18, PT ;  /* 0x000000184c00780c */ /* 0x000fca0003f44270 */
[----:B------:R-:W1:Y:S08]  /*6080*/  MUFU.TANH R39, R39 ;  /* 0x0000002700277308 */ /* 0x000e700000002400 */
[----:B------:R-:W3:Y:S01]  /*6090*/  MUFU.TANH R40, R40 ;  /* 0x0000002800287308 */ /* 0x000ee20000002400 */
[----:B--2---:R-:W-:Y:S02]  /*60a0*/  FSEL R38, R38, -INF , P2 ;  /* 0xff80000026267808 */ /* 0x004fe40001000000 */
[----:B------:R-:W-:-:S02]  /*60b0*/  ISETP.GT.AND P2, PT, R76, 0x20, PT ;  /* 0x000000204c00780c */ /* 0x000fc40003f44270 */
[----:B0-----:R-:W-:-:S03]  /*60c0*/  FMNMX.FTZ R7, R52, R7, !PT ;  /* 0x0000000734077209 */ /* 0x001fc60007810000 */
[----:B------:R-:W0:Y:S01]  /*60d0*/  MUFU.TANH R41, R41 ;  /* 0x0000002900297308 */ /* 0x000e220000002400 */
[----:B------:R-:W-:Y:S02]  /*60e0*/  FSEL R52, R9, -INF , P3 ;  /* 0xff80000009347808 */ /* 0x000fe40001800000 */
[----:B------:R-:W-:Y:S01]  /*60f0*/  ISETP.GT.AND P3, PT, R76, 0x11, PT ;  /* 0x000000114c00780c */ /* 0x000fe20003f64270 */
[----:B------:R-:W-:Y:S01]  /*6100*/  FMUL.FTZ R36, R7, UR10 ;  /* 0x0000000a07247c20 */ /* 0x000fe20008410000 */
[----:B------:R-:W-:Y:S02]  /*6110*/  FMNMX.FTZ R77, R52, R77, !PT ;  /* 0x0000004d344d7209 */ /* 0x000fe40007810000 */
[----:B------:R-:W-:Y:S01]  /*6120*/  FSEL R54, R11, -INF , P3 ;  /* 0xff8000000b367808 */ /* 0x000fe20001800000 */
[----:B------:R-:W2:Y:S01]  /*6130*/  MUFU.TANH R42, R42 ;  /* 0x0000002a002a7308 */ /* 0x000ea20000002400 */
[----:B------:R-:W-:Y:S02]  /*6140*/  FMNMX.FTZ R77, R12, R77, !PT ;  /* 0x0000004d0c4d7209 */ /* 0x000fe40007810000 */
[----:B------:R-:W-:-:S02]  /*6150*/  ISETP.GT.AND P3, PT, R76, 0x19, PT ;  /* 0x000000194c00780c */ /* 0x000fc40003f64270 */
[----:B------:R-:W-:Y:S02]  /*6160*/  FMNMX.FTZ R77, R54, R77, !PT ;  /* 0x0000004d364d7209 */ /* 0x000fe40007810000 */
[----:B-1----:R-:W-:Y:S01]  /*6170*/  FSEL R56, R39, -INF , P3 ;  /* 0xff80000027387808 */ /* 0x002fe20001800000 */
[----:B------:R-:W1:Y:S01]  /*6180*/  MUFU.TANH R43, R43 ;  /* 0x0000002b002b7308 */ /* 0x000e620000002400 */
[----:B------:R-:W-:Y:S02]  /*6190*/  FMNMX.FTZ R77, R38, R77, !PT ;  /* 0x0000004d264d7209 */ /* 0x000fe40007810000 */
[----:B------:R-:W-:Y:S02]  /*61a0*/  ISETP.GT.AND P3, PT, R76, 0x21, PT ;  /* 0x000000214c00780c */ /* 0x000fe40003f64270 */
[----:B---3--:R-:W-:Y:S02]  /*61b0*/  FSEL R40, R40, -INF , P2 ;  /* 0xff80000028287808 */ /* 0x008fe40001000000 */
[----:B------:R-:W-:Y:S01]  /*61c0*/  FMNMX.FTZ R77, R56, R77, !PT ;  /* 0x0000004d384d7209 */ /* 0x000fe20007810000 */
[----:B------:R-:W3:Y:S01]  /*61d0*/  MUFU.TANH R44, R44 ;  /* 0x0000002c002c7308 */ /* 0x000ee20000002400 */
[----:B------:R-:W-:-:S02]  /*61e0*/  ISETP.GT.AND P2, PT, R76, 0x28, PT ;  /* 0x000000284c00780c */ /* 0x000fc40003f44270 */
[----:B0-----:R-:W-:Y:S02]  /*61f0*/  FSEL R64, R41, -INF , P3 ;  /* 0xff80000029407808 */ /* 0x001fe40001800000 */
[----:B------:R-:W-:Y:S02]  /*6200*/  FMNMX.FTZ R77, R40, R77, !PT ;  /* 0x0000004d284d7209 */ /* 0x000fe40007810000 */
[----:B------:R-:W-:Y:S01]  /*6210*/  ISETP.GT.AND P3, PT, R76, 0x29, PT ;  /* 0x000000294c00780c */ /* 0x000fe20003f64270 */
[----:B------:R-:W0:Y:S01]  /*6220*/  MUFU.TANH R45, R45 ;  /* 0x0000002d002d7308 */ /* 0x000e220000002400 */
[----:B--2---:R-:W-:Y:S02]  /*6230*/  FSEL R42, R42, -INF , P2 ;  /* 0xff8000002a2a7808 */ /* 0x004fe40001000000 */
[----:B------:R-:W-:Y:S02]  /*6240*/  FMNMX.FTZ R77, R64, R77, !PT ;  /* 0x0000004d404d7209 */ /* 0x000fe40007810000 */
[----:B------:R-:W-:-:S02]  /*6250*/  FSETP.NEU.FTZ.AND P1, PT, R7, -INF , PT ;  /* 0xff8000000700780b */ /* 0x000fc40003f3d000 */
[----:B------:R-:W-:Y:S01]  /*6260*/  ISETP.GT.AND P2, PT, R76, 0x30, PT ;  /* 0x000000304c00780c */ /* 0x000fe20003f44270 */
[----:B------:R-:W2:Y:S01]  /*6270*/  MUFU.TANH R46, R46 ;  /* 0x0000002e002e7308 */ /* 0x000ea20000002400 */
[----:B-1----:R-:W-:Y:S02]  /*6280*/  FSEL R43, R43, -INF , P3 ;  /* 0xff8000002b2b7808 */ /* 0x002fe40001800000 */
[----:B------:R-:W-:Y:S02]  /*6290*/  FMNMX.FTZ R6, R42, R77, !PT ;  /* 0x0000004d2a067209 */ /* 0x000fe40007810000 */
[----:B------:R-:W-:Y:S02]  /*62a0*/  FSEL R36, R36, RZ, P1 ;  /* 0x000000ff24247208 */ /* 0x000fe40000800000 */
[----:B------:R-:W-:Y:S01]  /*62b0*/  ISETP.GT.AND P3, PT, R76, 0x31, PT ;  /* 0x000000314c00780c */ /* 0x000fe20003f64270 */
[----:B------:R-:W1:Y:S01]  /*62c0*/  MUFU.TANH R47, R47 ;  /* 0x0000002f002f7308 */ /* 0x000e620000002400 */
[----:B---3--:R-:W-:Y:S01]  /*62d0*/  FSEL R44, R44, -INF , P2 ;  /* 0xff8000002c2c7808 */ /* 0x008fe20001000000 */
[--C-:B------:R-:W-:Y:S01]  /*62e0*/  FFMA.FTZ R172, R65, UR10, -R36.reuse ;  /* 0x0000000a41ac7c23 */ /* 0x100fe20008010824 */
[----:B------:R-:W-:Y:S01]  /*62f0*/  FMNMX.FTZ R41, R43, R6, !PT ;  /* 0x000000062b297209 */ /* 0x000fe20007810000 */
[--C-:B------:R-:W-:Y:S01]  /*6300*/  FFMA.FTZ R174, R59, UR10, -R36.reuse ;  /* 0x0000000a3bae7c23 */ /* 0x100fe20008010824 */
[----:B------:R-:W-:Y:S01]  /*6310*/  ISETP.GT.AND P2, PT, R76, 0x38, PT ;  /* 0x000000384c00780c */ /* 0x000fe20003f44270 */
[--C-:B------:R-:W-:Y:S01]  /*6320*/  FFMA.FTZ R168, R55, UR10, -R36.reuse ;  /* 0x0000000a37a87c23 */ /* 0x100fe20008010824 */
[----:B0-----:R-:W-:Y:S01]  /*6330*/  FSEL R65, R45, -INF , P3 ;  /* 0xff8000002d417808 */ /* 0x001fe20001800000 */
        /* <DEDUP_REMOVED lines=8> */
[----:B------:R-:W2:Y:S01]  /*63c0*/  MUFU.TANH R49, R49 ;  /* 0x0000003100317308 */ /* 0x000ea20000002400 */
[----:B------:R-:W-:Y:S01]  /*63d0*/  ISETP.GT.AND P2, PT, R76, 0x40, PT ;  /* 0x000000404c00780c */ /* 0x000fe20003f44270 */
[--C-:B------:R-:W-:Y:S01]  /*63e0*/  FFMA.FTZ R156, R21, UR10, -R36.reuse ;  /* 0x0000000a159c7c23 */ /* 0x100fe20008010824 */
[----:B-1----:R-:W-:Y:S01]  /*63f0*/  FSEL R61, R47, -INF , P3 ;  /* 0xff8000002f3d7808 */ /* 0x002fe20001800000 */
[--C-:B------:R-:W-:Y:S01]  /*6400*/  FFMA.FTZ R152, R27, UR10, -R36.reuse ;  /* 0x0000000a1b987c23 */ /* 0x100fe20008010824 */
[----:B------:R-:W-:Y:S01]  /*6410*/  FMNMX.FTZ R6, R46, R45, !PT ;  /* 0x0000002d2e067209 */ /* 0x000fe20007810000 */
[--C-:B------:R-:W-:Y:S01]  /*6420*/  FFMA.FTZ R27, R24, UR10, -R36.reuse ;  /* 0x0000000a181b7c23 */ /* 0x100fe20008010824 */
[----:B------:R-:W-:Y:S01]  /*6430*/  ISETP.GT.AND P3, PT, R76, 0x41, PT ;  /* 0x000000414c00780c */ /* 0x000fe20003f64270 */
[----:B------:R-:W1:Y:S01]  /*6440*/  MUFU.TANH R68, R68 ;  /* 0x0000004400447308 */ /* 0x000e620000002400 */
[----:B0-----:R-:W-:Y:S01]  /*6450*/  FSEL R48, R48, -INF , P2 ;  /* 0xff80000030307808 */ /* 0x001fe20001000000 */
[--C-:B------:R-:W-:Y:S01]  /*6460*/  FFMA.FTZ R160, R31, UR10, -R36.reuse ;  /* 0x0000000a1fa07c23 */ /* 0x100fe20008010824 */
[----:B------:R-:W-:Y:S01]  /*6470*/  FMNMX.FTZ R45, R61, R6, !PT ;  /* 0x000000063d2d7209 */ /* 0x000fe20007810000 */
[--C-:B------:R-:W-:Y:S01]  /*6480*/  FFMA.FTZ R31, R28, UR10, -R36.reuse ;  /* 0x0000000a1c1f7c23 */ /* 0x100fe20008010824 */
[----:B------:R-:W-:Y:S01]  /*6490*/  ISETP.GT.AND P2, PT, R76, 0x48, PT ;  /* 0x000000484c00780c */ /* 0x000fe20003f44270 */
[--C-:B------:R-:W-:Y:S01]  /*64a0*/  FFMA.FTZ R163, R163, UR10, -R36.reuse ;  /* 0x0000000aa3a37c23 */ /* 0x100fe20008010824 */
[----:B------:R-:W-:Y:S01]  /*64b0*/  FMNMX.FTZ R6, R48, R45, !PT ;  /* 0x0000002d30067209 */ /* 0x000fe20007810000 */
[----:B------:R-:W0:Y:S01]  /*64c0*/  MUFU.TANH R69, R69 ;  /* 0x0000004500457308 */ /* 0x000e220000002400 */
[----:B--2---:R-:W-:Y:S01]  /*64d0*/  FSEL R49, R49, -INF , P3 ;  /* 0xff80000031317808 */ /* 0x004fe20001800000 */
[--C-:B------:R-:W-:Y:S01]  /*64e0*/  FFMA.FTZ R45, R57, UR10, -R36.reuse ;  /* 0x0000000a392d7c23 */ /* 0x100fe20008010824 */
[----:B------:R-:W-:Y:S01]  /*64f0*/  ISETP.GT.AND P3, PT, R76, 0x49, PT ;  /* 0x000000494c00780c */ /* 0x000fe20003f64270 */
[--C-:B------:R-:W-:Y:S01]  /*6500*/  FFMA.FTZ R180, R165, UR10, -R36.reuse ;  /* 0x0000000aa5b47c23 */ /* 0x100fe20008010824 */
[----:B------:R-:W-:Y:S01]  /*6510*/  FMNMX.FTZ R6, R49, R6, !PT ;  /* 0x0000000631067209 */ /* 0x000fe20007810000 */
[--C-:B------:R-:W-:Y:S01]  /*6520*/  FFMA.FTZ R182, R167, UR10, -R36.reuse ;  /* 0x0000000aa7b67c23 */ /* 0x100fe20008010824 */
[--C-:B------:R-:W-:Y:S01]  /*6530*/  FFMA.FTZ R161, R161, UR10, -R36.reuse ;  /* 0x0000000aa1a17c23 */ /* 0x100fe20008010824 */
[----:B------:R-:W2:Y:S01]  /*6540*/  MUFU.TANH R66, R66 ;  /* 0x0000004200427308 */ /* 0x000ea20000002400 */
[----:B-1----:R-:W-:Y:S01]  /*6550*/  FSEL R59, R68, -INF , P2 ;  /* 0xff800000443b7808 */ /* 0x002fe20001000000 */
[--C-:B------:R-:W-:Y:S01]  /*6560*/  FFMA.FTZ R176, R159, UR10, -R36.reuse ;  /* 0x0000000a9fb07c23 */ /* 0x100fe20008010824 */
[----:B------:R-:W-:Y:S01]  /*6570*/  ISETP.GT.AND P2, PT, R76, 0x50, PT ;  /* 0x000000504c00780c */ /* 0x000fe20003f44270 */
[--C-:B------:R-:W-:Y:S01]  /*6580*/  FFMA.FTZ R11, R157, UR10, -R36.reuse ;  /* 0x0000000a9d0b7c23 */ /* 0x100fe20008010824 */
[----:B------:R-:W-:Y:S01]  /*6590*/  FMNMX.FTZ R6, R59, R6, !PT ;  /* 0x000000063b067209 */ /* 0x000fe20007810000 */
[--C-:B------:R-:W-:Y:S01]  /*65a0*/  FFMA.FTZ R178, R155, UR10, -R36.reuse ;  /* 0x0000000a9bb27c23 */ /* 0x100fe20008010824 */
[--C-:B------:R-:W-:Y:S01]  /*65b0*/  FFMA.FTZ R158, R14, UR10, -R36.reuse ;  /* 0x0000000a0e9e7c23 */ /* 0x100fe20008010824 */
[----:B------:R-:W1:Y:S01]  /*65c0*/  MUFU.TANH R67, R67 ;  /* 0x0000004300437308 */ /* 0x000e620000002400 */
[----:B0-----:R-:W-:Y:S01]  /*65d0*/  FSEL R57, R69, -INF , P3 ;  /* 0xff80000045397808 */ /* 0x001fe20001800000 */
[--C-:B------:R-:W-:Y:S01]  /*65e0*/  FFMA.FTZ R39, R153, UR10, -R36.reuse ;  /* 0x0000000a99277c23 */ /* 0x100fe20008010824 */
[----:B------:R-:W-:Y:S01]  /*65f0*/  ISETP.GT.AND P3, PT, R76, 0x51, PT ;  /* 0x000000514c00780c */ /* 0x000fe20003f64270 */
[--C-:B------:R-:W-:Y:S01]  /*6600*/  FFMA.FTZ R162, R29, UR10, -R36.reuse ;  /* 0x0000000a1da27c23 */ /* 0x100fe20008010824 */
[----:B------:R-:W-:Y:S01]  /*6610*/  FMNMX.FTZ R47, R57, R6, !PT ;  /* 0x00000006392f7209 */ /* 0x000fe20007810000 */
[--C-:B------:R-:W-:Y:S01]  /*6620*/  FFMA.FTZ R154, R25, UR10, -R36.reuse ;  /* 0x0000000a199a7c23 */ /* 0x100fe20008010824 */
[--C-:B------:R-:W-:Y:S01]  /*6630*/  FFMA.FTZ R166, R32, UR10, -R36.reuse ;  /* 0x0000000a20a67c23 */ /* 0x100fe20008010824 */
        /* <DEDUP_REMOVED lines=10> */
[----:B------:R-:W-:Y:S01]  /*66e0*/  FFMA.FTZ R13, R13, UR10, -R36 ;  /* 0x0000000a0d0d7c23 */ /* 0x000fe20008010824 */
[----:B------:R-:W-:-:S02]  /*66f0*/  ISETP.GT.AND P3, PT, R76, 0x59, PT ;  /* 0x000000594c00780c */ /* 0x000fc40003f64270 */
[----:B------:R-:W-:-:S03]  /*6700*/  FMNMX.FTZ R6, R55, R6, !PT ;  /* 0x0000000637067209 */ /* 0x000fc60007810000 */
[----:B------:R-:W1:Y:S01]  /*6710*/  MUFU.TANH R72, R72 ;  /* 0x0000004800487308 */ /* 0x000e620000002400 */
[----:B0-----:R-:W-:Y:S02]  /*6720*/  FSEL R67, R70, -INF , P2 ;  /* 0xff80000046437808 */ /* 0x001fe40001000000 */
[----:B------:R-:W-:Y:S02]  /*6730*/  ISETP.GT.AND P2, PT, R76, 0x60, PT ;  /* 0x000000604c00780c */ /* 0x000fe40003f44270 */
[----:B------:R-:W-:-:S03]  /*6740*/  FMNMX.FTZ R6, R67, R6, !PT ;  /* 0x0000000643067209 */ /* 0x000fc60007810000 */
[----:B------:R-:W0:Y:S01]  /*6750*/  MUFU.TANH R73, R73 ;  /* 0x0000004900497308 */ /* 0x000e220000002400 */
[----:B--2---:R-:W-:Y:S02]  /*6760*/  FSEL R53, R71, -INF , P3 ;  /* 0xff80000047357808 */ /* 0x004fe40001800000 */
[----:B------:R-:W-:Y:S02]  /*6770*/  ISETP.GT.AND P3, PT, R76, 0x61, PT ;  /* 0x000000614c00780c */ /* 0x000fe40003f64270 */
[----:B------:R-:W-:-:S03]  /*6780*/  FMNMX.FTZ R51, R53, R6, !PT ;  /* 0x0000000635337209 */ /* 0x000fc60007810000 */
[----:B------:R-:W2:Y:S01]  /*6790*/  MUFU.TANH R74, R74 ;  /* 0x0000004a004a7308 */ /* 0x000ea20000002400 */
[----:B-1----:R-:W-:Y:S01]  /*67a0*/  FSEL R68, R72, -INF , P2 ;  /* 0xff80000048447808 */ /* 0x002fe20001000000 */
[--C-:B------:R-:W-:Y:S01]  /*67b0*/  FFMA.FTZ R72, R33, UR10, -R36.reuse ;  /* 0x0000000a21487c23 */ /* 0x100fe20008010824 */
[----:B------:R-:W-:Y:S02]  /*67c0*/  ISETP.GT.AND P2, PT, R76, 0x68, PT ;  /* 0x000000684c00780c */ /* 0x000fe40003f44270 */
[----:B------:R-:W-:Y:S01]  /*67d0*/  FMNMX.FTZ R6, R68, R51, !PT ;  /* 0x0000003344067209 */ /* 0x000fe20007810000 */
[----:B------:R-:W-:Y:S02]  /*67e0*/  FFMA.FTZ R51, R34, UR10, -R36 ;  /* 0x0000000a22337c23 */ /* 0x000fe40008010824 */
[----:B------:R-:W1:Y:S01]  /*67f0*/  MUFU.TANH R75, R75 ;  /* 0x0000004b004b7308 */ /* 0x000e620000002400 */
[----:B0-----:R-:W-:Y:S02]  /*6800*/  FSEL R69, R73, -INF , P3 ;  /* 0xff80000049457808 */ /* 0x001fe40001800000 */
[----:B------:R-:W-:-:S02]  /*6810*/  ISETP.GT.AND P3, PT, R76, 0x69, PT ;  /* 0x000000694c00780c */ /* 0x000fc40003f64270 */
[----:B------:R-:W-:-:S03]  /*6820*/  FMNMX.FTZ R71, R69, R6, !PT ;  /* 0x0000000645477209 */ /* 0x000fc60007810000 */
[----:B------:R-:W0:Y:S01]  /*6830*/  MUFU.TANH R63, R63 ;  /* 0x0000003f003f7308 */ /* 0x000e220000002400 */
[----:B--2---:R-:W-:Y:S02]  /*6840*/  FSEL R70, R74, -INF , P2 ;  /* 0xff8000004a467808 */ /* 0x004fe40001000000 */
[----:B------:R-:W-:Y:S02]  /*6850*/  ISETP.GT.AND P2, PT, R76, 0x70, PT ;  /* 0x000000704c00780c */ /* 0x000fe40003f44270 */
[----:B------:R-:W-:-:S03]  /*6860*/  FMNMX.FTZ R71, R70, R71, !PT ;  /* 0x0000004746477209 */ /* 0x000fc60007810000 */
[----:B------:R-:W2:Y:S01]  /*6870*/  MUFU.TANH R60, R60 ;  /* 0x0000003c003c7308 */ /* 0x000ea20000002400 */
[----:B-1----:R-:W-:Y:S02]  /*6880*/  FSEL R34, R75, -INF , P3 ;  /* 0xff8000004b227808 */ /* 0x002fe40001800000 */
[----:B------:R-:W-:Y:S02]  /*6890*/  ISETP.GT.AND P3, PT, R76, 0x71, PT ;  /* 0x000000714c00780c */ /* 0x000fe40003f64270 */
        /* <DEDUP_REMOVED lines=9> */
[----:B------:R-:W-:Y:S01]  /*6930*/  MUFU.EX2 R37, R163 ;  /* 0x000000a300257308 */ /* 0x000fe20000000800 */
[----:B-1----:R-:W-:-:S04]  /*6940*/  FSEL R58, R58, -INF , P2 ;  /* 0xff8000003a3a7808 */ /* 0x002fc80001000000 */
[----:B------:R-:W-:-:S03]  /*6950*/  FMNMX.FTZ R33, R58, R33, !PT ;  /* 0x000000213a217209 */ /* 0x000fc60007810000 */
[----:B------:R-:W-:Y:S01]  /*6960*/  MUFU.EX2 R180, R180 ;  /* 0x000000b400b47308 */ /* 0x000fe20000000800 */
[----:B0-----:R-:W-:-:S04]  /*6970*/  FSEL R62, R62, -INF , P3 ;  /* 0xff8000003e3e7808 */ /* 0x001fc80001800000 */
[----:B------:R-:W-:Y:S01]  /*6980*/  FMNMX.FTZ R6, R62, R33, !PT ;  /* 0x000000213e067209 */ /* 0x000fe20007810000 */
[----:B------:R-:W-:Y:S02]  /*6990*/  FFMA.FTZ R33, R30, UR10, -R36 ;  /* 0x0000000a1e217c23 */ /* 0x000fe40008010824 */
[----:B------:R-:W-:Y:S02]  /*69a0*/  MUFU.EX2 R182, R182 ;  /* 0x000000b600b67308 */ /* 0x000fe40000000800 */
[----:B------:R-:W0:Y:S06]  /*69b0*/  SHFL.BFLY PT, R71, R6, 0x2, 0x1f ;  /* 0x0c401f0006477f89 */ /* 0x000e2c00000e0000 */
[----:B------:R1:W-:Y:S08]  /*69c0*/  MUFU.EX2 R9, R161 ;  /* 0x000000a100097308 */ /* 0x0003f00000000800 */
        /* <DEDUP_REMOVED lines=10> */
[----:B------:R-:W-:-:S03]  /*6a70*/  FMUL.FTZ R21, R6, UR10 ;  /* 0x0000000a06157c20 */ /* 0x000fc60008410000 */
[----:B------:R-:W-:-:S03]  /*6a80*/  FSEL R28, R6, RZ, P2 ;  /* 0x000000ff061c7208 */ /* 0x000fc60001000000 */
[----:B------:R-:W-:Y:S01]  /*6a90*/  MUFU.EX2 R174, R174 ;  /* 0x000000ae00ae7308 */ /* 0x000fe20000000800 */
[----:B------:R-:W-:Y:S01]  /*6aa0*/  FSEL R21, R21, RZ, P2 ;  /* 0x000000ff15157208 */ /* 0x000fe20001000000 */
[----:B------:R-:W-:-:S04]  /*6ab0*/  FADD.FTZ R28, -R28, R5 ;  /* 0x000000051c1c7221 */ /* 0x000fc80000010100 */
[--C-:B------:R-:W-:Y:S01]  /*6ac0*/  FFMA.FTZ R24, R43, UR10, -R21.reuse ;  /* 0x0000000a2b187c23 */ /* 0x100fe20008010815 */
[----:B------:R-:W-:Y:S01]  /*6ad0*/  FSEL R43, R7, RZ, P1 ;  /* 0x000000ff072b7208 */ /* 0x000fe20000800000 */
[--C-:B------:R-:W-:Y:S01]  /*6ae0*/  FFMA.FTZ R8, R8, UR10, -R21.reuse ;  /* 0x0000000a08087c23 */ /* 0x100fe20008010815 */
[----:B------:R-:W-:Y:S01]  /*6af0*/  FMUL.FTZ R5, R28, UR10 ;  /* 0x0000000a1c057c20 */ /* 0x000fe20008410000 */
[--C-:B------:R-:W-:Y:S01]  /*6b00*/  FFMA.FTZ R181, R50, UR10, -R21.reuse ;  /* 0x0000000a32b57c23 */ /* 0x100fe20008010815 */
[--C-:B------:R-:W-:Y:S01]  /*6b10*/  FFMA.FTZ R183, R10, UR10, -R21.reuse ;  /* 0x0000000a0ab77c23 */ /* 0x100fe20008010815 */
[----:B------:R-:W-:Y:S01]  /*6b20*/  FADD.FTZ R43, -R43, R4 ;  /* 0x000000042b2b7221 */ /* 0x000fe20000010100 */
[--C-:B------:R-:W-:Y:S01]  /*6b30*/  FFMA.FTZ R10, R52, UR10, -R21.reuse ;  /* 0x0000000a340a7c23 */ /* 0x100fe20008010815 */
[----:B------:R-:W-:Y:S01]  /*6b40*/  MUFU.EX2 R8, R8 ;  /* 0x0000000800087308 */ /* 0x000fe20000000800 */
[--C-:B------:R-:W-:Y:S01]  /*6b50*/  FFMA.FTZ R177, R12, UR10, -R21.reuse ;  /* 0x0000000a0cb17c23 */ /* 0x100fe20008010815 */
[----:B------:R-:W-:Y:S01]  /*6b60*/  FMUL.FTZ R4, R43, UR10 ;  /* 0x0000000a2b047c20 */ /* 0x000fe20008410000 */
        /* <DEDUP_REMOVED lines=13> */
[----:B------:R-:W2:Y:S01]  /*6c40*/  MUFU.EX2 R5, R5 ;  /* 0x0000000500057308 */ /* 0x000ea20000000800 */
[--C-:B------:R-:W-:Y:S01]  /*6c50*/  FFMA.FTZ R167, R59, UR10, -R21.reuse ;  /* 0x0000000a3ba77c23 */ /* 0x100fe20008010815 */
[--C-:B------:R-:W-:Y:S01]  /*6c60*/  FFMA.FTZ R32, R57, UR10, -R21.reuse ;  /* 0x0000000a39207c23 */ /* 0x100fe20008010815 */
[--C-:B-1----:R-:W-:Y:S01]  /*6c70*/  FFMA.FTZ R161, R66, UR10, -R21.reuse ;  /* 0x0000000a42a17c23 */ /* 0x102fe20008010815 */
[--C-:B------:R-:W-:Y:S01]  /*6c80*/  FFMA.FTZ R163, R67, UR10, -R21.reuse ;  /* 0x0000000a43a37c23 */ /* 0x100fe20008010815 */
[--C-:B------:R-:W-:Y:S01]  /*6c90*/  FFMA.FTZ R153, R68, UR10, -R21.reuse ;  /* 0x0000000a44997c23 */ /* 0x100fe20008010815 */
[--C-:B------:R-:W-:Y:S01]  /*6ca0*/  FFMA.FTZ R155, R70, UR10, -R21.reuse ;  /* 0x0000000a469b7c23 */ /* 0x100fe20008010815 */
[----:B------:R-:W-:Y:S01]  /*6cb0*/  FFMA.FTZ R34, R34, UR10, -R21 ;  /* 0x0000000a22227c23 */ /* 0x000fe20008010815 */
[----:B------:R-:W1:Y:S01]  /*6cc0*/  MUFU.EX2 R181, R181 ;  /* 0x000000b500b57308 */ /* 0x000e620000000800 */
[----:B0-----:R-:W-:Y:S01]  /*6cd0*/  FFMA.FTZ R43, R4, R0, R37 ;  /* 0x00000000042b7223 */ /* 0x001fe20000010025 */
[--C-:B------:R-:W-:Y:S01]  /*6ce0*/  FFMA.FTZ R157, R63, UR10, -R21.reuse ;  /* 0x0000000a3f9d7c23 */ /* 0x100fe20008010815 */
[----:B------:R-:W-:-:S02]  /*6cf0*/  FFMA.FTZ R58, R58, UR10, -R21 ;  /* 0x0000000a3a3a7c23 */ /* 0x000fc40008010815 */
[----:B------:R-:W-:-:S03]  /*6d00*/  FADD.FTZ R43, R180, R43 ;  /* 0x0000002bb42b7221 */ /* 0x000fc60000010000 */
[----:B------:R-:W0:Y:S01]  /*6d10*/  MUFU.EX2 R183, R183 ;  /* 0x000000b700b77308 */ /* 0x000e220000000800 */
[----:B--2---:R-:W-:Y:S01]  /*6d20*/  FFMA.FTZ R0, R5, R3, R8 ;  /* 0x0000000305007223 */ /* 0x004fe20000010008 */
[----:B------:R-:W-:-:S04]  /*6d30*/  FADD.FTZ R36, R182, R43 ;  /* 0x0000002bb6247221 */ /* 0x000fc80000010000 */
[----:B------:R-:W-:Y:S02]  /*6d40*/  FADD.FTZ R43, R9, R36 ;  /* 0x00000024092b7221 */ /* 0x000fe40000010000 */
[----:B------:R-:W2:Y:S01]  /*6d50*/  MUFU.EX2 R10, R10 ;  /* 0x0000000a000a7308 */ /* 0x000ea20000000800 */
[----:B-1----:R-:W-:Y:S01]  /*6d60*/  FADD.FTZ R0, R181, R0 ;  /* 0x00000000b5007221 */ /* 0x002fe20000010000 */
[----:B------:R-:W-:-:S04]  /*6d70*/  FADD.FTZ R36, R176, R43 ;  /* 0x0000002bb0247221 */ /* 0x000fc80000010000 */
[----:B------:R-:W-:Y:S01]  /*6d80*/  FADD.FTZ R43, R11, R36 ;  /* 0x000000240b2b7221 */ /* 0x000fe20000010000 */
[----:B------:R-:W-:Y:S01]  /*6d90*/  FFMA.FTZ R36, R55, UR10, -R21 ;  /* 0x0000000a37247c23 */ /* 0x000fe20008010815 */
[----:B------:R-:W1:Y:S01]  /*6da0*/  MUFU.EX2 R177, R177 ;  /* 0x000000b100b17308 */ /* 0x000e620000000800 */
[----:B0-----:R-:W-:Y:S01]  /*6db0*/  FADD.FTZ R3, R183, R0 ;  /* 0x00000000b7037221 */ /* 0x001fe20000010000 */
[----:B------:R-:W-:-:S04]  /*6dc0*/  FADD.FTZ R38, R178, R43 ;  /* 0x0000002bb2267221 */ /* 0x000fc80000010000 */
[----:B------:R-:W-:Y:S02]  /*6dd0*/  FADD.FTZ R43, R39, R38 ;  /* 0x00000026272b7221 */ /* 0x000fe40000010000 */
[----:B------:R-:W0:Y:S01]  /*6de0*/  MUFU.EX2 R12, R12 ;  /* 0x0000000c000c7308 */ /* 0x000e220000000800 */
[----:B--2---:R-:W-:Y:S01]  /*6df0*/  FADD.FTZ R0, R10, R3 ;  /* 0x000000030a007221 */ /* 0x004fe20000010000 */
[----:B------:R-:W-:-:S04]  /*6e00*/  FADD.FTZ R38, R172, R43 ;  /* 0x0000002bac267221 */ /* 0x000fc80000010000 */
[----:B------:R-:W-:Y:S01]  /*6e10*/  FADD.FTZ R43, R41, R38 ;  /* 0x00000026292b7221 */ /* 0x000fe20000010000 */
[----:B------:R-:W-:Y:S01]  /*6e20*/  FFMA.FTZ R38, R53, UR10, -R21 ;  /* 0x0000000a35267c23 */ /* 0x000fe20008010815 */
        /* <DEDUP_REMOVED lines=25> */
[----:B------:R-:W-:-:S06]  /*6fc0*/  FFMA.FTZ R40, R69, UR10, -R21 ;  /* 0x0000000a45287c23 */ /* 0x000fcc0008010815 */
        /* <DEDUP_REMOVED lines=32> */
[--C-:B------:R-:W-:Y:S01]  /*71d0*/  FFMA.FTZ R42, R60, UR10, -R21.reuse ;  /* 0x0000000a3c2a7c23 */ /* 0x100fe20008010815 */
[----:B------:R-:W-:-:S05]  /*71e0*/  FFMA.FTZ R21, R62, UR10, -R21 ;  /* 0x0000000a3e157c23 */ /* 0x000fca0008010815 */
        /* <DEDUP_REMOVED lines=38> */
[----:B--2---:R-:W-:-:S03]  /*7450*/  FADD.FTZ R0, R13, R0 ;  /* 0x000000000d007221 */ /* 0x004fc60000010000 */
[----:B-1----:R-:W-:Y:S01]  /*7460*/  FADD.FTZ R3, R21, R3 ;  /* 0x0000000315037221 */ /* 0x002fe20000010000 */
[----:B------:R-:W-:Y:S06]  /*7470*/  @!P0 BRA `(.L_x_2628) ;  /* 0x0000000000048947 */ /* 0x000fec0003800000 */
[----:B------:R-:W-:Y:S01]  /*7480*/  BPT.TRAP 0x1 ;  /* 0x000000040000795c */ /* 0x000fe20000300000 */
.L_x_2628:
[----:B------:R-:W-:Y:S01]  /*7490*/  ULEA UR6, UR7, UR40, 0x3 ;  /* 0x0000002807067291 */ /* 0x000fe2000f8e183f */
[-C--:B------:R-:W-:Y:S01]  /*74a0*/  FMUL.FTZ R88, R88, R4.reuse ;  /* 0x0000000458587220 */ /* 0x080fe20000410000 */
[----:B------:R-:W-:Y:S01]  /*74b0*/  UISETP.GT.AND UP0, UPT, UR5, UR42, UPT ;  /* 0x0000002a0500728c */ /* 0x000fe2000bf04270 */
[-C--:B------:R-:W-:Y:S01]  /*74c0*/  FMUL.FTZ R89, R89, R4.reuse ;  /* 0x0000000459597220 */ /* 0x080fe20000410000 */
[----:B------:R-:W-:Y:S01]  /*74d0*/  UIADD3 UR11, UR5, -0x1, URZ ;  /* 0xffffffff050b7890 */ /* 0x000fe2000fffe03f */
[-C--:B------:R-:W-:Y:S01]  /*74e0*/  FMUL.FTZ R92, R92, R4.reuse ;  /* 0x000000045c5c7220 */ /* 0x080fe20000410000 */
[----:B------:R-:W-:Y:S01]  /*74f0*/  UIADD3 UR5, UR6, 0x28860, URZ ;  /* 0x0002886006057890 */ /* 0x000fe2000fffe03f */
[-C--:B------:R-:W-:Y:S01]  /*7500*/  FMUL.FTZ R93, R93, R4.reuse ;  /* 0x000000045d5d7220 */ /* 0x080fe20000410000 */
[----:B------:R-:W-:Y:S01]  /*7510*/  PLOP3.LUT P1, PT, PT, PT, UP0, 0x80, 0x0 ;  /* 0x000000000000781c */ /* 0x000fe20003f2f008 */
        /* <DEDUP_REMOVED lines=11> */
[----:B------:R-:W-:Y:S01]  /*75d0*/  UMOV UR5, UR11 ;  /* 0x0000000b00057c82 */ /* 0x000fe20008000000 */
        /* <DEDUP_REMOVED lines=88> */
[----:B------:R-:W-:-:S05]  /*7b60*/  UMOV UR5, UR11 ;  /* 0x0000000b00057c82 */ /* 0x000fca0008000000 */
.L_x_2618:
[----:B------:R-:W-:-:S06]  /*7b70*/  UISETP.GE.AND UP0, UPT, UR5, UR51, UPT ;  /* 0x000000330500728c */ /* 0x000fcc000bf06270 */
[----:B------:R-:W-:-:S13]  /*7b80*/  PLOP3.LUT P1, PT, PT, PT, UP0, 0x80, 0x0 ;  /* 0x000000000000781c */ /* 0x000fda0003f2f008 */
[----:B------:R-:W-:Y:S05]  /*7b90*/  @!P1 BRA `(.L_x_2630) ;  /* 0x0000002800209947 */ /* 0x000fea0003800000 */
[----:B------:R-:W-:Y:S01]  /*7ba0*/  IMAD.MOV.U32 R5, RZ, RZ, R6 ;  /* 0x000000ffff057224 */ /* 0x000fe200078e0006 */
[----:B------:R-:W-:Y:S01]  /*7bb0*/  UMOV UR6, UR39 ;  /* 0x0000002700067c82 */ /* 0x000fe20008000000 */
[----:B------:R-:W-:Y:S01]  /*7bc0*/  IMAD.MOV.U32 R4, RZ, RZ, R7 ;  /* 0x000000ffff047224 */ /* 0x000fe200078e0007 */
[----:B------:R-:W-:Y:S01]  /*7bd0*/  UMOV UR7, UR38 ;  /* 0x0000002600077c82 */ /* 0x000fe20008000000 */
[----:B------:R-:W-:Y:S01]  /*7be0*/  ULDC UR41, c[0x0][0x9d8] ;  /* 0x0002760000297ab9 */ /* 0x000fe20000000800 */
[----:B------:R-:W-:-:S05]  /*7bf0*/  ULDC UR42, c[0x0][0x988] ;  /* 0x00026200002a7ab9 */ /* 0x000fca0000000800 */
.L_x_2641:
        /* <DEDUP_REMOVED lines=9> */
.L_x_2632:
[----:B------:R-:W-:Y:S01]  /*7c90*/  ULEA UR10, UR38, UR40, 0x3 ;  /* 0x00000028260a7291 */ /* 0x000fe2000f8e183f */
[----:B------:R-:W-:-:S05]  /*7ca0*/  IMAD.U32 R6, RZ, RZ, UR39 ;  /* 0x00000027ff067e24 */ /* 0x000fca000f8e00ff */
[----:B------:R-:W-:-:S04]  /*7cb0*/  SHF.L.U32 R6, R6, 0x1f, RZ ;  /* 0x0000001f06067819 */ /* 0x000fc800000006ff */
[----:B------:R0:W1:Y:S01]  /*7cc0*/  SYNCS.PHASECHK.TRANS64.TRYWAIT P1, [UR10+0x28830], R6 ;  /* 0x02883006ff0075a7 */ /* 0x000062000802014a */
[----:B------:R-:W-:Y:S05]  /*7cd0*/  @!P0 BRA `(.L_x_2633) ;  /* 0x0000000000048947 */ /* 0x000fea0003800000 */
[----:B------:R-:W-:Y:S01]  /*7ce0*/  BPT.TRAP 0x1 ;  /* 0x000000040000795c */ /* 0x000fe20000300000 */
.L_x_2633:
[----:B-1----:R-:W-:Y:S05]  /*7cf0*/  @P1 BRA `(.L_x_2631) ;  /* 0x0000000000081947 */ /* 0x002fea0003800000 */
[----:B------:R-:W1:Y:S02]  /*7d00*/  SYNCS.PHASECHK.TRANS64.TRYWAIT P1, [UR10+0x28830], R6 ;  /* 0x02883006ff0075a7 */ /* 0x000e64000802014a */
[----:B-1----:R-:W-:Y:S05]  /*7d10*/  @!P1 BRA `(.L_x_2634) ;  /* 0x000000c400489947 */ /* 0x002fea0003800000 */
.L_x_2631:
        /* <DEDUP_REMOVED lines=48> */
.L_x_2636:
[----:B------:R-:W-:Y:S01]  /*8020*/  ULEA UR10, UR7, UR40, 0x3 ;  /* 0x00000028070a7291 */ /* 0x000fe2000f8e183f */
[----:B------:R-:W-:-:S05]  /*8030*/  IMAD.U32 R6, RZ, RZ, UR6 ;  /* 0x00000006ff067e24 */ /* 0x000fca000f8e00ff */
[----:B------:R-:W-:-:S04]  /*8040*/  SHF.L.U32 R6, R6, 0x1f, RZ ;  /* 0x0000001f06067819 */ /* 0x000fc800000006ff */
[----:B------:R0:W1:Y:S01]  /*8050*/  SYNCS.PHASECHK.TRANS64.TRYWAIT P1, [UR10+0x28850], R6 ;  /* 0x02885006ff0075a7 */ /* 0x000062000802014a */
[----:B------:R-:W-:Y:S05]  /*8060*/  @!P0 BRA `(.L_x_2637) ;  /* 0x0000000000048947 */ /* 0x000fea0003800000 */
[----:B------:R-:W-:Y:S01]  /*8070*/  BPT.TRAP 0x1 ;  /* 0x000000040000795c */ /* 0x000fe20000300000 */
.L_x_2637:
[----:B-1----:R-:W-:Y:S05]  /*8080*/  @P1 BRA `(.L_x_2635) ;  /* 0x0000000000081947 */ /* 0x002fea0003800000 */
[----:B------:R-:W1:Y:S02]  /*8090*/  SYNCS.PHASECHK.TRANS64.TRYWAIT P1, [UR10+0x28850], R6 ;  /* 0x02885006ff0075a7 */ /* 0x000e64000802014a */
[----:B-1----:R-:W-:Y:S05]  /*80a0*/  @!P1 BRA `(.L_x_2638) ;  /* 0x000000c0007c9947 */ /* 0x002fea0003800000 */
.L_x_2635:
        /* <DEDUP_REMOVED lines=51> */
.L_x_2639:
        /* <DEDUP_REMOVED lines=72> */
[----:B------:R-:W-:Y:S01]  /*8860*/  UMOV UR10, UR42 ;  /* 0x0000002a000a7c82 */ /* 0x000fe20008000000 */
[----:B------:R-:W-:-:S04]  /*8870*/  ULEA UR6, UR38, UR40, 0x3 ;  /* 0x0000002826067291 */ /* 0x000fc8000f8e183f */
[----:B------:R-:W-:Y:S01]  /*8880*/  UIADD3 UR6, UR6, 0x28840, URZ ;  /* 0x0002884006067890 */ /* 0x000fe2000fffe03f */
[----:B------:R-:W1:Y:S01]  /*8890*/  MUFU.TANH R14, R14 ;  /* 0x0000000e000e7308 */ /* 0x000e620000002400 */
[----:B0-----:R-:W-:Y:S02]  /*88a0*/  FMNMX.FTZ R55, R13, R54, !PT ;  /* 0x000000360d377209 */ /* 0x001fe40007810000 */
[----:B------:R-:W-:-:S05]  /*88b0*/  UPRMT UR6, UR55, 0x654, UR6 ;  /* 0x0000065437067896 */ /* 0x000fca0008000006 */
[----:B------:R-:W0:Y:S01]  /*88c0*/  MUFU.TANH R155, R155 ;  /* 0x0000009b009b7308 */ /* 0x000e220000002400 */
[----:B--2---:R-:W-:-:S03]  /*88d0*/  FMNMX.FTZ R6, R154, R7, !PT ;  /* 0x000000079a067209 */ /* 0x004fc60007810000 */
[----:B------:R-:W-:Y:S04]  /*88e0*/  SYNCS.ARRIVE.TRANS64.RED.A1T0 RZ, [UR6], RZ ;  /* 0x000000ffffff79a7 */ /* 0x000fe80008100406 */
[----:B------:R-:W2:Y:S01]  /*88f0*/  MUFU.TANH R15, R15 ;  /* 0x0000000f000f7308 */ /* 0x000ea20000002400 */
[----:B-1----:R-:W-:-:S07]  /*8900*/  FMNMX.FTZ R54, R14, R55, !PT ;  /* 0x000000370e367209 */ /* 0x002fce0007810000 */
[----:B------:R-:W1:Y:S01]  /*8910*/  MUFU.TANH R34, R34 ;  /* 0x0000002200227308 */ /* 0x000e620000002400 */
[----:B0-----:R-:W-:-:S07]  /*8920*/  FMNMX.FTZ R7, R155, R6, !PT ;  /* 0x000000069b077209 */ /* 0x001fce0007810000 */
[----:B------:R-:W0:Y:S01]  /*8930*/  MUFU.TANH R20, R20 ;  /* 0x0000001400147308 */ /* 0x000e220000002400 */
[----:B--2---:R-:W-:-:S07]  /*8940*/  FMNMX.FTZ R55, R15, R54, !PT ;  /* 0x000000360f377209 */ /* 0x004fce0007810000 */
[----:B------:R-:W2:Y:S01]  /*8950*/  MUFU.TANH R35, R35 ;  /* 0x0000002300237308 */ /* 0x000ea20000002400 */
[----:B-1----:R-:W-:-:S07]  /*8960*/  FMNMX.FTZ R6, R34, R7, !PT ;  /* 0x0000000722067209 */ /* 0x002fce0007810000 */
[----:B------:R-:W1:Y:S01]  /*8970*/  MUFU.TANH R21, R21 ;  /* 0x0000001500157308 */ /* 0x000e620000002400 */
[----:B0-----:R-:W-:-:S07]  /*8980*/  FMNMX.FTZ R54, R20, R55, !PT ;  /* 0x0000003714367209 */ /* 0x001fce0007810000 */
[----:B------:R-:W0:Y:S01]  /*8990*/  MUFU.TANH R38, R38 ;  /* 0x0000002600267308 */ /* 0x000e220000002400 */
[----:B--2---:R-:W-:-:S07]  /*89a0*/  FMNMX.FTZ R7, R35, R6, !PT ;  /* 0x0000000623077209 */ /* 0x004fce0007810000 */
[----:B------:R-:W2:Y:S01]  /*89b0*/  MUFU.TANH R24, R24 ;  /* 0x0000001800187308 */ /* 0x000ea20000002400 */
[----:B-1----:R-:W-:Y:S01]  /*89c0*/  FMNMX.FTZ R55, R21, R54, !PT ;  /* 0x0000003615377209 */ /* 0x002fe20007810000 */
[----:B------:R-:W-:Y:S01]  /*89d0*/  FMUL.FTZ R54, R78, UR41 ;  /* 0x000000294e367c20 */ /* 0x000fe20008410000 */
[----:B------:R-:W-:-:S05]  /*89e0*/  FMUL.FTZ R78, R81, UR41 ;  /* 0x00000029514e7c20 */ /* 0x000fca0008410000 */
[----:B------:R-:W1:Y:S01]  /*89f0*/  MUFU.TANH R39, R39 ;  /* 0x0000002700277308 */ /* 0x000e620000002400 */
[----:B0-----:R-:W-:-:S07]  /*8a00*/  FMNMX.FTZ R6, R38, R7, !PT ;  /* 0x0000000726067209 */ /* 0x001fce0007810000 */
[----:B------:R-:W0:Y:S01]  /*8a10*/  MUFU.TANH R25, R25 ;  /* 0x0000001900197308 */ /* 0x000e220000002400 */
[----:B--2---:R-:W-:Y:S01]  /*8a20*/  FMNMX.FTZ R56, R24, R55, !PT ;  /* 0x0000003718387209 */ /* 0x004fe20007810000 */
[----:B------:R-:W-:Y:S01]  /*8a30*/  FMUL.FTZ R55, R79, UR41 ;  /* 0x000000294f377c20 */ /* 0x000fe20008410000 */
[----:B------:R-:W-:-:S05]  /*8a40*/  FMUL.FTZ R79, R84, UR41 ;  /* 0x00000029544f7c20 */ /* 0x000fca0008410000 */
        /* <DEDUP_REMOVED lines=27> */
[----:B0-----:R-:W-:Y:S01]  /*8c00*/  FMNMX.FTZ R57, R31, R56, !PT ;  /* 0x000000381f397209 */ /* 0x001fe20007810000 */
[----:B------:R-:W-:-:S06]  /*8c10*/  FMUL.FTZ R56, R82, UR41 ;  /* 0x0000002952387c20 */ /* 0x000fcc0008410000 */
[----:B------:R-:W0:Y:S01]  /*8c20*/  MUFU.TANH R51, R51 ;  /* 0x0000003300337308 */ /* 0x000e220000002400 */
[----:B--2---:R-:W-:-:S07]  /*8c30*/  FMNMX.FTZ R6, R50, R7, !PT ;  /* 0x0000000732067209 */ /* 0x004fce0007810000 */
[----:B------:R-:W2:Y:S01]  /*8c40*/  MUFU.TANH R33, R33 ;  /* 0x0000002100217308 */ /* 0x000ea20000002400 */
[----:B-1----:R-:W-:Y:S01]  /*8c50*/  FMNMX.FTZ R58, R32, R57, !PT ;  /* 0x00000039203a7209 */ /* 0x002fe20007810000 */
[----:B------:R-:W-:-:S06]  /*8c60*/  FMUL.FTZ R57, R83, UR41 ;  /* 0x0000002953397c20 */ /* 0x000fcc0008410000 */
[----:B------:R-:W1:Y:S01]  /*8c70*/  MUFU.TANH R60, R60 ;  /* 0x0000003c003c7308 */ /* 0x000e620000002400 */
[----:B0-----:R-:W-:-:S07]  /*8c80*/  FMNMX.FTZ R7, R51, R6, !PT ;  /* 0x0000000633077209 */ /* 0x001fce0007810000 */
[----:B------:R-:W0:Y:S01]  /*8c90*/  MUFU.TANH R36, R36 ;  /* 0x0000002400247308 */ /* 0x000e220000002400 */
[----:B--2---:R-:W-:Y:S01]  /*8ca0*/  FMNMX.FTZ R59, R33, R58, !PT ;  /* 0x0000003a213b7209 */ /* 0x004fe20007810000 */
[----:B------:R-:W-:-:S06]  /*8cb0*/  FMUL.FTZ R58, R86, UR41 ;  /* 0x00000029563a7c20 */ /* 0x000fcc0008410000 */
        /* <DEDUP_REMOVED lines=52> */
[----:B0-----:R-:W-:Y:S02]  /*9000*/  FMNMX.FTZ R6, R58, R7, !PT ;  /* 0x000000073a067209 */ /* 0x001fe40007810000 */
[----:B--2---:R-:W-:Y:S02]  /*9010*/  FMNMX.FTZ R61, R80, R61, !PT ;  /* 0x0000003d503d7209 */ /* 0x004fe40007810000 */
[----:B-1----:R-:W-:-:S03]  /*9020*/  FMNMX.FTZ R63, R59, R6, !PT ;  /* 0x000000063b3f7209 */ /* 0x002fc60007810000 */
        /* <DEDUP_REMOVED lines=8> */
[C---:B------:R-:W-:Y:S01]  /*90b0*/  FADD.FTZ R4, -R7.reuse, R4 ;  /* 0x0000000407047221 */ /* 0x040fe20000010100 */
[----:B------:R-:W-:-:S03]  /*90c0*/  FMUL.FTZ R81, R7, UR10 ;  /* 0x0000000a07517c20 */ /* 0x000fc60008410000 */
[----:B------:R-:W-:Y:S01]  /*90d0*/  FMUL.FTZ R67, R4, UR10 ;  /* 0x0000000a04437c20 */ /* 0x000fe20008410000 */
[----:B------:R-:W-:Y:S01]  /*90e0*/  FFMA.FTZ R75, R8, UR10, -R81 ;  /* 0x0000000a084b7c23 */ /* 0x000fe20008010851 */
[C---:B------:R-:W-:Y:S01]  /*90f0*/  FADD.FTZ R4, -R6.reuse, R5 ;  /* 0x0000000506047221 */ /* 0x040fe20000010100 */
[----:B------:R-:W-:Y:S01]  /*9100*/  FMUL.FTZ R8, R6, UR10 ;  /* 0x0000000a06087c20 */ /* 0x000fe20008410000 */
[--C-:B------:R-:W-:Y:S01]  /*9110*/  FFMA.FTZ R180, R9, UR10, -R81.reuse ;  /* 0x0000000a09b47c23 */ /* 0x100fe20008010851 */
[----:B------:R0:W-:Y:S01]  /*9120*/  MUFU.EX2 R5, R67 ;  /* 0x0000004300057308 */ /* 0x0001e20000000800 */
[----:B------:R-:W-:Y:S01]  /*9130*/  FMUL.FTZ R4, R4, UR10 ;  /* 0x0000000a04047c20 */ /* 0x000fe20008410000 */
        /* <DEDUP_REMOVED lines=19> */
[--C-:B0-----:R-:W-:Y:S01]  /*9270*/  FFMA.FTZ R67, R39, UR10, -R81.reuse ;  /* 0x0000000a27437c23 */ /* 0x101fe20008010851 */
[----:B------:R-:W-:Y:S01]  /*9280*/  FFMA.FTZ R24, R25, UR10, -R8 ;  /* 0x0000000a19187c23 */ /* 0x000fe20008010808 */
[--C-:B------:R-:W-:Y:S01]  /*9290*/  FFMA.FTZ R174, R40, UR10, -R81.reuse ;  /* 0x0000000a28ae7c23 */ /* 0x100fe20008010851 */
[----:B------:R-:W0:Y:S01]  /*92a0*/  MUFU.EX2 R181, R181 ;  /* 0x000000b500b57308 */ /* 0x000e220000000800 */
[----:B-1----:R-:W-:Y:S01]  /*92b0*/  FFMA.FTZ R0, R5, R0, R180 ;  /* 0x0000000005007223 */ /* 0x002fe200000100b4 */
        /* <DEDUP_REMOVED lines=12> */
[----:B------:R-:W-:Y:S01]  /*9380*/  FFMA.FTZ R164, R50, UR10, -R81 ;  /* 0x0000000a32a47c23 */ /* 0x000fe20008010851 */
[--C-:B------:R-:W-:Y:S01]  /*9390*/  FFMA.FTZ R165, R32, UR10, -R8.reuse ;  /* 0x0000000a20a57c23 */ /* 0x100fe20008010808 */
[----:B------:R-:W2:Y:S01]  /*93a0*/  MUFU.EX2 R10, R10 ;  /* 0x0000000a000a7308 */ /* 0x000ea20000000800 */
        /* <DEDUP_REMOVED lines=8> */
[----:B-1----:R-:W-:Y:S01]  /*9430*/  FADD.FTZ R11, R75, R0 ;  /* 0x000000004b0b7221 */ /* 0x002fe20000010000 */
[--C-:B------:R-:W-:Y:S01]  /*9440*/  FFMA.FTZ R160, R62, UR10, -R81.reuse ;  /* 0x0000000a3ea07c23 */ /* 0x100fe20008010851 */
[--C-:B------:R-:W-:Y:S01]  /*9450*/  FFMA.FTZ R45, R64, UR10, -R81.reuse ;  /* 0x0000000a402d7c23 */ /* 0x100fe20008010851 */
[--C-:B------:R-:W-:Y:S01]  /*9460*/  FFMA.FTZ R162, R66, UR10, -R81.reuse ;  /* 0x0000000a42a27c23 */ /* 0x100fe20008010851 */
[--C-:B------:R-:W-:Y:S01]  /*9470*/  FFMA.FTZ R163, R48, UR10, -R8.reuse ;  /* 0x0000000a30a37c23 */ /* 0x100fe20008010808 */
[--C-:B------:R-:W-:Y:S01]  /*9480*/  FFMA.FTZ R41, R68, UR10, -R81.reuse ;  /* 0x0000000a44297c23 */ /* 0x100fe20008010851 */
[----:B------:R-:W-:Y:S01]  /*9490*/  FFMA.FTZ R152, R70, UR10, -R81 ;  /* 0x0000000a46987c23 */ /* 0x000fe20008010851 */
[----:B------:R-:W1:Y:S01]  /*94a0*/  MUFU.EX2 R183, R183 ;  /* 0x000000b700b77308 */ /* 0x000e620000000800 */
[----:B--2---:R-:W-:Y:S01]  /*94b0*/  FADD.FTZ R0, R10, R3 ;  /* 0x000000030a007221 */ /* 0x004fe20000010000 */
[--C-:B------:R-:W-:Y:S01]  /*94c0*/  FFMA.FTZ R153, R52, UR10, -R8.reuse ;  /* 0x0000000a34997c23 */ /* 0x100fe20008010808 */
[--C-:B------:R-:W-:Y:S01]  /*94d0*/  FFMA.FTZ R39, R72, UR10, -R81.reuse ;  /* 0x0000000a48277c23 */ /* 0x100fe20008010851 */
[--C-:B------:R-:W-:Y:S01]  /*94e0*/  FFMA.FTZ R154, R74, UR10, -R81.reuse ;  /* 0x0000000a4a9a7c23 */ /* 0x100fe20008010851 */
[--C-:B------:R-:W-:Y:S01]  /*94f0*/  FFMA.FTZ R155, R54, UR10, -R8.reuse ;  /* 0x0000000a369b7c23 */ /* 0x100fe20008010808 */
[--C-:B------:R-:W-:Y:S01]  /*9500*/  FFMA.FTZ R35, R76, UR10, -R81.reuse ;  /* 0x0000000a4c237c23 */ /* 0x100fe20008010851 */
[----:B------:R-:W-:Y:S01]  /*9510*/  FFMA.FTZ R156, R77, UR10, -R81 ;  /* 0x0000000a4d9c7c23 */ /* 0x000fe20008010851 */
[----:B------:R-:W2:Y:S01]  /*9520*/  MUFU.EX2 R73, R73 ;  /* 0x0000004900497308 */ /* 0x000ea20000000800 */
[----:B0-----:R-:W-:Y:S01]  /*9530*/  FADD.FTZ R36, R182, R11 ;  /* 0x0000000bb6247221 */ /* 0x001fe20000010000 */
[--C-:B------:R-:W-:Y:S01]  /*9540*/  FFMA.FTZ R157, R56, UR10, -R8.reuse ;  /* 0x0000000a389d7c23 */ /* 0x100fe20008010808 */
[--C-:B------:R-:W-:Y:S01]  /*9550*/  FFMA.FTZ R9, R78, UR10, -R81.reuse ;  /* 0x0000000a4e097c23 */ /* 0x100fe20008010851 */
[--C-:B------:R-:W-:Y:S01]  /*9560*/  FFMA.FTZ R158, R79, UR10, -R81.reuse ;  /* 0x0000000a4f9e7c23 */ /* 0x100fe20008010851 */
[----:B------:R-:W-:Y:S01]  /*9570*/  FFMA.FTZ R58, R58, UR10, -R8 ;  /* 0x0000000a3a3a7c23 */ /* 0x000fe20008010808 */
[----:B------:R-:W-:-:S02]  /*9580*/  FFMA.FTZ R77, R80, UR10, -R81 ;  /* 0x0000000a504d7c23 */ /* 0x000fc40008010851 */
        /* <DEDUP_REMOVED lines=12> */
[----:B------:R-:W-:-:S06]  /*9650*/  FFMA.FTZ R36, R43, UR10, -R8 ;  /* 0x0000000a2b247c23 */ /* 0x000fcc0008010808 */
        /* <DEDUP_REMOVED lines=16> */
[----:B------:R-:W-:-:S06]  /*9760*/  FFMA.FTZ R38, R49, UR10, -R8 ;  /* 0x0000000a31267c23 */ /* 0x000fcc0008010808 */
        /* <DEDUP_REMOVED lines=16> */
[----:B------:R-:W-:-:S06]  /*9870*/  FFMA.FTZ R40, R53, UR10, -R8 ;  /* 0x0000000a35287c23 */ /* 0x000fcc0008010808 */
        /* <DEDUP_REMOVED lines=33> */
[--C-:B------:R-:W-:Y:S01]  /*9a90*/  FFMA.FTZ R44, R57, UR10, -R8.reuse ;  /* 0x0000000a392c7c23 */ /* 0x100fe20008010808 */
[----:B------:R-:W-:-:S05]  /*9aa0*/  FFMA.FTZ R8, R59, UR10, -R8 ;  /* 0x0000000a3b087c23 */ /* 0x000fca0008010808 */
        /* <DEDUP_REMOVED lines=42> */
.L_x_2640:
        /* <DEDUP_REMOVED lines=109> */
.L_x_2630:
[----:B------:R-:W-:Y:S06]  /*a420*/  BAR.ARV 0x8, 0x180 ;  /* 0x0206000000007b1d */ /* 0x000fec0000002000 */
[----:B------:R-:W-:Y:S05]  /*a430*/  @!P0 BRA `(.L_x_2642) ;  /* 0x0000000000048947 */ /* 0x000fea0003800000 */
[----:B------:R-:W-:Y:S01]  /*a440*/  BPT.TRAP 0x1 ;  /* 0x000000040000795c */ /* 0x000fe20000300000 */
.L_x_2642:
[----:B------:R-:W-:Y:S01]  /*a450*/  ULEA UR5, UR38, UR40, 0x3 ;  /* 0x0000002826057291 */ /* 0x000fe2000f8e183f */
[----:B------:R-:W-:-:S05]  /*a460*/  IMAD.U32 R4, RZ, RZ, UR39 ;  /* 0x00000027ff047e24 */ /* 0x000fca000f8e00ff */
[----:B------:R-:W-:-:S04]  /*a470*/  SHF.L.U32 R4, R4, 0x1f, RZ ;  /* 0x0000001f04047819 */ /* 0x000fc800000006ff */
[----:B------:R0:W1:Y:S01]  /*a480*/  SYNCS.PHASECHK.TRANS64.TRYWAIT P1, [UR5+0x28850], R4 ;  /* 0x02885004ff0075a7 */ /* 0x0000620008020145 */
[----:B------:R-:W-:Y:S05]  /*a490*/  @!P0 BRA `(.L_x_2643) ;  /* 0x0000000000048947 */ /* 0x000fea0003800000 */
[----:B------:R-:W-:Y:S01]  /*a4a0*/  BPT.TRAP 0x1 ;  /* 0x000000040000795c */ /* 0x000fe20000300000 */
.L_x_2643:
[----:B-1----:R-:W-:Y:S05]  /*a4b0*/  @P1 BRA `(.L_x_2644) ;  /* 0x0000000000081947 */ /* 0x002fea0003800000 */
[----:B------:R-:W1:Y:S02]  /*a4c0*/  SYNCS.PHASECHK.TRANS64.TRYWAIT P1, [UR5+0x28850], R4 ;  /* 0x02885004ff0075a7 */ /* 0x000e640008020145 */
[----:B-1----:R-:W-:Y:S05]  /*a4d0*/  @!P1 BRA `(.L_x_2645) ;  /* 0x0000009c00889947 */ /* 0x002fea0003800000 */
.L_x_2644:
[----:B------:R-:W-:Y:S01]  /*a4e0*/  UIADD3 UR40, UR40, 0x400, URZ ;  /* 0x0000040028287890 */ /* 0x000fe2000fffe03f */
[----:B------:R-:W-:Y:S01]  /*a4f0*/  WARPGROUP.ARRIVE ;  /* 0x00000000000079c5 */ /* 0x000fe20000000000 */
[----:B------:R-:W-:Y:S01]  /*a500*/  UMOV UR7, 0x40000040 ;  /* 0x4000004000077882 */ /* 0x000fe20000000000 */
[----:B-1----:R-:W1:Y:S01]  /*a510*/  SHFL.BFLY PT, R5, R0, 0x2, 0x1f ;  /* 0x0c401f0000057f89 */ /* 0x002e6200000e0000 */
[----:B------:R-:W-:Y:S01]  /*a520*/  USHF.R.U32.HI UR40, URZ, 0x4, UR40 ;  /* 0x000000043f287899 */ /* 0x000fe20008011628 */
[----:B------:R-:W-:Y:S02]  /*a530*/  IMAD.MOV.U32 R10, RZ, RZ, RZ ;  /* 0x000000ffff0a7224 */ /* 0x000fe400078e00ff */
[----:B0-----:R-:W0:Y:S01]  /*a540*/  SHFL.BFLY PT, R4, R3, 0x2, 0x1f ;  /* 0x0c401f0003047f89 */ /* 0x001e2200000e0000 */
[----:B------:R-:W-:Y:S01]  /*a550*/  ULOP3.LUT UR40, UR40, 0x3fff, URZ, 0xc0, !UPT ;  /* 0x00003fff28287892 */ /* 0x000fe2000f8ec03f */
[----:B------:R-:W-:-:S03]  /*a560*/  IMAD.U32 R14, RZ, RZ, UR10 ;  /* 0x0000000aff0e7e24 */ /* 0x000fc6000f8e00ff */
[----:B------:R-:W-:-:S04]  /*a570*/  ULOP3.LUT UR4, UR40, 0x4000000, URZ, 0xfc, !UPT ;  /* 0x0400000028047892 */ /* 0x000fc8000f8efc3f */
[----:B------:R-:W-:-:S07]  /*a580*/  ULEA UR4, UR38, UR4, 0xb ;  /* 0x0000000426047291 */ /* 0x000fce000f8e583f */
[----:B------:R-:W-:Y:S02]  /*a590*/  UMOV UR6, UR4 ;  /* 0x0000000400067c82 */ /* 0x000fe40008000000 */
[----:B------:R-:W-:Y:S01]  /*a5a0*/  HGMMA.64x128x16.F32 R88, R180, gdesc[UR4].tnspB, R88, gsb0 ;  /* 0x41e00004b4587df0 */ /* 0x000fe20008000858 */
[----:B------:R-:W-:Y:S01]  /*a5b0*/  UIADD3 UR6, UR4, 0x80, URZ ;  /* 0x0000008004067890 */ /* 0x000fe2000fffe03f */
[----:B-1----:R-:W-:Y:S01]  /*a5c0*/  FADD.FTZ R5, R5, R0 ;  /* 0x0000000005057221 */ /* 0x002fe20000010000 */
[----:B------:R-:W-:Y:S01]  /*a5d0*/  UMOV UR7, 0x40000040 ;  /* 0x4000004000077882 */ /* 0x000fe20000000000 */
[----:B------:R-:W-:Y:S02]  /*a5e0*/  IMAD.MOV.U32 R0, RZ, RZ, -0x800000 ;  /* 0xff800000ff007424 */ /* 0x000fe400078e00ff */
[----:B0-----:R-:W-:Y:S01]  /*a5f0*/  FADD.FTZ R8, R4, R3 ;  /* 0x0000000304087221 */ /* 0x001fe20000010000 */
[----:B------:R-:W-:Y:S01]  /*a600*/  IMAD.MOV.U32 R3, RZ, RZ, -0x800000 ;  /* 0xff800000ff037424 */ /* 0x000fe200078e00ff */
[----:B------:R-:W0:Y:S04]  /*a610*/  SHFL.BFLY PT, R4, R5, 0x1, 0x1f ;  /* 0x0c201f0005047f89 */ /* 0x000e2800000e0000 */
[----:B------:R-:W1:Y:S01]  /*a620*/  SHFL.BFLY PT, R9, R8, 0x1, 0x1f ;  /* 0x0c201f0008097f89 */ /* 0x000e6200000e0000 */
[----:B0-----:R-:W-:Y:S01]  /*a630*/  FADD.FTZ R12, R5, R4 ;  /* 0x00000004050c7221 */ /* 0x001fe20000010000 */
[----:B------:R-:W-:-:S02]  /*a640*/  IMAD.MOV.U32 R4, RZ, RZ, RZ ;  /* 0x000000ffff047224 */ /* 0x000fc400078e00ff */
[----:B------:R-:W-:Y:S02]  /*a650*/  IMAD.U32 R5, RZ, RZ, UR10 ;  /* 0x0000000aff057e24 */ /* 0x000fe4000f8e00ff */
[----:B-1----:R-:W-:Y:S01]  /*a660*/  FADD.FTZ R13, R8, R9 ;  /* 0x00000009080d7221 */ /* 0x002fe20000010000 */
        /* <DEDUP_REMOVED lines=46> */
[----:B0-23--:R-:W-:Y:S05]  /*a950*/  @!P0 BRA `(.L_x_2646) ;  /* 0x0000000000048947 */ /* 0x00dfea0003800000 */
[----:B------:R-:W-:Y:S01]  /*a960*/  BPT.TRAP 0x1 ;  /* 0x000000040000795c */ /* 0x000fe20000300000 */
.L_x_2646:
        /* <DEDUP_REMOVED lines=14> */
[----:B------:R-:W-:Y:S01]  /*aa50*/  USEL UR4, URZ, 0x1, UP0 ;  /* 0x000000013f047887 */ /* 0x000fe20008000000 */
        /* <DEDUP_REMOVED lines=56> */
[----:B------:R-:W-:-:S02]  /*ade0*/  UIADD3 UR60, UR60, 0x1, URZ ;  /* 0x000000013c3c7890 */ /* 0x000fc4000fffe03f */
[----:B------:R-:W-:Y:S02]  /*adf0*/  USEL UR38, UR38, URZ, UP0 ;  /* 0x0000003f26267287 */ /* 0x000fe40008000000 */
[----:B------:R-:W-:-:S12]  /*ae00*/  ULOP3.LUT UR39, UR39, UR4, URZ, 0x3c, !UPT ;  /* 0x0000000427277292 */ /* 0x000fd8000f8e3c3f */
.L_x_2610:
[----:B------:R-:W0:Y:S01]  /*ae10*/  S2R R5, SR_CgaCtaId ;  /* 0x0000000000057919 */ /* 0x000e220000008800 */
[----:B------:R-:W-:Y:S01]  /*ae20*/  MOV R20, 0x400 ;  /* 0x0000040000147802 */ /* 0x000fe20000000f00 */
[----:B------:R-:W-:Y:S01]  /*ae30*/  BSSY B0, `(.L_x_2647) ;  /* 0x00002e4000007945 */ /* 0x000fe20003800000 */
[----:B------:R-:W-:Y:S02]  /*ae40*/  BAR.SYNC.DEFER_BLOCKING 0x5, 0x180 ;  /* 0x0146000000007b1d */ /* 0x000fe40000010000 */
[----:B0-----:R-:W-:-:S05]  /*ae50*/  LEA R20, R5, R20, 0x18 ;  /* 0x0000001405147211 */ /* 0x001fca00078ec0ff */
[----:B------:R-:W0:Y:S02]  /*ae60*/  LDS.128 R32, [R20+0x288d0] ;  /* 0x0288d00014207984 */ /* 0x000e240000000c00 */
[----:B0-----:R-:W-:Y:S02]  /*ae70*/  R2UR UR6, R33 ;  /* 0x00000000210672ca */ /* 0x001fe400000e0000 */
[----:B------:R-:W-:Y:S01]  /*ae80*/  R2UR UR5, R34 ;  /* 0x00000000220572ca */ /* 0x000fe200000e0000 */
[----:B------:R-:W-:Y:S06]  /*ae90*/  BAR.ARV 0x4, 0x180 ;  /* 0x0106000000007b1d */ /* 0x000fec0000002000 */
[----:B------:R-:W-:Y:S08]  /*aea0*/  @P0 BRA `(.L_x_2648) ;  /* 0x00000020005c0947 */ /* 0x000ff00003800000 */
[----:B------:R-:W0:Y:S01]  /*aeb0*/  S2R R5, SR_SWINHI ;  /* 0x0000000000057919 */ /* 0x000e220000002f00 */
[----:B------:R-:W-:Y:S01]  /*aec0*/  USHF.L.U32 UR4, UR53, 0x2, URZ ;  /* 0x0000000235047899 */ /* 0x000fe2000800063f */
[----:B------:R-:W-:Y:S01]  /*aed0*/  ULDC.64 UR10, c[0x0][0xc00] ;  /* 0x00030000000a7ab9 */ /* 0x000fe20000000a00 */
[----:B------:R-:W-:Y:S02]  /*aee0*/  USHF.L.U64.HI UR12, UR53, 0x2, UR58 ;  /* 0x00000002350c7899 */ /* 0x000fe4000801023a */
[----:B------:R-:W-:-:S04]  /*aef0*/  UIADD3 UR7, UP0, UR4, UR10, URZ ;  /* 0x0000000a04077290 */ /* 0x000fc8000ff1e03f */
[----:B------:R-:W-:Y:S01]  /*af00*/  UIADD3.X UR8, UR12, UR11, URZ, UP0, !UPT ;  /* 0x0000000b0c087290 */ /* 0x000fe200087fe43f */
[----:B------:R-:W-:Y:S02]  /*af10*/  MOV R32, R20 ;  /* 0x0000001400207202 */ /* 0x000fe40000000f00 */
[----:B0-----:R-:W-:-:S03]  /*af20*/  MOV R33, R5 ;  /* 0x0000000500217202 */ /* 0x001fc60000000f00 */
[----:B------:R-:W-:-:S03]  /*af30*/  IMAD.WIDE R4, R216, 0x2, R32 ;  /* 0x00000002d8047825 */ /* 0x000fc600078e0220 */
[C---:B------:R-:W-:Y:S02]  /*af40*/  LOP3.LUT R7, R4.reuse, 0x380, RZ, 0xc0, !PT ;  /* 0x0000038004077812 */ /* 0x040fe400078ec0ff */
[C---:B------:R-:W-:Y:S02]  /*af50*/  IADD3 R8, P5, R4.reuse, 0x40, RZ ;  /* 0x0000004004087810 */ /* 0x040fe40007fbe0ff */
[----:B------:R-:W-:Y:S02]  /*af60*/  SHF.R.U64 R7, R7, 0x3, RZ ;  /* 0x0000000307077819 */ /* 0x000fe400000012ff */
[C---:B------:R-:W-:Y:S02]  /*af70*/  IADD3 R21, P6, R4.reuse, 0x20, RZ ;  /* 0x0000002004157810 */ /* 0x040fe40007fde0ff */
        /* <DEDUP_REMOVED lines=29> */
[-C--:B------:R-:W-:Y:S02]  /*b150*/  IADD3.X R27, RZ, R5.reuse, RZ, P5, !PT ;  /* 0x00000005ff1b7210 */ /* 0x080fe40002ffe4ff */
[----:B------:R-:W-:Y:S02]  /*b160*/  MOV R30, R4 ;  /* 0x00000004001e7202 */ /* 0x000fe40000000f00 */
[----:B------:R-:W-:-:S02]  /*b170*/  SHF.R.U64 R10, R10, 0x3, RZ ;  /* 0x000000030a0a7819 */ /* 0x000fc400000012ff */
[----:B------:R-:W-:Y:S02]  /*b180*/  SHF.R.U64 R21, R21, 0x3, RZ ;  /* 0x0000000315157819 */ /* 0x000fe400000012ff */
[----:B------:R-:W-:Y:S02]  /*b190*/  F2FP.F16.F32.PACK_AB R4, R89, R88 ;  /* 0x000000585904723e */ /* 0x000fe400000000ff */
[----:B------:R-:W-:Y:S02]  /*b1a0*/  F2FP.F16.F32.PACK_AB R5, R91, R90 ;  /* 0x0000005a5b05723e */ /* 0x000fe400000000ff */
[----:B------:R-:W-:Y:S02]  /*b1b0*/  F2FP.F16.F32.PACK_AB R6, R93, R92 ;  /* 0x0000005c5d06723e */ /* 0x000fe400000000ff */
[----:B------:R-:W-:Y:S01]  /*b1c0*/  F2FP.F16.F32.PACK_AB R7, R95, R94 ;  /* 0x0000005e5f07723e */ /* 0x000fe200000000ff */
[----:B------:R-:W-:Y:S01]  /*b1d0*/  BAR.SYNC.DEFER_BLOCKING 0x1, 0x100 ;  /* 0x0044000000007b1d */ /* 0x000fe20000010000 */
[----:B------:R-:W-:-:S02]  /*b1e0*/  MOV R37, R14 ;  /* 0x0000000e00257202 */ /* 0x000fc40000000f00 */
[----:B------:R-:W-:Y:S02]  /*b1f0*/  MOV R36, R12 ;  /* 0x0000000c00247202 */ /* 0x000fe40000000f00 */
[----:B------:R-:W-:Y:S02]  /*b200*/  LOP3.LUT R10, R10, R41, RZ, 0x3c, !PT ;  /* 0x000000290a0a7212 */ /* 0x000fe400078e3cff */
[----:B------:R-:W-:Y:S02]  /*b210*/  LOP3.LUT R8, R21, R34, RZ, 0x3c, !PT ;  /* 0x0000002215087212 */ /* 0x000fe400078e3cff */
[----:B------:R-:W-:Y:S02]  /*b220*/  MOV R40, R28 ;  /* 0x0000001c00287202 */ /* 0x000fe40000000f00 */
[----:B------:R-:W-:Y:S02]  /*b230*/  MOV R39, R26 ;  /* 0x0000001a00277202 */ /* 0x000fe40000000f00 */
[----:B------:R-:W-:-:S02]  /*b240*/  MOV R38, R24 ;  /* 0x0000001800267202 */ /* 0x000fc40000000f00 */
[----:B------:R-:W-:Y:S02]  /*b250*/  F2FP.F16.F32.PACK_AB R12, R97, R96 ;  /* 0x00000060610c723e */ /* 0x000fe400000000ff */
[----:B------:R-:W-:Y:S02]  /*b260*/  F2FP.F16.F32.PACK_AB R13, R99, R98 ;  /* 0x00000062630d723e */ /* 0x000fe400000000ff */
[----:B------:R-:W-:Y:S02]  /*b270*/  F2FP.F16.F32.PACK_AB R14, R101, R100 ;  /* 0x00000064650e723e */ /* 0x000fe400000000ff */
[----:B------:R-:W-:Y:S02]  /*b280*/  F2FP.F16.F32.PACK_AB R15, R103, R102 ;  /* 0x00000066670f723e */ /* 0x000fe400000000ff */
[----:B------:R-:W-:Y:S01]  /*b290*/  F2FP.F16.F32.PACK_AB R24, R105, R104 ;  /* 0x000000686918723e */ /* 0x000fe200000000ff */
[----:B------:R0:W-:Y:S01]  /*b2a0*/  STSM.16.M88.4 [R30], R4 ;  /* 0x000000041e007844 */ /* 0x0001e20000000200 */
[----:B------:R-:W-:-:S02]  /*b2b0*/  F2FP.F16.F32.PACK_AB R25, R107, R106 ;  /* 0x0000006a6b19723e */ /* 0x000fc400000000ff */
[----:B------:R-:W-:Y:S01]  /*b2c0*/  F2FP.F16.F32.PACK_AB R26, R109, R108 ;  /* 0x0000006c6d1a723e */ /* 0x000fe200000000ff */
[----:B------:R1:W-:Y:S01]  /*b2d0*/  STSM.16.M88.4 [R40], R12 ;  /* 0x0000000c28007844 */ /* 0x0003e20000000200 */
[----:B------:R-:W-:Y:S02]  /*b2e0*/  F2FP.F16.F32.PACK_AB R27, R111, R110 ;  /* 0x0000006e6f1b723e */ /* 0x000fe400000000ff */
[----:B------:R-:W-:Y:S02]  /*b2f0*/  F2FP.F16.F32.PACK_AB R28, R113, R112 ;  /* 0x00000070711c723e */ /* 0x000fe400000000ff */
[----:B------:R-:W-:Y:S01]  /*b300*/  F2FP.F16.F32.PACK_AB R29, R115, R114 ;  /* 0x00000072731d723e */ /* 0x000fe200000000ff */
[----:B------:R-:W-:Y:S01]  /*b310*/  STSM.16.M88.4 [R39], R24 ;  /* 0x0000001827007844 */ /* 0x000fe20000000200 */
[----:B------:R-:W-:Y:S02]  /*b320*/  F2FP.F16.F32.PACK_AB R31, R119, R118 ;  /* 0x00000076771f723e */ /* 0x000fe400000000ff */
[----:B------:R-:W-:-:S02]  /*b330*/  MOV R21, R10 ;  /* 0x0000000a00157202 */ /* 0x000fc40000000f00 */
[----:B------:R-:W-:Y:S02]  /*b340*/  MOV R34, R8 ;  /* 0x0000000800227202 */ /* 0x000fe40000000f00 */
[----:B0-----:R-:W-:Y:S02]  /*b350*/  F2FP.F16.F32.PACK_AB R30, R117, R116 ;  /* 0x00000074751e723e */ /* 0x001fe400000000ff */
[----:B------:R-:W-:Y:S02]  /*b360*/  F2FP.F16.F32.PACK_AB R4, R121, R120 ;  /* 0x000000787904723e */ /* 0x000fe400000000ff */
[----:B------:R-:W-:Y:S01]  /*b370*/  F2FP.F16.F32.PACK_AB R5, R123, R122 ;  /* 0x0000007a7b05723e */ /* 0x000fe200000000ff */
[----:B------:R0:W-:Y:S01]  /*b380*/  STSM.16.M88.4 [R38], R28 ;  /* 0x0000001c26007844 */ /* 0x0001e20000000200 */
[----:B------:R-:W-:Y:S02]  /*b390*/  F2FP.F16.F32.PACK_AB R6, R125, R124 ;  /* 0x0000007c7d06723e */ /* 0x000fe400000000ff */
[----:B------:R-:W-:-:S02]  /*b3a0*/  F2FP.F16.F32.PACK_AB R7, R127, R126 ;  /* 0x0000007e7f07723e */ /* 0x000fc400000000ff */
[----:B------:R-:W-:Y:S02]  /*b3b0*/  F2FP.F16.F32.PACK_AB R8, R129, R128 ;  /* 0x000000808108723e */ /* 0x000fe400000000ff */
[----:B------:R-:W-:Y:S01]  /*b3c0*/  F2FP.F16.F32.PACK_AB R9, R131, R130 ;  /* 0x000000828309723e */ /* 0x000fe200000000ff */
[----:B------:R-:W-:Y:S01]  /*b3d0*/  STSM.16.M88.4 [R37], R4 ;  /* 0x0000000425007844 */ /* 0x000fe20000000200 */
[----:B------:R-:W-:Y:S02]  /*b3e0*/  F2FP.F16.F32.PACK_AB R10, R133, R132 ;  /* 0x00000084850a723e */ /* 0x000fe400000000ff */
[----:B------:R-:W-:Y:S02]  /*b3f0*/  F2FP.F16.F32.PACK_AB R11, R135, R134 ;  /* 0x00000086870b723e */ /* 0x000fe400000000ff */
[----:B-1----:R-:W-:Y:S02]  /*b400*/  F2FP.F16.F32.PACK_AB R12, R137, R136 ;  /* 0x00000088890c723e */ /* 0x002fe400000000ff */
[----:B------:R-:W-:Y:S01]  /*b410*/  F2FP.F16.F32.PACK_AB R13, R139, R138 ;  /* 0x0000008a8b0d723e */ /* 0x000fe200000000ff */
[----:B------:R-:W-:Y:S01]  /*b420*/  STSM.16.M88.4 [R36], R8 ;  /* 0x0000000824007844 */ /* 0x000fe20000000200 */
[----:B------:R-:W-:Y:S01]  /*b430*/  F2FP.F16.F32.PACK_AB R14, R141, R140 ;  /* 0x0000008c8d0e723e */ /* 0x000fe200000000ff */
[----:B0-----:R-:W-:Y:S01]  /*b440*/  IMAD.U32 R28, RZ, RZ, UR7 ;  /* 0x00000007ff1c7e24 */ /* 0x001fe2000f8e00ff */
[----:B------:R-:W-:Y:S01]  /*b450*/  F2FP.F16.F32.PACK_AB R15, R143, R142 ;  /* 0x0000008e8f0f723e */ /* 0x000fe200000000ff */
[----:B------:R-:W-:Y:S01]  /*b460*/  IMAD.U32 R29, RZ, RZ, UR8 ;  /* 0x00000008ff1d7e24 */ /* 0x000fe2000f8e00ff */
[----:B------:R-:W-:Y:S01]  /*b470*/  F2FP.F16.F32.PACK_AB R24, R145, R144 ;  /* 0x000000909118723e */ /* 0x000fe200000000ff */
[----:B------:R-:W-:Y:S01]  /*b480*/  ULDC.64 UR8, c[0x0][0xc08] ;  /* 0x0003020000087ab9 */ /* 0x000fe20000000a00 */
[----:B------:R-:W-:Y:S01]  /*b490*/  F2FP.F16.F32.PACK_AB R25, R147, R146 ;  /* 0x000000929319723e */ /* 0x000fe200000000ff */
[----:B------:R-:W-:Y:S01]  /*b4a0*/  STSM.16.M88.4 [R21], R12 ;  /* 0x0000000c15007844 */ /* 0x000fe20000000200 */
[----:B------:R-:W-:-:S02]  /*b4b0*/  F2FP.F16.F32.PACK_AB R26, R149, R148 ;  /* 0x00000094951a723e */ /* 0x000fc400000000ff */
[----:B------:R-:W-:Y:S02]  /*b4c0*/  F2FP.F16.F32.PACK_AB R27, R151, R150 ;  /* 0x00000096971b723e */ /* 0x000fe400000000ff */
[----:B------:R-:W-:-:S03]  /*b4d0*/  ISETP.NE.U32.AND P0, PT, RZ, UR10, PT ;  /* 0x0000000aff007c0c */ /* 0x000fc6000bf05070 */
[----:B------:R0:W-:Y:S01]  /*b4e0*/  STSM.16.M88.4 [R34], R24 ;  /* 0x0000001822007844 */ /* 0x0001e20000000200 */
[----:B------:R-:W-:Y:S01]  /*b4f0*/  BAR.SYNC.DEFER_BLOCKING 0x1, 0x100 ;  /* 0x0044000000007b1d */ /* 0x000fe20000010000 */
[----:B------:R-:W-:-:S07]  /*b500*/  ISETP.NE.AND.EX P0, PT, RZ, UR11, PT, P0 ;  /* 0x0000000bff007c0c */ /* 0x000fce000bf05300 */
[----:B0-----:R-:W0:Y:S06]  /*b510*/  LDC R34, c[0x0][0xbe8] ;  /* 0x0002fa00ff227b82 */ /* 0x001e2c0000000800 */
[----:B------:R-:W2:Y:S01]  /*b520*/  @P0 LDG.E R30, desc[UR36][R28.64] ;  /* 0x000000241c1e0981 */ /* 0x000ea2000c1e1900 */
[----:B------:R-:W-:-:S04]  /*b530*/  UISETP.NE.U32.AND UP0, UPT, UR8, URZ, UPT ;  /* 0x0000003f0800728c */ /* 0x000fc8000bf05070 */
[----:B------:R-:W-:-:S06]  /*b540*/  UISETP.NE.AND.EX UP0, UPT, UR9, URZ, UPT, UP0 ;  /* 0x0000003f0900728c */ /* 0x000fcc000bf05300 */
[----:B------:R-:W-:Y:S02]  /*b550*/  PLOP3.LUT P4, PT, PT, PT, UP0, 0x80, 0x0 ;  /* 0x000000000000781c */ /* 0x000fe40003f8f008 */
[----:B0-----:R-:W-:-:S03]  /*b560*/  ISETP.NE.AND P1, PT, R34, 0x1, PT ;  /* 0x000000012200780c */ /* 0x001fc60003f25270 */
[----:B------:R-:W-:-:S03]  /*b570*/  @UP0 UIADD3 UR8, UP1, UR4, UR8, URZ ;  /* 0x0000000804080290 */ /* 0x000fc6000ff3e03f */
[----:B------:R-:W-:Y:S01]  /*b580*/  ULDC UR4, c[0x0][0xa88] ;  /* 0x0002a20000047ab9 */ /* 0x000fe20000000800 */
[----:B------:R-:W-:Y:S01]  /*b590*/  @UP0 UIADD3.X UR9, UR12, UR9, URZ, UP1, !UPT ;  /* 0x000000090c090290 */ /* 0x000fe20008ffe43f */
[----:B------:R-:W-:Y:S01]  /*b5a0*/  IMAD.U32 R21, RZ, RZ, UR4 ;  /* 0x00000004ff157e24 */ /* 0x000fe2000f8e00ff */
[----:B------:R-:W-:Y:S01]  /*b5b0*/  UISETP.NE.AND UP0, UPT, UR54, URZ, UPT ;  /* 0x0000003f3600728c */ /* 0x000fe2000bf05270 */
[----:B------:R-:W-:Y:S01]  /*b5c0*/  IMAD.U32 R4, RZ, RZ, UR8 ;  /* 0x00000008ff047e24 */ /* 0x000fe2000f8e00ff */
[----:B------:R-:W-:Y:S02]  /*b5d0*/  ULDC UR4, c[0x0][0xad4] ;  /* 0x0002b50000047ab9 */ /* 0x000fe40000000800 */
[----:B------:R-:W0:Y:S01]  /*b5e0*/  @P1 LDC R6, c[0x0][0xbec] ;  /* 0x0002fb00ff061b82 */ /* 0x000e220000000800 */
[----:B------:R-:W-:Y:S01]  /*b5f0*/  USEL UR4, UR54, UR4, UP0 ;  /* 0x0000000436047287 */ /* 0x000fe20008000000 */
[----:B------:R-:W-:Y:S01]  /*b600*/  MOV R5, UR9 ;  /* 0x0000000900057c02 */ /* 0x000fe20008000f00 */
[----:B------:R-:W-:-:S02]  /*b610*/  UMOV UR16, 0x9b8 ;  /* 0x000009b800107882 */ /* 0x000fc40000000000 */
[----:B------:R-:W-:-:S03]  /*b620*/  UISETP.GT.AND UP1, UPT, UR4, 0x1, UPT ;  /* 0x000000010400788c */ /* 0x000fc6000bf24270 */
[----:B------:R-:W1:Y:S01]  /*b630*/  @P1 LDC R9, c[0x0][0xbf0] ;  /* 0x0002fc00ff091b82 */ /* 0x000e620000000800 */
[----:B------:R-:W-:Y:S01]  /*b640*/  USEL UR16, UR16, 0x978, UP1 ;  /* 0x0000097810107887 */ /* 0x000fe20008800000 */
[----:B------:R-:W-:Y:S01]  /*b650*/  VIADD R11, R17, UR43 ;  /* 0x0000002b110b7c36 */ /* 0x000fe20008000000 */
[----:B------:R-:W-:Y:S01]  /*b660*/  UISETP.NE.U32.AND UP0, UPT, UR10, URZ, UPT ;  /* 0x0000003f0a00728c */ /* 0x000fe2000bf05070 */
[----:B------:R0:W5:Y:S01]  /*b670*/  @P4 LDG.E R21, desc[UR36][R4.64] ;  /* 0x0000002404154981 */ /* 0x000162000c1e1900 */
[----:B------:R-:W-:Y:S01]  /*b680*/  UMOV UR4, URZ ;  /* 0x0000003f00047c82 */ /* 0x000fe20008000000 */
[----:B------:R-:W-:Y:S01]  /*b690*/  USEL UR7, UR57, URZ, UP1 ;  /* 0x0000003f39077287 */ /* 0x000fe20008800000 */
[----:B------:R-:W-:Y:S01]  /*b6a0*/  IMAD.MOV.U32 R7, RZ, RZ, R11 ;  /* 0x000000ffff077224 */ /* 0x000fe200078e000b */
[----:B------:R-:W-:-:S04]  /*b6b0*/  UISETP.NE.AND.EX UP0, UPT, UR11, URZ, UPT, UP0 ;  /* 0x0000003f0b00728c */ /* 0x000fc8000bf05300 */
[----:B------:R-:W-:Y:S01]  /*b6c0*/  USEL UR53, UR53, URZ, !UP0 ;  /* 0x0000003f35357287 */ /* 0x000fe2000c000000 */
[----:B------:R-:W-:Y:S01]  /*b6d0*/  ULDC.64 UR10, c[0x0][UR16+0x220] ;  /* 0x00008800100a7abb */ /* 0x000fe20008000a00 */
[----:B------:R-:W-:Y:S01]  /*b6e0*/  ULDC.64 UR8, c[0x0][UR16+0x218] ;  /* 0x0000860010087abb */ /* 0x000fe20008000a00 */
[----:B0-----:R-:W-:Y:S01]  /*b6f0*/  @P1 IMAD.HI.U32 R4, R11, R6, RZ ;  /* 0x000000060b041227 */ /* 0x001fe200078e00ff */
[----:B------:R-:W-:Y:S01]  /*b700*/  USEL UR58, UR58, URZ, !UP0 ;  /* 0x0000003f3a3a7287 */ /* 0x000fe2000c000000 */
[----:B------:R-:W-:Y:S01]  /*b710*/  ULDC.64 UR12, c[0x0][UR16+0x228] ;  /* 0x00008a00100c7abb */ /* 0x000fe20008000a00 */
[----:B------:R-:W-:Y:S02]  /*b720*/  UIMAD UR11, UR11, UR53, URZ ;  /* 0x000000350b0b72a4 */ /* 0x000fe4000f8e023f */
[----:B------:R-:W-:Y:S02]  /*b730*/  UIMAD.WIDE.U32 UR14, UR8, UR56, URZ ;  /* 0x00000038080e72a5 */ /* 0x000fe4000f8e003f */
[----:B------:R-:W-:Y:S01]  /*b740*/  UIMAD UR17, UR9, UR56, URZ ;  /* 0x00000038091172a4 */ /* 0x000fe2000f8e023f */
[----:B-1----:R-:W-:Y:S01]  /*b750*/  @P1 SHF.R.U32.HI R7, RZ, R9, R4 ;  /* 0x00000009ff071219 */ /* 0x002fe20000011604 */
[----:B------:R-:W-:-:S02]  /*b760*/  UIMAD.WIDE.U32 UR8, UR10, UR53, URZ ;  /* 0x000000350a0872a5 */ /* 0x000fc4000f8e003f */
[----:B------:R-:W-:Y:S02]  /*b770*/  UIMAD.WIDE.U32 UR18, UR12, UR7, URZ ;  /* 0x000000070c1272a5 */ /* 0x000fe4000f8e003f */
[----:B------:R-:W-:Y:S01]  /*b780*/  UIMAD UR7, UR13, UR7, URZ ;  /* 0x000000070d0772a4 */ /* 0x000fe2000f8e023f */
[--C-:B------:R-:W-:Y:S01]  /*b790*/  IMAD.MOV R9, RZ, RZ, -R7.reuse ;  /* 0x000000ffff097224 */ /* 0x100fe200078e0a07 */
[----:B------:R-:W-:Y:S02]  /*b7a0*/  UIMAD UR11, UR10, UR58, UR11 ;  /* 0x0000003a0a0b72a4 */ /* 0x000fe4000f8e020b */
[----:B------:R-:W-:Y:S01]  /*b7b0*/  UIADD3 UR17, UR15, UR17, URZ ;  /* 0x000000110f117290 */ /* 0x000fe2000fffe03f */
[----:B------:R-:W-:Y:S02]  /*b7c0*/  IMAD.U32 R4, RZ, RZ, UR18 ;  /* 0x00000012ff047e24 */ /* 0x000fe4000f8e00ff */
[----:B------:R-:W-:Y:S01]  /*b7d0*/  IMAD.U32 R5, RZ, RZ, UR19 ;  /* 0x00000013ff057e24 */ /* 0x000fe2000f8e00ff */
[----:B------:R-:W-:Y:S01]  /*b7e0*/  SHF.R.S32.HI R5, RZ, 0x1f, R7 ;  /* 0x0000001fff057819 */ /* 0x000fe20000011407 */
[----:B------:R-:W-:-:S05]  /*b7f0*/  IMAD R9, R34, R9, R11 ;  /* 0x0000000922097224 */ /* 0x000fca00078e020b */
[----:B------:R-:W-:Y:S02]  /*b800*/  SHF.R.S32.HI R6, RZ, 0x1f, R9 ;  /* 0x0000001fff067819 */ /* 0x000fe40000011409 */
[----:B--2---:R-:W-:-:S13]  /*b810*/  @P0 R2UR UR4, R30 ;  /* 0x000000001e0402ca */ /* 0x004fda00000e0000 */
        /* <DEDUP_REMOVED lines=23> */
.L_x_2649:
[----:B------:R-:W-:Y:S01]  /*b990*/  SHFL.IDX PT, R4, R9, RZ, 0x1c1f ;  /* 0x001c1fff09047589 */ /* 0x000fe200000e0000 */
[----:B------:R-:W-:Y:S01]  /*b9a0*/  VIADD R12, R215, UR43 ;  /* 0x0000002bd70c7c36 */ /* 0x000fe20008000000 */
[----:B------:R-:W-:Y:S01]  /*b9b0*/  LOP3.LUT P0, RZ, R198, 0x3, RZ, 0xc0, !PT ;  /* 0x00000003c6ff7812 */ /* 0x000fe2000780c0ff */
[----:B-----5:R-:W-:Y:S01]  /*b9c0*/  IMAD R21, R21, R34, RZ ;  /* 0x0000002215157224 */ /* 0x020fe200078e02ff */
[----:B------:R-:W0:Y:S01]  /*b9d0*/  SHFL.IDX PT, R5, R10, RZ, 0x1c1f ;  /* 0x001c1fff0a057589 */ /* 0x000e2200000e0000 */
[----:B------:R-:W-:Y:S02]  /*b9e0*/  PLOP3.LUT P3, PT, PT, PT, UP1, 0x80, 0x0 ;  /* 0x000000000000781c */ /* 0x000fe40003f6f018 */
[C---:B------:R-:W-:Y:S01]  /*b9f0*/  IADD3 R8, R12.reuse, 0x8, RZ ;  /* 0x000000080c087810 */ /* 0x040fe20007ffe0ff */
        /* <DEDUP_REMOVED lines=9> */
[----:B0-----:R-:W-:Y:S01]  /*ba90*/  IMAD R3, R197, 0x40, R2 ;  /* 0x00000040c5037824 */ /* 0x001fe200078e0202 */
[----:B------:R-:W-:Y:S01]  /*baa0*/  ULDC.64 UR10, c[0x0][0xaa0] ;  /* 0x0002a800000a7ab9 */ /* 0x000fe20000000a00 */
[----:B------:R-:W0:Y:S02]  /*bab0*/  @P1 LDC R49, c[0x0][0xbf0] ;  /* 0x0002fc00ff311b82 */ /* 0x000e240000000800 */
[----:B------:R-:W-:-:S03]  /*bac0*/  IMAD.WIDE R32, R3, 0x2, R32 ;  /* 0x0000000203207825 */ /* 0x000fc600078e0220 */
[C---:B------:R-:W-:Y:S02]  /*bad0*/  IADD3 R9, P6, R32.reuse, 0x1000, RZ ;  /* 0x0000100020097810 */ /* 0x040fe40007fde0ff */
[C---:B------:R-:W-:Y:S02]  /*bae0*/  IADD3 R13, P5, R32.reuse, 0x2000, RZ ;  /* 0x00002000200d7810 */ /* 0x040fe40007fbe0ff */
[----:B------:R-:W-:Y:S02]  /*baf0*/  LOP3.LUT R8, R9, 0x380, RZ, 0xc0, !PT ;  /* 0x0000038009087812 */ /* 0x000fe400078ec0ff */
[C---:B------:R-:W-:Y:S02]  /*bb00*/  IADD3 R25, P4, R32.reuse, 0x3000, RZ ;  /* 0x0000300020197810 */ /* 0x040fe40007f9e0ff */
[C---:B------:R-:W-:Y:S02]  /*bb10*/  IADD3 R29, P3, R32.reuse, 0x4000, RZ ;  /* 0x00004000201d7810 */ /* 0x040fe40007f7e0ff */
[----:B------:R-:W-:-:S02]  /*bb20*/  IADD3 R37, P2, R32, 0x5000, RZ ;  /* 0x0000500020257810 */ /* 0x000fc40007f5e0ff */
[C---:B------:R-:W-:Y:S02]  /*bb30*/  IADD3 R41, P0, R32.reuse, 0x6000, RZ ;  /* 0x0000600020297810 */ /* 0x040fe40007f1e0ff */
[----:B------:R-:W-:Y:S02]  /*bb40*/  LOP3.LUT R5, R32, 0x380, RZ, 0xc0, !PT ;  /* 0x0000038020057812 */ /* 0x000fe400078ec0ff */
[----:B------:R-:W-:Y:S02]  /*bb50*/  SHF.R.U64 R8, R8, 0x3, RZ ;  /* 0x0000000308087819 */ /* 0x000fe400000012ff */
[----:B------:R-:W-:Y:S02]  /*bb60*/  LOP3.LUT R12, R13, 0x380, RZ, 0xc0, !PT ;  /* 0x000003800d0c7812 */ /* 0x000fe400078ec0ff */
[----:B------:R-:W-:Y:S02]  /*bb70*/  LOP3.LUT R24, R25, 0x380, RZ, 0xc0, !PT ;  /* 0x0000038019187812 */ /* 0x000fe400078ec0ff */
[----:B------:R-:W-:-:S02]  /*bb80*/  LOP3.LUT R28, R29, 0x380, RZ, 0xc0, !PT ;  /* 0x000003801d1c7812 */ /* 0x000fc400078ec0ff */
[----:B------:R-:W-:Y:S02]  /*bb90*/  LOP3.LUT R36, R37, 0x380, RZ, 0xc0, !PT ;  /* 0x0000038025247812 */ /* 0x000fe400078ec0ff */
[----:B------:R-:W-:Y:S02]  /*bba0*/  LOP3.LUT R40, R41, 0x380, RZ, 0xc0, !PT ;  /* 0x0000038029287812 */ /* 0x000fe400078ec0ff */
[----:B------:R-:W-:Y:S02]  /*bbb0*/  SHF.R.U64 R5, R5, 0x3, RZ ;  /* 0x0000000305057819 */ /* 0x000fe400000012ff */
[----:B------:R-:W-:Y:S01]  /*bbc0*/  LOP3.LUT R8, R8, R9, RZ, 0x3c, !PT ;  /* 0x0000000908087212 */ /* 0x000fe200078e3cff */
[----:B------:R-:W-:Y:S01]  /*bbd0*/  IMAD.X R9, RZ, RZ, R33, P6 ;  /* 0x000000ffff097224 */ /* 0x000fe200030e0621 */
[----:B------:R-:W-:Y:S02]  /*bbe0*/  IADD3 R3, P6, R32, 0x7000, RZ ;  /* 0x0000700020037810 */ /* 0x000fe40007fde0ff */
[----:B------:R-:W-:-:S02]  /*bbf0*/  SHF.R.U64 R12, R12, 0x3, RZ ;  /* 0x000000030c0c7819 */ /* 0x000fc400000012ff */
[----:B------:R-:W-:Y:S01]  /*bc00*/  SHF.R.U64 R24, R24, 0x3, RZ ;  /* 0x0000000318187819 */ /* 0x000fe200000012ff */
[--C-:B------:R-:W-:Y:S01]  /*bc10*/  IMAD.X R45, RZ, RZ, R33.reuse, P6 ;  /* 0x000000ffff2d7224 */ /* 0x100fe200030e0621 */
[----:B------:R-:W-:Y:S01]  /*bc20*/  SHF.R.U64 R28, R28, 0x3, RZ ;  /* 0x000000031c1c7819 */ /* 0x000fe200000012ff */
[----:B------:R-:W-:Y:S01]  /*bc30*/  UIMAD UR7, UR12, UR10, URZ ;  /* 0x0000000a0c0772a4 */ /* 0x000fe2000f8e023f */
[----:B------:R-:W-:Y:S01]  /*bc40*/  SHF.R.U64 R36, R36, 0x3, RZ ;  /* 0x0000000324247819 */ /* 0x000fe200000012ff */
[----:B------:R-:W-:Y:S01]  /*bc50*/  UIMAD.WIDE.U32 UR8, UR4, UR10, URZ ;  /* 0x0000000a040872a5 */ /* 0x000fe2000f8e003f */
[----:B------:R-:W-:Y:S01]  /*bc60*/  SHF.R.U64 R40, R40, 0x3, RZ ;  /* 0x0000000328287819 */ /* 0x000fe200000012ff */
[----:B------:R-:W5:Y:S01]  /*bc70*/  LD.E.128 R8, desc[UR36][R8.64] ;  /* 0x0000002408087980 */ /* 0x000f62000c101d00 */
[----:B------:R-:W-:Y:S02]  /*bc80*/  LOP3.LUT R32, R5, R32, RZ, 0x3c, !PT ;  /* 0x0000002005207212 */ /* 0x000fe400078e3cff */
        /* <DEDUP_REMOVED lines=10> */
[----:B------:R1:W5:Y:S01]  /*bd30*/  LD.E.128 R4, desc[UR36][R32.64] ;  /* 0x0000002420047980 */ /* 0x000362000c101d00 */
[----:B------:R-:W-:Y:S01]  /*bd40*/  LOP3.LUT R0, R3, 0x380, RZ, 0xc0, !PT ;  /* 0x0000038003007812 */ /* 0x000fe200078ec0ff */
[----:B------:R-:W-:-:S02]  /*bd50*/  UIMAD UR7, UR4, UR11, UR7 ;  /* 0x0000000b040772a4 */ /* 0x000fc4000f8e0207 */
[----:B------:R-:W5:Y:S01]  /*bd60*/  LD.E.128 R12, desc[UR36][R12.64] ;  /* 0x000000240c0c7980 */ /* 0x000f62000c101d00 */
[----:B------:R-:W-:-:S03]  /*bd70*/  SHF.R.U64 R0, R0, 0x3, RZ ;  /* 0x0000000300007819 */ /* 0x000fc600000012ff */
[----:B------:R-:W5:Y:S01]  /*bd80*/  LD.E.128 R24, desc[UR36][R24.64] ;  /* 0x0000002418187980 */ /* 0x000f62000c101d00 */
[----:B------:R-:W-:Y:S01]  /*bd90*/  LOP3.LUT R44, R0, R3, RZ, 0x3c, !PT ;  /* 0x00000003002c7212 */ /* 0x000fe200078e3cff */
[----:B-1----:R-:W1:Y:S01]  /*bda0*/  @P1 LDC R33, c[0x0][0xbec] ;  /* 0x0002fb00ff211b82 */ /* 0x002e620000000800 */
[----:B------:R-:W-:Y:S01]  /*bdb0*/  IMAD R0, R19, 0x20, R197 ;  /* 0x0000002013007824 */ /* 0x000fe200078e02c5 */
[----:B------:R-:W-:Y:S01]  /*bdc0*/  UIADD3 UR9, UR9, UR7, URZ ;  /* 0x0000000709097290 */ /* 0x000fe2000fffe03f */
[----:B------:R-:W5:Y:S01]  /*bdd0*/  LD.E.128 R28, desc[UR36][R28.64] ;  /* 0x000000241c1c7980 */ /* 0x000f62000c101d00 */
[----:B------:R-:W-:Y:S02]  /*bde0*/  ULDC.64 UR10, c[0x0][0xae8] ;  /* 0x0002ba00000a7ab9 */ /* 0x000fe40000000a00 */
[----:B------:R-:W-:Y:S01]  /*bdf0*/  UIMAD.WIDE.U32 UR8, UR56, UR10, UR8 ;  /* 0x0000000a380872a5 */ /* 0x000fe2000f8e0008 */
[----:B------:R-:W-:Y:S01]  /*be00*/  IADD3 R48, R0, UR43, RZ ;  /* 0x0000002b00307c10 */ /* 0x000fe2000fffe0ff */
[----:B------:R-:W-:Y:S01]  /*be10*/  USHF.R.S32.HI UR4, URZ, 0x1f, UR53 ;  /* 0x0000001f3f047899 */ /* 0x000fe20008011435 */
[----:B------:R-:W5:Y:S01]  /*be20*/  LD.E.128 R36, desc[UR36][R36.64] ;  /* 0x0000002424247980 */ /* 0x000f62000c101d00 */
[----:B------:R-:W-:-:S03]  /*be30*/  UIMAD UR9, UR56, UR11, UR9 ;  /* 0x0000000b380972a4 */ /* 0x000fc6000f8e0209 */
[----:B------:R-:W-:Y:S01]  /*be40*/  ULDC.64 UR10, c[0x0][0xaf0] ;  /* 0x0002bc00000a7ab9 */ /* 0x000fe20000000a00 */
[----:B------:R-:W5:Y:S01]  /*be50*/  LD.E.128 R40, desc[UR36][R40.64] ;  /* 0x0000002428287980 */ /* 0x000f62000c101d00 */
[----:B------:R-:W-:Y:S01]  /*be60*/  UIMAD UR4, UR4, UR10, URZ ;  /* 0x0000000a040472a4 */ /* 0x000fe2000f8e023f */
[----:B------:R-:W-:Y:S01]  /*be70*/  IMAD.MOV.U32 R3, RZ, RZ, R48 ;  /* 0x000000ffff037224 */ /* 0x000fe200078e0030 */
[----:B------:R-:W-:Y:S01]  /*be80*/  UIMAD.WIDE.U32 UR8, UR53, UR10, UR8 ;  /* 0x0000000a350872a5 */ /* 0x000fe2000f8e0008 */
[----:B------:R-:W5:Y:S01]  /*be90*/  LD.E.128 R44, desc[UR36][R44.64] ;  /* 0x000000242c2c7980 */ /* 0x000f62000c101d00 */
[----:B-1----:R-:W-:Y:S01]  /*bea0*/  @P1 IMAD.HI.U32 R0, R48, R33, RZ ;  /* 0x0000002130001227 */ /* 0x002fe200078e00ff */
[----:B------:R-:W-:Y:S01]  /*beb0*/  UIMAD UR4, UR53, UR11, UR4 ;  /* 0x0000000b350472a4 */ /* 0x000fe2000f8e0204 */
[----:B------:R-:W-:Y:S01]  /*bec0*/  @!PT LDS RZ, [RZ] ;  /* 0x00000000fffff984 */ /* 0x000fe20000000800 */
[----:B------:R-:W-:Y:S01]  /*bed0*/  @!PT LDS RZ, [RZ] ;  /* 0x00000000fffff984 */ /* 0x000fe20000000800 */
[----:B------:R-:W-:Y:S01]  /*bee0*/  @!PT LDS RZ, [RZ] ;  /* 0x00000000fffff984 */ /* 0x000fe20000000800 */
[----:B------:R-:W-:Y:S01]  /*bef0*/  @!PT LDS RZ, [RZ] ;  /* 0x00000000fffff984 */ /* 0x000fe20000000800 */
[----:B------:R1:W-:Y:S06]  /*bf00*/  MEMBAR.ALL.CTA ;  /* 0x0000000000007992 */ /* 0x0003ec0000008000 */
[----:B-1----:R-:W1:Y:S01]  /*bf10*/  FENCE.VIEW.ASYNC.S ;  /* 0x00000000000073c6 */ /* 0x002e620000000000 */
[----:B------:R-:W-:Y:S01]  /*bf20*/  ULDC.64 UR10, c[0x0][0xae0] ;  /* 0x0002b800000a7ab9 */ /* 0x000fe20000000a00 */
[----:B0-----:R-:W-:Y:S01]  /*bf30*/  @P1 SHF.R.U32.HI R3, RZ, R49, R0 ;  /* 0x00000031ff031219 */ /* 0x001fe20000011600 */
[----:B------:R-:W-:-:S03]  /*bf40*/  UIADD3 UR4, UR9, UR4, URZ ;  /* 0x0000000409047290 */ /* 0x000fc6000fffe03f */
[--C-:B------:R-:W-:Y:S01]  /*bf50*/  SHF.R.S32.HI R0, RZ, 0x1f, R3.reuse ;  /* 0x0000001fff007819 */ /* 0x100fe20000011403 */
[----:B------:R-:W-:Y:S02]  /*bf60*/  IMAD.MOV R49, RZ, RZ, -R3 ;  /* 0x000000ffff317224 */ /* 0x000fe400078e0a03 */
[----:B------:R-:W-:Y:S02]  /*bf70*/  IMAD.U32 R33, RZ, RZ, UR9 ;  /* 0x00000009ff217e24 */ /* 0x000fe4000f8e00ff */
[----:B------:R-:W-:Y:S02]  /*bf80*/  IMAD R0, R0, UR10, RZ ;  /* 0x0000000a00007c24 */ /* 0x000fe4000f8e02ff */
[----:B------:R-:W-:Y:S02]  /*bf90*/  IMAD R49, R34, R49, R48 ;  /* 0x0000003122317224 */ /* 0x000fe400078e0230 */
[----:B------:R-:W-:Y:S01]  /*bfa0*/  IMAD.U32 R32, RZ, RZ, UR8 ;  /* 0x00000008ff207e24 */ /* 0x000fe2000f8e00ff */
[----:B------:R-:W-:Y:S01]  /*bfb0*/  ULDC.64 UR8, c[0x0][0xad8] ;  /* 0x0002b60000087ab9 */ /* 0x000fe20000000a00 */
[----:B------:R-:W-:-:S02]  /*bfc0*/  IMAD.U32 R33, RZ, RZ, UR4 ;  /* 0x00000004ff217e24 */ /* 0x000fc4000f8e00ff */
[C---:B------:R-:W-:Y:S01]  /*bfd0*/  IMAD R51, R3.reuse, UR11, R0 ;  /* 0x0000000b03337c24 */ /* 0x040fe2000f8e0200 */
[----:B------:R-:W-:Y:S01]  /*bfe0*/  SHF.R.S32.HI R0, RZ, 0x1f, R49 ;  /* 0x0000001fff007819 */ /* 0x000fe20000011431 */
[----:B------:R-:W-:-:S04]  /*bff0*/  IMAD.WIDE.U32 R32, R3, UR10, R32 ;  /* 0x0000000a03207c25 */ /* 0x000fc8000f8e0020 */
[----:B------:R-:W-:Y:S02]  /*c000*/  IMAD.IADD R33, R33, 0x1, R51 ;  /* 0x0000000121217824 */ /* 0x000fe400078e0233 */
[----:B------:R-:W-:Y:S02]  /*c010*/  IMAD R34, R0, UR8, RZ ;  /* 0x0000000800227c24 */ /* 0x000fe4000f8e02ff */
[----:B------:R-:W-:Y:S02]  /*c020*/  VIADD R50, R197, UR43 ;  /* 0x0000002bc5327c36 */ /* 0x000fe40008000000 */
[C---:B------:R-:W-:Y:S02]  /*c030*/  IMAD R3, R49.reuse, UR9, R34 ;  /* 0x0000000931037c24 */ /* 0x040fe4000f8e0222 */
[----:B------:R-:W-:Y:S01]  /*c040*/  IMAD.WIDE.U32 R32, R49, UR8, R32 ;  /* 0x0000000831207c25 */ /* 0x000fe2000f8e0020 */
[----:B------:R-:W-:Y:S01]  /*c050*/  ISETP.GE.AND P2, PT, R50, R21, PT ;  /* 0x000000153200720c */ /* 0x000fe20003f46270 */
[----:B------:R-:W-:-:S02]  /*c060*/  ULDC.64 UR8, c[0x0][0xa80] ;  /* 0x0002a00000087ab9 */ /* 0x000fc40000000a00 */
[----:B------:R-:W-:Y:S01]  /*c070*/  IMAD.IADD R3, R33, 0x1, R3 ;  /* 0x0000000121037824 */ /* 0x000fe200078e0203 */
[----:B------:R-:W-:Y:S01]  /*c080*/  LEA R34, P3, R32, UR8, 0x1 ;  /* 0x0000000820227c11 */ /* 0x000fe2000f8608ff */
[----:B------:R-:W-:Y:S02]  /*c090*/  VIADD R20, R20, 0x28820 ;  /* 0x0002882014147836 */ /* 0x000fe40000000000 */
[----:B------:R-:W-:Y:S01]  /*c0a0*/  VIADD R0, R50, 0x20 ;  /* 0x0000002032007836 */ /* 0x000fe20000000000 */
[----:B------:R-:W-:Y:S02]  /*c0b0*/  LEA.HI.X R3, R32, UR9, R3, 0x1, P3 ;  /* 0x0000000920037c11 */ /* 0x000fe400098f0c03 */
[----:B------:R-:W-:Y:S02]  /*c0c0*/  PRMT R20, RZ, 0x654, R20 ;  /* 0x00000654ff147816 */ /* 0x000fe40000000014 */
[-C--:B------:R-:W-:Y:S01]  /*c0d0*/  ISETP.GE.AND P0, PT, R0, R21.reuse, PT ;  /* 0x000000150000720c */ /* 0x080fe20003f06270 */
[----:B-1----:R0:W1:Y:S01]  /*c0e0*/  SHFL.IDX PT, R33, R34, RZ, 0x181f ;  /* 0x00181fff22217589 */ /* 0x00206200000e0000 */
[----:B------:R-:W-:Y:S01]  /*c0f0*/  IADD3 R0, R50, 0x40, RZ ;  /* 0x0000004032007810 */ /* 0x000fe20007ffe0ff */
[----:B------:R0:W-:Y:S01]  /*c100*/  SYNCS.ARRIVE.TRANS64.RED.A1T0 RZ, [R20+URZ], RZ ;  /* 0x000000ff14ff79a7 */ /* 0x0001e2000810043f */
[----:B------:R-:W-:Y:S01]  /*c110*/  BSSY B1, `(.L_x_2651) ;  /* 0x000000d000017945 */ /* 0x000fe20003800000 */
[----:B------:R0:W2:Y:S01]  /*c120*/  SHFL.IDX PT, R49, R3, RZ, 0x181f ;  /* 0x00181fff03317589 */ /* 0x0000a200000e0000 */
[----:B------:R-:W-:-:S02]  /*c130*/  ISETP.GE.AND P1, PT, R0, R21, PT ;  /* 0x000000150000720c */ /* 0x000fc40003f26270 */
[----:B------:R-:W-:Y:S11]  /*c140*/  @P2 BRA `(.L_x_2652) ;  /* 0x0000000000242947 */ /* 0x000ff60003800000 */
[----:B------:R-:W-:Y:S02]  /*c150*/  ULDC UR4, c[0x0][0xac8] ;  /* 0x0002b20000047ab9 */ /* 0x000fe40000000800 */
[----:B------:R-:W-:Y:S02]  /*c160*/  ISETP.GE.AND P2, PT, R2, UR4, PT ;  /* 0x0000000402007c0c */ /* 0x000fe4000bf46270 */
[----:B------:R-:W-:-:S11]  /*c170*/  ISETP.GE.AND P3, PT, R18, UR4, PT ;  /* 0x0000000412007c0c */ /* 0x000fd6000bf66270 */
[-C--:B-1----:R-:W-:Y:S02]  /*c180*/  @!P2 LEA R32, P4, R2, R33.reuse, 0x1 ;  /* 0x000000210220a211 */ /* 0x082fe400078808ff */
[----:B------:R-:W-:Y:S02]  /*c190*/  @!P3 LEA R48, P5, R18, R33, 0x1 ;  /* 0x000000211230b211 */ /* 0x000fe400078a08ff */
[-C--:B--2---:R-:W-:Y:S02]  /*c1a0*/  @!P2 LEA.HI.X R33, R2, R49.reuse, R218, 0x1, P4 ;  /* 0x000000310221a211 */ /* 0x084fe400020f0cda */
[----:B------:R-:W-:-:S03]  /*c1b0*/  @!P3 LEA.HI.X R49, R18, R49, R217, 0x1, P5 ;  /* 0x000000311231b211 */ /* 0x000fc600028f0cd9 */
[----:B-----5:R3:W-:Y:S04]  /*c1c0*/  @!P2 ST.E.128 desc[UR36][R32.64], R4 ;  /* 0x000000042000a985 */ /* 0x0207e8000c101d24 */
[----:B------:R3:W-:Y:S02]  /*c1d0*/  @!P3 ST.E.128 desc[UR36][R48.64], R28 ;  /* 0x0000001c3000b985 */ /* 0x0007e4000c101d24 */
.L_x_2652:
[----:B------:R-:W-:Y:S05]  /*c1e0*/  BSYNC B1 ;  /* 0x0000000000017941 */ /* 0x000fea0003800000 */
.L_x_2651:
        /* <DEDUP_REMOVED lines=13> */
.L_x_2654:
[----:B------:R-:W-:Y:S05]  /*c2c0*/  BSYNC B1 ;  /* 0x0000000000017941 */ /* 0x000fea0003800000 */
.L_x_2653:
[----:B0---4-:R0:W4:Y:S01]  /*c2d0*/  SHFL.IDX PT, R7, R3, 0x2, 0x181f ;  /* 0x00581f0003077f89 */ /* 0x01112200000e0000 */
        /* <DEDUP_REMOVED lines=12> */
.L_x_2656:
[----:B------:R-:W-:Y:S05]  /*c3a0*/  BSYNC B1 ;  /* 0x0000000000017941 */ /* 0x000fea0003800000 */
.L_x_2655:
[----:B------:R-:W-:Y:S01]  /*c3b0*/  VIADD R0, R50, 0x60 ;  /* 0x0000006032007836 */ /* 0x000fe20000000000 */
[----:B0--3--:R-:W0:Y:S04]  /*c3c0*/  SHFL.IDX PT, R3, R3, 0x3, 0x181f ;  /* 0x00781f0003037f89 */ /* 0x009e2800000e0000 */
[----:B------:R-:W-:Y:S01]  /*c3d0*/  ISETP.GE.AND P0, PT, R0, R21, PT ;  /* 0x000000150000720c */ /* 0x000fe20003f06270 */
[----:B----4-:R3:W4:-:S12]  /*c3e0*/  SHFL.IDX PT, R7, R34, 0x3, 0x181f ;  /* 0x00781f0022077f89 */ /* 0x01071800000e0000 */
[----:B---3--:R-:W-:Y:S05]  /*c3f0*/  @P0 BRA `(.L_x_2657) ;  /* 0x00000018001c0947 */ /* 0x008fea0003800000 */
[----:B------:R-:W-:Y:S02]  /*c400*/  ULDC UR4, c[0x0][0xac8] ;  /* 0x0002b20000047ab9 */ /* 0x000fe40000000800 */
[----:B------:R-:W-:-:S13]  /*c410*/  ISETP.GE.AND P1, PT, R2, UR4, PT ;  /* 0x0000000402007c0c */ /* 0x000fda000bf26270 */
[----:B----4-:R-:W-:-:S04]  /*c420*/  @!P1 LEA R4, P0, R2, R7, 0x1 ;  /* 0x0000000702049211 */ /* 0x010fc800078008ff */
        /* <DEDUP_REMOVED lines=8> */
.L_x_2650:
        /* <DEDUP_REMOVED lines=17> */
[----:B------:R-:W-:Y:S02]  /*c5c0*/  UIMAD UR4, UR4, UR10, URZ ;  /* 0x0000000a040472a4 */ /* 0x000fe4000f8e023f */
[----:B------:R-:W-:Y:S01]  /*c5d0*/  UIMAD.WIDE.U32 UR8, UR53, UR10, UR8 ;  /* 0x0000000a350872a5 */ /* 0x000fe2000f8e0008 */
[----:B0-----:R-:W-:Y:S01]  /*c5e0*/  @P1 IMAD.HI.U32 R0, R11, R0, RZ ;  /* 0x000000000b001227 */ /* 0x001fe200078e00ff */
[----:B------:R-:W-:-:S03]  /*c5f0*/  UIMAD UR4, UR53, UR11, UR4 ;  /* 0x0000000b350472a4 */ /* 0x000fc6000f8e0204 */
[----:B------:R-:W-:Y:S01]  /*c600*/  ULDC.64 UR10, c[0x0][0xb48] ;  /* 0x0002d200000a7ab9 */ /* 0x000fe20000000a00 */
[----:B------:R-:W-:Y:S01]  /*c610*/  UIADD3 UR9, UR9, UR4, URZ ;  /* 0x0000000409097290 */ /* 0x000fe2000fffe03f */
[----:B-1----:R-:W-:-:S03]  /*c620*/  @P1 SHF.R.U32.HI R3, RZ, R5, R0 ;  /* 0x00000005ff031219 */ /* 0x002fc60000011600 */
[----:B------:R-:W-:Y:S01]  /*c630*/  UIMAD.WIDE.U32 UR8, UR57, UR10, UR8 ;  /* 0x0000000a390872a5 */ /* 0x000fe2000f8e0008 */
[--C-:B------:R-:W-:Y:S01]  /*c640*/  SHF.R.S32.HI R0, RZ, 0x1f, R3.reuse ;  /* 0x0000001fff007819 */ /* 0x100fe20000011403 */
[----:B------:R-:W-:Y:S02]  /*c650*/  IMAD.MOV R7, RZ, RZ, -R3 ;  /* 0x000000ffff077224 */ /* 0x000fe400078e0a03 */
[----:B------:R-:W-:Y:S02]  /*c660*/  UIMAD UR57, UR57, UR11, UR9 ;  /* 0x0000000b393972a4 */ /* 0x000fe4000f8e0209 */
[----:B------:R-:W-:Y:S01]  /*c670*/  IMAD.U32 R5, RZ, RZ, UR9 ;  /* 0x00000009ff057e24 */ /* 0x000fe2000f8e00ff */
[----:B------:R-:W-:Y:S01]  /*c680*/  ULDC.64 UR10, c[0x0][0xb30] ;  /* 0x0002cc00000a7ab9 */ /* 0x000fe20000000a00 */
[----:B------:R-:W-:Y:S02]  /*c690*/  IMAD R7, R34, R7, R11 ;  /* 0x0000000722077224 */ /* 0x000fe400078e020b */
        /* <DEDUP_REMOVED lines=11> */
[----:B------:R-:W-:-:S04]  /*c750*/  ULDC.64 UR8, c[0x0][0xb00] ;  /* 0x0002c00000087ab9 */ /* 0x000fc80000000a00 */
[----:B------:R-:W-:Y:S02]  /*c760*/  IADD3 R3, R5, R3, RZ ;  /* 0x0000000305037210 */ /* 0x000fe40007ffe0ff */
        /* <DEDUP_REMOVED lines=10> */
[-C--:B0-----:R-:W-:Y:S02]  /*c810*/  @!P3 LEA R8, P5, R196, R6.reuse, 0x2 ;  /* 0x00000006c408b211 */ /* 0x081fe400078a10ff */
        /* <DEDUP_REMOVED lines=58> */
.L_x_2659:
[----:B------:R-:W-:Y:S05]  /*cbc0*/  BSYNC B1 ;  /* 0x0000000000017941 */ /* 0x000fea0003800000 */
.L_x_2658:
[----:B-1-3--:R1:W3:Y:S04]  /*cbd0*/  SHFL.IDX PT, R7, R3, 0x1, 0x1c1f ;  /* 0x003c1f0003077f89 */ /* 0x00a2e800000e0000 */
        /* <DEDUP_REMOVED lines=9> */
[CC--:B------:R-:W-:Y:S02]  /*cc70*/  @!P0 LEA R10, P6, R195.reuse, R6.reuse, 0x2 ;  /* 0x00000006c30a8211 */ /* 0x0c0fe400078c10ff */
        /* <DEDUP_REMOVED lines=9> */
[-C--:B------:R-:W-:Y:S01]  /*cd10*/  @!P4 LEA.HI.X R15, R193, R7.reuse, R210, 0x2, P2 ;  /* 0x00000007c10fc211 */ /* 0x080fe200010f14d2 */
[----:B------:R3:W-:Y:S01]  /*cd20*/  @!P0 ST.E.64 desc[UR36][R10.64], R98 ;  /* 0x000000620a008985 */ /* 0x0007e2000c101b24 */
[----:B------:R-:W-:Y:S02]  /*cd30*/  ISETP.GE.AND P0, PT, R191, UR4, PT ;  /* 0x00000004bf007c0c */ /* 0x000fe4000bf06270 */
[----:B------:R-:W-:Y:S02]  /*cd40*/  ISETP.GE.AND P2, PT, R189, UR4, PT ;  /* 0x00000004bd007c0c */ /* 0x000fe4000bf46270 */
[----:B------:R-:W-:-:S02]  /*cd50*/  @!P3 LEA.HI.X R13, R194, R7, R211, 0x2, P6 ;  /* 0x00000007c20db211 */ /* 0x000fc400030f14d3 */
[----:B--2---:R-:W-:-:S03]  /*cd60*/  @!P5 LEA R20, P6, R192, R6, 0x2 ;  /* 0x00000006c014d211 */ /* 0x004fc600078c10ff */
[----:B------:R2:W-:Y:S01]  /*cd70*/  @!P3 ST.E.64 desc[UR36][R12.64], R102 ;  /* 0x000000660c00b985 */ /* 0x0005e2000c101b24 */
[-C--:B------:R-:W-:Y:S02]  /*cd80*/  @!P5 LEA.HI.X R21, R192, R7.reuse, R209, 0x2, P6 ;  /* 0x00000007c015d211 */ /* 0x080fe400030f14d1 */
[----:B------:R-:W-:Y:S01]  /*cd90*/  ISETP.GE.AND P3, PT, R188, UR4, PT ;  /* 0x00000004bc007c0c */ /* 0x000fe2000bf66270 */
[----:B------:R4:W-:Y:S01]  /*cda0*/  @!P4 ST.E.64 desc[UR36][R14.64], R106 ;  /* 0x0000006a0e00c985 */ /* 0x0009e2000c101b24 */
[-C--:B0-----:R-:W-:Y:S02]  /*cdb0*/  @!P0 LEA R4, P4, R191, R6.reuse, 0x2 ;  /* 0x00000006bf048211 */ /* 0x081fe400078810ff */
[-C--:B---3--:R-:W-:Y:S01]  /*cdc0*/  @!P2 LEA R10, P6, R189, R6.reuse, 0x2 ;  /* 0x00000006bd0aa211 */ /* 0x088fe200078c10ff */
[----:B------:R-:W-:Y:S01]  /*cdd0*/  @!P5 ST.E.64 desc[UR36][R20.64], R110 ;  /* 0x0000006e1400d985 */ /* 0x000fe2000c101b24 */
[----:B------:R-:W-:Y:S02]  /*cde0*/  @!P1 LEA R8, P5, R190, R6, 0x2 ;  /* 0x00000006be089211 */ /* 0x000fe400078a10ff */
[----:B------:R-:W-:-:S02]  /*cdf0*/  @!P0 LEA.HI.X R5, R191, R7, R208, 0x2, P4 ;  /* 0x00000007bf058211 */ /* 0x000fc400020f14d0 */
[-C--:B------:R-:W-:Y:S02]  /*ce00*/  @!P1 LEA.HI.X R9, R190, R7.reuse, R207, 0x2, P5 ;  /* 0x00000007be099211 */ /* 0x080fe400028f14cf */
[----:B------:R-:W-:Y:S01]  /*ce10*/  ISETP.GE.AND P4, PT, R187, UR4, PT ;  /* 0x00000004bb007c0c */ /* 0x000fe2000bf86270 */
[----:B------:R-:W-:Y:S01]  /*ce20*/  @!P0 ST.E.64 desc[UR36][R4.64], R114 ;  /* 0x0000007204008985 */ /* 0x000fe2000c101b24 */
[----:B------:R-:W-:Y:S02]  /*ce30*/  @!P2 LEA.HI.X R11, R189, R7, R206, 0x2, P6 ;  /* 0x00000007bd0ba211 */ /* 0x000fe400030f14ce */
[----:B--2---:R-:W-:Y:S01]  /*ce40*/  @!P3 LEA R12, P5, R188, R6, 0x2 ;  /* 0x00000006bc0cb211 */ /* 0x004fe200078a10ff */
        /* <DEDUP_REMOVED lines=29> */
.L_x_2648:
        /* <DEDUP_REMOVED lines=9> */
[----:B------:R-:W-:-:S03]  /*d0b0*/  UISETP.NE.U32.AND UP1, UPT, UR8, URZ, UPT ;  /* 0x0000003f0800728c */ /* 0x000fc6000bf25070 */
[----:B------:R-:W2:Y:S01]  /*d0c0*/  @P1 LDG.E R3, desc[UR36][R4.64] ;  /* 0x0000002404031981 */ /* 0x000ea2000c1e1900 */
[----:B------:R-:W-:Y:S01]  /*d0d0*/  UISETP.NE.AND.EX UP1, UPT, UR9, URZ, UPT, UP1 ;  /* 0x0000003f0900728c */ /* 0x000fe2000bf25310 */
[----:B------:R-:W-:Y:S02]  /*d0e0*/  ULDC UR4, c[0x0][0xa88] ;  /* 0x0002a20000047ab9 */ /* 0x000fe40000000800 */
[----:B------:R-:W-:-:S03]  /*d0f0*/  IMAD.U32 R0, RZ, RZ, UR4 ;  /* 0x00000004ff007e24 */ /* 0x000fc6000f8e00ff */
[----:B------:R-:W-:-:S05]  /*d100*/  PLOP3.LUT P2, PT, PT, PT, UP1, 0x80, 0x0 ;  /* 0x000000000000781c */ /* 0x000fca0003f4f018 */
[----:B------:R-:W-:Y:S02]  /*d110*/  @UP1 ULDC.64 UR8, c[0x0][0xc08] ;  /* 0x0003020000081ab9 */ /* 0x000fe40000000a00 */
[----:B------:R-:W-:-:S06]  /*d120*/  @UP1 UIMAD.WIDE UR8, UR53, 0x4, UR8 ;  /* 0x00000004350818a5 */ /* 0x000fcc000f8e0208 */
[----:B------:R-:W-:Y:S02]  /*d130*/  IMAD.U32 R6, RZ, RZ, UR8 ;  /* 0x00000008ff067e24 */ /* 0x000fe4000f8e00ff */
[----:B------:R-:W-:-:S05]  /*d140*/  IMAD.U32 R7, RZ, RZ, UR9 ;  /* 0x00000009ff077e24 */ /* 0x000fca000f8e00ff */
[----:B------:R0:W5:Y:S01]  /*d150*/  @P2 LDG.E R0, desc[UR36][R6.64] ;  /* 0x0000002406002981 */ /* 0x000162000c1e1900 */
[----:B------:R-:W-:Y:S01]  /*d160*/  UMOV UR4, URZ ;  /* 0x0000003f00047c82 */ /* 0x000fe20008000000 */
[----:B------:R-:W-:Y:S01]  /*d170*/  UISETP.NE.AND UP1, UPT, UR54, URZ, UPT ;  /* 0x0000003f3600728c */ /* 0x000fe2000bf25270 */
[----:B------:R-:W-:-:S10]  /*d180*/  ISETP.GT.AND P0, PT, R219, 0x7f, PT ;  /* 0x0000007fdb00780c */ /* 0x000fd40003f04270 */
[----:B------:R-:W-:Y:S01]  /*d190*/  @!UP1 ULDC UR54, c[0x0][0xad4] ;  /* 0x0002b50000369ab9 */ /* 0x000fe20000000800 */
[----:B--2---:R-:W-:-:S13]  /*d1a0*/  @P1 R2UR UR4, R3 ;  /* 0x00000000030412ca */ /* 0x004fda00000e0000 */
[----:B------:R-:W-:Y:S01]  /*d1b0*/  USHF.R.S32.HI UR18, URZ, 0x1f, UR4 ;  /* 0x0000001f3f127899 */ /* 0x000fe20008011404 */
[----:B0-----:R-:W-:Y:S11]  /*d1c0*/  @P2 BRA `(.L_x_2660) ;  /* 0x0000000000102947 */ /* 0x001ff60003800000 */
[----:B------:R-:W-:Y:S05]  /*d1d0*/  @!P1 BRA `(.L_x_2660) ;  /* 0x00000000000c9947 */ /* 0x000fea0003800000 */
[----:B------:R-:W2:Y:S04]  /*d1e0*/  LDG.E R3, desc[UR36][R4.64] ;  /* 0x0000002404037981 */ /* 0x000ea8000c1e1900 */
[----:B-----5:R-:W2:Y:S02]  /*d1f0*/  LDG.E R0, desc[UR36][R4.64+0x4] ;  /* 0x0000042404007981 */ /* 0x020ea4000c1e1900 */
[----:B--2---:R-:W-:-:S07]  /*d200*/  IMAD.IADD R0, R0, 0x1, -R3 ;  /* 0x0000000100007824 */ /* 0x004fce00078e0a03 */
.L_x_2660:
[----:B------:R-:W-:Y:S01]  /*d210*/  USEL UR53, UR53, URZ, !UP0 ;  /* 0x0000003f35357287 */ /* 0x000fe2000c000000 */
[----:B------:R-:W-:Y:S01]  /*d220*/  BSSY B1, `(.L_x_2661) ;  /* 0x0000038000017945 */ /* 0x000fe20003800000 */
[----:B------:R-:W-:-:S03]  /*d230*/  USEL UR58, UR58, URZ, !UP0 ;  /* 0x0000003f3a3a7287 */ /* 0x000fc6000c000000 */
[----:B------:R-:W-:Y:S09]  /*d240*/  @P0 BRA `(.L_x_2662) ;  /* 0x0000000000d40947 */ /* 0x000ff20003800000 */
        /* <DEDUP_REMOVED lines=9> */
[----:B------:R-:W-:-:S03]  /*d2e0*/  UMOV UR16, 0x9b8 ;  /* 0x000009b800107882 */ /* 0x000fc60000000000 */
[----:B------:R-:W-:Y:S02]  /*d2f0*/  USEL UR16, UR16, 0x978, UP0 ;  /* 0x0000097810107887 */ /* 0x000fe40008000000 */
[----:B------:R-:W-:-:S06]  /*d300*/  USEL UR7, UR57, URZ, UP0 ;  /* 0x0000003f39077287 */ /* 0x000fcc0008000000 */
[----:B------:R-:W0:Y:S04]  /*d310*/  @P0 LDC R3, c[0x0][0xbec] ;  /* 0x0002fb00ff030b82 */ /* 0x000e280000000800 */
[----:B------:R-:W-:Y:S01]  /*d320*/  ULDC.64 UR10, c[0x0][UR16+0x220] ;  /* 0x00008800100a7abb */ /* 0x000fe20008000a00 */
[----:B------:R-:W-:Y:S01]  /*d330*/  ULDC.64 UR8, c[0x0][UR16+0x218] ;  /* 0x0000860010087abb */ /* 0x000fe20008000a00 */
[----:B------:R-:W-:Y:S01]  /*d340*/  ULDC.64 UR12, c[0x0][UR16+0x228] ;  /* 0x00008a00100c7abb */ /* 0x000fe20008000a00 */
[----:B------:R-:W-:Y:S01]  /*d350*/  UIMAD UR11, UR11, UR53, URZ ;  /* 0x000000350b0b72a4 */ /* 0x000fe2000f8e023f */
[----:B------:R-:W1:Y:S01]  /*d360*/  @P0 LDC R5, c[0x0][0xbf0] ;  /* 0x0002fc00ff050b82 */ /* 0x000e620000000800 */
[----:B------:R-:W-:Y:S02]  /*d370*/  UIMAD.WIDE.U32 UR14, UR8, UR56, URZ ;  /* 0x00000038080e72a5 */ /* 0x000fe4000f8e003f */
        /* <DEDUP_REMOVED lines=10> */
[----:B------:R-:W-:Y:S02]  /*d420*/  IMAD.MOV.U32 R3, RZ, RZ, R6 ;  /* 0x000000ffff037224 */ /* 0x000fe400078e0006 */
[----:B------:R-:W-:Y:S01]  /*d430*/  IMAD.U32 R8, RZ, RZ, UR8 ;  /* 0x00000008ff087e24 */ /* 0x000fe2000f8e00ff */
[----:B------:R-:W-:Y:S01]  /*d440*/  UIADD3.X UR7, UR7, UR17, UR18, UP1, UP2 ;  /* 0x0000001107077290 */ /* 0x000fe20008fe4412 */
[----:B-1----:R-:W-:Y:S01]  /*d450*/  @P0 SHF.R.U32.HI R3, RZ, R5, R4 ;  /* 0x00000005ff030219 */ /* 0x002fe20000011604 */
[----:B------:R-:W-:Y:S01]  /*d460*/  IMAD.U32 R5, RZ, RZ, UR21 ;  /* 0x00000015ff057e24 */ /* 0x000fe2000f8e00ff */
[----:B------:R-:W-:Y:S01]  /*d470*/  MOV R4, UR20 ;  /* 0x0000001400047c02 */ /* 0x000fe20008000f00 */
[----:B------:R-:W-:Y:S01]  /*d480*/  ULDC.64 UR8, c[0x0][UR16+0x210] ;  /* 0x0000840010087abb */ /* 0x000fe20008000a00 */
[--C-:B------:R-:W-:Y:S01]  /*d490*/  SHF.R.S32.HI R5, RZ, 0x1f, R3.reuse ;  /* 0x0000001fff057819 */ /* 0x100fe20000011403 */
[----:B------:R-:W-:Y:S01]  /*d4a0*/  IMAD.MOV R7, RZ, RZ, -R3 ;  /* 0x000000ffff077224 */ /* 0x000fe200078e0a03 */
[----:B------:R-:W-:Y:S01]  /*d4b0*/  IADD3 R4, P0, P1, R3, UR14, R4 ;  /* 0x0000000e03047c10 */ /* 0x000fe2000f91e004 */
[----:B------:R-:W-:Y:S01]  /*d4c0*/  ULDC.64 UR10, c[0x0][0xba8] ;  /* 0x0002ea00000a7ab9 */ /* 0x000fe20000000a00 */
[----:B------:R-:W-:Y:S01]  /*d4d0*/  @!UP0 ULDC UR10, c[0x0][0xb50] ;  /* 0x0002d400000a8ab9 */ /* 0x000fe20000000800 */
[----:B------:R-:W-:Y:S01]  /*d4e0*/  IMAD R7, R9, R7, R6 ;  /* 0x0000000709077224 */ /* 0x000fe200078e0206 */
[----:B------:R-:W-:Y:S01]  /*d4f0*/  IADD3.X R5, R5, UR7, R8, P0, P1 ;  /* 0x0000000705057c10 */ /* 0x000fe200087e2408 */
[----:B------:R-:W-:-:S02]  /*d500*/  @!UP0 ULDC UR11, c[0x0][0xb54] ;  /* 0x0002d500000b8ab9 */ /* 0x000fc40000000800 */
[C---:B------:R-:W-:Y:S01]  /*d510*/  IMAD R6, R7.reuse, UR9, RZ ;  /* 0x0000000907067c24 */ /* 0x040fe2000f8e02ff */
[----:B------:R-:W-:Y:S01]  /*d520*/  SHF.R.S32.HI R3, RZ, 0x1f, R7 ;  /* 0x0000001fff037819 */ /* 0x000fe20000011407 */
[----:B------:R-:W-:-:S04]  /*d530*/  IMAD.WIDE.U32 R4, R7, UR8, R4 ;  /* 0x0000000807047c25 */ /* 0x000fc8000f8e0004 */
[----:B------:R-:W-:Y:S01]  /*d540*/  IMAD R3, R3, UR8, R6 ;  /* 0x0000000803037c24 */ /* 0x000fe2000f8e0206 */
[----:B------:R-:W-:-:S03]  /*d550*/  LEA R6, P0, R4, UR10, 0x2 ;  /* 0x0000000a04067c11 */ /* 0x000fc6000f8010ff */
[----:B------:R-:W-:-:S05]  /*d560*/  IMAD.IADD R3, R5, 0x1, R3 ;  /* 0x0000000105037824 */ /* 0x000fca00078e0203 */
[----:B------:R-:W-:Y:S01]  /*d570*/  LEA.HI.X R7, R4, UR11, R3, 0x2, P0 ;  /* 0x0000000b04077c11 */ /* 0x000fe200080f1403 */
[----:B------:R-:W-:-:S05]  /*d580*/  IMAD.MOV.U32 R3, RZ, RZ, -0x800000 ;  /* 0xff800000ff037424 */ /* 0x000fca00078e00ff */
[----:B------:R0:W-:Y:S02]  /*d590*/  STG.E desc[UR36][R6.64], R3 ;  /* 0x0000000306007986 */ /* 0x0001e4000c101924 */
.L_x_2662:
[----:B------:R-:W-:Y:S05]  /*d5a0*/  BSYNC B1 ;  /* 0x0000000000017941 */ /* 0x000fea0003800000 */
.L_x_2661:
[----:B------:R-:W-:-:S06]  /*d5b0*/  UISETP.GT.AND UP0, UPT, UR54, 0x1, UPT ;  /* 0x000000013600788c */ /* 0x000fcc000bf04270 */
[----:B------:R-:W-:-:S13]  /*d5c0*/  PLOP3.LUT P0, PT, PT, PT, UP0, 0x80, 0x0 ;  /* 0x000000000000781c */ /* 0x000fda0003f0f008 */
[----:B------:R-:W-:Y:S05]  /*d5d0*/  @P0 BRA `(.L_x_2657) ;  /* 0x0000000400a40947 */ /* 0x000fea0003800000 */
[----:B------:R-:W1:Y:S01]  /*d5e0*/  LDC R11, c[0x0][0xbe8] ;  /* 0x0002fa00ff0b7b82 */ /* 0x000e620000000800 */
[----:B------:R-:W-:Y:S01]  /*d5f0*/  ULDC.64 UR10, c[0x0][0xaa0] ;  /* 0x0002a800000a7ab9 */ /* 0x000fe20000000a00 */
[----:B0-----:R-:W-:Y:S01]  /*d600*/  IMAD R3, R19, 0x20, R197 ;  /* 0x0000002013037824 */ /* 0x001fe200078e02c5 */
[----:B------:R-:W-:Y:S01]  /*d610*/  UIMAD UR7, UR18, UR10, URZ ;  /* 0x0000000a120772a4 */ /* 0x000fe2000f8e023f */
[----:B------:R-:W-:Y:S01]  /*d620*/  BSSY B1, `(.L_x_2663) ;  /* 0x000003a000017945 */ /* 0x000fe20003800000 */
[----:B------:R-:W-:Y:S01]  /*d630*/  UIMAD.WIDE.U32 UR8, UR4, UR10, URZ ;  /* 0x0000000a040872a5 */ /* 0x000fe2000f8e003f */
[----:B------:R-:W-:Y:S01]  /*d640*/  VIADD R8, R3, UR43 ;  /* 0x0000002b03087c36 */ /* 0x000fe20008000000 */
[----:B------:R-:W-:-:S03]  /*d650*/  UIMAD UR7, UR4, UR11, UR7 ;  /* 0x0000000b040772a4 */ /* 0x000fc6000f8e0207 */
[----:B------:R-:W-:Y:S01]  /*d660*/  ULDC.64 UR10, c[0x0][0xae8] ;  /* 0x0002ba00000a7ab9 */ /* 0x000fe20000000a00 */
[----:B------:R-:W-:Y:S01]  /*d670*/  UIADD3 UR9, UR9, UR7, URZ ;  /* 0x0000000709097290 */ /* 0x000fe2000fffe03f */
[----:B------:R-:W-:-:S03]  /*d680*/  IMAD.MOV.U32 R3, RZ, RZ, R8 ;  /* 0x000000ffff037224 */ /* 0x000fc600078e0008 */
[----:B------:R-:W-:-:S04]  /*d690*/  UIMAD.WIDE.U32 UR8, UR56, UR10, UR8 ;  /* 0x0000000a380872a5 */ /* 0x000fc8000f8e0008 */
[----:B------:R-:W-:-:S03]  /*d6a0*/  UIMAD UR9, UR56, UR11, UR9 ;  /* 0x0000000b380972a4 */ /* 0x000fc6000f8e0209 */
[----:B------:R-:W-:Y:S01]  /*d6b0*/  ULDC.64 UR10, c[0x0][0xaf0] ;  /* 0x0002bc00000a7ab9 */ /* 0x000fe20000000a00 */
[----:B-1----:R-:W-:Y:S01]  /*d6c0*/  ISETP.NE.AND P0, PT, R11, 0x1, PT ;  /* 0x000000010b00780c */ /* 0x002fe20003f05270 */
[----:B------:R-:W-:Y:S02]  /*d6d0*/  UIMAD UR58, UR58, UR10, URZ ;  /* 0x0000000a3a3a72a4 */ /* 0x000fe4000f8e023f */
[----:B------:R-:W-:Y:S02]  /*d6e0*/  UIMAD.WIDE.U32 UR8, UR53, UR10, UR8 ;  /* 0x0000000a350872a5 */ /* 0x000fe4000f8e0008 */
[----:B------:R-:W-:-:S03]  /*d6f0*/  UIMAD UR4, UR53, UR11, UR58 ;  /* 0x0000000b350472a4 */ /* 0x000fc6000f8e023a */
[----:B------:R-:W-:Y:S01]  /*d700*/  ULDC.64 UR10, c[0x0][0xae0] ;  /* 0x0002b800000a7ab9 */ /* 0x000fe20000000a00 */
[----:B------:R-:W-:-:S04]  /*d710*/  UIADD3 UR4, UR9, UR4, URZ ;  /* 0x0000000409047290 */ /* 0x000fc8000fffe03f */
[----:B------:R-:W0:Y:S08]  /*d720*/  @P0 LDC R5, c[0x0][0xbec] ;  /* 0x0002fb00ff050b82 */ /* 0x000e300000000800 */
[----:B------:R-:W1:Y:S01]  /*d730*/  @P0 LDC R7, c[0x0][0xbf0] ;  /* 0x0002fc00ff070b82 */ /* 0x000e620000000800 */
[----:B0-----:R-:W-:Y:S01]  /*d740*/  @P0 IMAD.HI.U32 R4, R8, R5, RZ ;  /* 0x0000000508040227 */ /* 0x001fe200078e00ff */
[----:B------:R-:W-:-:S03]  /*d750*/  MOV R5, UR9 ;  /* 0x0000000900057c02 */ /* 0x000fc60008000f00 */
[----:B------:R-:W-:Y:S01]  /*d760*/  IMAD.U32 R5, RZ, RZ, UR4 ;  /* 0x00000004ff057e24 */ /* 0x000fe2000f8e00ff */
[----:B-1----:R-:W-:-:S04]  /*d770*/  @P0 SHF.R.U32.HI R3, RZ, R7, R4 ;  /* 0x00000007ff030219 */ /* 0x002fc80000011604 */
[--C-:B------:R-:W-:Y:S01]  /*d780*/  SHF.R.S32.HI R4, RZ, 0x1f, R3.reuse ;  /* 0x0000001fff047819 */ /* 0x100fe20000011403 */
[----:B------:R-:W-:-:S04]  /*d790*/  IMAD.MOV R7, RZ, RZ, -R3 ;  /* 0x000000ffff077224 */ /* 0x000fc800078e0a03 */
[----:B------:R-:W-:Y:S02]  /*d7a0*/  IMAD R6, R4, UR10, RZ ;  /* 0x0000000a04067c24 */ /* 0x000fe4000f8e02ff */
[----:B------:R-:W-:Y:S01]  /*d7b0*/  IMAD.U32 R4, RZ, RZ, UR8 ;  /* 0x00000008ff047e24 */ /* 0x000fe2000f8e00ff */
[----:B------:R-:W-:Y:S01]  /*d7c0*/  ULDC.64 UR8, c[0x0][0xad8] ;  /* 0x0002b60000087ab9 */ /* 0x000fe20000000a00 */
[----:B------:R-:W-:Y:S02]  /*d7d0*/  IMAD R7, R11, R7, R8 ;  /* 0x000000070b077224 */ /* 0x000fe400078e0208 */
[C---:B------:R-:W-:Y:S02]  /*d7e0*/  IMAD R9, R3.reuse, UR11, R6 ;  /* 0x0000000b03097c24 */ /* 0x040fe4000f8e0206 */
[----:B------:R-:W-:Y:S01]  /*d7f0*/  IMAD.WIDE.U32 R4, R3, UR10, R4 ;  /* 0x0000000a03047c25 */ /* 0x000fe2000f8e0004 */
[----:B------:R-:W-:-:S03]  /*d800*/  SHF.R.S32.HI R3, RZ, 0x1f, R7 ;  /* 0x0000001fff037819 */ /* 0x000fc60000011407 */
        /* <DEDUP_REMOVED lines=8> */
[----:B------:R-:W-:Y:S01]  /*d890*/  IMAD.IADD R3, R5, 0x1, R3 ;  /* 0x0000000105037824 */ /* 0x000fe200078e0203 */
[----:B------:R-:W-:Y:S01]  /*d8a0*/  LEA R6, P3, R4, UR8, 0x1 ;  /* 0x0000000804067c11 */ /* 0x000fe2000f8608ff */
[----:B------:R-:W-:-:S03]  /*d8b0*/  VIADD R0, R8, 0x20 ;  /* 0x0000002008007836 */ /* 0x000fc60000000000 */
[----:B------:R-:W-:Y:S01]  /*d8c0*/  LEA.HI.X R3, R4, UR9, R3, 0x1, P3 ;  /* 0x0000000904037c11 */ /* 0x000fe200098f0c03 */
[----:B------:R0:W1:Y:S01]  /*d8d0*/  SHFL.IDX PT, R7, R6, RZ, 0x181f ;  /* 0x00181fff06077589 */ /* 0x00006200000e0000 */
[-C--:B------:R-:W-:Y:S01]  /*d8e0*/  ISETP.GE.AND P1, PT, R0, R11.reuse, PT ;  /* 0x0000000b0000720c */ /* 0x080fe20003f26270 */
[----:B------:R-:W-:Y:S02]  /*d8f0*/  VIADD R0, R8, 0x40 ;  /* 0x0000004008007836 */ /* 0x000fe40000000000 */
[----:B------:R0:W2:Y:S03]  /*d900*/  SHFL.IDX PT, R5, R3, RZ, 0x181f ;  /* 0x00181fff03057589 */ /* 0x0000a600000e0000 */
        /* <DEDUP_REMOVED lines=8> */
[----:B------:R-:W-:-:S03]  /*d990*/  @!P5 LEA.HI.X R5, R18, R5, R217, 0x1, P3 ;  /* 0x000000051205d211 */ /* 0x000fc600018f0cd9 */
[----:B------:R3:W-:Y:S04]  /*d9a0*/  @!P4 ST.E.128 desc[UR36][R12.64], RZ ;  /* 0x000000ff0c00c985 */ /* 0x0007e8000c101d24 */
[----:B------:R3:W-:Y:S02]  /*d9b0*/  @!P5 ST.E.128 desc[UR36][R4.64], RZ ;  /* 0x000000ff0400d985 */ /* 0x0007e4000c101d24 */
.L_x_2664:
[----:B------:R-:W-:Y:S05]  /*d9c0*/  BSYNC B1 ;  /* 0x0000000000017941 */ /* 0x000fea0003800000 */
.L_x_2663:
[----:B--23--:R2:W3:Y:S01]  /*d9d0*/  SHFL.IDX PT, R5, R3, 0x1, 0x181f ;  /* 0x00381f0003057f89 */ /* 0x00c4e200000e0000 */
[----:B------:R-:W-:Y:S03]  /*d9e0*/  BSSY B1, `(.L_x_2665) ;  /* 0x000000c000017945 */ /* 0x000fe60003800000 */
[----:B-1----:R2:W1:Y:S01]  /*d9f0*/  SHFL.IDX PT, R7, R6, 0x1, 0x181f ;  /* 0x00381f0006077f89 */ /* 0x00246200000e0000 */
[----:B------:R-:W-:Y:S05]  /*da00*/  @P1 BRA `(.L_x_2666) ;  /* 0x0000000000241947 */ /* 0x000fea0003800000 */
[----:B------:R-:W-:Y:S02]  /*da10*/  ULDC UR4, c[0x0][0xac8] ;  /* 0x0002b20000047ab9 */ /* 0x000fe40000000800 */
[----:B------:R-:W-:Y:S02]  /*da20*/  ISETP.GE.AND P3, PT, R2, UR4, PT ;  /* 0x0000000402007c0c */ /* 0x000fe4000bf66270 */
[----:B------:R-:W-:-:S11]  /*da30*/  ISETP.GE.AND P4, PT, R18, UR4, PT ;  /* 0x0000000412007c0c */ /* 0x000fd6000bf86270 */
[-C--:B-1----:R-:W-:Y:S02]  /*da40*/  @!P3 LEA R12, P1, R2, R7.reuse, 0x1 ;  /* 0x00000007020cb211 */ /* 0x082fe400078208ff */
[----:B------:R-:W-:Y:S02]  /*da50*/  @!P4 LEA R4, P2, R18, R7, 0x1 ;  /* 0x000000071204c211 */ /* 0x000fe400078408ff */
[-C--:B---3--:R-:W-:Y:S02]  /*da60*/  @!P3 LEA.HI.X R13, R2, R5.reuse, R218, 0x1, P1 ;  /* 0x00000005020db211 */ /* 0x088fe400008f0cda */
[----:B------:R-:W-:-:S03]  /*da70*/  @!P4 LEA.HI.X R5, R18, R5, R217, 0x1, P2 ;  /* 0x000000051205c211 */ /* 0x000fc600010f0cd9 */
[----:B------:R4:W-:Y:S04]  /*da80*/  @!P3 ST.E.128 desc[UR36][R12.64], RZ ;  /* 0x000000ff0c00b985 */ /* 0x0009e8000c101d24 */
[----:B------:R4:W-:Y:S02]  /*da90*/  @!P4 ST.E.128 desc[UR36][R4.64], RZ ;  /* 0x000000ff0400c985 */ /* 0x0009e4000c101d24 */
.L_x_2666:
[----:B------:R-:W-:Y:S05]  /*daa0*/  BSYNC B1 ;  /* 0x0000000000017941 */ /* 0x000fea0003800000 */
.L_x_2665:
[----:B---34-:R3:W4:Y:S01]  /*dab0*/  SHFL.IDX PT, R5, R3, 0x2, 0x181f ;  /* 0x00581f0003057f89 */ /* 0x01872200000e0000 */
        /* <DEDUP_REMOVED lines=8> */
[-C--:B----4-:R-:W-:Y:S02]  /*db40*/  @!P2 LEA.HI.X R13, R2, R5.reuse, R218, 0x1, P0 ;  /* 0x00000005020da211 */ /* 0x090fe400000f0cda */
[----:B------:R-:W-:-:S03]  /*db50*/  @!P3 LEA.HI.X R5, R18, R5, R217, 0x1, P1 ;  /* 0x000000051205b211 */ /* 0x000fc600008f0cd9 */
[----:B------:R1:W-:Y:S04]  /*db60*/  @!P2 ST.E.128 desc[UR36][R12.64], RZ ;  /* 0x000000ff0c00a985 */ /* 0x0003e8000c101d24 */
[----:B------:R1:W-:Y:S02]  /*db70*/  @!P3 ST.E.128 desc[UR36][R4.64], RZ ;  /* 0x000000ff0400b985 */ /* 0x0003e4000c101d24 */
.L_x_2668:
[----:B------:R-:W-:Y:S05]  /*db80*/  BSYNC B1 ;  /* 0x0000000000017941 */ /* 0x000fea0003800000 */
.L_x_2667:
[----:B------:R-:W-:Y:S01]  /*db90*/  VIADD R0, R8, 0x60 ;  /* 0x0000006008007836 */ /* 0x000fe20000000000 */
[----:B0-23--:R-:W0:Y:S04]  /*dba0*/  SHFL.IDX PT, R3, R3, 0x3, 0x181f ;  /* 0x00781f0003037f89 */ /* 0x00de2800000e0000 */
[----:B------:R-:W-:Y:S01]  /*dbb0*/  ISETP.GE.AND P0, PT, R0, R11, PT ;  /* 0x0000000b0000720c */ /* 0x000fe20003f06270 */
[----:B-1--4-:R1:W2:-:S12]  /*dbc0*/  SHFL.IDX PT, R5, R6, 0x3, 0x181f ;  /* 0x00781f0006057f89 */ /* 0x01229800000e0000 */
[----:B-1----:R-:W-:Y:S05]  /*dbd0*/  @P0 BRA `(.L_x_2657) ;  /* 0x0000000000240947 */ /* 0x002fea0003800000 */
        /* <DEDUP_REMOVED lines=9> */
.L_x_2657:
[----:B------:R-:W-:Y:S05]  /*dc70*/  BSYNC B0 ;  /* 0x0000000000007941 */ /* 0x000fea0003800000 */
.L_x_2647:
[----:B------:R-:W-:Y:S02]  /*dc80*/  ULDC UR4, c[0x0][0xc3c] ;  /* 0x00030f0000047ab9 */ /* 0x000fe40000000800 */
[----:B------:R-:W-:-:S13]  /*dc90*/  ISETP.GE.AND P0, PT, R35, UR4, PT ;  /* 0x0000000423007c0c */ /* 0x000fda000bf06270 */
[----:B------:R-:W-:Y:S05]  /*dca0*/  @!P0 BRA `(.L_x_2669) ;  /* 0xffffff3000ac8947 */ /* 0x000fea000383ffff */
[----:B------:R-:W-:Y:S05]  /*dcb0*/  EXIT ;  /* 0x000000000000794d */ /* 0x000fea0003800000 */
.L_x_2604:
[----:B------:R-:W-:-:S08]  /*dcc0*/  NOP ;  /* 0x0000000000007918 */ /* 0x000fd00000000000 */
[----:B0-----:R-:W0:-:S00]  /*dcd0*/  USETMAXREG.DEALLOC.CTAPOOL 0x28 ;  /* 0x00000028000079c8 */ /* 0x001e0000080e0500 */
        /* <DEDUP_REMOVED lines=14> */
.L_x_2670:
        /* <DEDUP_REMOVED lines=44> */
.L_x_2674:
        /* <DEDUP_REMOVED lines=35> */
.L_x_2672:
        /* <DEDUP_REMOVED lines=13> */
.L_x_2675:
        /* <DEDUP_REMOVED lines=33> */
[----:B0-----:R-:W-:-:S03]  /*e590*/  IMAD.MOV R11, RZ, RZ, -R3 ;  /* 0x000000ffff0b7224 */ /* 0x001fc600078e0a03 */
[----:B------:R-:W-:Y:S01]  /*e5a0*/  @!P2 IADD3 R8, -R8, RZ, RZ ;  /* 0x000000ff0808a210 */ /* 0x000fe20007ffe1ff */
[----:B------:R-:W-:Y:S01]  /*e5b0*/  IMAD.MOV R10, RZ, RZ, -R2 ;  /* 0x000000ffff0a7224 */ /* 0x000fe200078e0a02 */
[----:B------:R-:W-:Y:S01]  /*e5c0*/  @!P1 LOP3.LUT R8, RZ, R0, RZ, 0x33, !PT ;  /* 0x00000000ff089212 */ /* 0x000fe200078e33ff */
[----:B------:R-:W-:Y:S02]  /*e5d0*/  IMAD R11, R11, R4, RZ ;  /* 0x000000040b0b7224 */ /* 0x000fe400078e02ff */
[----:B------:R-:W-:Y:S01]  /*e5e0*/  IMAD.MOV.U32 R2, RZ, RZ, RZ ;  /* 0x000000ffff027224 */ /* 0x000fe200078e00ff */
        /* <DEDUP_REMOVED lines=13> */
[----:B------:R-:W-:-:S05]  /*e6c0*/  IADD3 R3, -R8, RZ, RZ ;  /* 0x000000ff08037210 */ /* 0x000fca0007ffe1ff */
        /* <DEDUP_REMOVED lines=9> */
.L_x_2676:
        /* <DEDUP_REMOVED lines=57> */
[----:B------:R-:W-:-:S06]  /*eaf0*/  @P0 IADD3 R2, R2, 0x1, RZ ;  /* 0x0000000102020810 */ /* 0x000fcc0007ffe0ff */
[----:B------:R-:W-:Y:S01]  /*eb00*/  @!P2 IMAD.MOV R2, RZ, RZ, -R2 ;  /* 0x000000ffff02a224 */ /* 0x000fe200078e0a02 */
[----:B------:R-:W-:-:S05]  /*eb10*/  @!P1 LOP3.LUT R2, RZ, R11, RZ, 0x33, !PT ;  /* 0x0000000bff029212 */ /* 0x000fca00078e33ff */
[----:B------:R-:W-:-:S07]  /*eb20*/  IMAD R18, R2, R18, R3 ;  /* 0x0000001202127224 */ /* 0x000fce00078e0203 */
.L_x_2677:
[----:B------:R-:W-:-:S05]  /*eb30*/  LOP3.LUT R17, RZ, R2, RZ, 0x33, !PT ;  /* 0x00000002ff117212 */ /* 0x000fca00078e33ff */
[----:B------:R-:W-:Y:S01]  /*eb40*/  IMAD.IADD R17, R0, 0x1, R17 ;  /* 0x0000000100117824 */ /* 0x000fe200078e0211 */
[----:B------:R-:W-:Y:S06]  /*eb50*/  BRA `(.L_x_2678) ;  /* 0x0000000000147947 */ /* 0x000fec0003800000 */
.L_x_2673:
[----:B------:R-:W-:Y:S01]  /*eb60*/  ULDC UR4, c[0x0][0xc3c] ;  /* 0x00030f0000047ab9 */ /* 0x000fe20000000800 */
[----:B------:R-:W-:Y:S02]  /*eb70*/  IMAD.MOV.U32 R17, RZ, RZ, RZ ;  /* 0x000000ffff117224 */ /* 0x000fe400078e00ff */
[----:B------:R-:W-:Y:S02]  /*eb80*/  IMAD.U32 R16, RZ, RZ, UR6 ;  /* 0x00000006ff107e24 */ /* 0x000fe4000f8e00ff */
[----:B------:R-:W-:Y:S02]  /*eb90*/  IMAD.MOV.U32 R18, RZ, RZ, RZ ;  /* 0x000000ffff127224 */ /* 0x000fe400078e00ff */
[----:B------:R-:W-:-:S07]  /*eba0*/  IMAD.U32 R19, RZ, RZ, UR4 ;  /* 0x00000004ff137e24 */ /* 0x000fce000f8e00ff */
.L_x_2678:
[----:B------:R-:W-:-:S13]  /*ebb0*/  ISETP.NE.AND P0, PT, R7, RZ, PT ;  /* 0x000000ff0700720c */ /* 0x000fda0003f05270 */
[----:B------:R-:W0:Y:S01]  /*ebc0*/  @!P0 S2R R3, SR_CgaCtaId ;  /* 0x0000000000038919 */ /* 0x000e220000008800 */
[----:B------:R-:W-:-:S04]  /*ebd0*/  @!P0 MOV R0, 0x400 ;  /* 0x0000040000008802 */ /* 0x000fc80000000f00 */
[----:B0-----:R-:W-:-:S05]  /*ebe0*/  @!P0 LEA R0, R3, R0, 0x18 ;  /* 0x0000000003008211 */ /* 0x001fca00078ec0ff */
[----:B------:R0:W-:Y:S01]  /*ebf0*/  @!P0 STS.128 [R0+0x288d0], R16 ;  /* 0x0288d01000008388 */ /* 0x0001e20000000c00 */
[----:B------:R-:W-:Y:S06]  /*ec00*/  BAR.ARV 0x5, 0x180 ;  /* 0x0146000000007b1d */ /* 0x000fec0000002000 */
.L_x_2671:
[----:B------:R2:W-:Y:S01]  /*ec10*/  STL [R1+0x1c], RZ ;  /* 0x00001cff01007387 */ /* 0x0005e20000100800 */
[----:B------:R-:W-:Y:S01]  /*ec20*/  ULDC UR4, c[0x0][0xc3c] ;  /* 0x00030f0000047ab9 */ /* 0x000fe20000000800 */
[----:B------:R-:W-:Y:S01]  /*ec30*/  IMAD.MOV.U32 R28, RZ, RZ, 0x1 ;  /* 0x00000001ff1c7424 */ /* 0x000fe200078e00ff */
[----:B-1----:R-:W-:Y:S01]  /*ec40*/  ISETP.GE.AND P0, PT, R19, UR4, PT ;  /* 0x0000000413007c0c */ /* 0x002fe2000bf06270 */
[----:B------:R-:W-:-:S12]  /*ec50*/  IMAD.MOV.U32 R26, RZ, RZ, RZ ;  /* 0x000000ffff1a7224 */ /* 0x000fd800078e00ff */
[----:B--2---:R-:W-:Y:S05]  /*ec60*/  @P0 BRA `(.L_x_2679) ;  /* 0x0000005000280947 */ /* 0x004fea0003800000 */
[----:B0-----:R-:W2:Y:S01]  /*ec70*/  LDL R0, [R1+0x20] ;  /* 0x0000200001007983 */ /* 0x001ea20000100800 */
[----:B------:R-:W0:Y:S01]  /*ec80*/  S2UR UR5, SR_CgaCtaId ;  /* 0x00000000000579c3 */ /* 0x000e220000008800 */
[----:B------:R-:W-:Y:S01]  /*ec90*/  BSSY B8, `(.L_x_2679) ;  /* 0x0000507000087945 */ /* 0x000fe20003800000 */
[----:B------:R-:W-:Y:S01]  /*eca0*/  IMAD.MOV.U32 R28, RZ, RZ, 0x1 ;  /* 0x00000001ff1c7424 */ /* 0x000fe200078e00ff */
[----:B------:R-:W1:Y:S01]  /*ecb0*/  S2R R4, SR_TID.X ;  /* 0x0000000000047919 */ /* 0x000e620000002100 */
[----:B------:R-:W-:Y:S01]  /*ecc0*/  IMAD.MOV.U32 R26, RZ, RZ, RZ ;  /* 0x000000ffff1a7224 */ /* 0x000fe200078e00ff */
[----:B------:R-:W-:Y:S01]  /*ecd0*/  ULDC UR39, c[0x0][0xc] ;  /* 0x0000030000277ab9 */ /* 0x000fe20000000800 */
[----:B------:R3:W-:Y:S01]  /*ece0*/  STL [R1+0x1c], RZ ;  /* 0x00001cff01007387 */ /* 0x0007e20000100800 */
[C---:B-1----:R-:W-:Y:S01]  /*ecf0*/  SHF.L.U32 R30, R4.reuse, 0x3, RZ ;  /* 0x00000003041e7819 */ /* 0x042fe200000006ff */
[C---:B------:R-:W-:Y:S01]  /*ed00*/  IMAD.SHL.U32 R2, R4.reuse, 0x10, RZ ;  /* 0x0000001004027824 */ /* 0x040fe200078e00ff */
[----:B------:R-:W-:-:S04]  /*ed10*/  LOP3.LUT R3, R4, 0x7f, RZ, 0xc0, !PT ;  /* 0x0000007f04037812 */ /* 0x000fc800078ec0ff */
[----:B------:R-:W-:Y:S02]  /*ed20*/  LOP3.LUT R2, R2, 0x70, RZ, 0xc0, !PT ;  /* 0x0000007002027812 */ /* 0x000fe400078ec0ff */
[----:B--2---:R-:W-:Y:S02]  /*ed30*/  R2UR UR4, R0 ;  /* 0x00000000000472ca */ /* 0x004fe400000e0000 */
[----:B------:R-:W-:-:S04]  /*ed40*/  LOP3.LUT R0, R30, 0x1f8, RZ, 0xc0, !PT ;  /* 0x000001f81e007812 */ /* 0x000fc800078ec0ff */
[----:B------:R-:W-:Y:S02]  /*ed50*/  LOP3.LUT R33, R0, 0x38, R4, 0x78, !PT ;  /* 0x0000003800217812 */ /* 0x000fe400078e7804 */
[----:B------:R-:W-:Y:S02]  /*ed60*/  SHF.R.U32.HI R0, RZ, 0x3, R3 ;  /* 0x00000003ff007819 */ /* 0x000fe40000011603 */
[----:B------:R-:W-:Y:S02]  /*ed70*/  LOP3.LUT R33, R33, 0x200, R30, 0xf8, !PT ;  /* 0x0000020021217812 */ /* 0x000fe400078ef81e */
[----:B------:R-:W-:Y:S01]  /*ed80*/  LOP3.LUT R2, R0, R2, RZ, 0xfc, !PT ;  /* 0x0000000200027212 */ /* 0x000fe200078efcff */
[----:B------:R-:W-:Y:S01]  /*ed90*/  ULOP3.LUT UR38, UR4, 0x2, URZ, 0xfc, !UPT ;  /* 0x0000000204267892 */ /* 0x000fe2000f8efc3f */
[----:B------:R-:W-:Y:S02]  /*eda0*/  LOP3.LUT R30, R30, 0x38, RZ, 0xc0, !PT ;  /* 0x000000381e1e7812 */ /* 0x000fe400078ec0ff */
[----:B------:R-:W-:-:S02]  /*edb0*/  UMOV UR4, 0x400 ;  /* 0x0000040000047882 */ /* 0x000fc40000000000 */
[----:B0-----:R-:W-:Y:S01]  /*edc0*/  ULEA UR4, UR5, UR4, 0x18 ;  /* 0x0000000405047291 */ /* 0x001fe2000f8ec03f */
[----:B------:R-:W-:-:S05]  /*edd0*/  LOP3.LUT R29, R30, 0x40, RZ, 0xfc, !PT ;  /* 0x000000401e1d7812 */ /* 0x000fca00078efcff */
[----:B------:R-:W-:-:S04]  /*ede0*/  IMAD.U32 R22, RZ, RZ, UR4 ;  /* 0x00000004ff167e24 */ /* 0x000fc8000f8e00ff */
[----:B------:R-:W-:-:S05]  /*edf0*/  IMAD R0, R33, 0x2, R22 ;  /* 0x0000000221007824 */ /* 0x000fca00078e0216 */
[----:B------:R3:W-:Y:S02]  /*ee00*/  STL [R1], R0 ;  /* 0x0000000001007387 */ /* 0x0007e40000100800 */
.L_x_2744:
[----:B0-----:R-:W0:Y:S02]  /*ee10*/  LDC.64 R2, c[0x0][0xc88] ;  /* 0x00032200ff027b82 */ /* 0x001e240000000a00 */
[----:B0-----:R-:W-:-:S05]  /*ee20*/  IMAD.WIDE R2, R19, 0x4, R2 ;  /* 0x0000000413027825 */ /* 0x001fca00078e0202 */
[----:B------:R-:W3:Y:S01]  /*ee30*/  LDG.E R31, desc[UR36][R2.64] ;  /* 0x00000024021f7981 */ /* 0x000ee2000c1e1900 */
[----:B------:R-:W-:Y:S05]  /*ee40*/  YIELD ;  /* 0x0000000000007946 */ /* 0x000fea0003800000 */
[----:B------:R-:W-:Y:S01]  /*ee50*/  ULDC.64 UR4, c[0x0][0xa28] ;  /* 0x00028a0000047ab9 */ /* 0x000fe20000000a00 */
[----:B------:R-:W-:Y:S01]  /*ee60*/  IMAD.MOV.U32 R36, RZ, RZ, RZ ;  /* 0x000000ffff247224 */ /* 0x000fe200078e00ff */
[----:B------:R-:W-:Y:S01]  /*ee70*/  ISETP.NE.U32.AND P0, PT, RZ, UR4, PT ;  /* 0x00000004ff007c0c */ /* 0x000fe2000bf05070 */
[----:B------:R-:W-:-:S03]  /*ee80*/  ULDC.64 UR6, c[0x0][0xa18] ;  /* 0x0002860000067ab9 */ /* 0x000fc60000000a00 */
[----:B------:R-:W-:Y:S02]  /*ee90*/  ISETP.NE.AND.EX P0, PT, RZ, UR5, PT, P0 ;  /* 0x00000005ff007c0c */ /* 0x000fe4000bf05300 */
[----:B---3--:R-:W-:-:S11]  /*eea0*/  SHF.R.S32.HI R0, RZ, 0x1f, R31 ;  /* 0x0000001fff007819 */ /* 0x008fd6000001141f */
        /* <DEDUP_REMOVED lines=28> */
[----:B------:R-:W-:Y:S01]  /*f070*/  IMAD.U32 R7, RZ, RZ, UR4 ;  /* 0x00000004ff077e24 */ /* 0x000fe2000f8e00ff */
[----:B--2---:R0:W-:Y:S01]  /*f080*/  @P0 STL [R1+0x8], R0 ;  /* 0x0000080001000387 */ /* 0x0041e20000100800 */
[----:B------:R-:W-:Y:S05]  /*f090*/  @P0 BRA `(.L_x_2680) ;  /* 0x0000000000200947 */ /* 0x000fea0003800000 */
[----:B------:R-:W-:Y:S02]  /*f0a0*/  ULDC UR4, c[0x0][0x288] ;  /* 0x0000a20000047ab9 */ /* 0x000fe40000000800 */
[----:B0-----:R-:W-:-:S05]  /*f0b0*/  MOV R0, UR4 ;  /* 0x0000000400007c02 */ /* 0x001fca0008000f00 */
[----:B------:R1:W-:Y:S01]  /*f0c0*/  STL [R1+0x8], R0 ;  /* 0x0000080001007387 */ /* 0x0003e20000100800 */
[----:B------:R-:W-:Y:S05]  /*f0d0*/  @!P2 BRA `(.L_x_2680) ;  /* 0x000000000010a947 */ /* 0x000fea0003800000 */
[----:B------:R-:W2:Y:S04]  /*f0e0*/  LDG.E R5, desc[UR36][R2.64] ;  /* 0x0000002402057981 */ /* 0x000ea8000c1e1900 */
[----:B-1----:R-:W2:Y:S02]  /*f0f0*/  LDG.E R0, desc[UR36][R2.64+0x4] ;  /* 0x0000042402007981 */ /* 0x002ea4000c1e1900 */
[----:B--2---:R-:W-:-:S05]  /*f100*/  IMAD.IADD R0, R0, 0x1, -R5 ;  /* 0x0000000100007824 */ /* 0x004fca00078e0a05 */
[----:B------:R2:W-:Y:S02]  /*f110*/  STL [R1+0x8], R0 ;  /* 0x0000080001007387 */ /* 0x0005e40000100800 */
.L_x_2680:
        /* <DEDUP_REMOVED lines=9> */
.L_x_2681:
        /* <DEDUP_REMOVED lines=9> */
.L_x_2682:
[----:B------:R-:W4:Y:S01]  /*f240*/  LDL R4, [R1+0x8] ;  /* 0x0000080001047983 */ /* 0x000f220000100800 */
[----:B012---:R-:W0:Y:S01]  /*f250*/  LDC R0, c[0x0][0x448] ;  /* 0x00011200ff007b82 */ /* 0x007e220000000800 */
[----:B-----5:R-:W-:Y:S01]  /*f260*/  IMAD.IADD R34, R7, 0x1, -R36 ;  /* 0x0000000107227824 */ /* 0x020fe200078e0a24 */
[----:B------:R-:W-:Y:S01]  /*f270*/  LOP3.LUT R23, R23, 0xffffffdf, RZ, 0xc0, !PT ;  /* 0xffffffdf17177812 */ /* 0x000fe200078ec0ff */
[----:B------:R-:W-:Y:S01]  /*f280*/  BSSY B0, `(.L_x_2683) ;  /* 0x0000038000007945 */ /* 0x000fe20003800000 */
[----:B0-----:R-:W-:Y:S01]  /*f290*/  ISETP.NE.AND P0, PT, R0, 0x1, PT ;  /* 0x000000010000780c */ /* 0x001fe20003f05270 */
[----:B------:R-:W-:-:S04]  /*f2a0*/  IMAD.SHL.U32 R0, R17, 0x80, RZ ;  /* 0x0000008011007824 */ /* 0x000fc800078e00ff */
[----:B------:R-:W-:-:S08]  /*f2b0*/  VIADD R0, R0, 0x7f ;  /* 0x0000007f00007836 */ /* 0x000fd00000000000 */
[----:B---3--:R-:W0:Y:S01]  /*f2c0*/  @P0 LDC R3, c[0x0][0x44c] ;  /* 0x00011300ff030b82 */ /* 0x008e220000000800 */
[----:B------:R-:W-:-:S07]  /*f2d0*/  @P0 LOP3.LUT R23, R23, 0x20, RZ, 0xfc, !PT ;  /* 0x0000002017170812 */ /* 0x000fce00078efcff */
[----:B------:R-:W1:Y:S01]  /*f2e0*/  @P0 LDC R5, c[0x0][0x450] ;  /* 0x00011400ff050b82 */ /* 0x000e620000000800 */
[----:B0-----:R-:W-:-:S05]  /*f2f0*/  @P0 IMAD.HI.U32 R2, R0, R3, RZ ;  /* 0x0000000300020227 */ /* 0x001fca00078e00ff */
[----:B-1----:R-:W-:Y:S02]  /*f300*/  @P0 SHF.R.U32.HI R0, RZ, R5, R2 ;  /* 0x00000005ff000219 */ /* 0x002fe40000011602 */
[----:B----4-:R-:W-:-:S05]  /*f310*/  IADD3 R3, R34, 0x80, -R4 ;  /* 0x0000008022037810 */ /* 0x010fca0007ffe804 */
[----:B------:R-:W-:Y:S02]  /*f320*/  IMAD.IADD R2, R3, 0x1, R0 ;  /* 0x0000000103027824 */ /* 0x000fe400078e0200 */
[----:B------:R-:W-:-:S03]  /*f330*/  VIADD R0, R34, 0x7f ;  /* 0x0000007f22007836 */ /* 0x000fc60000000000 */
[----:B------:R-:W-:Y:S02]  /*f340*/  SHF.R.S32.HI R5, RZ, 0x1f, R2 ;  /* 0x0000001fff057819 */ /* 0x000fe40000011402 */
[----:B------:R-:W-:Y:S02]  /*f350*/  SHF.R.S32.HI R3, RZ, 0x1f, R0 ;  /* 0x0000001fff037819 */ /* 0x000fe40000011400 */
[----:B------:R-:W-:Y:S02]  /*f360*/  LEA.HI R5, R5, R2, RZ, 0x7 ;  /* 0x0000000205057211 */ /* 0x000fe400078f38ff */
[----:B------:R-:W-:Y:S02]  /*f370*/  LEA.HI R3, R3, R0, RZ, 0x7 ;  /* 0x0000000003037211 */ /* 0x000fe400078f38ff */
[----:B------:R-:W-:Y:S02]  /*f380*/  SHF.R.S32.HI R5, RZ, 0x7, R5 ;  /* 0x00000007ff057819 */ /* 0x000fe40000011405 */
[----:B------:R-:W-:-:S02]  /*f390*/  SHF.R.S32.HI R0, RZ, 0x7, R3 ;  /* 0x00000007ff007819 */ /* 0x000fc40000011403 */
[----:B------:R-:W-:Y:S02]  /*f3a0*/  LOP3.LUT R2, R18, 0xff000000, RZ, 0xc0, !PT ;  /* 0xff00000012027812 */ /* 0x000fe400078ec0ff */
[----:B------:R-:W-:Y:S02]  /*f3b0*/  VIMNMX R0, R0, R5, PT ;  /* 0x0000000500007248 */ /* 0x000fe40003fe0100 */
[----:B------:R-:W-:Y:S02]  /*f3c0*/  SHF.R.U32.HI R2, RZ, 0x8, R2 ;  /* 0x00000008ff027819 */ /* 0x000fe40000011602 */
[----:B------:R-:W-:Y:S02]  /*f3d0*/  ISETP.GE.AND P0, PT, R0, 0x1, PT ;  /* 0x000000010000780c */ /* 0x000fe40003f06270 */
[----:B------:R-:W-:-:S04]  /*f3e0*/  LOP3.LUT R3, R18, 0xff0000, RZ, 0xc0, !PT ;  /* 0x00ff000012037812 */ /* 0x000fc800078ec0ff */
[----:B------:R-:W-:Y:S01]  /*f3f0*/  LEA.HI R3, R3, R2, RZ, 0x10 ;  /* 0x0000000203037211 */ /* 0x000fe200078f80ff */
[----:B------:R-:W-:-:S03]  /*f400*/  IMAD.MOV.U32 R2, RZ, RZ, RZ ;  /* 0x000000ffff027224 */ /* 0x000fc600078e00ff */
[----:B------:R-:W-:-:S03]  /*f410*/  LOP3.LUT R35, R3, 0xff, RZ, 0xc0, !PT ;  /* 0x000000ff03237812 */ /* 0x000fc600078ec0ff */
[----:B------:R-:W-:Y:S05]  /*f420*/  @!P0 BRA `(.L_x_2684) ;  /* 0x0000000000748947 */ /* 0x000fea0003800000 */
[----:B------:R-:W-:-:S04]  /*f430*/  SHF.R.U32.HI R4, RZ, 0x10, R3 ;  /* 0x00000010ff047819 */ /* 0x000fc80000011603 */
[----:B------:R-:W-:-:S13]  /*f440*/  ISETP.NE.AND P0, PT, R4, RZ, PT ;  /* 0x000000ff0400720c */ /* 0x000fda0003f05270 */
[----:B------:R-:W0:Y:S02]  /*f450*/  @!P0 LDC R4, c[0x0][0x9f0] ;  /* 0x00027c00ff048b82 */ /* 0x000e240000000800 */
[-C--:B0-----:R-:W-:Y:S02]  /*f460*/  IABS R6, R4.reuse ;  /* 0x0000000400067213 */ /* 0x081fe40000000000 */
[----:B------:R-:W-:Y:S02]  /*f470*/  IADD3 R5, R4, -0x1, R0 ;  /* 0xffffffff04057810 */ /* 0x000fe40007ffe000 */
[----:B------:R-:W0:Y:S02]  /*f480*/  I2F.RP R8, R6 ;  /* 0x0000000600087306 */ /* 0x000e240000209400 */
[----:B------:R-:W-:-:S04]  /*f490*/  LOP3.LUT R2, R5, R4, RZ, 0x3c, !PT ;  /* 0x0000000405027212 */ /* 0x000fc800078e3cff */
[----:B------:R-:W-:Y:S02]  /*f4a0*/  ISETP.GE.AND P2, PT, R2, RZ, PT ;  /* 0x000000ff0200720c */ /* 0x000fe40003f46270 */
[----:B0-----:R-:W0:Y:S02]  /*f4b0*/  MUFU.RCP R8, R8 ;  /* 0x0000000800087308 */ /* 0x001e240000001000 */
[----:B0-----:R-:W-:-:S06]  /*f4c0*/  IADD3 R3, R8, 0xffffffe, RZ ;  /* 0x0ffffffe08037810 */ /* 0x001fcc0007ffe0ff */
[----:B------:R-:W0:Y:S02]  /*f4d0*/  F2I.FTZ.U32.TRUNC.NTZ R3, R3 ;  /* 0x0000000300037305 */ /* 0x000e24000021f000 */
[----:B0-----:R-:W-:-:S04]  /*f4e0*/  IMAD.MOV R2, RZ, RZ, -R3 ;  /* 0x000000ffff027224 */ /* 0x001fc800078e0a03 */
        /* <DEDUP_REMOVED lines=17> */
.L_x_2684:
[----:B------:R-:W-:Y:S05]  /*f600*/  BSYNC B0 ;  /* 0x0000000000007941 */ /* 0x000fea0003800000 */
.L_x_2683:
        /* <DEDUP_REMOVED lines=23> */
.L_x_2686:
        /* <DEDUP_REMOVED lines=8> */
[----:B------:R-:W-:Y:S01]  /*f800*/  MOV R4, UR6 ;  /* 0x0000000600047c02 */ /* 0x000fe20008000f00 */
[----:B------:R-:W-:Y:S01]  /*f810*/  IMAD.U32 R5, RZ, RZ, UR7 ;  /* 0x00000007ff057e24 */ /* 0x000fe2000f8e00ff */
        /* <DEDUP_REMOVED lines=10> */
.L_x_2689:
[----:B------:R-:W-:Y:S05]  /*f8c0*/  BSYNC B6 ;  /* 0x0000000000067941 */ /* 0x000fea0003800000 */
.L_x_2688:
        /* <DEDUP_REMOVED lines=9> */
[----:B------:R-:W-:Y:S01]  /*f960*/  MOV R4, UR6 ;  /* 0x0000000600047c02 */ /* 0x000fe20008000f00 */
        /* <DEDUP_REMOVED lines=10> */
.L_x_2692:
[----:B------:R0:W1:Y:S01]  /*fa10*/  LDC.64 R2, c[0x4][R27] ;  /* 0x010000001b027b82 */ /* 0x0000620000000a00 */
[----:B------:R-:W-:Y:S01]  /*fa20*/  ULDC.64 UR6, c[0x4][0x80] ;  /* 0x0100200000067ab9 */ /* 0x000fe20000000a00 */
[----:B------:R-:W-:Y:S01]  /*fa30*/  ULDC.64 UR8, c[0x4][0x88] ;  /* 0x0100220000087ab9 */ /* 0x000fe20000000a00 */
[----:B------:R-:W-:Y:S01]  /*fa40*/  ULDC.64 UR4, c[0x4][0x18] ;  /* 0x0100060000047ab9 */ /* 0x000fe20000000a00 */
[----:B------:R-:W-:Y:S01]  /*fa50*/  IMAD.U32 R4, RZ, RZ, UR6 ;  /* 0x00000006ff047e24 */ /* 0x000fe2000f8e00ff */
[----:B------:R-:W-:Y:S01]  /*fa60*/  MOV R5, UR7 ;  /* 0x0000000700057c02 */ /* 0x000fe20008000f00 */
        /* <DEDUP_REMOVED lines=9> */
.L_x_2691:
[----:B------:R-:W-:Y:S05]  /*fb00*/  BSYNC B6 ;  /* 0x0000000000067941 */ /* 0x000fea0003800000 */
.L_x_2690:
[----:B------:R-:W2:Y:S01]  /*fb10*/  LDL R2, [R1+0x18] ;  /* 0x0000180001027983 */ /* 0x000ea20000100800 */
[----:B------:R-:W-:Y:S01]  /*fb20*/  ULDC.64 UR4, c[0x0][0x9f8] ;  /* 0x00027e0000047ab9 */ /* 0x000fe20000000a00 */
[----:B------:R-:W0:Y:S01]  /*fb30*/  LDC R6, c[0x0][0x430] ;  /* 0x00010c00ff067b82 */ /* 0x000e220000000800 */
[----:B------:R-:W-:-:S04]  /*fb40*/  ISETP.NE.U32.AND P0, PT, RZ, UR4, PT ;  /* 0x00000004ff007c0c */ /* 0x000fc8000bf05070 */
[----:B------:R-:W-:-:S13]  /*fb50*/  ISETP.NE.AND.EX P0, PT, RZ, UR5, PT, P0 ;  /* 0x00000005ff007c0c */ /* 0x000fda000bf05300 */
[----:B------:R-:W-:Y:S01]  /*fb60*/  @P0 IADD3 R24, P1, R24, UR4, RZ ;  /* 0x0000000418180c10 */ /* 0x000fe2000ff3e0ff */
[----:B------:R-:W1:Y:S01]  /*fb70*/  S2R R21, SR_TID.X ;  /* 0x0000000000157919 */ /* 0x000e620000002100 */
[----:B------:R-:W3:Y:S02]  /*fb80*/  S2R R20, SR_TID.X ;  /* 0x0000000000147919 */ /* 0x000ee40000002100 */
[----:B------:R-:W-:Y:S01]  /*fb90*/  @P0 IADD3.X R25, R25, UR5, RZ, P1, !PT ;  /* 0x0000000519190c10 */ /* 0x000fe20008ffe4ff */
[----:B------:R-:W-:-:S04]  /*fba0*/  ULDC UR4, c[0x0][0x2f4] ;  /* 0x0000bd0000047ab9 */ /* 0x000fc80000000800 */
[----:B------:R-:W4:Y:S01]  /*fbb0*/  @P0 LDG.E R32, desc[UR36][R24.64] ;  /* 0x0000002418200981 */ /* 0x000f22000c1e1900 */
[----:B0-----:R-:W-:Y:S02]  /*fbc0*/  ISETP.NE.AND P2, PT, R6, 0x1, PT ;  /* 0x000000010600780c */ /* 0x001fe40003f45270 */
[----:B------:R-:W-:-:S11]  /*fbd0*/  LOP3.LUT R23, R23, 0xfffffff7, RZ, 0xc0, !PT ;  /* 0xfffffff717177812 */ /* 0x000fd600078ec0ff */
[----:B------:R-:W0:Y:S01]  /*fbe0*/  @P2 LDC R3, c[0x0][0x434] ;  /* 0x00010d00ff032b82 */ /* 0x000e220000000800 */
[----:B------:R-:W-:Y:S01]  /*fbf0*/  @P2 LOP3.LUT R23, R23, 0x8, RZ, 0xfc, !PT ;  /* 0x0000000817172812 */ /* 0x000fe200078efcff */
[----:B-1----:R-:W-:Y:S01]  /*fc00*/  IMAD.SHL.U32 R21, R21, 0x10, RZ ;  /* 0x0000001015157824 */ /* 0x002fe200078e00ff */
[----:B---3--:R-:W-:-:S04]  /*fc10*/  LOP3.LUT R20, R20, 0x7f, RZ, 0xc0, !PT ;  /* 0x0000007f14147812 */ /* 0x008fc800078ec0ff */
[----:B------:R-:W-:Y:S02]  /*fc20*/  LOP3.LUT R21, R21, 0x70, RZ, 0xc0, !PT ;  /* 0x0000007015157812 */ /* 0x000fe400078ec0ff */
[----:B------:R-:W-:Y:S02]  /*fc30*/  SHF.R.U32.HI R20, RZ, 0x3, R20 ;  /* 0x00000003ff147819 */ /* 0x000fe40000011614 */
[----:B------:R-:W-:Y:S01]  /*fc40*/  LOP3.LUT R23, R23, 0xfffffffb, RZ, 0xc0, !PT ;  /* 0xfffffffb17177812 */ /* 0x000fe200078ec0ff */
[----:B------:R-:W-:Y:S01]  /*fc50*/  UMOV UR5, 0xffffffff ;  /* 0xffffffff00057882 */ /* 0x000fe20000000000 */
[----:B--2---:R-:W-:Y:S02]  /*fc60*/  VIADD R27, R2, 0xffffffff ;  /* 0xffffffff021b7836 */ /* 0x004fe40000000000 */
[----:B------:R-:W1:Y:S03]  /*fc70*/  @P2 LDC R2, c[0x0][0x438] ;  /* 0x00010e00ff022b82 */ /* 0x000e660000000800 */
[----:B------:R-:W-:-:S04]  /*fc80*/  SHF.L.U32 R8, R27, 0x7, RZ ;  /* 0x000000071b087819 */ /* 0x000fc800000006ff */
[----:B------:R-:W-:-:S04]  /*fc90*/  LOP3.LUT R5, R8, R20, R21, 0xfe, !PT ;  /* 0x0000001408057212 */ /* 0x000fc800078efe15 */
[C---:B------:R-:W-:Y:S01]  /*fca0*/  ISETP.GE.AND P0, PT, R5.reuse, R34, PT ;  /* 0x000000220500720c */ /* 0x040fe20003f06270 */
[----:B------:R-:W-:-:S04]  /*fcb0*/  IMAD.IADD R0, R5, 0x1, R36 ;  /* 0x0000000105007824 */ /* 0x000fc800078e0224 */
[----:B0-----:R-:W-:-:S04]  /*fcc0*/  @P2 IMAD.HI.U32 R3, R0, R3, RZ ;  /* 0x0000000300032227 */ /* 0x001fc800078e00ff */
[----:B------:R-:W-:Y:S01]  /*fcd0*/  IMAD.MOV.U32 R4, RZ, RZ, R0 ;  /* 0x000000ffff047224 */ /* 0x000fe200078e0000 */
[----:B-1----:R-:W-:-:S03]  /*fce0*/  @P2 SHF.R.U32.HI R4, RZ, R2, R3 ;  /* 0x00000002ff042219 */ /* 0x002fc60000011603 */
[----:B------:R-:W0:Y:S02]  /*fcf0*/  @!P0 LDC.64 R2, c[0x0][0x428] ;  /* 0x00010a00ff028b82 */ /* 0x000e240000000a00 */
[----:B------:R-:W-:Y:S01]  /*fd00*/  IMAD.MOV R5, RZ, RZ, -R4 ;  /* 0x000000ffff057224 */ /* 0x000fe200078e0a04 */
[----:B----4-:R-:W-:-:S03]  /*fd10*/  SHF.R.S32.HI R37, RZ, 0x1f, R32 ;  /* 0x0000001fff257819 */ /* 0x010fc60000011420 */
[----:B------:R-:W-:Y:S01]  /*fd20*/  IMAD R0, R6, R5, R0 ;  /* 0x0000000506007224 */ /* 0x000fe200078e0200 */
[--C-:B------:R-:W-:Y:S01]  /*fd30*/  @!P0 SHF.R.S32.HI R5, RZ, 0x1f, R4.reuse ;  /* 0x0000001fff058819 */ /* 0x100fe20000011404 */
[-C--:B0-----:R-:W-:Y:S02]  /*fd40*/  @!P0 IMAD R6, R37, R2.reuse, RZ ;  /* 0x0000000225068224 */ /* 0x081fe400078e02ff */
[----:B------:R-:W-:-:S04]  /*fd50*/  @!P0 IMAD.WIDE.U32 R4, R32, R2, R4 ;  /* 0x0000000220048225 */ /* 0x000fc800078e0004 */
[----:B------:R-:W-:Y:S02]  /*fd60*/  @!P0 IMAD R6, R32, R3, R6 ;  /* 0x0000000320068224 */ /* 0x000fe400078e0206 */
[----:B------:R-:W0:Y:S02]  /*fd70*/  @!P0 LDC.64 R2, c[0x0][0x418] ;  /* 0x00010600ff028b82 */ /* 0x000e240000000a00 */
[----:B------:R-:W-:Y:S02]  /*fd80*/  @!P0 IMAD.IADD R6, R5, 0x1, R6 ;  /* 0x0000000105068824 */ /* 0x000fe400078e0206 */
[----:B------:R-:W-:-:S05]  /*fd90*/  IMAD.U32 R5, RZ, RZ, UR38 ;  /* 0x00000026ff057e24 */ /* 0x000fca000f8e00ff */
        /* <DEDUP_REMOVED lines=13> */
.L_x_2761:
[----:B------:R-:W-:Y:S01]  /*fe70*/  LOP3.LUT R25, R18, 0xffff, RZ, 0xc0, !PT ;  /* 0x0000ffff12197812 */ /* 0x000fe200078ec0ff */
[----:B------:R-:W-:Y:S06]  /*fe80*/  @!P2 BRA `(.L_x_2694) ;  /* 0x000000000004a947 */ /* 0x000fec0003800000 */
[----:B------:R-:W-:Y:S01]  /*fe90*/  BPT.TRAP 0x1 ;  /* 0x000000040000795c */ /* 0x000fe20000300000 */
.L_x_2694:
        /* <DEDUP_REMOVED lines=23> */
.L_x_2762:
[----:B------:R-:W-:Y:S05]  /*10010*/  BSYNC B0 ;  /* 0x0000000000007941 */ /* 0x000fea0003800000 */
.L_x_2695:
        /* <DEDUP_REMOVED lines=105> */
.L_x_2780:
        /* <DEDUP_REMOVED lines=11> */
.L_x_2698:
        /* <DEDUP_REMOVED lines=10> */
.L_x_2699:
[----:B0-----:R0:W5:Y:S01]  /*10800*/  LDL.LU R4, [R1+0xc] ;  /* 0x00000c0001047983 */ /* 0x0011620000300800 */
[----:B------:R0:W-:Y:S03]  /*10810*/  SYNCS.ARRIVE.TRANS64.A1T0 RZ, [R7+URZ+0x28830], RZ ;  /* 0x028830ff07ff79a7 */ /* 0x0001e6000810003f */
[----:B-1----:R0:W5:Y:S02]  /*10820*/  LDL.LU R3, [R1+0x4] ;  /* 0x0000040001037983 */ /* 0x0021640000300800 */
[----:B------:R-:W-:Y:S05]  /*10830*/  WARPSYNC.ALL ;  /* 0x0000000000007948 */ /* 0x000fea0003800000 */
[----:B------:R-:W-:Y:S01]  /*10840*/  ULDC.64 UR4, c[0x0][0x298] ;  /* 0x0000a60000047ab9 */ /* 0x000fe20000000a00 */
[----:B------:R-:W-:Y:S01]  /*10850*/  BAR.SYNC.DEFER_BLOCKING 0x8, 0x180 ;  /* 0x0206000000007b1d */ /* 0x000fe20000010000 */
[----:B------:R-:W-:Y:S01]  /*10860*/  LOP3.LUT P0, RZ, R23, 0x10, RZ, 0xc0, !PT ;  /* 0x0000001017ff7812 */ /* 0x000fe2000780c0ff */
[----:B------:R-:W-:-:S03]  /*10870*/  VIADD R2, R22, 0x10400 ;  /* 0x0001040016027836 */ /* 0x000fc60000000000 */
[----:B------:R-:W-:Y:S01]  /*10880*/  SEL R31, R31, RZ, !P0 ;  /* 0x000000ff1f1f7207 */ /* 0x000fe20004000000 */
[----:B------:R-:W-:Y:S01]  /*10890*/  BSSY B6, `(.L_x_2700) ;  /* 0x000001c000067945 */ /* 0x000fe20003800000 */
[----:B-----5:R-:W-:Y:S02]  /*108a0*/  SEL R4, R4, RZ, !P0 ;  /* 0x000000ff04047207 */ /* 0x020fe40004000000 */
[----:B------:R-:W-:Y:S02]  /*108b0*/  LOP3.LUT P0, RZ, R2, 0x3ff, RZ, 0xc0, !PT ;  /* 0x000003ff02ff7812 */ /* 0x000fe4000780c0ff */
[----:B------:R-:W-:Y:S01]  /*108c0*/  SHF.R.S32.HI R0, RZ, 0x1f, R3 ;  /* 0x0000001fff007819 */ /* 0x000fe20000011403 */
[----:B------:R1:W-:Y:S04]  /*108d0*/  STL [R1+0xc], R4 ;  /* 0x00000c0401007387 */ /* 0x0003e80000100800 */
[----:B------:R-:W-:-:S04]  /*108e0*/  IMAD R0, R0, UR4, RZ ;  /* 0x0000000400007c24 */ /* 0x000fc8000f8e02ff */
[C---:B------:R-:W-:Y:S02]  /*108f0*/  IMAD R0, R3.reuse, UR5, R0 ;  /* 0x0000000503007c24 */ /* 0x040fe4000f8e0200 */
[----:B------:R-:W-:-:S05]  /*10900*/  IMAD.WIDE.U32 R2, R3, UR4, RZ ;  /* 0x0000000403027c25 */ /* 0x000fca000f8e00ff */
[----:B------:R-:W-:Y:S01]  /*10910*/  IADD3 R0, R3, R0, RZ ;  /* 0x0000000003007210 */ /* 0x000fe20007ffe0ff */
[----:B------:R1:W-:Y:S04]  /*10920*/  STL.64 [R1+0x10], R2 ;  /* 0x0000100201007387 */ /* 0x0003e80000100a00 */
[----:B------:R1:W-:Y:S01]  /*10930*/  STL [R1+0x4], R0 ;  /* 0x0000040001007387 */ /* 0x0003e20000100800 */
[----:B------:R-:W-:Y:S05]  /*10940*/  @!P0 BRA `(.L_x_2701) ;  /* 0x0000000000408947 */ /* 0x000fea0003800000 */
[----:B-1----:R-:W-:Y:S01]  /*10950*/  MOV R2, 0x0 ;  /* 0x0000000000027802 */ /* 0x002fe20000000f00 */
[----:B------:R-:W-:Y:S01]  /*10960*/  ULDC.64 UR4, c[0x4][0x80] ;  /* 0x0100200000047ab9 */ /* 0x000fe20000000a00 */
[----:B------:R-:W-:Y:S01]  /*10970*/  ULDC.64 UR6, c[0x4][0x88] ;  /* 0x0100220000067ab9 */ /* 0x000fe20000000a00 */
[----:B------:R-:W-:Y:S01]  /*10980*/  ULDC.64 UR8, c[0x4][0x20] ;  /* 0x0100080000087ab9 */ /* 0x000fe20000000a00 */
[----:B------:R-:W-:Y:S02]  /*10990*/  IMAD.U32 R4, RZ, RZ, UR4 ;  /* 0x00000004ff047e24 */ /* 0x000fe4000f8e00ff */
[----:B------:R-:W1:Y:S01]  /*109a0*/  LDC.64 R2, c[0x4][R2] ;  /* 0x0100000002027b82 */ /* 0x000e620000000a00 */
[----:B------:R-:W-:Y:S02]  /*109b0*/  IMAD.U32 R5, RZ, RZ, UR5 ;  /* 0x00000005ff057e24 */ /* 0x000fe4000f8e00ff */
[----:B------:R-:W-:Y:S02]  /*109c0*/  IMAD.U32 R6, RZ, RZ, UR6 ;  /* 0x00000006ff067e24 */ /* 0x000fe4000f8e00ff */
[----:B0-----:R-:W-:-:S02]  /*109d0*/  IMAD.U32 R7, RZ, RZ, UR7 ;  /* 0x00000007ff077e24 */ /* 0x001fc4000f8e00ff */
[----:B------:R-:W-:Y:S02]  /*109e0*/  IMAD.U32 R10, RZ, RZ, UR8 ;  /* 0x00000008ff0a7e24 */ /* 0x000fe4000f8e00ff */
[----:B------:R-:W-:Y:S02]  /*109f0*/  IMAD.U32 R11, RZ, RZ, UR9 ;  /* 0x00000009ff0b7e24 */ /* 0x000fe4000f8e00ff */
[----:B------:R-:W-:Y:S02]  /*10a00*/  IMAD.MOV.U32 R8, RZ, RZ, 0x70 ;  /* 0x00000070ff087424 */ /* 0x000fe400078e00ff */
[----:B------:R-:W-:Y:S02]  /*10a10*/  IMAD.MOV.U32 R12, RZ, RZ, 0x1 ;  /* 0x00000001ff0c7424 */ /* 0x000fe400078e00ff */
[----:B------:R-:W-:-:S07]  /*10a20*/  IMAD.MOV.U32 R13, RZ, RZ, RZ ;  /* 0x000000ffff0d7224 */ /* 0x000fce00078e00ff */
[----:B------:R-:W-:-:S07]  /*10a30*/  LEPC R20, `(.L_x_2701) ;  /* 0x000000001014794e */ /* 0x000fce0000000000 */
[----:B-1----:R-:W-:Y:S05]  /*10a40*/  CALL.ABS.NOINC R2 ;  /* 0x0000000002007343 */ /* 0x002fea0003c00000 */
.L_x_2701:
[----:B------:R-:W-:Y:S05]  /*10a50*/  BSYNC B6 ;  /* 0x0000000000067941 */ /* 0x000fea0003800000 */
.L_x_2700:
[----:B------:R-:W2:Y:S01]  /*10a60*/  LDL.LU R21, [R1+0xc] ;  /* 0x00000c0001157983 */ /* 0x000ea20000300800 */
[----:B-1----:R-:W1:Y:S01]  /*10a70*/  LDC R4, c[0x0][0x448] ;  /* 0x00011200ff047b82 */ /* 0x002e620000000800 */
[----:B------:R-:W-:Y:S01]  /*10a80*/  ULDC.64 UR6, c[0x0][0x2e0] ;  /* 0x0000b80000067ab9 */ /* 0x000fe20000000a00 */
[----:B------:R-:W-:Y:S01]  /*10a90*/  ULDC.64 UR4, c[0x0][0x2d8] ;  /* 0x0000b60000047ab9 */ /* 0x000fe20000000a00 */
[----:B------:R-:W3:Y:S04]  /*10aa0*/  LDL.LU R20, [R1+0x4] ;  /* 0x0000040001147983 */ /* 0x000ee80000300800 */
[----:B------:R-:W3:Y:S04]  /*10ab0*/  LDL.LU.64 R2, [R1+0x10] ;  /* 0x0000100001027983 */ /* 0x000ee80000300a00 */
[----:B------:R4:W5:Y:S04]  /*10ac0*/  LDL R10, [R1+0x8] ;  /* 0x00000800010a7983 */ /* 0x0009680000100800 */
[----:B------:R4:W5:Y:S01]  /*10ad0*/  LDL R8, [R1] ;  /* 0x0000000001087983 */ /* 0x0009620000100800 */
[----:B-1----:R-:W-:-:S13]  /*10ae0*/  ISETP.NE.AND P6, PT, R4, 0x1, PT ;  /* 0x000000010400780c */ /* 0x002fda0003fc5270 */
[----:B------:R-:W1:Y:S08]  /*10af0*/  @P6 LDC R5, c[0x0][0x44c] ;  /* 0x00011300ff056b82 */ /* 0x000e700000000800 */
[----:B------:R-:W0:Y:S01]  /*10b00*/  @P6 LDC R4, c[0x0][0x450] ;  /* 0x00011400ff046b82 */ /* 0x000e220000000800 */
[----:B--2---:R-:W-:Y:S02]  /*10b10*/  IMAD R0, R21, UR6, RZ ;  /* 0x0000000615007c24 */ /* 0x004fe4000f8e02ff */
[----:B------:R-:W2:Y:S02]  /*10b20*/  S2R R21, SR_TID.X ;  /* 0x0000000000157919 */ /* 0x000ea40000002100 */
[----:B------:R-:W-:Y:S01]  /*10b30*/  IMAD R0, R31, UR7, R0 ;  /* 0x000000071f007c24 */ /* 0x000fe2000f8e0200 */
[----:B---3--:R-:W-:-:S02]  /*10b40*/  MOV R3, R20 ;  /* 0x0000001400037202 */ /* 0x008fc40000000f00 */
[----:B------:R-:W3:Y:S01]  /*10b50*/  S2R R20, SR_TID.X ;  /* 0x0000000000147919 */ /* 0x000ee20000002100 */
[----:B------:R-:W-:-:S04]  /*10b60*/  IMAD.WIDE.U32 R2, R25, UR4, R2 ;  /* 0x0000000419027c25 */ /* 0x000fc8000f8e0002 */
[----:B------:R-:W-:Y:S01]  /*10b70*/  IMAD R3, R25, UR5, R3 ;  /* 0x0000000519037c24 */ /* 0x000fe2000f8e0203 */
[----:B------:R-:W-:Y:S01]  /*10b80*/  ULDC.64 UR4, c[0x0][0x2d0] ;  /* 0x0000b40000047ab9 */ /* 0x000fe20000000a00 */
[----:B------:R-:W-:-:S04]  /*10b90*/  IMAD.WIDE.U32 R2, R31, UR6, R2 ;  /* 0x000000061f027c25 */ /* 0x000fc8000f8e0002 */
[----:B------:R-:W-:Y:S02]  /*10ba0*/  IMAD.IADD R3, R3, 0x1, R0 ;  /* 0x0000000103037824 */ /* 0x000fe400078e0200 */
[----:B--2---:R-:W-:-:S05]  /*10bb0*/  IMAD.SHL.U32 R21, R21, 0x10, RZ ;  /* 0x0000001015157824 */ /* 0x004fca00078e00ff */
[----:B------:R-:W-:Y:S02]  /*10bc0*/  LOP3.LUT R21, R21, 0x70, RZ, 0xc0, !PT ;  /* 0x0000007015157812 */ /* 0x000fe400078ec0ff */
[----:B---3--:R-:W-:-:S04]  /*10bd0*/  LOP3.LUT R20, R20, 0x7f, RZ, 0xc0, !PT ;  /* 0x0000007f14147812 */ /* 0x008fc800078ec0ff */
[----:B------:R-:W-:-:S04]  /*10be0*/  SHF.R.U32.HI R20, RZ, 0x3, R20 ;  /* 0x00000003ff147819 */ /* 0x000fc80000011614 */
[----:B------:R-:W-:-:S05]  /*10bf0*/  LOP3.LUT R20, R20, R21, RZ, 0xfc, !PT ;  /* 0x0000001514147212 */ /* 0x000fca00078efcff */
[----:B------:R-:W-:-:S04]  /*10c00*/  IMAD R0, R17, 0x80, R20 ;  /* 0x0000008011007824 */ /* 0x000fc800078e0214 */
[----:B-1----:R-:W-:-:S04]  /*10c10*/  @P6 IMAD.HI.U32 R5, R0, R5, RZ ;  /* 0x0000000500056227 */ /* 0x002fc800078e00ff */
[----:B------:R-:W-:Y:S01]  /*10c20*/  IMAD.MOV.U32 R6, RZ, RZ, R0 ;  /* 0x000000ffff067224 */ /* 0x000fe200078e0000 */
[----:B0-----:R-:W-:Y:S02]  /*10c30*/  @P6 SHF.R.U32.HI R6, RZ, R4, R5 ;  /* 0x00000004ff066219 */ /* 0x001fe40000011605 */
[----:B------:R-:W0:Y:S03]  /*10c40*/  LDC R5, c[0x0][0x448] ;  /* 0x00011200ff057b82 */ /* 0x000e260000000800 */
[----:B------:R-:W-:Y:S01]  /*10c50*/  IMAD.MOV R4, RZ, RZ, -R6 ;  /* 0x000000ffff047224 */ /* 0x000fe200078e0a06 */
[----:B------:R-:W1:Y:S01]  /*10c60*/  S2R R20, SR_TID.X ;  /* 0x0000000000147919 */ /* 0x000e620000002100 */
[----:B------:R-:W-:-:S04]  /*10c70*/  IMAD.WIDE.U32 R2, R6, UR4, R2 ;  /* 0x0000000406027c25 */ /* 0x000fc8000f8e0002 */
[----:B0-----:R-:W-:Y:S01]  /*10c80*/  IMAD R0, R5, R4, R0 ;  /* 0x0000000405007224 */ /* 0x001fe200078e0200 */
[----:B------:R-:W-:-:S05]  /*10c90*/  SHF.R.S32.HI R4, RZ, 0x1f, R6 ;  /* 0x0000001fff047819 */ /* 0x000fca0000011406 */
        /* <DEDUP_REMOVED lines=16> */
[----:B-1----:R-:W-:-:S04]  /*10da0*/  LOP3.LUT R20, R20, 0x7f, RZ, 0xc0, !PT ;  /* 0x0000007f14147812 */ /* 0x002fc800078ec0ff */
[----:B------:R-:W-:Y:S01]  /*10db0*/  SHF.R.U32.HI R9, RZ, 0x3, R20 ;  /* 0x00000003ff097819 */ /* 0x000fe20000011614 */
[----:B----4-:R-:W-:Y:S06]  /*10dc0*/  BRA.DIV UR4, `(.L_x_2702) ;  /* 0x0000004204787947 */ /* 0x010fec000b800000 */
[----:B------:R-:W0:Y:S01]  /*10dd0*/  SHFL.IDX PT, R14, R0, RZ, 0x181f ;  /* 0x00181fff000e7589 */ /* 0x000e2200000e0000 */
[----:B-----5:R-:W-:Y:S02]  /*10de0*/  IMAD R5, R10, R5, RZ ;  /* 0x000000050a057224 */ /* 0x020fe400078e02ff */
[----:B------:R-:W-:Y:S01]  /*10df0*/  IMAD R17, R17, 0x80, R9 ;  /* 0x0000008011117824 */ /* 0x000fe200078e0209 */
[----:B------:R-:W1:Y:S03]  /*10e00*/  SHFL.IDX PT, R2, R4, RZ, 0x181f ;  /* 0x00181fff04027589 */ /* 0x000e6600000e0000 */
[C---:B------:R-:W-:Y:S01]  /*10e10*/  VIADD R6, R17.reuse, 0x10 ;  /* 0x0000001011067836 */ /* 0x040fe20000000000 */
[----:B------:R-:W-:-:S13]  /*10e20*/  ISETP.GE.AND P2, PT, R17, R5, PT ;  /* 0x000000051100720c */ /* 0x000fda0003f46270 */
[----:B0-----:R-:W-:-:S05]  /*10e30*/  @!P2 LEA R14, P3, R30, R14, 0x1 ;  /* 0x0000000e1e0ea211 */ /* 0x001fca00078608ff */
[----:B-1----:R-:W-:Y:S01]  /*10e40*/  @!P2 IMAD.X R3, RZ, RZ, R2, P3 ;  /* 0x000000ffff03a224 */ /* 0x002fe200018e0602 */
[----:B------:R-:W-:Y:S02]  /*10e50*/  @!P2 MOV R2, R14 ;  /* 0x0000000e0002a202 */ /* 0x000fe40000000f00 */
        /* <DEDUP_REMOVED lines=26> */
[----:B0-----:R-:W-:-:S04]  /*11000*/  @!P2 LEA R14, P3, R30, R14, 0x1 ;  /* 0x0000000e1e0ea211 */ /* 0x001fc800078608ff */
[----:B-1----:R-:W-:Y:S01]  /*11010*/  @!P2 IADD3.X R7, RZ, R2, RZ, P3, !PT ;  /* 0x00000002ff07a210 */ /* 0x002fe20001ffe4ff */
[----:B------:R-:W-:Y:S02]  /*11020*/  @!P2 IMAD.MOV.U32 R2, RZ, RZ, R14 ;  /* 0x000000ffff02a224 */ /* 0x000fe400078e000e */
[----:B------:R-:W0:Y:S02]  /*11030*/  SHFL.IDX PT, R14, R0, 0x4, 0x181f ;  /* 0x00981f00000e7f89 */ /* 0x000e2400000e0000 */
[----:B------:R-:W-:-:S05]  /*11040*/  @!P2 IMAD.MOV.U32 R3, RZ, RZ, R7 ;  /* 0x000000ffff03a224 */ /* 0x000fca00078e0007 */
[----:B------:R-:W-:Y:S04]  /*11050*/  @!P2 LDGSTS.E.BYPASS.LTC128B.128 [R8+0x11c00], desc[UR36][R2.64], !P0 ;  /* 0x11c000000208afae */ /* 0x000fe8000c101d64 */
[----:B------:R1:W-:Y:S01]  /*11060*/  @!P2 LDGSTS.E.BYPASS.LTC128B.128 [R8+0x15c00], desc[UR36][R2.64+0x80], !P1 ;  /* 0x15c000800208afae */ /* 0x0003e2000c901d64 */
[----:B------:R-:W-:Y:S01]  /*11070*/  ISETP.GE.AND P2, PT, R6, R5, PT ;  /* 0x000000050600720c */ /* 0x000fe20003f46270 */
[----:B------:R-:W-:Y:S02]  /*11080*/  VIADD R6, R17, 0x50 ;  /* 0x0000005011067836 */ /* 0x000fe40000000000 */
        /* <DEDUP_REMOVED lines=28> */
.L_x_2797:
        /* <DEDUP_REMOVED lines=11> */
.L_x_2704:
[----:B------:R-:W-:Y:S05]  /*11300*/  BSYNC B0 ;  /* 0x0000000000007941 */ /* 0x000fea0003800000 */
.L_x_2703:
[----:B------:R-:W-:Y:S01]  /*11310*/  NOP ;  /* 0x0000000000007918 */ /* 0x000fe20000000000 */
[----:B------:R-:W-:-:S13]  /*11320*/  PLOP3.LUT P0, PT, PT, PT, PT, 0x80, 0x0 ;  /* 0x000000000000781c */ /* 0x000fda0003f0f070 */
.L_x_2705:
        /* <DEDUP_REMOVED lines=21> */
.L_x_2798:
[----:B------:R-:W-:Y:S05]  /*11480*/  BSYNC B0 ;  /* 0x0000000000007941 */ /* 0x000fea0003800000 */
.L_x_2706:
        /* <DEDUP_REMOVED lines=8> */
.L_x_2722:
[----:B0-----:R-:W0:Y:S01]  /*11510*/  S2R R3, SR_TID.X ;  /* 0x0000000000037919 */ /* 0x001e220000002100 */
[----:B------:R-:W1:Y:S01]  /*11520*/  LDC R4, c[0x0][0x430] ;  /* 0x00010c00ff047b82 */ /* 0x000e620000000800 */
[----:B------:R-:W-:Y:S05]  /*11530*/  YIELD ;  /* 0x0000000000007946 */ /* 0x000fea0003800000 */
[----:B------:R-:W-:Y:S01]  /*11540*/  ULDC.64 UR4, c[0x0][0x428] ;  /* 0x00010a0000047ab9 */ /* 0x000fe20000000a00 */
[----:B------:R-:W-:Y:S01]  /*11550*/  LOP3.LUT P3, RZ, R23, 0x4, RZ, 0xc0, !PT ;  /* 0x0000000417ff7812 */ /* 0x000fe2000786c0ff */
[----:B------:R-:W-:Y:S01]  /*11560*/  VIADD R26, R10, 0x1 ;  /* 0x000000010a1a7836 */ /* 0x000fe20000000000 */
[----:B-1----:R-:W-:-:S02]  /*11570*/  ISETP.NE.AND P0, PT, R4, 0x1, PT ;  /* 0x000000010400780c */ /* 0x002fc40003f05270 */
[C---:B0-----:R-:W-:Y:S01]  /*11580*/  LOP3.LUT R0, R3.reuse, 0x7f, RZ, 0xc0, !PT ;  /* 0x0000007f03007812 */ /* 0x041fe200078ec0ff */
[----:B------:R-:W-:-:S03]  /*11590*/  IMAD.SHL.U32 R4, R3, 0x10, RZ ;  /* 0x0000001003047824 */ /* 0x000fc600078e00ff */
[----:B------:R-:W-:-:S07]  /*115a0*/  SHF.R.U32.HI R5, RZ, 0x3, R0 ;  /* 0x00000003ff057819 */ /* 0x000fce0000011600 */
[----:B------:R-:W0:Y:S01]  /*115b0*/  @P0 LDC R0, c[0x0][0x434] ;  /* 0x00010d00ff000b82 */ /* 0x000e220000000800 */
[----:B------:R-:W-:Y:S01]  /*115c0*/  LOP3.LUT R4, R4, 0x70, RZ, 0xc0, !PT ;  /* 0x0000007004047812 */ /* 0x000fe200078ec0ff */
[----:B------:R-:W-:Y:S02]  /*115d0*/  IMAD R7, R6, 0x80, R5 ;  /* 0x0000008006077824 */ /* 0x000fe400078e0205 */
[----:B------:R-:W-:-:S04]  /*115e0*/  IMAD R5, R37, UR4, RZ ;  /* 0x0000000425057c24 */ /* 0x000fc8000f8e02ff */
[----:B------:R-:W1:Y:S01]  /*115f0*/  @P0 LDC R3, c[0x0][0x438] ;  /* 0x00010e00ff030b82 */ /* 0x000e620000000800 */
[----:B------:R-:W-:Y:S01]  /*11600*/  IADD3 R7, R4, R7, R36 ;  /* 0x0000000704077210 */ /* 0x000fe20007ffe024 */
[----:B------:R-:W-:-:S04]  /*11610*/  IMAD R5, R32, UR5, R5 ;  /* 0x0000000520057c24 */ /* 0x000fc8000f8e0205 */
[----:B------:R-:W-:Y:S02]  /*11620*/  IMAD.MOV.U32 R8, RZ, RZ, R7 ;  /* 0x000000ffff087224 */ /* 0x000fe400078e0007 */
[----:B0-----:R-:W-:-:S05]  /*11630*/  @P0 IMAD.HI.U32 R0, R7, R0, RZ ;  /* 0x0000000007000227 */ /* 0x001fca00078e00ff */
[----:B-1----:R-:W-:-:S04]  /*11640*/  @P0 SHF.R.U32.HI R8, RZ, R3, R0 ;  /* 0x00000003ff080219 */ /* 0x002fc80000011600 */
[--C-:B------:R-:W-:Y:S01]  /*11650*/  SHF.R.S32.HI R3, RZ, 0x1f, R8.reuse ;  /* 0x0000001fff037819 */ /* 0x100fe20000011408 */
[----:B------:R-:W-:-:S04]  /*11660*/  IMAD.MOV.U32 R2, RZ, RZ, R8 ;  /* 0x000000ffff027224 */ /* 0x000fc800078e0008 */
[----:B------:R-:W-:Y:S01]  /*11670*/  IMAD.WIDE.U32 R2, R32, UR4, R2 ;  /* 0x0000000420027c25 */ /* 0x000fe2000f8e0002 */
[----:B------:R-:W-:-:S04]  /*11680*/  ULDC.64 UR4, c[0x0][0x418] ;  /* 0x0001060000047ab9 */ /* 0x000fc80000000a00 */
[----:B------:R-:W-:Y:S02]  /*11690*/  IADD3 R3, R5, R3, RZ ;  /* 0x0000000305037210 */ /* 0x000fe40007ffe0ff */
        /* <DEDUP_REMOVED lines=14> */
.L_x_2710:
[----:B------:R-:W-:Y:S01]  /*11780*/  IMAD R6, R26, 0x8, R22 ;  /* 0x000000081a067824 */ /* 0x000fe200078e0216 */
[----:B------:R-:W-:Y:S01]  /*11790*/  SHF.L.U32 R3, R28, 0x1f, RZ ;  /* 0x0000001f1c037819 */ /* 0x000fe200000006ff */
[----:B------:R-:W-:Y:S03]  /*117a0*/  BSSY B1, `(.L_x_2711) ;  /* 0x0000003000017945 */ /* 0x000fe60003800000 */
[----:B------:R-:W0:Y:S02]  /*117b0*/  SYNCS.PHASECHK.TRANS64.TRYWAIT P0, [R6+URZ+0x28840], R3 ;  /* 0x02884003060075a7 */ /* 0x000e24000800017f */
[----:B0-----:R-:W-:Y:S05]  /*117c0*/  @!P0 BRA `(.L_x_2712) ;  /* 0x00000040008c8947 */ /* 0x001fea0003800000 */
.L_x_2799:
[----:B------:R-:W-:Y:S05]  /*117d0*/  BSYNC B1 ;  /* 0x0000000000017941 */ /* 0x000fea0003800000 */
.L_x_2711:
        /* <DEDUP_REMOVED lines=26> */
[----:B0-----:R-:W-:-:S04]  /*11980*/  IADD3 R2, P0, R2, R5, RZ ;  /* 0x0000000502027210 */ /* 0x001fc80007f1e0ff */
[----:B-1----:R-:W-:-:S05]  /*11990*/  IADD3.X R3, RZ, R3, RZ, P0, !PT ;  /* 0x00000003ff037210 */ /* 0x002fca00007fe4ff */
        /* <DEDUP_REMOVED lines=41> */
.L_x_2817:
        /* <DEDUP_REMOVED lines=9> */
.L_x_2714:
        /* <DEDUP_REMOVED lines=10> */
.L_x_2715:
[----:B------:R3:W-:Y:S01]  /*11d60*/  SYNCS.ARRIVE.TRANS64.A1T0 RZ, [R6+URZ+0x28830], RZ ;  /* 0x028830ff06ff79a7 */ /* 0x0007e2000810003f */
[----:B------:R-:W-:Y:S05]  /*11d70*/  @!P4 BRA `(.L_x_2716) ;  /* 0x000000000004c947 */ /* 0x000fea0003800000 */
[----:B------:R-:W-:Y:S01]  /*11d80*/  BPT.TRAP 0x1 ;  /* 0x000000040000795c */ /* 0x000fe20000300000 */
.L_x_2716:
[----:B-1----:R-:W-:Y:S01]  /*11d90*/  SHF.L.U32 R2, R17, 0x1f, RZ ;  /* 0x0000001f11027819 */ /* 0x002fe200000006ff */
[----:B------:R-:W-:Y:S01]  /*11da0*/  BSSY B1, `(.L_x_2717) ;  /* 0x0000005000017945 */ /* 0x000fe20003800000 */
[----:B---3--:R-:W-:Y:S01]  /*11db0*/  LEA R6, R10, R22, 0x3 ;  /* 0x000000160a067211 */ /* 0x008fe200078e18ff */
[----:B------:R-:W-:-:S03]  /*11dc0*/  IMAD R8, R31, -0x80, R34 ;  /* 0xffffff801f087824 */ /* 0x000fc600078e0222 */
[----:B------:R-:W1:Y:S02]  /*11dd0*/  SYNCS.PHASECHK.TRANS64.TRYWAIT P0, [R6+URZ+0x28860], R2 ;  /* 0x02886002060075a7 */ /* 0x000e64000800017f */
[----:B-1----:R-:W-:Y:S05]  /*11de0*/  @!P0 BRA `(.L_x_2718) ;  /* 0x0000004400648947 */ /* 0x002fea0003800000 */
.L_x_2818:
[----:B------:R-:W-:Y:S05]  /*11df0*/  BSYNC B1 ;  /* 0x0000000000017941 */ /* 0x000fea0003800000 */
.L_x_2717:
        /* <DEDUP_REMOVED lines=66> */
.L_x_2836:
        /* <DEDUP_REMOVED lines=27> */
.L_x_2720:
        /* <DEDUP_REMOVED lines=10> */
.L_x_2721:
[C---:B------:R-:W-:Y:S01]  /*12470*/  ISETP.GT.AND P0, PT, R27.reuse, R35, PT ;  /* 0x000000231b00720c */ /* 0x040fe20003f04270 */
[----:B------:R0:W-:Y:S01]  /*12480*/  SYNCS.ARRIVE.TRANS64.A1T0 RZ, [R6+URZ+0x28850], RZ ;  /* 0x028850ff06ff79a7 */ /* 0x0001e2000810003f */
[----:B------:R-:W-:Y:S02]  /*12490*/  IMAD.MOV.U32 R17, RZ, RZ, R28 ;  /* 0x000000ffff117224 */ /* 0x000fe400078e001c */
[----:B------:R-:W-:Y:S02]  /*124a0*/  IMAD.MOV.U32 R10, RZ, RZ, R26 ;  /* 0x000000ffff0a7224 */ /* 0x000fe400078e001a */
[----:B------:R-:W-:Y:S02]  /*124b0*/  IMAD.MOV.U32 R31, RZ, RZ, R27 ;  /* 0x000000ffff1f7224 */ /* 0x000fe400078e001b */
[----:B0-----:R-:W-:-:S05]  /*124c0*/  VIADD R6, R27, 0xffffffff ;  /* 0xffffffff1b067836 */ /* 0x001fca0000000000 */
[----:B------:R-:W-:Y:S05]  /*124d0*/  @P0 BRA `(.L_x_2722) ;  /* 0xfffffff0000c0947 */ /* 0x000fea000383ffff */
.L_x_2709:
[----:B------:R-:W-:Y:S05]  /*124e0*/  BSYNC B0 ;  /* 0x0000000000007941 */ /* 0x000fea0003800000 */
.L_x_2708:
        /* <DEDUP_REMOVED lines=17> */
.L_x_2724:
[----:B------:R-:W-:Y:S05]  /*12600*/  BSYNC B0 ;  /* 0x0000000000007941 */ /* 0x000fea0003800000 */
.L_x_2723:
[----:B------:R-:W-:-:S13]  /*12610*/  LOP3.LUT P0, RZ, R23, 0x4, RZ, 0xc0, !PT ;  /* 0x0000000417ff7812 */ /* 0x000fda000780c0ff */
[----:B------:R-:W-:Y:S05]  /*12620*/  @!P0 BRA `(.L_x_2725) ;  /* 0x0000000000048947 */ /* 0x000fea0003800000 */
[----:B------:R-:W-:Y:S01]  /*12630*/  BPT.TRAP 0x1 ;  /* 0x000000040000795c */ /* 0x000fe20000300000 */
.L_x_2725:
[----:B------:R-:W-:Y:S01]  /*12640*/  LEA R0, R26, R22, 0x3 ;  /* 0x000000161a007211 */ /* 0x000fe200078e18ff */
[----:B------:R-:W-:Y:S01]  /*12650*/  BSSY B0, `(.L_x_2726) ;  /* 0x0000005000007945 */ /* 0x000fe20003800000 */
[----:B0-----:R-:W-:Y:S01]  /*12660*/  SHF.L.U32 R3, R28, 0x1f, RZ ;  /* 0x0000001f1c037819 */ /* 0x001fe200000006ff */
[----:B------:R-:W-:-:S03]  /*12670*/  IMAD R6, R27, -0x80, R34 ;  /* 0xffffff801b067824 */ /* 0x000fc600078e0222 */
[----:B------:R-:W0:Y:S02]  /*12680*/  SYNCS.PHASECHK.TRANS64.TRYWAIT P0, [R0+URZ+0x28860], R3 ;  /* 0x02886003000075a7 */ /* 0x000e24000800017f */
[----:B0-----:R-:W-:Y:S05]  /*12690*/  @!P0 BRA `(.L_x_2727) ;  /* 0x0000004400d48947 */ /* 0x001fea0003800000 */
.L_x_2837:
[----:B------:R-:W-:Y:S05]  /*126a0*/  BSYNC B0 ;  /* 0x0000000000007941 */ /* 0x000fea0003800000 */
.L_x_2726:
        /* <DEDUP_REMOVED lines=51> */
[----:B------:R-:W3:Y:S02]  /*129e0*/  SHFL.IDX PT, R10, R18, 0x6, 0x181f ;  /* 0x00d81f00120a7f89 */ /* 0x000ee400000e0000 */
[----:B-1----:R-:W-:Y:S02]  /*129f0*/  IADD3.X R3, RZ, R8, RZ, P4, !PT ;  /* 0x00000008ff037210 */ /* 0x002fe400027fe4ff */
        /* <DEDUP_REMOVED lines=17> */
.L_x_2855:
        /* <DEDUP_REMOVED lines=11> */
.L_x_2729:
        /* <DEDUP_REMOVED lines=10> */
.L_x_2730:
[----:B------:R1:W-:Y:S01]  /*12c60*/  SYNCS.ARRIVE.TRANS64.A1T0 RZ, [R0+URZ+0x28850], RZ ;  /* 0x028850ff00ff79a7 */ /* 0x0003e2000810003f */
[----:B------:R-:W-:-:S05]  /*12c70*/  VIADD R26, R26, 0x1 ;  /* 0x000000011a1a7836 */ /* 0x000fca0000000000 */
[----:B------:R-:W-:-:S04]  /*12c80*/  ISETP.NE.AND P0, PT, R26, 0x2, PT ;  /* 0x000000021a00780c */ /* 0x000fc80003f05270 */
[----:B0-----:R-:W-:Y:S02]  /*12c90*/  SEL R3, RZ, 0x1, P0 ;  /* 0x00000001ff037807 */ /* 0x001fe40000000000 */
[----:B------:R-:W-:Y:S02]  /*12ca0*/  SEL R26, R26, RZ, P0 ;  /* 0x000000ff1a1a7207 */ /* 0x000fe40000000000 */
[----:B-1----:R-:W-:-:S07]  /*12cb0*/  LOP3.LUT R28, R28, R3, RZ, 0x3c, !PT ;  /* 0x000000031c1c7212 */ /* 0x002fce00078e3cff */
.L_x_2687:
[----:B------:R-:W-:Y:S05]  /*12cc0*/  BSYNC B7 ;  /* 0x0000000000077941 */ /* 0x000fea0003800000 */
.L_x_2685:
        /* <DEDUP_REMOVED lines=11> */
.L_x_2731:
        /* <DEDUP_REMOVED lines=22> */
[----:B--2---:R-:W-:Y:S01]  /*12ee0*/  @!P1 MOV R17, R4 ;  /* 0x0000000400119202 */ /* 0x004fe20000000f00 */
        /* <DEDUP_REMOVED lines=20> */
.L_x_2865:
[----:B------:R-:W-:Y:S02]  /*13030*/  ULDC UR4, c[0x0][0xc38] ;  /* 0x00030e0000047ab9 */ /* 0x000fe40000000800 */
[----:B------:R-:W-:-:S04]  /*13040*/  IMAD.U32 R5, RZ, RZ, UR4 ;  /* 0x00000004ff057e24 */ /* 0x000fc8000f8e00ff */
[----:B-1----:R-:W-:-:S05]  /*13050*/  IMAD R14, R14, R5, RZ ;  /* 0x000000050e0e7224 */ /* 0x002fca00078e02ff */
[----:B------:R-:W-:-:S04]  /*13060*/  IADD3 R7, R7, R14, RZ ;  /* 0x0000000e07077210 */ /* 0x000fc80007ffe0ff */
[----:B------:R-:W-:-:S13]  /*13070*/  ISETP.GT.AND P6, PT, R7, R0, PT ;  /* 0x000000000700720c */ /* 0x000fda0003fc4270 */
[----:B------:R-:W-:Y:S05]  /*13080*/  @P6 BRA `(.L_x_2734) ;  /* 0x0000000000a46947 */ /* 0x000fea0003800000 */
.L_x_2737:
        /* <DEDUP_REMOVED lines=34> */
[----:B------:R0:W1:Y:S02]  /*132b0*/  SHFL.IDX PT, R14, R2, 0x1f, 0x1f ;  /* 0x03e01f00020e7f89 */ /* 0x00006400000e0000 */
.L_x_2873:
[----:B------:R-:W-:Y:S02]  /*132c0*/  ULDC UR4, c[0x0][0xc38] ;  /* 0x00030e0000047ab9 */ /* 0x000fe40000000800 */
[----:B------:R-:W-:-:S04]  /*132d0*/  IMAD.U32 R5, RZ, RZ, UR4 ;  /* 0x00000004ff057e24 */ /* 0x000fc8000f8e00ff */
[----:B-1----:R-:W-:-:S04]  /*132e0*/  IMAD R14, R14, R5, RZ ;  /* 0x000000050e0e7224 */ /* 0x002fc800078e02ff */
[----:B------:R-:W-:-:S05]  /*132f0*/  IMAD.IADD R7, R14, 0x1, R7 ;  /* 0x000000010e077824 */ /* 0x000fca00078e0207 */
[----:B------:R-:W-:-:S13]  /*13300*/  ISETP.GT.AND P6, PT, R7, R0, PT ;  /* 0x000000000700720c */ /* 0x000fda0003fc4270 */
[----:B------:R-:W-:Y:S05]  /*13310*/  @!P6 BRA `(.L_x_2737) ;  /* 0xfffffffc005ce947 */ /* 0x000fea000383ffff */
.L_x_2734:
        /* <DEDUP_REMOVED lines=10> */
.L_x_2878:
[----:B------:R-:W-:-:S13]  /*133c0*/  ISETP.NE.AND P0, PT, R3, RZ, PT ;  /* 0x000000ff0300720c */ /* 0x000fda0003f05270 */
[----:B------:R-:W-:Y:S05]  /*133d0*/  @!P0 BRA `(.L_x_2739) ;  /* 0x0000000000108947 */ /* 0x000fea0003800000 */
[----:B------:R-:W-:Y:S01]  /*133e0*/  UMOV UR4, 0xffffffff ;  /* 0xffffffff00047882 */ /* 0x000fe20000000000 */
[----:B-1----:R-:W-:Y:S02]  /*133f0*/  VIADD R12, R12, 0xffffffff ;  /* 0xffffffff0c0c7836 */ /* 0x002fe40000000000 */
[----:B------:R-:W-:Y:S05]  /*13400*/  BRA.DIV UR4, `(.L_x_2740) ;  /* 0x0000004e04587947 */ /* 0x000fea000b800000 */
[----:B------:R4:W1:Y:S02]  /*13410*/  SHFL.IDX PT, R6, R2, R12, 0x1f ;  /* 0x00001f0c02067589 */ /* 0x00086400000e0000 */
.L_x_2739:
        /* <DEDUP_REMOVED lines=13> */
[----:B0-----:R-:W-:Y:S01]  /*134f0*/  MOV R2, RZ ;  /* 0x000000ff00027202 */ /* 0x001fe20000000f00 */
        /* <DEDUP_REMOVED lines=21> */
[----:B------:R-:W-:Y:S02]  /*13650*/  ISETP.GE.AND P2, PT, R2, RZ, PT ;  /* 0x000000ff0200720c */ /* 0x000fe40003f46270 */
[----:B------:R-:W-:-:S11]  /*13660*/  IADD3 R3, RZ, -R3, RZ ;  /* 0x80000003ff037210 */ /* 0x000fd60007ffe0ff */
        /* <DEDUP_REMOVED lines=22> */
.L_x_2741:
        /* <DEDUP_REMOVED lines=8> */
[----:B0-----:R-:W-:-:S06]  /*13850*/  IADD3 R9, R8, 0xffffffe, RZ ;  /* 0x0ffffffe08097810 */ /* 0x001fcc0007ffe0ff */
        /* <DEDUP_REMOVED lines=28> */
[----:B0-----:R-:W-:-:S02]  /*13a20*/  IADD3 R3, R8, 0xffffffe, RZ ;  /* 0x0ffffffe08037810 */ /* 0x001fc40007ffe0ff */
[----:B------:R-:W-:-:S04]  /*13a30*/  IABS R8, R5 ;  /* 0x0000000500087213 */ /* 0x000fc80000000000 */
        /* <DEDUP_REMOVED lines=18> */
[----:B------:R-:W-:Y:S02]  /*13b60*/  @!P1 LOP3.LUT R2, RZ, R5, RZ, 0x33, !PT ;  /* 0x00000005ff029212 */ /* 0x000fe400078e33ff */
[----:B------:R-:W-:-:S05]  /*13b70*/  IADD3 R5, -R5, RZ, RZ ;  /* 0x000000ff05057210 */ /* 0x000fca0007ffe1ff */
[----:B------:R-:W-:-:S07]  /*13b80*/  IMAD R18, R2, R5, R3 ;  /* 0x0000000502127224 */ /* 0x000fce00078e0203 */
.L_x_2742:
[----:B------:R-:W-:-:S05]  /*13b90*/  LOP3.LUT R2, RZ, R2, RZ, 0x33, !PT ;  /* 0x00000002ff027212 */ /* 0x000fca00078e33ff */
[----:B------:R-:W-:Y:S01]  /*13ba0*/  IMAD.IADD R17, R17, 0x1, R2 ;  /* 0x0000000111117824 */ /* 0x000fe200078e0202 */
[----:B------:R-:W-:Y:S06]  /*13bb0*/  BRA `(.L_x_2743) ;  /* 0x00000000001c7947 */ /* 0x000fec0003800000 */
.L_x_2735:
[----:B------:R-:W-:Y:S01]  /*13bc0*/  UMOV UR4, URZ ;  /* 0x0000003f00047c82 */ /* 0x000fe20008000000 */
[----:B------:R-:W-:Y:S01]  /*13bd0*/  UMOV UR5, URZ ;  /* 0x0000003f00057c82 */ /* 0x000fe20008000000 */
[----:B------:R-:W-:Y:S01]  /*13be0*/  ULDC UR6, c[0x0][0xc3c] ;  /* 0x00030f0000067ab9 */ /* 0x000fe20000000800 */
[----:B------:R-:W-:Y:S02]  /*13bf0*/  IMAD.MOV.U32 R16, RZ, RZ, R0 ;  /* 0x000000ffff107224 */ /* 0x000fe400078e0000 */
[----:B------:R-:W-:Y:S02]  /*13c00*/  IMAD.U32 R17, RZ, RZ, UR4 ;  /* 0x00000004ff117e24 */ /* 0x000fe4000f8e00ff */
[----:B------:R-:W-:Y:S02]  /*13c10*/  IMAD.U32 R18, RZ, RZ, UR5 ;  /* 0x00000005ff127e24 */ /* 0x000fe4000f8e00ff */
[----:B------:R-:W-:-:S07]  /*13c20*/  IMAD.U32 R19, RZ, RZ, UR6 ;  /* 0x00000006ff137e24 */ /* 0x000fce000f8e00ff */
.L_x_2743:
        /* <DEDUP_REMOVED lines=10> */
.L_x_2732:
[----:B------:R-:W-:Y:S02]  /*13cd0*/  ULDC UR4, c[0x0][0xc3c] ;  /* 0x00030f0000047ab9 */ /* 0x000fe40000000800 */
[----:B-1----:R-:W-:-:S13]  /*13ce0*/  ISETP.GE.AND P0, PT, R19, UR4, PT ;  /* 0x0000000413007c0c */ /* 0x002fda000bf06270 */
[----:B------:R-:W-:Y:S05]  /*13cf0*/  @!P0 BRA `(.L_x_2744) ;  /* 0xffffffb000448947 */ /* 0x000fea000383ffff */
[----:B------:R-:W-:Y:S05]  /*13d00*/  BSYNC B8 ;  /* 0x0000000000087941 */ /* 0x000fea0003800000 */
.L_x_2679:
        /* <DEDUP_REMOVED lines=12> */
.L_x_2881:
[----:B------:R-:W-:Y:S05]  /*13dd0*/  BSYNC B0 ;  /* 0x0000000000007941 */ /* 0x000fea0003800000 */
.L_x_2745:
[----:B------:R-:W-:-:S03]  /*13de0*/  UMOV UR4, 0xffffffff ;  /* 0xffffffff00047882 */ /* 0x000fc60000000000 */
[----:B------:R-:W-:Y:S05]  /*13df0*/  BRA.DIV UR4, `(.L_x_2747) ;  /* 0x0000004604187947 */ /* 0x000fea000b800000 */
[----:B0-----:R-:W0:Y:S02]  /*13e00*/  S2R R0, SR_TID.X ;  /* 0x0000000000007919 */ /* 0x001e240000002100 */
[----:B0-----:R-:W-:-:S04]  /*13e10*/  SHF.R.U32.HI R0, RZ, 0x5, R0 ;  /* 0x00000005ff007819 */ /* 0x001fc80000011600 */
[----:B------:R-:W-:-:S05]  /*13e20*/  LOP3.LUT R0, R0, 0x3, RZ, 0xc0, !PT ;  /* 0x0000000300007812 */ /* 0x000fca00078ec0ff */
[----:B------:R0:W1:Y:S02]  /*13e30*/  SHFL.IDX PT, R14, R0, RZ, 0x1f ;  /* 0x00001fff000e7589 */ /* 0x00006400000e0000 */
.L_x_2884:
[----:B-1----:R-:W-:Y:S01]  /*13e40*/  ISETP.NE.AND P0, PT, R14, RZ, PT ;  /* 0x000000ff0e00720c */ /* 0x002fe20003f05270 */
[----:B------:R-:W-:-:S12]  /*13e50*/  BSSY B0, `(.L_x_2748) ;  /* 0x0000026000007945 */ /* 0x000fd80003800000 */
[----:B------:R-:W-:Y:S05]  /*13e60*/  @P0 BRA `(.L_x_2749) ;  /* 0x0000000000900947 */ /* 0x000fea0003800000 */
[----:B------:R-:W-:-:S03]  /*13e70*/  UMOV UR4, 0xffffffff ;  /* 0xffffffff00047882 */ /* 0x000fc60000000000 */
[----:B------:R-:W-:Y:S05]  /*13e80*/  BRA.DIV UR4, `(.L_x_2750) ;  /* 0x0000004604287947 */ /* 0x000fea000b800000 */
[----:B------:R-:W-:-:S13]  /*13e90*/  ELECT P6, URZ, PT ;  /* 0x00000000003f782f */ /* 0x000fda00038c0000 */
.L_x_2887:
[----:B------:R-:W-:Y:S05]  /*13ea0*/  @!P6 BRA `(.L_x_2749) ;  /* 0x000000000080e947 */ /* 0x000fea0003800000 */
[----:B0-----:R-:W3:Y:S02]  /*13eb0*/  LDL R0, [R1+0x20] ;  /* 0x0000200001007983 */ /* 0x001ee40000100800 */
[----:B---3--:R-:W-:-:S13]  /*13ec0*/  R2UR UR4, R0 ;  /* 0x00000000000472ca */ /* 0x008fda00000e0000 */
[----:B------:R-:W-:-:S06]  /*13ed0*/  ULOP3.LUT UR4, UR4, 0x2, URZ, 0xfc, !UPT ;  /* 0x0000000204047892 */ /* 0x000fcc000f8efc3f */
[----:B------:R-:W-:-:S05]  /*13ee0*/  IMAD.U32 R0, RZ, RZ, UR4 ;  /* 0x00000004ff007e24 */ /* 0x000fca000f8e00ff */
[----:B------:R-:W-:-:S13]  /*13ef0*/  ISETP.NE.AND P0, PT, R0, 0x3, PT ;  /* 0x000000030000780c */ /* 0x000fda0003f05270 */
[----:B------:R-:W-:Y:S05]  /*13f00*/  @!P0 BRA `(.L_x_2751) ;  /* 0x0000000000048947 */ /* 0x000fea0003800000 */
[----:B------:R-:W-:Y:S01]  /*13f10*/  BPT.TRAP 0x1 ;  /* 0x000000040000795c */ /* 0x000fe20000300000 */
.L_x_2751:
[C---:B------:R-:W-:Y:S01]  /*13f20*/  LEA R5, R26.reuse, R7, 0x3 ;  /* 0x000000071a057211 */ /* 0x040fe200078e18ff */
[----:B------:R-:W-:Y:S01]  /*13f30*/  VIADD R26, R26, 0x1 ;  /* 0x000000011a1a7836 */ /* 0x000fe20000000000 */
[----:B------:R-:W-:-:S04]  /*13f40*/  SHF.L.U32 R0, R28, 0x1f, RZ ;  /* 0x0000001f1c007819 */ /* 0x000fc800000006ff */
[----:B------:R-:W0:Y:S01]  /*13f50*/  SYNCS.PHASECHK.TRANS64.TRYWAIT P1, [R5+URZ+0x28840], R0 ;  /* 0x02884000050075a7 */ /* 0x000e22000802017f */
[----:B------:R-:W-:-:S04]  /*13f60*/  ISETP.NE.AND P2, PT, R26, 0x2, PT ;  /* 0x000000021a00780c */ /* 0x000fc80003f45270 */
[----:B------:R-:W-:Y:S01]  /*13f70*/  SEL R3, RZ, 0x1, P2 ;  /* 0x00000001ff037807 */ /* 0x000fe20001000000 */
[----:B0-----:R-:W-:Y:S08]  /*13f80*/  @!P1 BRA `(.L_x_2752) ;  /* 0x0000004400089947 */ /* 0x001ff00003800000 */
.L_x_2888:
[----:B------:R-:W-:Y:S02]  /*13f90*/  SEL R26, R26, RZ, P2 ;  /* 0x000000ff1a1a7207 */ /* 0x000fe40001000000 */
[----:B------:R-:W-:Y:S01]  /*13fa0*/  LOP3.LUT R2, R28, R3, RZ, 0x3c, !PT ;  /* 0x000000031c027212 */ /* 0x000fe200078e3cff */
[----:B------:R-:W-:Y:S06]  /*13fb0*/  @!P0 BRA `(.L_x_2753) ;  /* 0x0000000000048947 */ /* 0x000fec0003800000 */
[----:B------:R-:W-:Y:S01]  /*13fc0*/  BPT.TRAP 0x1 ;  /* 0x000000040000795c */ /* 0x000fe20000300000 */
.L_x_2753:
[----:B------:R-:W-:Y:S01]  /*13fd0*/  IMAD R3, R26, 0x8, R7 ;  /* 0x000000081a037824 */ /* 0x000fe200078e0207 */
[----:B------:R-:W-:-:S04]  /*13fe0*/  SHF.L.U32 R2, R2, 0x1f, RZ ;  /* 0x0000001f02027819 */ /* 0x000fc800000006ff */
[----:B------:R-:W1:Y:S02]  /*13ff0*/  SYNCS.PHASECHK.TRANS64.TRYWAIT P1, [R3+URZ+0x28840], R2 ;  /* 0x02884002030075a7 */ /* 0x000e64000802017f */
[----:B-1----:R-:W-:Y:S05]  /*14000*/  @!P1 BRA `(.L_x_2754) ;  /* 0x0000004000fc9947 */ /* 0x002fea0003800000 */
.L_x_2889:
[----:B------:R-:W-:Y:S05]  /*14010*/  @!P0 BRA `(.L_x_2755) ;  /* 0x0000000000048947 */ /* 0x000fea0003800000 */
[----:B------:R-:W-:Y:S01]  /*14020*/  BPT.TRAP 0x1 ;  /* 0x000000040000795c */ /* 0x000fe20000300000 */
.L_x_2755:
[----:B------:R-:W3:Y:S02]  /*14030*/  SYNCS.PHASECHK.TRANS64.TRYWAIT P1, [R5+URZ+0x28860], R0 ;  /* 0x02886000050075a7 */ /* 0x000ee4000802017f */
[----:B---3--:R-:W-:Y:S05]  /*14040*/  @!P1 BRA `(.L_x_2756) ;  /* 0x0000004400009947 */ /* 0x008fea0003800000 */
.L_x_2890:
[----:B------:R-:W-:Y:S05]  /*14050*/  @!P0 BRA `(.L_x_2757) ;  /* 0x0000000000048947 */ /* 0x000fea0003800000 */
[----:B------:R-:W-:Y:S01]  /*14060*/  BPT.TRAP 0x1 ;  /* 0x000000040000795c */ /* 0x000fe20000300000 */
.L_x_2757:
[----:B----4-:R4:W0:Y:S02]  /*14070*/  SYNCS.PHASECHK.TRANS64.TRYWAIT P0, [R3+URZ+0x28860], R2 ;  /* 0x02886002030075a7 */ /* 0x010824000800017f */
[----:B0-----:R-:W-:Y:S05]  /*14080*/  @!P0 NANOSLEEP.SYNCS 0x989680 ;  /* 0x009896800000895d */ /* 0x001fea0003900000 */
[----:B------:R-:W0:Y:S02]  /*14090*/  @!P0 SYNCS.PHASECHK.TRANS64 P0, [R3+URZ+0x28860], R2 ;  /* 0x02886002030085a7 */ /* 0x000e24000800007f */
[----:B0-----:R-:W-:Y:S05]  /*140a0*/  @!P0 BRA `(.L_x_2757) ;  /* 0xfffffffc00f08947 */ /* 0x001fea000383ffff */
.L_x_2749:
[----:B------:R-:W-:Y:S05]  /*140b0*/  BSYNC B0 ;  /* 0x0000000000007941 */ /* 0x000fea0003800000 */
.L_x_2748:
[----:B------:R-:W-:Y:S05]  /*140c0*/  EXIT ;  /* 0x000000000000794d */ /* 0x000fea0003800000 */
.L_x_2612:
[----:B0-----:R-:W-:-:S04]  /*140d0*/  IMAD.U32 R3, RZ, RZ, UR40 ;  /* 0x00000028ff037e24 */ /* 0x001fc8000f8e00ff */
[----:B------:R0:W1:Y:S03]  /*140e0*/  SYNCS.PHASECHK.TRANS64.TRYWAIT P1, [R3+URZ+0x28800], R0 ;  /* 0x02880000030075a7 */ /* 0x000066000802017f */
[----:B-1----:R-:W-:Y:S05]  /*140f0*/  @!P1 NANOSLEEP.SYNCS 0x989680 ;  /* 0x009896800000995d */ /* 0x002fea0003900000 */
[----:B------:R-:W1:Y:S02]  /*14100*/  @!P1 SYNCS.PHASECHK.TRANS64 P1, [R3+URZ+0x28800], R0 ;  /* 0x02880000030095a7 */ /* 0x000e64000802007f */
[----:B-1----:R-:W-:Y:S05]  /*14110*/  @!P1 BRA `(.L_x_2612) ;  /* 0xfffffffc00ec9947 */ /* 0x002fea000383ffff */
[----:B------:R-:W-:Y:S05]  /*14120*/  BRA `(.L_x_2758) ;  /* 0xfffffedc00087947 */ /* 0x000fea000383ffff */
.L_x_2616:
[----:B-1----:R1:W2:Y:S02]  /*14130*/  SYNCS.PHASECHK.TRANS64.TRYWAIT P1, [R0+URZ+0x28830], R3 ;  /* 0x02883003000075a7 */ /* 0x0022a4000802017f */
[----:B--2---:R-:W-:Y:S05]  /*14140*/  @!P1 NANOSLEEP.SYNCS 0x989680 ;  /* 0x009896800000995d */ /* 0x004fea0003900000 */
[----:B------:R-:W2:Y:S02]  /*14150*/  @!P1 SYNCS.PHASECHK.TRANS64 P1, [R0+URZ+0x28830], R3 ;  /* 0x02883003000095a7 */ /* 0x000ea4000802007f */
[----:B--2---:R-:W-:Y:S05]  /*14160*/  @!P1 BRA `(.L_x_2616) ;  /* 0xfffffffc00f09947 */ /* 0x004fea000383ffff */
[----:B------:R-:W-:Y:S05]  /*14170*/  BRA `(.L_x_2615) ;  /* 0xfffffedc00247947 */ /* 0x000fea000383ffff */
.L_x_2622:
[----:B-1----:R-:W-:-:S04]  /*14180*/  IMAD.U32 R7, RZ, RZ, UR10 ;  /* 0x0000000aff077e24 */ /* 0x002fc8000f8e00ff */
[----:B------:R1:W2:Y:S03]  /*14190*/  SYNCS.PHASECHK.TRANS64.TRYWAIT P1, [R7+URZ+0x28830], R6 ;  /* 0x02883006070075a7 */ /* 0x0002a6000802017f */
[----:B--2---:R-:W-:Y:S05]  /*141a0*/  @!P1 NANOSLEEP.SYNCS 0x989680 ;  /* 0x009896800000995d */ /* 0x004fea0003900000 */
[----:B------:R-:W2:Y:S02]  /*141b0*/  @!P1 SYNCS.PHASECHK.TRANS64 P1, [R7+URZ+0x28830], R6 ;  /* 0x02883006070095a7 */ /* 0x000ea4000802007f */
[----:B--2---:R-:W-:Y:S05]  /*141c0*/  @!P1 BRA `(.L_x_2622) ;  /* 0xfffffffc00ec9947 */ /* 0x004fea000383ffff */
[----:B------:R-:W-:Y:S05]  /*141d0*/  BRA `(.L_x_2619) ;  /* 0xffffff0800387947 */ /* 0x000fea000383ffff */
.L_x_2626:
[----:B-1----:R-:W-:-:S04]  /*141e0*/  IMAD.U32 R7, RZ, RZ, UR10 ;  /* 0x0000000aff077e24 */ /* 0x002fc8000f8e00ff */
[----:B------:R1:W2:Y:S03]  /*141f0*/  SYNCS.PHASECHK.TRANS64.TRYWAIT P1, [R7+URZ+0x28850], R6 ;  /* 0x02885006070075a7 */ /* 0x0002a6000802017f */
[----:B--2---:R-:W-:Y:S05]  /*14200*/  @!P1 NANOSLEEP.SYNCS 0x989680 ;  /* 0x009896800000995d */ /* 0x004fea0003900000 */
[----:B------:R-:W2:Y:S02]  /*14210*/  @!P1 SYNCS.PHASECHK.TRANS64 P1, [R7+URZ+0x28850], R6 ;  /* 0x02885006070095a7 */ /* 0x000ea4000802007f */
[----:B--2---:R-:W-:Y:S05]  /*14220*/  @!P1 BRA `(.L_x_2626) ;  /* 0xfffffffc00ec9947 */ /* 0x004fea000383ffff */
[----:B------:R-:W-:Y:S05]  /*14230*/  BRA `(.L_x_2623) ;  /* 0xffffff0c00107947 */ /* 0x000fea000383ffff */
.L_x_2634:
[----:B-1----:R-:W-:-:S04]  /*14240*/  IMAD.U32 R7, RZ, RZ, UR10 ;  /* 0x0000000aff077e24 */ /* 0x002fc8000f8e00ff */
[----:B------:R1:W2:Y:S03]  /*14250*/  SYNCS.PHASECHK.TRANS64.TRYWAIT P1, [R7+URZ+0x28830], R6 ;  /* 0x02883006070075a7 */ /* 0x0002a6000802017f */
[----:B--2---:R-:W-:Y:S05]  /*14260*/  @!P1 NANOSLEEP.SYNCS 0x989680 ;  /* 0x009896800000995d */ /* 0x004fea0003900000 */
[----:B------:R-:W2:Y:S02]  /*14270*/  @!P1 SYNCS.PHASECHK.TRANS64 P1, [R7+URZ+0x28830], R6 ;  /* 0x02883006070095a7 */ /* 0x000ea4000802007f */
[----:B--2---:R-:W-:Y:S05]  /*14280*/  @!P1 BRA `(.L_x_2634) ;  /* 0xfffffffc00ec9947 */ /* 0x004fea000383ffff */
[----:B------:R-:W-:Y:S05]  /*14290*/  BRA `(.L_x_2631) ;  /* 0xffffff3800a07947 */ /* 0x000fea000383ffff */
.L_x_2638:
[----:B-1----:R-:W-:-:S04]  /*142a0*/  IMAD.U32 R7, RZ, RZ, UR10 ;  /* 0x0000000aff077e24 */ /* 0x002fc8000f8e00ff */
[----:B------:R1:W2:Y:S03]  /*142b0*/  SYNCS.PHASECHK.TRANS64.TRYWAIT P1, [R7+URZ+0x28850], R6 ;  /* 0x02885006070075a7 */ /* 0x0002a6000802017f */
[----:B--2---:R-:W-:Y:S05]  /*142c0*/  @!P1 NANOSLEEP.SYNCS 0x989680 ;  /* 0x009896800000995d */ /* 0x004fea0003900000 */
[----:B------:R-:W2:Y:S02]  /*142d0*/  @!P1 SYNCS.PHASECHK.TRANS64 P1, [R7+URZ+0x28850], R6 ;  /* 0x02885006070095a7 */ /* 0x000ea4000802007f */
[----:B--2---:R-:W-:Y:S05]  /*142e0*/  @!P1 BRA `(.L_x_2638) ;  /* 0xfffffffc00ec9947 */ /* 0x004fea000383ffff */
[----:B------:R-:W-:Y:S05]  /*142f0*/  BRA `(.L_x_2635) ;  /* 0xffffff3c006c7947 */ /* 0x000fea000383ffff */
.L_x_2645:
[----:B-1----:R-:W-:-:S04]  /*14300*/  IMAD.U32 R5, RZ, RZ, UR5 ;  /* 0x00000005ff057e24 */ /* 0x002fc8000f8e00ff */
[----:B------:R1:W2:Y:S03]  /*14310*/  SYNCS.PHASECHK.TRANS64.TRYWAIT P1, [R5+URZ+0x28850], R4 ;  /* 0x02885004050075a7 */ /* 0x0002a6000802017f */
[----:B--2---:R-:W-:Y:S05]  /*14320*/  @!P1 NANOSLEEP.SYNCS 0x989680 ;  /* 0x009896800000995d */ /* 0x004fea0003900000 */
[----:B------:R-:W2:Y:S02]  /*14330*/  @!P1 SYNCS.PHASECHK.TRANS64 P1, [R5+URZ+0x28850], R4 ;  /* 0x02885004050095a7 */ /* 0x000ea4000802007f */
[----:B--2---:R-:W-:Y:S05]  /*14340*/  @!P1 BRA `(.L_x_2645) ;  /* 0xfffffffc00ec9947 */ /* 0x004fea000383ffff */
[----:B------:R-:W-:Y:S05]  /*14350*/  BRA `(.L_x_2644) ;  /* 0xffffff6000607947 */ /* 0x000fea000383ffff */
.L_x_2693:
        /* <DEDUP_REMOVED lines=11> */
.L_x_2760:
[----:B------:R-:W-:Y:S05]  /*14410*/  BSYNC B0 ;  /* 0x0000000000007941 */ /* 0x000fea0003800000 */
.L_x_2759:
[----:B------:R-:W-:Y:S05]  /*14420*/  BRA `(.L_x_2761) ;  /* 0xffffffb800907947 */ /* 0x000fea000383ffff */
.L_x_2696:
[----:B0-----:R0:W1:Y:S02]  /*14430*/  SYNCS.PHASECHK.TRANS64.TRYWAIT P0, [R7+URZ+0x28840], R2 ;  /* 0x02884002070075a7 */ /* 0x001064000800017f */
[----:B-1----:R-:W-:Y:S05]  /*14440*/  @!P0 NANOSLEEP.SYNCS 0x989680 ;  /* 0x009896800000895d */ /* 0x002fea0003900000 */
[----:B------:R-:W1:Y:S02]  /*14450*/  @!P0 SYNCS.PHASECHK.TRANS64 P0, [R7+URZ+0x28840], R2 ;  /* 0x02884002070085a7 */ /* 0x000e64000800007f */
[----:B-1----:R-:W-:Y:S05]  /*14460*/  @!P0 BRA `(.L_x_2696) ;  /* 0xfffffffc00f08947 */ /* 0x002fea000383ffff */
[----:B------:R-:W-:Y:S05]  /*14470*/  BRA `(.L_x_2762) ;  /* 0xffffffb800e47947 */ /* 0x000fea000383ffff */
.L_x_2697:
        /* <DEDUP_REMOVED lines=8> */
.L_x_2764:
[----:B------:R-:W-:Y:S05]  /*14500*/  BSYNC B0 ;  /* 0x0000000000007941 */ /* 0x000fea0003800000 */
.L_x_2763:
[----:B------:R-:W-:Y:S01]  /*14510*/  MOV R13, R4 ;  /* 0x00000004000d7202 */ /* 0x000fe20000000f00 */
        /* <DEDUP_REMOVED lines=8> */
.L_x_2765:
[----:B------:R-:W-:Y:S02]  /*145a0*/  IMAD.MOV.U32 R13, RZ, RZ, R0 ;  /* 0x000000ffff0d7224 */ /* 0x000fe400078e0000 */
[----:B------:R-:W-:Y:S02]  /*145b0*/  IMAD.MOV.U32 R12, RZ, RZ, 0x1 ;  /* 0x00000001ff0c7424 */ /* 0x000fe400078e00ff */
[----:B------:R-:W-:-:S07]  /*145c0*/  IMAD.MOV.U32 R3, RZ, RZ, R14 ;  /* 0x000000ffff037224 */ /* 0x000fce00078e000e */
[----:B------:R-:W-:Y:S05]  /*145d0*/  WARPSYNC.COLLECTIVE R15, `(.L_x_2766) ;  /* 0x000000000f087348 */ /* 0x000fea0003c00000 */
[----:B------:R0:W1:Y:S02]  /*145e0*/  SHFL.IDX P6, R14, R13, R12, R11 ;  /* 0x0000000c0d0e7389 */ /* 0x00006400000c000b */
[----:B01----:R-:W-:Y:S01]  /*145f0*/  ENDCOLLECTIVE ;  /* 0x000000000000791b */ /* 0x003fe20003800000 */
.L_x_2766:
        /* <DEDUP_REMOVED lines=12> */
[----:B0-----:R-:W-:Y:S01]  /*146c0*/  MOV R2, R14 ;  /* 0x0000000e00027202 */ /* 0x001fe20000000f00 */
[----:B------:R-:W-:-:S07]  /*146d0*/  @P1 IMAD R8, R5, 0x2, R22 ;  /* 0x0000000205081824 */ /* 0x000fce00078e0216 */
[----:B------:R-:W-:Y:S05]  /*146e0*/  WARPSYNC.COLLECTIVE R15, `(.L_x_2767) ;  /* 0x000000000f087348 */ /* 0x000fea0003c00000 */
[----:B------:R0:W1:Y:S02]  /*146f0*/  SHFL.IDX P6, R14, R13, R12, R11 ;  /* 0x0000000c0d0e7389 */ /* 0x00006400000c000b */
[----:B01----:R-:W-:Y:S01]  /*14700*/  ENDCOLLECTIVE ;  /* 0x000000000000791b */ /* 0x003fe20003800000 */
.L_x_2767:
[----:B------:R-:W-:Y:S02]  /*14710*/  IMAD.MOV.U32 R13, RZ, RZ, R0 ;  /* 0x000000ffff0d7224 */ /* 0x000fe400078e0000 */
[----:B------:R-:W-:Y:S02]  /*14720*/  IMAD.MOV.U32 R12, RZ, RZ, 0x2 ;  /* 0x00000002ff0c7424 */ /* 0x000fe400078e00ff */
[----:B------:R-:W-:-:S07]  /*14730*/  IMAD.MOV.U32 R3, RZ, RZ, R14 ;  /* 0x000000ffff037224 */ /* 0x000fce00078e000e */
[----:B------:R-:W-:Y:S05]  /*14740*/  WARPSYNC.COLLECTIVE R15, `(.L_x_2768) ;  /* 0x000000000f087348 */ /* 0x000fea0003c00000 */
[----:B------:R0:W1:Y:S02]  /*14750*/  SHFL.IDX P6, R14, R13, R12, R11 ;  /* 0x0000000c0d0e7389 */ /* 0x00006400000c000b */
[----:B01----:R-:W-:Y:S01]  /*14760*/  ENDCOLLECTIVE ;  /* 0x000000000000791b */ /* 0x003fe20003800000 */
.L_x_2768:
        /* <DEDUP_REMOVED lines=16> */
.L_x_2769:
[----:B------:R-:W-:Y:S02]  /*14870*/  @P1 IMAD R8, R5, 0x2, R22 ;  /* 0x0000000205081824 */ /* 0x000fe400078e0216 */
[----:B------:R-:W-:Y:S02]  /*14880*/  IMAD.MOV.U32 R13, RZ, RZ, R0 ;  /* 0x000000ffff0d7224 */ /* 0x000fe400078e0000 */
[----:B------:R-:W-:Y:S01]  /*14890*/  IMAD.MOV.U32 R12, RZ, RZ, 0x3 ;  /* 0x00000003ff0c7424 */ /* 0x000fe200078e00ff */
[----:B------:R-:W-:-:S07]  /*148a0*/  MOV R3, R14 ;  /* 0x0000000e00037202 */ /* 0x000fce0000000f00 */
[----:B------:R-:W-:Y:S05]  /*148b0*/  WARPSYNC.COLLECTIVE R15, `(.L_x_2770) ;  /* 0x000000000f087348 */ /* 0x000fea0003c00000 */
[----:B------:R0:W1:Y:S02]  /*148c0*/  SHFL.IDX P6, R14, R13, R12, R11 ;  /* 0x0000000c0d0e7389 */ /* 0x00006400000c000b */
[----:B01----:R-:W-:Y:S01]  /*148d0*/  ENDCOLLECTIVE ;  /* 0x000000000000791b */ /* 0x003fe20003800000 */
.L_x_2770:
        /* <DEDUP_REMOVED lines=16> */
.L_x_2771:
[----:B------:R-:W-:Y:S01]  /*149e0*/  @P1 LEA R8, R5, R22, 0x1 ;  /* 0x0000001605081211 */ /* 0x000fe200078e08ff */
[----:B------:R-:W-:Y:S02]  /*149f0*/  IMAD.MOV.U32 R13, RZ, RZ, R0 ;  /* 0x000000ffff0d7224 */ /* 0x000fe400078e0000 */
[----:B------:R-:W-:Y:S02]  /*14a00*/  IMAD.MOV.U32 R12, RZ, RZ, 0x4 ;  /* 0x00000004ff0c7424 */ /* 0x000fe400078e00ff */
[----:B------:R-:W-:-:S07]  /*14a10*/  IMAD.MOV.U32 R3, RZ, RZ, R14 ;  /* 0x000000ffff037224 */ /* 0x000fce00078e000e */
[----:B------:R-:W-:Y:S05]  /*14a20*/  WARPSYNC.COLLECTIVE R15, `(.L_x_2772) ;  /* 0x000000000f087348 */ /* 0x000fea0003c00000 */
[----:B------:R0:W1:Y:S02]  /*14a30*/  SHFL.IDX P6, R14, R13, R12, R11 ;  /* 0x0000000c0d0e7389 */ /* 0x00006400000c000b */
[----:B01----:R-:W-:Y:S01]  /*14a40*/  ENDCOLLECTIVE ;  /* 0x000000000000791b */ /* 0x003fe20003800000 */
.L_x_2772:
        /* <DEDUP_REMOVED lines=16> */
.L_x_2773:
[----:B------:R-:W-:Y:S02]  /*14b50*/  @P1 IMAD R8, R5, 0x2, R22 ;  /* 0x0000000205081824 */ /* 0x000fe400078e0216 */
[----:B------:R-:W-:Y:S01]  /*14b60*/  IMAD.MOV.U32 R13, RZ, RZ, R0 ;  /* 0x000000ffff0d7224 */ /* 0x000fe200078e0000 */
[----:B------:R-:W-:Y:S01]  /*14b70*/  MOV R12, 0x5 ;  /* 0x00000005000c7802 */ /* 0x000fe20000000f00 */
[----:B------:R-:W-:-:S07]  /*14b80*/  IMAD.MOV.U32 R3, RZ, RZ, R14 ;  /* 0x000000ffff037224 */ /* 0x000fce00078e000e */
[----:B------:R-:W-:Y:S05]  /*14b90*/  WARPSYNC.COLLECTIVE R15, `(.L_x_2774) ;  /* 0x000000000f087348 */ /* 0x000fea0003c00000 */
[----:B------:R0:W1:Y:S02]  /*14ba0*/  SHFL.IDX P6, R14, R13, R12, R11 ;  /* 0x0000000c0d0e7389 */ /* 0x00006400000c000b */
[----:B01----:R-:W-:Y:S01]  /*14bb0*/  ENDCOLLECTIVE ;  /* 0x000000000000791b */ /* 0x003fe20003800000 */
.L_x_2774:
        /* <DEDUP_REMOVED lines=16> */
.L_x_2775:
[----:B------:R-:W-:Y:S02]  /*14cc0*/  @P1 IMAD R8, R5, 0x2, R22 ;  /* 0x0000000205081824 */ /* 0x000fe400078e0216 */
[----:B------:R-:W-:Y:S02]  /*14cd0*/  IMAD.MOV.U32 R13, RZ, RZ, R0 ;  /* 0x000000ffff0d7224 */ /* 0x000fe400078e0000 */
[----:B------:R-:W-:Y:S02]  /*14ce0*/  IMAD.MOV.U32 R12, RZ, RZ, 0x6 ;  /* 0x00000006ff0c7424 */ /* 0x000fe400078e00ff */
[----:B------:R-:W-:-:S07]  /*14cf0*/  IMAD.MOV.U32 R3, RZ, RZ, R14 ;  /* 0x000000ffff037224 */ /* 0x000fce00078e000e */
[----:B------:R-:W-:Y:S05]  /*14d00*/  WARPSYNC.COLLECTIVE R15, `(.L_x_2776) ;  /* 0x000000000f087348 */ /* 0x000fea0003c00000 */
[----:B------:R0:W1:Y:S02]  /*14d10*/  SHFL.IDX P6, R14, R13, R12, R11 ;  /* 0x0000000c0d0e7389 */ /* 0x00006400000c000b */
[----:B01----:R-:W-:Y:S01]  /*14d20*/  ENDCOLLECTIVE ;  /* 0x000000000000791b */ /* 0x003fe20003800000 */
.L_x_2776:
        /* <DEDUP_REMOVED lines=16> */
.L_x_2777:
[----:B------:R-:W-:Y:S02]  /*14e30*/  @P1 IMAD R8, R5, 0x2, R22 ;  /* 0x0000000205081824 */ /* 0x000fe400078e0216 */
[----:B------:R-:W-:Y:S02]  /*14e40*/  IMAD.MOV.U32 R13, RZ, RZ, R0 ;  /* 0x000000ffff0d7224 */ /* 0x000fe400078e0000 */
[----:B------:R-:W-:Y:S02]  /*14e50*/  IMAD.MOV.U32 R12, RZ, RZ, 0x7 ;  /* 0x00000007ff0c7424 */ /* 0x000fe400078e00ff */
[----:B------:R-:W-:-:S07]  /*14e60*/  IMAD.MOV.U32 R3, RZ, RZ, R14 ;  /* 0x000000ffff037224 */ /* 0x000fce00078e000e */
[----:B------:R-:W-:Y:S05]  /*14e70*/  WARPSYNC.COLLECTIVE R15, `(.L_x_2778) ;  /* 0x000000000f087348 */ /* 0x000fea0003c00000 */
[----:B------:R0:W1:Y:S02]  /*14e80*/  SHFL.IDX P6, R14, R13, R12, R11 ;  /* 0x0000000c0d0e7389 */ /* 0x00006400000c000b */
[----:B01----:R-:W-:Y:S01]  /*14e90*/  ENDCOLLECTIVE ;  /* 0x000000000000791b */ /* 0x003fe20003800000 */
.L_x_2778:
        /* <DEDUP_REMOVED lines=10> */
.L_x_2779:
[----:B------:R-:W-:Y:S01]  /*14f40*/  @!PT LDS RZ, [RZ] ;  /* 0x00000000fffff984 */ /* 0x000fe20000000800 */
[----:B------:R-:W-:Y:S01]  /*14f50*/  @!PT LDS RZ, [RZ] ;  /* 0x00000000fffff984 */ /* 0x000fe20000000800 */
[----:B------:R-:W-:Y:S01]  /*14f60*/  @!PT LDS RZ, [RZ] ;  /* 0x00000000fffff984 */ /* 0x000fe20000000800 */
[----:B------:R-:W-:Y:S04]  /*14f70*/  @P1 LDGSTS.E.BYPASS.LTC128B.128 [R8+0x1b400], desc[UR36][R2.64], !P3 ;  /* 0x1b40000002081fae */ /* 0x000fe8000d901d64 */
[----:B------:R0:W-:Y:S02]  /*14f80*/  @P1 LDGSTS.E.BYPASS.LTC128B.128 [R8+0x1f400], desc[UR36][R2.64+0x80], !P2 ;  /* 0x1f40008002081fae */ /* 0x0001e4000d101d64 */
[----:B0-----:R-:W-:Y:S01]  /*14f90*/  IMAD.MOV.U32 R2, RZ, RZ, R14 ;  /* 0x000000ffff027224 */ /* 0x001fe200078e000e */
[----:B------:R-:W-:Y:S06]  /*14fa0*/  BRA `(.L_x_2780) ;  /* 0xffffffb400c07947 */ /* 0x000fec000383ffff */
.L_x_2702:
[----:B------:R-:W-:Y:S01]  /*14fb0*/  MOV R13, R4 ;  /* 0x00000004000d7202 */ /* 0x000fe20000000f00 */
[----:B------:R-:W-:Y:S02]  /*14fc0*/  IMAD.MOV.U32 R12, RZ, RZ, RZ ;  /* 0x000000ffff0c7224 */ /* 0x000fe400078e00ff */
[----:B------:R-:W-:Y:S02]  /*14fd0*/  IMAD.MOV.U32 R11, RZ, RZ, 0x181f ;  /* 0x0000181fff0b7424 */ /* 0x000fe400078e00ff */
[----:B------:R-:W-:Y:S02]  /*14fe0*/  IMAD.MOV.U32 R15, RZ, RZ, -0x1 ;  /* 0xffffffffff0f7424 */ /* 0x000fe400078e00ff */
[----:B-----5:R-:W-:Y:S02]  /*14ff0*/  IMAD R5, R10, R5, RZ ;  /* 0x000000050a057224 */ /* 0x020fe400078e02ff */
[----:B------:R-:W-:-:S07]  /*15000*/  IMAD R17, R17, 0x80, R9 ;  /* 0x0000008011117824 */ /* 0x000fce00078e0209 */
[----:B------:R-:W-:Y:S05]  /*15010*/  WARPSYNC.COLLECTIVE R15, `(.L_x_2781) ;  /* 0x000000000f087348 */ /* 0x000fea0003c00000 */
[----:B------:R0:W1:Y:S02]  /*15020*/  SHFL.IDX P6, R14, R13, R12, R11 ;  /* 0x0000000c0d0e7389 */ /* 0x00006400000c000b */
[----:B01----:R-:W-:Y:S01]  /*15030*/  ENDCOLLECTIVE ;  /* 0x000000000000791b */ /* 0x003fe20003800000 */
.L_x_2781:
[C---:B------:R-:W-:Y:S02]  /*15040*/  ISETP.GE.AND P2, PT, R17.reuse, R5, PT ;  /* 0x000000051100720c */ /* 0x040fe40003f46270 */
[----:B------:R-:W-:Y:S01]  /*15050*/  IADD3 R6, R17, 0x10, RZ ;  /* 0x0000001011067810 */ /* 0x000fe20007ffe0ff */
[----:B------:R-:W-:Y:S02]  /*15060*/  IMAD.MOV.U32 R13, RZ, RZ, R0 ;  /* 0x000000ffff0d7224 */ /* 0x000fe400078e0000 */
[----:B------:R-:W-:-:S08]  /*15070*/  IMAD.MOV.U32 R2, RZ, RZ, R14 ;  /* 0x000000ffff027224 */ /* 0x000fd000078e000e */
[----:B------:R-:W-:Y:S05]  /*15080*/  WARPSYNC.COLLECTIVE R15, `(.L_x_2782) ;  /* 0x000000000f087348 */ /* 0x000fea0003c00000 */
[----:B------:R0:W1:Y:S02]  /*15090*/  SHFL.IDX P6, R14, R13, R12, R11 ;  /* 0x0000000c0d0e7389 */ /* 0x00006400000c000b */
[----:B01----:R-:W-:Y:S01]  /*150a0*/  ENDCOLLECTIVE ;  /* 0x000000000000791b */ /* 0x003fe20003800000 */
.L_x_2782:
        /* <DEDUP_REMOVED lines=8> */
.L_x_2783:
        /* <DEDUP_REMOVED lines=12> */
.L_x_2784:
        /* <DEDUP_REMOVED lines=8> */
.L_x_2785:
        /* <DEDUP_REMOVED lines=13> */
.L_x_2786:
        /* <DEDUP_REMOVED lines=8> */
.L_x_2787:
        /* <DEDUP_REMOVED lines=13> */
.L_x_2788:
        /* <DEDUP_REMOVED lines=8> */
.L_x_2789:
        /* <DEDUP_REMOVED lines=8> */
[----:B------:R-:W-:Y:S01]  /*15590*/  IMAD.MOV.U32 R13, RZ, RZ, R0 ;  /* 0x000000ffff0d7224 */ /* 0x000fe200078e0000 */
[----:B0-----:R-:W-:-:S09]  /*155a0*/  MOV R2, R14 ;  /* 0x0000000e00027202 */ /* 0x001fd20000000f00 */
[----:B------:R-:W-:Y:S05]  /*155b0*/  WARPSYNC.COLLECTIVE R15, `(.L_x_2790) ;  /* 0x000000000f087348 */ /* 0x000fea0003c00000 */
[----:B------:R0:W1:Y:S02]  /*155c0*/  SHFL.IDX P6, R14, R13, R12, R11 ;  /* 0x0000000c0d0e7389 */ /* 0x00006400000c000b */
[----:B01----:R-:W-:Y:S01]  /*155d0*/  ENDCOLLECTIVE ;  /* 0x000000000000791b */ /* 0x003fe20003800000 */
.L_x_2790:
        /* <DEDUP_REMOVED lines=8> */
.L_x_2791:
[----:B------:R-:W-:-:S05]  /*15660*/  @!P2 IMAD.MOV.U32 R3, RZ, RZ, R7 ;  /* 0x000000ffff03a224 */ /* 0x000fca00078e0007 */
        /* <DEDUP_REMOVED lines=12> */
.L_x_2792:
        /* <DEDUP_REMOVED lines=8> */
.L_x_2793:
        /* <DEDUP_REMOVED lines=12> */
.L_x_2794:
        /* <DEDUP_REMOVED lines=8> */
.L_x_2795:
        /* <DEDUP_REMOVED lines=11> */
.L_x_2796:
[----:B------:R-:W-:Y:S05]  /*159a0*/  BRA `(.L_x_2797) ;  /* 0xffffffb800287947 */ /* 0x000fea000383ffff */
.L_x_2707:
[----:B0-----:R0:W1:Y:S02]  /*159b0*/  SYNCS.PHASECHK.TRANS64.TRYWAIT P1, [R22+URZ+0x28820], R3 ;  /* 0x02882003160075a7 */ /* 0x001064000802017f */
[----:B-1----:R-:W-:Y:S05]  /*159c0*/  @!P1 NANOSLEEP.SYNCS 0x989680 ;  /* 0x009896800000995d */ /* 0x002fea0003900000 */
[----:B------:R-:W1:Y:S02]  /*159d0*/  @!P1 SYNCS.PHASECHK.TRANS64 P1, [R22+URZ+0x28820], R3 ;  /* 0x02882003160095a7 */ /* 0x000e64000802007f */
[----:B-1----:R-:W-:Y:S05]  /*159e0*/  @!P1 BRA `(.L_x_2707) ;  /* 0xfffffffc00f09947 */ /* 0x002fea000383ffff */
[----:B------:R-:W-:Y:S05]  /*159f0*/  BRA `(.L_x_2798) ;  /* 0xffffffb800a07947 */ /* 0x000fea000383ffff */
.L_x_2712:
[----:B0-----:R0:W1:Y:S02]  /*15a00*/  SYNCS.PHASECHK.TRANS64.TRYWAIT P0, [R6+URZ+0x28840], R3 ;  /* 0x02884003060075a7 */ /* 0x001064000800017f */
[----:B-1----:R-:W-:Y:S05]  /*15a10*/  @!P0 NANOSLEEP.SYNCS 0x989680 ;  /* 0x009896800000895d */ /* 0x002fea0003900000 */
[----:B------:R-:W1:Y:S02]  /*15a20*/  @!P0 SYNCS.PHASECHK.TRANS64 P0, [R6+URZ+0x28840], R3 ;  /* 0x02884003060085a7 */ /* 0x000e64000800007f */
[----:B-1----:R-:W-:Y:S05]  /*15a30*/  @!P0 BRA `(.L_x_2712) ;  /* 0xfffffffc00f08947 */ /* 0x002fea000383ffff */
[----:B------:R-:W-:Y:S05]  /*15a40*/  BRA `(.L_x_2799) ;  /* 0xffffffbc00607947 */ /* 0x000fea000383ffff */
.L_x_2713:
        /* <DEDUP_REMOVED lines=8> */
.L_x_2801:
[----:B------:R-:W-:Y:S05]  /*15ad0*/  BSYNC B1 ;  /* 0x0000000000017941 */ /* 0x000fea0003800000 */
.L_x_2800:
        /* <DEDUP_REMOVED lines=9> */
.L_x_2802:
[----:B------:R-:W-:Y:S02]  /*15b70*/  IMAD R8, R8, 0x2, R22 ;  /* 0x0000000208087824 */ /* 0x000fe400078e0216 */
[----:B------:R-:W-:Y:S02]  /*15b80*/  IMAD.MOV.U32 R13, RZ, RZ, R9 ;  /* 0x000000ffff0d7224 */ /* 0x000fe400078e0009 */
[----:B------:R-:W-:Y:S02]  /*15b90*/  IMAD.MOV.U32 R12, RZ, RZ, 0x1 ;  /* 0x00000001ff0c7424 */ /* 0x000fe400078e00ff */
[----:B------:R-:W-:-:S07]  /*15ba0*/  IMAD.MOV.U32 R2, RZ, RZ, R14 ;  /* 0x000000ffff027224 */ /* 0x000fce00078e000e */
[----:B------:R-:W-:Y:S05]  /*15bb0*/  WARPSYNC.COLLECTIVE R15, `(.L_x_2803) ;  /* 0x000000000f087348 */ /* 0x000fea0003c00000 */
[----:B------:R0:W1:Y:S02]  /*15bc0*/  SHFL.IDX P6, R14, R13, R12, R11 ;  /* 0x0000000c0d0e7389 */ /* 0x00006400000c000b */
[----:B01----:R-:W-:Y:S01]  /*15bd0*/  ENDCOLLECTIVE ;  /* 0x000000000000791b */ /* 0x003fe20003800000 */
.L_x_2803:
        /* <DEDUP_REMOVED lines=12> */
.L_x_2804:
[----:B------:R-:W-:Y:S01]  /*15ca0*/  IMAD.MOV.U32 R13, RZ, RZ, R9 ;  /* 0x000000ffff0d7224 */ /* 0x000fe200078e0009 */
[----:B------:R-:W-:Y:S01]  /*15cb0*/  MOV R12, 0x2 ;  /* 0x00000002000c7802 */ /* 0x000fe20000000f00 */
[----:B------:R-:W-:-:S07]  /*15cc0*/  IMAD.MOV.U32 R2, RZ, RZ, R14 ;  /* 0x000000ffff027224 */ /* 0x000fce00078e000e */
[----:B------:R-:W-:Y:S05]  /*15cd0*/  WARPSYNC.COLLECTIVE R15, `(.L_x_2805) ;  /* 0x000000000f087348 */ /* 0x000fea0003c00000 */
[----:B------:R0:W1:Y:S02]  /*15ce0*/  SHFL.IDX P6, R14, R13, R12, R11 ;  /* 0x0000000c0d0e7389 */ /* 0x00006400000c000b */
[----:B01----:R-:W-:Y:S01]  /*15cf0*/  ENDCOLLECTIVE ;  /* 0x000000000000791b */ /* 0x003fe20003800000 */
.L_x_2805:
        /* <DEDUP_REMOVED lines=12> */
.L_x_2806:
[----:B------:R-:W-:Y:S02]  /*15dc0*/  IMAD.MOV.U32 R13, RZ, RZ, R9 ;  /* 0x000000ffff0d7224 */ /* 0x000fe400078e0009 */
[----:B------:R-:W-:Y:S02]  /*15dd0*/  IMAD.MOV.U32 R12, RZ, RZ, 0x3 ;  /* 0x00000003ff0c7424 */ /* 0x000fe400078e00ff */
[----:B------:R-:W-:-:S07]  /*15de0*/  IMAD.MOV.U32 R2, RZ, RZ, R14 ;  /* 0x000000ffff027224 */ /* 0x000fce00078e000e */
[----:B------:R-:W-:Y:S05]  /*15df0*/  WARPSYNC.COLLECTIVE R15, `(.L_x_2807) ;  /* 0x000000000f087348 */ /* 0x000fea0003c00000 */
[----:B------:R0:W1:Y:S02]  /*15e00*/  SHFL.IDX P6, R14, R13, R12, R11 ;  /* 0x0000000c0d0e7389 */ /* 0x00006400000c000b */
[----:B01----:R-:W-:Y:S01]  /*15e10*/  ENDCOLLECTIVE ;  /* 0x000000000000791b */ /* 0x003fe20003800000 */
.L_x_2807:
        /* <DEDUP_REMOVED lines=12> */
.L_x_2808:
[----:B------:R-:W-:Y:S02]  /*15ee0*/  IMAD.MOV.U32 R13, RZ, RZ, R9 ;  /* 0x000000ffff0d7224 */ /* 0x000fe400078e0009 */
[----:B------:R-:W-:Y:S01]  /*15ef0*/  IMAD.MOV.U32 R12, RZ, RZ, 0x4 ;  /* 0x00000004ff0c7424 */ /* 0x000fe200078e00ff */
[----:B------:R-:W-:-:S07]  /*15f00*/  MOV R2, R14 ;  /* 0x0000000e00027202 */ /* 0x000fce0000000f00 */
[----:B------:R-:W-:Y:S05]  /*15f10*/  WARPSYNC.COLLECTIVE R15, `(.L_x_2809) ;  /* 0x000000000f087348 */ /* 0x000fea0003c00000 */
[----:B------:R0:W1:Y:S02]  /*15f20*/  SHFL.IDX P6, R14, R13, R12, R11 ;  /* 0x0000000c0d0e7389 */ /* 0x00006400000c000b */
[----:B01----:R-:W-:Y:S01]  /*15f30*/  ENDCOLLECTIVE ;  /* 0x000000000000791b */ /* 0x003fe20003800000 */
.L_x_2809:
        /* <DEDUP_REMOVED lines=12> */
.L_x_2810:
[----:B------:R-:W-:Y:S01]  /*16000*/  IMAD.MOV.U32 R13, RZ, RZ, R9 ;  /* 0x000000ffff0d7224 */ /* 0x000fe200078e0009 */
[----:B------:R-:W-:Y:S01]  /*16010*/  MOV R12, 0x5 ;  /* 0x00000005000c7802 */ /* 0x000fe20000000f00 */
[----:B------:R-:W-:-:S07]  /*16020*/  IMAD.MOV.U32 R2, RZ, RZ, R14 ;  /* 0x000000ffff027224 */ /* 0x000fce00078e000e */
[----:B------:R-:W-:Y:S05]  /*16030*/  WARPSYNC.COLLECTIVE R15, `(.L_x_2811) ;  /* 0x000000000f087348 */ /* 0x000fea0003c00000 */
[----:B------:R0:W1:Y:S02]  /*16040*/  SHFL.IDX P6, R14, R13, R12, R11 ;  /* 0x0000000c0d0e7389 */ /* 0x00006400000c000b */
[----:B01----:R-:W-:Y:S01]  /*16050*/  ENDCOLLECTIVE ;  /* 0x000000000000791b */ /* 0x003fe20003800000 */
.L_x_2811:
        /* <DEDUP_REMOVED lines=12> */
.L_x_2812:
[----:B------:R-:W-:Y:S02]  /*16120*/  IMAD.MOV.U32 R13, RZ, RZ, R9 ;  /* 0x000000ffff0d7224 */ /* 0x000fe400078e0009 */
[----:B------:R-:W-:Y:S02]  /*16130*/  IMAD.MOV.U32 R12, RZ, RZ, 0x6 ;  /* 0x00000006ff0c7424 */ /* 0x000fe400078e00ff */
[----:B------:R-:W-:-:S07]  /*16140*/  IMAD.MOV.U32 R2, RZ, RZ, R14 ;  /* 0x000000ffff027224 */ /* 0x000fce00078e000e */
[----:B------:R-:W-:Y:S05]  /*16150*/  WARPSYNC.COLLECTIVE R15, `(.L_x_2813) ;  /* 0x000000000f087348 */ /* 0x000fea0003c00000 */
[----:B------:R0:W1:Y:S02]  /*16160*/  SHFL.IDX P6, R14, R13, R12, R11 ;  /* 0x0000000c0d0e7389 */ /* 0x00006400000c000b */
[----:B01----:R-:W-:Y:S01]  /*16170*/  ENDCOLLECTIVE ;  /* 0x000000000000791b */ /* 0x003fe20003800000 */
.L_x_2813:
        /* <DEDUP_REMOVED lines=12> */
.L_x_2814:
[----:B------:R-:W-:Y:S02]  /*16240*/  IMAD.MOV.U32 R13, RZ, RZ, R9 ;  /* 0x000000ffff0d7224 */ /* 0x000fe400078e0009 */
[----:B------:R-:W-:Y:S01]  /*16250*/  IMAD.MOV.U32 R12, RZ, RZ, 0x7 ;  /* 0x00000007ff0c7424 */ /* 0x000fe200078e00ff */
[----:B------:R-:W-:-:S07]  /*16260*/  MOV R2, R14 ;  /* 0x0000000e00027202 */ /* 0x000fce0000000f00 */
[----:B------:R-:W-:Y:S05]  /*16270*/  WARPSYNC.COLLECTIVE R15, `(.L_x_2815) ;  /* 0x000000000f087348 */ /* 0x000fea0003c00000 */
[----:B------:R0:W1:Y:S02]  /*16280*/  SHFL.IDX P6, R14, R13, R12, R11 ;  /* 0x0000000c0d0e7389 */ /* 0x00006400000c000b */
[----:B01----:R-:W-:Y:S01]  /*16290*/  ENDCOLLECTIVE ;  /* 0x000000000000791b */ /* 0x003fe20003800000 */
.L_x_2815:
        /* <DEDUP_REMOVED lines=12> */
.L_x_2816:
[----:B------:R-:W-:Y:S01]  /*16360*/  IMAD.MOV.U32 R2, RZ, RZ, R14 ;  /* 0x000000ffff027224 */ /* 0x000fe200078e000e */
[----:B------:R-:W-:Y:S06]  /*16370*/  BRA `(.L_x_2817) ;  /* 0xffffffb8002c7947 */ /* 0x000fec000383ffff */
.L_x_2718:
[----:B-1----:R1:W3:Y:S02]  /*16380*/  SYNCS.PHASECHK.TRANS64.TRYWAIT P0, [R6+URZ+0x28860], R2 ;  /* 0x02886002060075a7 */ /* 0x0022e4000800017f */
[----:B---3--:R-:W-:Y:S05]  /*16390*/  @!P0 NANOSLEEP.SYNCS 0x989680 ;  /* 0x009896800000895d */ /* 0x008fea0003900000 */
[----:B------:R-:W3:Y:S02]  /*163a0*/  @!P0 SYNCS.PHASECHK.TRANS64 P0, [R6+URZ+0x28860], R2 ;  /* 0x02886002060085a7 */ /* 0x000ee4000800007f */
[----:B---3--:R-:W-:Y:S05]  /*163b0*/  @!P0 BRA `(.L_x_2718) ;  /* 0xfffffffc00f08947 */ /* 0x008fea000383ffff */
[----:B------:R-:W-:Y:S05]  /*163c0*/  BRA `(.L_x_2818) ;  /* 0xffffffb800887947 */ /* 0x000fea000383ffff */
.L_x_2719:
        /* <DEDUP_REMOVED lines=8> */
.L_x_2820:
[----:B------:R-:W-:Y:S05]  /*16450*/  BSYNC B1 ;  /* 0x0000000000017941 */ /* 0x000fea0003800000 */
.L_x_2819:
[----:B------:R-:W-:Y:S01]  /*16460*/  IMAD.MOV.U32 R13, RZ, RZ, R18 ;  /* 0x000000ffff0d7224 */ /* 0x000fe200078e0012 */
[----:B------:R-:W-:Y:S01]  /*16470*/  LEA R7, R7, R22, 0x1 ;  /* 0x0000001607077211 */ /* 0x000fe200078e08ff */
[----:B------:R-:W-:Y:S02]  /*16480*/  IMAD.MOV.U32 R12, RZ, RZ, RZ ;  /* 0x000000ffff0c7224 */ /* 0x000fe400078e00ff */
[----:B------:R-:W-:Y:S02]  /*16490*/  IMAD.MOV.U32 R11, RZ, RZ, 0x181f ;  /* 0x0000181fff0b7424 */ /* 0x000fe400078e00ff */
[----:B------:R-:W-:Y:S02]  /*164a0*/  IMAD.MOV.U32 R15, RZ, RZ, -0x1 ;  /* 0xffffffffff0f7424 */ /* 0x000fe400078e00ff */
[----:B------:R-:W-:-:S07]  /*164b0*/  IMAD.MOV.U32 R3, RZ, RZ, R14 ;  /* 0x000000ffff037224 */ /* 0x000fce00078e000e */
[----:B------:R-:W-:Y:S05]  /*164c0*/  WARPSYNC.COLLECTIVE R15, `(.L_x_2821) ;  /* 0x000000000f087348 */ /* 0x000fea0003c00000 */
[----:B------:R0:W1:Y:S02]  /*164d0*/  SHFL.IDX P6, R14, R13, R12, R11 ;  /* 0x0000000c0d0e7389 */ /* 0x00006400000c000b */
[----:B01----:R-:W-:Y:S01]  /*164e0*/  ENDCOLLECTIVE ;  /* 0x000000000000791b */ /* 0x003fe20003800000 */
.L_x_2821:
[----:B------:R-:W-:Y:S02]  /*164f0*/  IMAD.MOV.U32 R13, RZ, RZ, R24 ;  /* 0x000000ffff0d7224 */ /* 0x000fe400078e0018 */
[----:B------:R-:W-:Y:S02]  /*16500*/  IMAD.MOV.U32 R12, RZ, RZ, 0x1 ;  /* 0x00000001ff0c7424 */ /* 0x000fe400078e00ff */
[----:B------:R-:W-:-:S07]  /*16510*/  IMAD.MOV.U32 R2, RZ, RZ, R14 ;  /* 0x000000ffff027224 */ /* 0x000fce00078e000e */
[----:B------:R-:W-:Y:S05]  /*16520*/  WARPSYNC.COLLECTIVE R15, `(.L_x_2822) ;  /* 0x000000000f087348 */ /* 0x000fea0003c00000 */
[----:B------:R0:W1:Y:S02]  /*16530*/  SHFL.IDX P6, R14, R13, R12, R11 ;  /* 0x0000000c0d0e7389 */ /* 0x00006400000c000b */
[----:B01----:R-:W-:Y:S01]  /*16540*/  ENDCOLLECTIVE ;  /* 0x000000000000791b */ /* 0x003fe20003800000 */
.L_x_2822:
        /* <DEDUP_REMOVED lines=14> */
.L_x_2823:
[----:B------:R-:W-:Y:S02]  /*16630*/  IMAD.MOV.U32 R13, RZ, RZ, R24 ;  /* 0x000000ffff0d7224 */ /* 0x000fe400078e0018 */
[----:B------:R-:W-:Y:S02]  /*16640*/  IMAD.MOV.U32 R12, RZ, RZ, 0x2 ;  /* 0x00000002ff0c7424 */ /* 0x000fe400078e00ff */
[----:B------:R-:W-:-:S07]  /*16650*/  IMAD.MOV.U32 R2, RZ, RZ, R14 ;  /* 0x000000ffff027224 */ /* 0x000fce00078e000e */
[----:B------:R-:W-:Y:S05]  /*16660*/  WARPSYNC.COLLECTIVE R15, `(.L_x_2824) ;  /* 0x000000000f087348 */ /* 0x000fea0003c00000 */
[----:B------:R0:W1:Y:S02]  /*16670*/  SHFL.IDX P6, R14, R13, R12, R11 ;  /* 0x0000000c0d0e7389 */ /* 0x00006400000c000b */
[----:B01----:R-:W-:Y:S01]  /*16680*/  ENDCOLLECTIVE ;  /* 0x000000000000791b */ /* 0x003fe20003800000 */
.L_x_2824:
        /* <DEDUP_REMOVED lines=14> */
.L_x_2825:
[----:B------:R-:W-:Y:S02]  /*16770*/  IMAD.MOV.U32 R13, RZ, RZ, R24 ;  /* 0x000000ffff0d7224 */ /* 0x000fe400078e0018 */
[----:B------:R-:W-:Y:S02]  /*16780*/  IMAD.MOV.U32 R12, RZ, RZ, 0x3 ;  /* 0x00000003ff0c7424 */ /* 0x000fe400078e00ff */
[----:B------:R-:W-:-:S07]  /*16790*/  IMAD.MOV.U32 R2, RZ, RZ, R14 ;  /* 0x000000ffff027224 */ /* 0x000fce00078e000e */
[----:B------:R-:W-:Y:S05]  /*167a0*/  WARPSYNC.COLLECTIVE R15, `(.L_x_2826) ;  /* 0x000000000f087348 */ /* 0x000fea0003c00000 */
[----:B------:R0:W1:Y:S02]  /*167b0*/  SHFL.IDX P6, R14, R13, R12, R11 ;  /* 0x0000000c0d0e7389 */ /* 0x00006400000c000b */
[----:B01----:R-:W-:Y:S01]  /*167c0*/  ENDCOLLECTIVE ;  /* 0x000000000000791b */ /* 0x003fe20003800000 */
.L_x_2826:
        /* <DEDUP_REMOVED lines=14> */
.L_x_2827:
[----:B------:R-:W-:Y:S02]  /*168b0*/  IMAD.MOV.U32 R13, RZ, RZ, R24 ;  /* 0x000000ffff0d7224 */ /* 0x000fe400078e0018 */
[----:B------:R-:W-:Y:S02]  /*168c0*/  IMAD.MOV.U32 R12, RZ, RZ, 0x4 ;  /* 0x00000004ff0c7424 */ /* 0x000fe400078e00ff */
[----:B------:R-:W-:-:S07]  /*168d0*/  IMAD.MOV.U32 R2, RZ, RZ, R14 ;  /* 0x000000ffff027224 */ /* 0x000fce00078e000e */
[----:B------:R-:W-:Y:S05]  /*168e0*/  WARPSYNC.COLLECTIVE R15, `(.L_x_2828) ;  /* 0x000000000f087348 */ /* 0x000fea0003c00000 */
[----:B------:R0:W1:Y:S02]  /*168f0*/  SHFL.IDX P6, R14, R13, R12, R11 ;  /* 0x0000000c0d0e7389 */ /* 0x00006400000c000b */
[----:B01----:R-:W-:Y:S01]  /*16900*/  ENDCOLLECTIVE ;  /* 0x000000000000791b */ /* 0x003fe20003800000 */
.L_x_2828:
        /* <DEDUP_REMOVED lines=14> */
.L_x_2829:
[----:B------:R-:W-:Y:S02]  /*169f0*/  IMAD.MOV.U32 R13, RZ, RZ, R24 ;  /* 0x000000ffff0d7224 */ /* 0x000fe400078e0018 */
[----:B------:R-:W-:Y:S02]  /*16a00*/  IMAD.MOV.U32 R12, RZ, RZ, 0x5 ;  /* 0x00000005ff0c7424 */ /* 0x000fe400078e00ff */
[----:B------:R-:W-:-:S07]  /*16a10*/  IMAD.MOV.U32 R2, RZ, RZ, R14 ;  /* 0x000000ffff027224 */ /* 0x000fce00078e000e */
[----:B------:R-:W-:Y:S05]  /*16a20*/  WARPSYNC.COLLECTIVE R15, `(.L_x_2830) ;  /* 0x000000000f087348 */ /* 0x000fea0003c00000 */
[----:B------:R0:W1:Y:S02]  /*16a30*/  SHFL.IDX P6, R14, R13, R12, R11 ;  /* 0x0000000c0d0e7389 */ /* 0x00006400000c000b */
[----:B01----:R-:W-:Y:S01]  /*16a40*/  ENDCOLLECTIVE ;  /* 0x000000000000791b */ /* 0x003fe20003800000 */
.L_x_2830:
        /* <DEDUP_REMOVED lines=14> */
.L_x_2831:
[----:B------:R-:W-:Y:S02]  /*16b30*/  IMAD.MOV.U32 R13, RZ, RZ, R24 ;  /* 0x000000ffff0d7224 */ /* 0x000fe400078e0018 */
[----:B------:R-:W-:Y:S02]  /*16b40*/  IMAD.MOV.U32 R12, RZ, RZ, 0x6 ;  /* 0x00000006ff0c7424 */ /* 0x000fe400078e00ff */
[----:B------:R-:W-:-:S07]  /*16b50*/  IMAD.MOV.U32 R2, RZ, RZ, R14 ;  /* 0x000000ffff027224 */ /* 0x000fce00078e000e */
[----:B------:R-:W-:Y:S05]  /*16b60*/  WARPSYNC.COLLECTIVE R15, `(.L_x_2832) ;  /* 0x000000000f087348 */ /* 0x000fea0003c00000 */
[----:B------:R0:W1:Y:S02]  /*16b70*/  SHFL.IDX P6, R14, R13, R12, R11 ;  /* 0x0000000c0d0e7389 */ /* 0x00006400000c000b */
[----:B01----:R-:W-:Y:S01]  /*16b80*/  ENDCOLLECTIVE ;  /* 0x000000000000791b */ /* 0x003fe20003800000 */
.L_x_2832:
        /* <DEDUP_REMOVED lines=14> */
.L_x_2833:
[----:B------:R-:W-:Y:S02]  /*16c70*/  IMAD.MOV.U32 R13, RZ, RZ, R24 ;  /* 0x000000ffff0d7224 */ /* 0x000fe400078e0018 */
[----:B------:R-:W-:Y:S02]  /*16c80*/  IMAD.MOV.U32 R12, RZ, RZ, 0x7 ;  /* 0x00000007ff0c7424 */ /* 0x000fe400078e00ff */
[----:B------:R-:W-:-:S07]  /*16c90*/  IMAD.MOV.U32 R2, RZ, RZ, R14 ;  /* 0x000000ffff027224 */ /* 0x000fce00078e000e */
[----:B------:R-:W-:Y:S05]  /*16ca0*/  WARPSYNC.COLLECTIVE R15, `(.L_x_2834) ;  /* 0x000000000f087348 */ /* 0x000fea0003c00000 */
[----:B------:R0:W1:Y:S02]  /*16cb0*/  SHFL.IDX P6, R14, R13, R12, R11 ;  /* 0x0000000c0d0e7389 */ /* 0x00006400000c000b */
[----:B01----:R-:W-:Y:S01]  /*16cc0*/  ENDCOLLECTIVE ;  /* 0x000000000000791b */ /* 0x003fe20003800000 */
.L_x_2834:
        /* <DEDUP_REMOVED lines=13> */
.L_x_2835:
[----:B------:R-:W-:Y:S01]  /*16da0*/  @!PT LDS RZ, [RZ] ;  /* 0x00000000fffff984 */ /* 0x000fe20000000800 */
[----:B------:R-:W-:Y:S01]  /*16db0*/  @!PT LDS RZ, [RZ] ;  /* 0x00000000fffff984 */ /* 0x000fe20000000800 */
[----:B------:R-:W-:Y:S01]  /*16dc0*/  @!PT LDS RZ, [RZ] ;  /* 0x00000000fffff984 */ /* 0x000fe20000000800 */
[----:B------:R1:W-:Y:S01]  /*16dd0*/  LDGSTS.E.BYPASS.LTC128B.128 [R7+0x7400], desc[UR36][R2.64+0x80], !P0 ;  /* 0x0740008002077fae */ /* 0x0003e2000c101d64 */
[----:B------:R-:W-:Y:S05]  /*16de0*/  BRA `(.L_x_2836) ;  /* 0xffffffb4000c7947 */ /* 0x000fea000383ffff */
.L_x_2727:
[----:B0-----:R0:W1:Y:S02]  /*16df0*/  SYNCS.PHASECHK.TRANS64.TRYWAIT P0, [R0+URZ+0x28860], R3 ;  /* 0x02886003000075a7 */ /* 0x001064000800017f */
[----:B-1----:R-:W-:Y:S05]  /*16e00*/  @!P0 NANOSLEEP.SYNCS 0x989680 ;  /* 0x009896800000895d */ /* 0x002fea0003900000 */
[----:B------:R-:W1:Y:S02]  /*16e10*/  @!P0 SYNCS.PHASECHK.TRANS64 P0, [R0+URZ+0x28860], R3 ;  /* 0x02886003000085a7 */ /* 0x000e64000800007f */
[----:B-1----:R-:W-:Y:S05]  /*16e20*/  @!P0 BRA `(.L_x_2727) ;  /* 0xfffffffc00f08947 */ /* 0x002fea000383ffff */
[----:B------:R-:W-:Y:S05]  /*16e30*/  BRA `(.L_x_2837) ;  /* 0xffffffb800187947 */ /* 0x000fea000383ffff */
.L_x_2728:
        /* <DEDUP_REMOVED lines=8> */
.L_x_2839:
[----:B------:R-:W-:Y:S05]  /*16ec0*/  BSYNC B0 ;  /* 0x0000000000007941 */ /* 0x000fea0003800000 */
.L_x_2838:
[----:B------:R-:W-:Y:S01]  /*16ed0*/  IMAD.MOV.U32 R13, RZ, RZ, R18 ;  /* 0x000000ffff0d7224 */ /* 0x000fe200078e0012 */
[----:B------:R-:W-:Y:S01]  /*16ee0*/  MOV R3, R14 ;  /* 0x0000000e00037202 */ /* 0x000fe20000000f00 */
[----:B------:R-:W-:Y:S02]  /*16ef0*/  IMAD.MOV.U32 R12, RZ, RZ, RZ ;  /* 0x000000ffff0c7224 */ /* 0x000fe400078e00ff */
[----:B------:R-:W-:Y:S02]  /*16f00*/  IMAD.MOV.U32 R11, RZ, RZ, 0x181f ;  /* 0x0000181fff0b7424 */ /* 0x000fe400078e00ff */
[----:B------:R-:W-:Y:S02]  /*16f10*/  IMAD.MOV.U32 R15, RZ, RZ, -0x1 ;  /* 0xffffffffff0f7424 */ /* 0x000fe400078e00ff */
[----:B------:R-:W-:Y:S02]  /*16f20*/  IMAD.SHL.U32 R5, R30, 0x2, RZ ;  /* 0x000000021e057824 */ /* 0x000fe400078e00ff */
[----:B------:R-:W-:-:S07]  /*16f30*/  IMAD R4, R9, 0x2, R22 ;  /* 0x0000000209047824 */ /* 0x000fce00078e0216 */
[----:B------:R-:W-:Y:S05]  /*16f40*/  WARPSYNC.COLLECTIVE R15, `(.L_x_2840) ;  /* 0x000000000f087348 */ /* 0x000fea0003c00000 */
[----:B------:R0:W1:Y:S02]  /*16f50*/  SHFL.IDX P6, R14, R13, R12, R11 ;  /* 0x0000000c0d0e7389 */ /* 0x00006400000c000b */
[----:B01----:R-:W-:Y:S01]  /*16f60*/  ENDCOLLECTIVE ;  /* 0x000000000000791b */ /* 0x003fe20003800000 */
.L_x_2840:
        /* <DEDUP_REMOVED lines=11> */
.L_x_2841:
        /* <DEDUP_REMOVED lines=13> */
.L_x_2842:
[----:B------:R-:W-:Y:S02]  /*170f0*/  IMAD.MOV.U32 R13, RZ, RZ, R24 ;  /* 0x000000ffff0d7224 */ /* 0x000fe400078e0018 */
[----:B------:R-:W-:Y:S02]  /*17100*/  IMAD.MOV.U32 R12, RZ, RZ, 0x2 ;  /* 0x00000002ff0c7424 */ /* 0x000fe400078e00ff */
[----:B------:R-:W-:-:S07]  /*17110*/  IMAD.MOV.U32 R10, RZ, RZ, R14 ;  /* 0x000000ffff0a7224 */ /* 0x000fce00078e000e */
[----:B------:R-:W-:Y:S05]  /*17120*/  WARPSYNC.COLLECTIVE R15, `(.L_x_2843) ;  /* 0x000000000f087348 */ /* 0x000fea0003c00000 */
[----:B------:R0:W1:Y:S02]  /*17130*/  SHFL.IDX P6, R14, R13, R12, R11 ;  /* 0x0000000c0d0e7389 */ /* 0x00006400000c000b */
[----:B01----:R-:W-:Y:S01]  /*17140*/  ENDCOLLECTIVE ;  /* 0x000000000000791b */ /* 0x003fe20003800000 */
.L_x_2843:
        /* <DEDUP_REMOVED lines=14> */
.L_x_2844:
[----:B------:R-:W-:Y:S02]  /*17230*/  IMAD.MOV.U32 R13, RZ, RZ, R24 ;  /* 0x000000ffff0d7224 */ /* 0x000fe400078e0018 */
[----:B------:R-:W-:Y:S01]  /*17240*/  IMAD.MOV.U32 R12, RZ, RZ, 0x3 ;  /* 0x00000003ff0c7424 */ /* 0x000fe200078e00ff */
[----:B------:R-:W-:-:S13]  /*17250*/  IADD3 R2, P2, R14, R5, RZ ;  /* 0x000000050e027210 */ /* 0x000fda0007f5e0ff */
[----:B------:R-:W-:Y:S05]  /*17260*/  WARPSYNC.COLLECTIVE R15, `(.L_x_2845) ;  /* 0x000000000f087348 */ /* 0x000fea0003c00000 */
[----:B------:R0:W1:Y:S02]  /*17270*/  SHFL.IDX P6, R14, R13, R12, R11 ;  /* 0x0000000c0d0e7389 */ /* 0x00006400000c000b */
[----:B01----:R-:W-:Y:S01]  /*17280*/  ENDCOLLECTIVE ;  /* 0x000000000000791b */ /* 0x003fe20003800000 */
.L_x_2845:
        /* <DEDUP_REMOVED lines=13> */
.L_x_2846:
[----:B------:R-:W-:Y:S02]  /*17360*/  IMAD.MOV.U32 R13, RZ, RZ, R24 ;  /* 0x000000ffff0d7224 */ /* 0x000fe400078e0018 */
[----:B------:R-:W-:Y:S01]  /*17370*/  IMAD.MOV.U32 R12, RZ, RZ, 0x4 ;  /* 0x00000004ff0c7424 */ /* 0x000fe200078e00ff */
[----:B------:R-:W-:-:S13]  /*17380*/  IADD3 R2, P2, R14, R5, RZ ;  /* 0x000000050e027210 */ /* 0x000fda0007f5e0ff */
[----:B------:R-:W-:Y:S05]  /*17390*/  WARPSYNC.COLLECTIVE R15, `(.L_x_2847) ;  /* 0x000000000f087348 */ /* 0x000fea0003c00000 */
[----:B------:R0:W1:Y:S02]  /*173a0*/  SHFL.IDX P6, R14, R13, R12, R11 ;  /* 0x0000000c0d0e7389 */ /* 0x00006400000c000b */
[----:B01----:R-:W-:Y:S01]  /*173b0*/  ENDCOLLECTIVE ;  /* 0x000000000000791b */ /* 0x003fe20003800000 */
.L_x_2847:
        /* <DEDUP_REMOVED lines=13> */
.L_x_2848:
[----:B------:R-:W-:Y:S02]  /*17490*/  IMAD.MOV.U32 R13, RZ, RZ, R24 ;  /* 0x000000ffff0d7224 */ /* 0x000fe400078e0018 */
[----:B------:R-:W-:Y:S02]  /*174a0*/  IMAD.MOV.U32 R12, RZ, RZ, 0x5 ;  /* 0x00000005ff0c7424 */ /* 0x000fe400078e00ff */
[----:B------:R-:W-:-:S07]  /*174b0*/  IMAD.MOV.U32 R10, RZ, RZ, R14 ;  /* 0x000000ffff0a7224 */ /* 0x000fce00078e000e */
[----:B------:R-:W-:Y:S05]  /*174c0*/  WARPSYNC.COLLECTIVE R15, `(.L_x_2849) ;  /* 0x000000000f087348 */ /* 0x000fea0003c00000 */
[----:B------:R0:W1:Y:S02]  /*174d0*/  SHFL.IDX P6, R14, R13, R12, R11 ;  /* 0x0000000c0d0e7389 */ /* 0x00006400000c000b */
[----:B01----:R-:W-:Y:S01]  /*174e0*/  ENDCOLLECTIVE ;  /* 0x000000000000791b */ /* 0x003fe20003800000 */
.L_x_2849:
        /* <DEDUP_REMOVED lines=14> */
.L_x_2850:
[----:B------:R-:W-:Y:S01]  /*175d0*/  IMAD.MOV.U32 R13, RZ, RZ, R24 ;  /* 0x000000ffff0d7224 */ /* 0x000fe200078e0018 */
[----:B------:R-:W-:Y:S02]  /*175e0*/  MOV R12, 0x6 ;  /* 0x00000006000c7802 */ /* 0x000fe40000000f00 */
[----:B------:R-:W-:-:S13]  /*175f0*/  IADD3 R2, P2, R14, R5, RZ ;  /* 0x000000050e027210 */ /* 0x000fda0007f5e0ff */
[----:B------:R-:W-:Y:S05]  /*17600*/  WARPSYNC.COLLECTIVE R15, `(.L_x_2851) ;  /* 0x000000000f087348 */ /* 0x000fea0003c00000 */
[----:B------:R0:W1:Y:S02]  /*17610*/  SHFL.IDX P6, R14, R13, R12, R11 ;  /* 0x0000000c0d0e7389 */ /* 0x00006400000c000b */
[----:B01----:R-:W-:Y:S01]  /*17620*/  ENDCOLLECTIVE ;  /* 0x000000000000791b */ /* 0x003fe20003800000 */
.L_x_2851:
        /* <DEDUP_REMOVED lines=13> */
.L_x_2852:
[----:B------:R-:W-:Y:S02]  /*17700*/  IMAD.MOV.U32 R13, RZ, RZ, R24 ;  /* 0x000000ffff0d7224 */ /* 0x000fe400078e0018 */
[----:B------:R-:W-:Y:S02]  /*17710*/  IMAD.MOV.U32 R12, RZ, RZ, 0x7 ;  /* 0x00000007ff0c7424 */ /* 0x000fe400078e00ff */
[----:B------:R-:W-:-:S07]  /*17720*/  IMAD.MOV.U32 R10, RZ, RZ, R14 ;  /* 0x000000ffff0a7224 */ /* 0x000fce00078e000e */
[----:B------:R-:W-:Y:S05]  /*17730*/  WARPSYNC.COLLECTIVE R15, `(.L_x_2853) ;  /* 0x000000000f087348 */ /* 0x000fea0003c00000 */
[----:B------:R0:W1:Y:S02]  /*17740*/  SHFL.IDX P6, R14, R13, R12, R11 ;  /* 0x0000000c0d0e7389 */ /* 0x00006400000c000b */
[----:B01----:R-:W-:Y:S01]  /*17750*/  ENDCOLLECTIVE ;  /* 0x000000000000791b */ /* 0x003fe20003800000 */
.L_x_2853:
        /* <DEDUP_REMOVED lines=12> */
.L_x_2854:
[----:B------:R-:W-:Y:S05]  /*17820*/  BRA `(.L_x_2855) ;  /* 0xffffffb000b87947 */ /* 0x000fea000383ffff */
.L_x_2733:
        /* <DEDUP_REMOVED lines=8> */
.L_x_2857:
[----:B------:R-:W-:Y:S05]  /*178b0*/  BSYNC B0 ;  /* 0x0000000000007941 */ /* 0x000fea0003800000 */
.L_x_2856:
        /* <DEDUP_REMOVED lines=9> */
.L_x_2858:
[----:B------:R-:W-:Y:S02]  /*17950*/  ULDC UR4, c[0x0][0xc3c] ;  /* 0x00030f0000047ab9 */ /* 0x000fe40000000800 */
[----:B------:R-:W-:-:S13]  /*17960*/  ISETP.GE.OR P1, PT, R9, UR4, !P0 ;  /* 0x0000000409007c0c */ /* 0x000fda000c726670 */
[----:B------:R-:W0:Y:S08]  /*17970*/  @!P1 LDC.64 R4, c[0x0][0xc80] ;  /* 0x00032000ff049b82 */ /* 0x000e300000000a00 */
[----:B------:R-:W1:Y:S01]  /*17980*/  @!P1 LDC.64 R2, c[0x0][0xc78] ;  /* 0x00031e00ff029b82 */ /* 0x000e620000000a00 */
[----:B------:R-:W-:Y:S01]  /*17990*/  IMAD.MOV.U32 R17, RZ, RZ, RZ ;  /* 0x000000ffff117224 */ /* 0x000fe200078e00ff */
[----:B------:R-:W-:Y:S01]  /*179a0*/  MOV R7, R14 ;  /* 0x0000000e00077202 */ /* 0x000fe20000000f00 */
[----:B0-----:R-:W-:-:S06]  /*179b0*/  @!P1 IMAD.WIDE R4, R9, 0x4, R4 ;  /* 0x0000000409049825 */ /* 0x001fcc00078e0204 */
[----:B------:R-:W2:Y:S01]  /*179c0*/  @!P1 LDG.E R4, desc[UR36][R4.64] ;  /* 0x0000002404049981 */ /* 0x000ea2000c1e1900 */
[----:B-1----:R-:W-:-:S06]  /*179d0*/  @!P1 IMAD.WIDE R2, R9, 0x4, R2 ;  /* 0x0000000409029825 */ /* 0x002fcc00078e0202 */
[----:B------:R-:W3:Y:S01]  /*179e0*/  @!P1 LDG.E R2, desc[UR36][R2.64] ;  /* 0x0000002402029981 */ /* 0x000ee2000c1e1900 */
[----:B------:R-:W-:Y:S01]  /*179f0*/  IMAD.MOV.U32 R8, RZ, RZ, RZ ;  /* 0x000000ffff087224 */ /* 0x000fe200078e00ff */
[C---:B------:R-:W-:Y:S01]  /*17a00*/  ISETP.GE.U32.AND P2, PT, R10.reuse, 0x2, PT ;  /* 0x000000020a00780c */ /* 0x040fe20003f46070 */
[----:B------:R-:W-:Y:S01]  /*17a10*/  IMAD.MOV.U32 R11, RZ, RZ, RZ ;  /* 0x000000ffff0b7224 */ /* 0x000fe200078e00ff */
        /* <DEDUP_REMOVED lines=10> */
.L_x_2859:
[----:B------:R-:W-:Y:S02]  /*17ac0*/  MOV R12, 0x2 ;  /* 0x00000002000c7802 */ /* 0x000fe40000000f00 */
[----:B------:R-:W-:-:S05]  /*17ad0*/  SEL R6, R14, RZ, P1 ;  /* 0x000000ff0e067207 */ /* 0x000fca0000800000 */
[----:B------:R-:W-:-:S04]  /*17ae0*/  IMAD.IADD R6, R13, 0x1, R6 ;  /* 0x000000010d067824 */ /* 0x000fc800078e0206 */
[----:B------:R-:W-:-:S07]  /*17af0*/  IMAD.MOV.U32 R13, RZ, RZ, R6 ;  /* 0x000000ffff0d7224 */ /* 0x000fce00078e0006 */
[----:B------:R-:W-:Y:S05]  /*17b00*/  WARPSYNC.COLLECTIVE R15, `(.L_x_2860) ;  /* 0x000000000f087348 */ /* 0x000fea0003c00000 */
[----:B------:R0:W1:Y:S02]  /*17b10*/  SHFL.UP P6, R14, R13, R12, R11 ;  /* 0x0400000c0d0e7389 */ /* 0x00006400000c000b */
[----:B01----:R-:W-:Y:S01]  /*17b20*/  ENDCOLLECTIVE ;  /* 0x000000000000791b */ /* 0x003fe20003800000 */
.L_x_2860:
        /* <DEDUP_REMOVED lines=8> */
.L_x_2861:
[----:B------:R-:W-:Y:S01]  /*17bb0*/  IMAD.MOV.U32 R12, RZ, RZ, 0x8 ;  /* 0x00000008ff0c7424 */ /* 0x000fe200078e00ff */
[----:B------:R-:W-:-:S05]  /*17bc0*/  SEL R3, R14, RZ, P3 ;  /* 0x000000ff0e037207 */ /* 0x000fca0001800000 */
[----:B------:R-:W-:-:S04]  /*17bd0*/  IMAD.IADD R3, R2, 0x1, R3 ;  /* 0x0000000102037824 */ /* 0x000fc800078e0203 */
[----:B------:R-:W-:-:S07]  /*17be0*/  IMAD.MOV.U32 R13, RZ, RZ, R3 ;  /* 0x000000ffff0d7224 */ /* 0x000fce00078e0003 */
[----:B------:R-:W-:Y:S05]  /*17bf0*/  WARPSYNC.COLLECTIVE R15, `(.L_x_2862) ;  /* 0x000000000f087348 */ /* 0x000fea0003c00000 */
[----:B------:R0:W1:Y:S02]  /*17c00*/  SHFL.UP P6, R14, R13, R12, R11 ;  /* 0x0400000c0d0e7389 */ /* 0x00006400000c000b */
[----:B01----:R-:W-:Y:S01]  /*17c10*/  ENDCOLLECTIVE ;  /* 0x000000000000791b */ /* 0x003fe20003800000 */
.L_x_2862:
[----:B------:R-:W-:Y:S02]  /*17c20*/  MOV R12, 0x10 ;  /* 0x00000010000c7802 */ /* 0x000fe40000000f00 */
[----:B------:R-:W-:-:S05]  /*17c30*/  SEL R4, R14, RZ, P4 ;  /* 0x000000ff0e047207 */ /* 0x000fca0002000000 */
[----:B------:R-:W-:-:S04]  /*17c40*/  IMAD.IADD R4, R3, 0x1, R4 ;  /* 0x0000000103047824 */ /* 0x000fc800078e0204 */
[----:B------:R-:W-:-:S07]  /*17c50*/  IMAD.MOV.U32 R13, RZ, RZ, R4 ;  /* 0x000000ffff0d7224 */ /* 0x000fce00078e0004 */
[----:B------:R-:W-:Y:S05]  /*17c60*/  WARPSYNC.COLLECTIVE R15, `(.L_x_2863) ;  /* 0x000000000f087348 */ /* 0x000fea0003c00000 */
[----:B------:R0:W1:Y:S02]  /*17c70*/  SHFL.UP P6, R14, R13, R12, R11 ;  /* 0x0400000c0d0e7389 */ /* 0x00006400000c000b */
[----:B01----:R-:W-:Y:S01]  /*17c80*/  ENDCOLLECTIVE ;  /* 0x000000000000791b */ /* 0x003fe20003800000 */
.L_x_2863:
        /* <DEDUP_REMOVED lines=8> */
.L_x_2864:
[----:B------:R-:W-:Y:S05]  /*17d10*/  BRA `(.L_x_2865) ;  /* 0xffffffb000c47947 */ /* 0x000fea000383ffff */
.L_x_2736:
[----:B------:R-:W-:Y:S01]  /*17d20*/  BSSY B0, `(.L_x_2866) ;  /* 0x0000007000007945 */ /* 0x000fe20003800000 */
[----:B------:R-:W-:Y:S02]  /*17d30*/  IMAD.MOV.U32 R12, RZ, RZ, 0x1 ;  /* 0x00000001ff0c7424 */ /* 0x000fe400078e00ff */
[----:B------:R-:W-:Y:S02]  /*17d40*/  IMAD.MOV.U32 R11, RZ, RZ, RZ ;  /* 0x000000ffff0b7224 */ /* 0x000fe400078e00ff */
[----:B------:R-:W-:-:S07]  /*17d50*/  IMAD.MOV.U32 R15, RZ, RZ, -0x1 ;  /* 0xffffffffff0f7424 */ /* 0x000fce00078e00ff */
[----:B------:R-:W-:Y:S05]  /*17d60*/  WARPSYNC.COLLECTIVE R15, `(.L_x_2867) ;  /* 0x000000000f087348 */ /* 0x000fea0003c00000 */
[----:B------:R0:W1:Y:S02]  /*17d70*/  SHFL.UP P6, R14, R13, R12, R11 ;  /* 0x0400000c0d0e7389 */ /* 0x00006400000c000b */
[----:B01----:R-:W-:Y:S01]  /*17d80*/  ENDCOLLECTIVE ;  /* 0x000000000000791b */ /* 0x003fe20003800000 */
.L_x_2867:
[----:B------:R-:W-:Y:S05]  /*17d90*/  BSYNC B0 ;  /* 0x0000000000007941 */ /* 0x000fea0003800000 */
.L_x_2866:
        /* <DEDUP_REMOVED lines=8> */
.L_x_2868:
[----:B------:R-:W-:Y:S01]  /*17e20*/  IMAD.MOV.U32 R12, RZ, RZ, 0x4 ;  /* 0x00000004ff0c7424 */ /* 0x000fe200078e00ff */
[----:B------:R-:W-:-:S05]  /*17e30*/  SEL R2, R14, RZ, P2 ;  /* 0x000000ff0e027207 */ /* 0x000fca0001000000 */
[----:B------:R-:W-:-:S04]  /*17e40*/  IMAD.IADD R2, R13, 0x1, R2 ;  /* 0x000000010d027824 */ /* 0x000fc800078e0202 */
[----:B------:R-:W-:-:S07]  /*17e50*/  IMAD.MOV.U32 R13, RZ, RZ, R2 ;  /* 0x000000ffff0d7224 */ /* 0x000fce00078e0002 */
[----:B------:R-:W-:Y:S05]  /*17e60*/  WARPSYNC.COLLECTIVE R15, `(.L_x_2869) ;  /* 0x000000000f087348 */ /* 0x000fea0003c00000 */
[----:B------:R0:W1:Y:S02]  /*17e70*/  SHFL.UP P6, R14, R13, R12, R11 ;  /* 0x0400000c0d0e7389 */ /* 0x00006400000c000b */
[----:B01----:R-:W-:Y:S01]  /*17e80*/  ENDCOLLECTIVE ;  /* 0x000000000000791b */ /* 0x003fe20003800000 */
.L_x_2869:
[----:B------:R-:W-:Y:S02]  /*17e90*/  MOV R12, 0x8 ;  /* 0x00000008000c7802 */ /* 0x000fe40000000f00 */
[----:B------:R-:W-:-:S05]  /*17ea0*/  SEL R3, R14, RZ, P3 ;  /* 0x000000ff0e037207 */ /* 0x000fca0001800000 */
[----:B------:R-:W-:-:S04]  /*17eb0*/  IMAD.IADD R3, R2, 0x1, R3 ;  /* 0x0000000102037824 */ /* 0x000fc800078e0203 */
[----:B------:R-:W-:-:S07]  /*17ec0*/  IMAD.MOV.U32 R13, RZ, RZ, R3 ;  /* 0x000000ffff0d7224 */ /* 0x000fce00078e0003 */
[----:B------:R-:W-:Y:S05]  /*17ed0*/  WARPSYNC.COLLECTIVE R15, `(.L_x_2870) ;  /* 0x000000000f087348 */ /* 0x000fea0003c00000 */
[----:B------:R0:W1:Y:S02]  /*17ee0*/  SHFL.UP P6, R14, R13, R12, R11 ;  /* 0x0400000c0d0e7389 */ /* 0x00006400000c000b */
[----:B01----:R-:W-:Y:S01]  /*17ef0*/  ENDCOLLECTIVE ;  /* 0x000000000000791b */ /* 0x003fe20003800000 */
.L_x_2870:
[----:B------:R-:W-:Y:S01]  /*17f00*/  IMAD.MOV.U32 R12, RZ, RZ, 0x10 ;  /* 0x00000010ff0c7424 */ /* 0x000fe200078e00ff */
[----:B------:R-:W-:-:S05]  /*17f10*/  SEL R4, R14, RZ, P4 ;  /* 0x000000ff0e047207 */ /* 0x000fca0002000000 */
[----:B------:R-:W-:-:S04]  /*17f20*/  IMAD.IADD R4, R3, 0x1, R4 ;  /* 0x0000000103047824 */ /* 0x000fc800078e0204 */
[----:B------:R-:W-:-:S07]  /*17f30*/  IMAD.MOV.U32 R13, RZ, RZ, R4 ;  /* 0x000000ffff0d7224 */ /* 0x000fce00078e0004 */
[----:B------:R-:W-:Y:S05]  /*17f40*/  WARPSYNC.COLLECTIVE R15, `(.L_x_2871) ;  /* 0x000000000f087348 */ /* 0x000fea0003c00000 */
[----:B------:R0:W1:Y:S02]  /*17f50*/  SHFL.UP P6, R14, R13, R12, R11 ;  /* 0x0400000c0d0e7389 */ /* 0x00006400000c000b */
[----:B01----:R-:W-:Y:S01]  /*17f60*/  ENDCOLLECTIVE ;  /* 0x000000000000791b */ /* 0x003fe20003800000 */
.L_x_2871:
        /* <DEDUP_REMOVED lines=8> */
.L_x_2872:
[----:B------:R-:W-:Y:S05]  /*17ff0*/  BRA `(.L_x_2873) ;  /* 0xffffffb000b07947 */ /* 0x000fea000383ffff */
.L_x_2738:
[----:B------:R-:W-:Y:S01]  /*18000*/  BSSY B0, `(.L_x_2874) ;  /* 0x0000006000007945 */ /* 0x000fe20003800000 */
[----:B------:R-:W-:Y:S01]  /*18010*/  PLOP3.LUT P6, PT, P6, PT, PT, 0x8, 0x0 ;  /* 0x000000000000781c */ /* 0x000fe200037ce170 */
[----:B------:R-:W-:-:S12]  /*18020*/  IMAD.MOV.U32 R15, RZ, RZ, -0x1 ;  /* 0xffffffffff0f7424 */ /* 0x000fd800078e00ff */
[----:B0-----:R-:W-:Y:S05]  /*18030*/  WARPSYNC.COLLECTIVE R15, `(.L_x_2875) ;  /* 0x000000000f087348 */ /* 0x001fea0003c00000 */
[----:B------:R-:W-:Y:S01]  /*18040*/  VOTE.ANY R14, PT, P6 ;  /* 0x00000000000e7806 */ /* 0x000fe200030e0100 */
[----:B0-----:R-:W-:Y:S06]  /*18050*/  ENDCOLLECTIVE ;  /* 0x000000000000791b */ /* 0x001fec0003800000 */
.L_x_2875:
[----:B------:R-:W-:Y:S05]  /*18060*/  BSYNC B0 ;  /* 0x0000000000007941 */ /* 0x000fea0003800000 */
.L_x_2874:
[----:B------:R-:W-:Y:S01]  /*18070*/  MOV R3, R14 ;  /* 0x0000000e00037202 */ /* 0x000fe20000000f00 */
[----:B------:R-:W-:Y:S02]  /*18080*/  IMAD.MOV.U32 R13, RZ, RZ, R17 ;  /* 0x000000ffff0d7224 */ /* 0x000fe400078e0011 */
[----:B------:R-:W-:Y:S01]  /*18090*/  IMAD.MOV.U32 R11, RZ, RZ, 0x1f ;  /* 0x0000001fff0b7424 */ /* 0x000fe200078e00ff */
[----:B------:R0:W1:Y:S01]  /*180a0*/  POPC R12, R3 ;  /* 0x00000003000c7309 */ /* 0x0000620000000000 */
[----:B------:R-:W-:-:S07]  /*180b0*/  IMAD.MOV.U32 R15, RZ, RZ, -0x1 ;  /* 0xffffffffff0f7424 */ /* 0x000fce00078e00ff */
[----:B01----:R-:W-:Y:S05]  /*180c0*/  WARPSYNC.COLLECTIVE R15, `(.L_x_2876) ;  /* 0x000000000f087348 */ /* 0x003fea0003c00000 */
[----:B-1----:R1:W2:Y:S02]  /*180d0*/  SHFL.IDX P6, R14, R13, R12, R11 ;  /* 0x0000000c0d0e7389 */ /* 0x0022a400000c000b */
[----:B012---:R-:W-:Y:S01]  /*180e0*/  ENDCOLLECTIVE ;  /* 0x000000000000791b */ /* 0x007fe20003800000 */
.L_x_2876:
[----:B------:R-:W-:Y:S02]  /*180f0*/  IMAD.IADD R19, R12, 0x1, R19 ;  /* 0x000000010c137824 */ /* 0x000fe400078e0213 */
[----:B------:R-:W-:Y:S02]  /*18100*/  IMAD.MOV.U32 R13, RZ, RZ, R8 ;  /* 0x000000ffff0d7224 */ /* 0x000fe400078e0008 */
[----:B------:R-:W-:-:S07]  /*18110*/  IMAD.MOV.U32 R17, RZ, RZ, R14 ;  /* 0x000000ffff117224 */ /* 0x000fce00078e000e */
[----:B------:R-:W-:Y:S05]  /*18120*/  WARPSYNC.COLLECTIVE R15, `(.L_x_2877) ;  /* 0x000000000f087348 */ /* 0x000fea0003c00000 */
[----:B------:R0:W1:Y:S02]  /*18130*/  SHFL.IDX P6, R14, R13, R12, R11 ;  /* 0x0000000c0d0e7389 */ /* 0x00006400000c000b */
[----:B01----:R-:W-:Y:S01]  /*18140*/  ENDCOLLECTIVE ;  /* 0x000000000000791b */ /* 0x003fe20003800000 */
.L_x_2877:
[----:B------:R-:W-:Y:S01]  /*18150*/  IMAD.MOV.U32 R8, RZ, RZ, R14 ;  /* 0x000000ffff087224 */ /* 0x000fe200078e000e */
[----:B------:R-:W-:Y:S06]  /*18160*/  BRA `(.L_x_2878) ;  /* 0xffffffb000947947 */ /* 0x000fec000383ffff */
.L_x_2740:
[----:B------:R-:W-:Y:S01]  /*18170*/  BSSY B0, `(.L_x_2879) ;  /* 0x0000007000007945 */ /* 0x000fe20003800000 */
[----:B------:R-:W-:Y:S01]  /*18180*/  IMAD.MOV.U32 R13, RZ, RZ, R2 ;  /* 0x000000ffff0d7224 */ /* 0x000fe200078e0002 */
[----:B------:R-:W-:Y:S01]  /*18190*/  MOV R11, 0x1f ;  /* 0x0000001f000b7802 */ /* 0x000fe20000000f00 */
[----:B------:R-:W-:-:S07]  /*181a0*/  IMAD.MOV.U32 R15, RZ, RZ, -0x1 ;  /* 0xffffffffff0f7424 */ /* 0x000fce00078e00ff */
[----:B0-23--:R-:W-:Y:S05]  /*181b0*/  WARPSYNC.COLLECTIVE R15, `(.L_x_2880) ;  /* 0x000000000f087348 */ /* 0x00dfea0003c00000 */
[----:B------:R1:W4:Y:S02]  /*181c0*/  SHFL.IDX P6, R14, R13, R12, R11 ;  /* 0x0000000c0d0e7389 */ /* 0x00032400000c000b */
[----:B01234-:R-:W-:Y:S01]  /*181d0*/  ENDCOLLECTIVE ;  /* 0x000000000000791b */ /* 0x01ffe20003800000 */
.L_x_2880:
[----:B------:R-:W-:Y:S05]  /*181e0*/  BSYNC B0 ;  /* 0x0000000000007941 */ /* 0x000fea0003800000 */
.L_x_2879:
[----:B------:R-:W-:Y:S01]  /*181f0*/  IMAD.MOV.U32 R6, RZ, RZ, R14 ;  /* 0x000000ffff067224 */ /* 0x000fe200078e000e */
[----:B------:R-:W-:Y:S06]  /*18200*/  BRA `(.L_x_2739) ;  /* 0xffffffb000847947 */ /* 0x000fec000383ffff */
.L_x_2746:
[----:B0-----:R0:W1:Y:S02]  /*18210*/  SYNCS.PHASECHK.TRANS64.TRYWAIT P0, [R7+URZ+0x28820], R0 ;  /* 0x02882000070075a7 */ /* 0x001064000800017f */
[----:B-1----:R-:W-:Y:S05]  /*18220*/  @!P0 NANOSLEEP.SYNCS 0x989680 ;  /* 0x009896800000895d */ /* 0x002fea0003900000 */
[----:B------:R-:W1:Y:S02]  /*18230*/  @!P0 SYNCS.PHASECHK.TRANS64 P0, [R7+URZ+0x28820], R0 ;  /* 0x02882000070085a7 */ /* 0x000e64000800007f */
[----:B-1----:R-:W-:Y:S05]  /*18240*/  @!P0 BRA `(.L_x_2746) ;  /* 0xfffffffc00f08947 */ /* 0x002fea000383ffff */
[----:B------:R-:W-:Y:S05]  /*18250*/  BRA `(.L_x_2881) ;  /* 0xffffffb800dc7947 */ /* 0x000fea000383ffff */
.L_x_2747:
[----:B------:R-:W1:Y:S01]  /*18260*/  S2R R2, SR_TID.X ;  /* 0x0000000000027919 */ /* 0x000e620000002100 */
[----:B------:R-:W-:Y:S01]  /*18270*/  BSSY B0, `(.L_x_2882) ;  /* 0x000000a000007945 */ /* 0x000fe20003800000 */
[----:B------:R-:W-:Y:S02]  /*18280*/  IMAD.MOV.U32 R12, RZ, RZ, RZ ;  /* 0x000000ffff0c7224 */ /* 0x000fe400078e00ff */
[----:B------:R-:W-:Y:S02]  /*18290*/  IMAD.MOV.U32 R11, RZ, RZ, 0x1f ;  /* 0x0000001fff0b7424 */ /* 0x000fe400078e00ff */
[----:B------:R-:W-:Y:S01]  /*182a0*/  IMAD.MOV.U32 R15, RZ, RZ, -0x1 ;  /* 0xffffffffff0f7424 */ /* 0x000fe200078e00ff */
[----:B-1----:R-:W-:-:S04]  /*182b0*/  SHF.R.U32.HI R2, RZ, 0x5, R2 ;  /* 0x00000005ff027819 */ /* 0x002fc80000011602 */
[----:B------:R-:W-:-:S05]  /*182c0*/  LOP3.LUT R2, R2, 0x3, RZ, 0xc0, !PT ;  /* 0x0000000302027812 */ /* 0x000fca00078ec0ff */
[----:B------:R-:W-:-:S07]  /*182d0*/  IMAD.MOV.U32 R13, RZ, RZ, R2 ;  /* 0x000000ffff0d7224 */ /* 0x000fce00078e0002 */
[----:B0-2---:R-:W-:Y:S05]  /*182e0*/  WARPSYNC.COLLECTIVE R15, `(.L_x_2883) ;  /* 0x000000000f087348 */ /* 0x005fea0003c00000 */
[----:B------:R1:W3:Y:S02]  /*182f0*/  SHFL.IDX P6, R14, R13, R12, R11 ;  /* 0x0000000c0d0e7389 */ /* 0x0002e400000c000b */
[----:B0123--:R-:W-:Y:S01]  /*18300*/  ENDCOLLECTIVE ;  /* 0x000000000000791b */ /* 0x00ffe20003800000 */
.L_x_2883:
[----:B------:R-:W-:Y:S05]  /*18310*/  BSYNC B0 ;  /* 0x0000000000007941 */ /* 0x000fea0003800000 */
.L_x_2882:
[----:B------:R-:W-:Y:S05]  /*18320*/  BRA `(.L_x_2884) ;  /* 0xffffffb800c47947 */ /* 0x000fea000383ffff */
.L_x_2750:
[----:B------:R-:W-:Y:S01]  /*18330*/  BSSY B1, `(.L_x_2885) ;  /* 0x0000006000017945 */ /* 0x000fe20003800000 */
[----:B------:R-:W-:-:S07]  /*18340*/  IMAD.MOV.U32 R15, RZ, RZ, -0x1 ;  /* 0xffffffffff0f7424 */ /* 0x000fce00078e00ff */
[----:B0-2---:R-:W-:Y:S05]  /*18350*/  WARPSYNC.COLLECTIVE R15, `(.L_x_2886) ;  /* 0x000000000f0c7348 */ /* 0x005fea0003c00000 */
[----:B------:R-:W-:Y:S02]  /*18360*/  ELECT P6, UR62, PT ;  /* 0x00000000003e782f */ /* 0x000fe400038c0000 */
[----:B------:R-:W-:Y:S01]  /*18370*/  MOV R14, UR62 ;  /* 0x0000003e000e7c02 */ /* 0x000fe20008000f00 */
[----:B0-2---:R-:W-:Y:S10]  /*18380*/  ENDCOLLECTIVE ;  /* 0x000000000000791b */ /* 0x005ff40003800000 */
.L_x_2886:
[----:B------:R-:W-:Y:S05]  /*18390*/  BSYNC B1 ;  /* 0x0000000000017941 */ /* 0x000fea0003800000 */
.L_x_2885:
[----:B------:R-:W-:Y:S05]  /*183a0*/  BRA `(.L_x_2887) ;  /* 0xffffffb800bc7947 */ /* 0x000fea000383ffff */
.L_x_2752:
[----:B0-----:R0:W1:Y:S02]  /*183b0*/  SYNCS.PHASECHK.TRANS64.TRYWAIT P1, [R5+URZ+0x28840], R0 ;  /* 0x02884000050075a7 */ /* 0x001064000802017f */
[----:B-1----:R-:W-:Y:S05]  /*183c0*/  @!P1 NANOSLEEP.SYNCS 0x989680 ;  /* 0x009896800000995d */ /* 0x002fea0003900000 */
[----:B------:R-:W1:Y:S02]  /*183d0*/  @!P1 SYNCS.PHASECHK.TRANS64 P1, [R5+URZ+0x28840], R0 ;  /* 0x02884000050095a7 */ /* 0x000e64000802007f */
[----:B-1----:R-:W-:Y:S05]  /*183e0*/  @!P1 BRA `(.L_x_2752) ;  /* 0xfffffffc00f09947 */ /* 0x002fea000383ffff */
[----:B------:R-:W-:Y:S05]  /*183f0*/  BRA `(.L_x_2888) ;  /* 0xffffffb800e47947 */ /* 0x000fea000383ffff */
.L_x_2754:
[----:B-1----:R1:W3:Y:S02]  /*18400*/  SYNCS.PHASECHK.TRANS64.TRYWAIT P1, [R3+URZ+0x28840], R2 ;  /* 0x02884002030075a7 */ /* 0x0022e4000802017f */
[----:B---3--:R-:W-:Y:S05]  /*18410*/  @!P1 NANOSLEEP.SYNCS 0x989680 ;  /* 0x009896800000995d */ /* 0x008fea0003900000 */
[----:B------:R-:W3:Y:S02]  /*18420*/  @!P1 SYNCS.PHASECHK.TRANS64 P1, [R3+URZ+0x28840], R2 ;  /* 0x02884002030095a7 */ /* 0x000ee4000802007f */
[----:B---3--:R-:W-:Y:S05]  /*18430*/  @!P1 BRA `(.L_x_2754) ;  /* 0xfffffffc00f09947 */ /* 0x008fea000383ffff */
[----:B------:R-:W-:Y:S05]  /*18440*/  BRA `(.L_x_2889) ;  /* 0xffffffb800f07947 */ /* 0x000fea000383ffff */
.L_x_2756:
[----:B---3--:R3:W4:Y:S02]  /*18450*/  SYNCS.PHASECHK.TRANS64.TRYWAIT P1, [R5+URZ+0x28860], R0 ;  /* 0x02886000050075a7 */ /* 0x008724000802017f */
[----:B----4-:R-:W-:Y:S05]  /*18460*/  @!P1 NANOSLEEP.SYNCS 0x989680 ;  /* 0x009896800000995d */ /* 0x010fea0003900000 */
[----:B------:R-:W4:Y:S02]  /*18470*/  @!P1 SYNCS.PHASECHK.TRANS64 P1, [R5+URZ+0x28860], R0 ;  /* 0x02886000050095a7 */ /* 0x000f24000802007f */
[----:B----4-:R-:W-:Y:S05]  /*18480*/  @!P1 BRA `(.L_x_2756) ;  /* 0xfffffffc00f09947 */ /* 0x010fea000383ffff */
[----:B------:R-:W-:Y:S05]  /*18490*/  BRA `(.L_x_2890) ;  /* 0xffffffb800ec7947 */ /* 0x000fea000383ffff */
.L_x_2891:
        /* <DEDUP_REMOVED lines=14> */
.L_x_3549:


//--------------------- .text._ZN7cutlass13device_kernelIN5flash11enable_sm90INS1_16FlashAttnFwdSm90INS1_25CollectiveMainloopFwdSm90ILi2EN4cute5tupleIJNS5_1CILi1EEES8_S8_EEENS6_IJNS7_ILi128EEESA_SA_EEELi128ENS_6half_tEfNS_4arch4Sm90ELb1ELb0ELb1ELb1ELb1ELb1ELb0ELb1ELb1ELb1ELb1ELb0EEENS1_21CollectiveEpilogueFwdISB_S9_SC_SE_Li256ELb1ELb1ELb1ELb0EEENS1_36VarlenDynamicPersistentTileSchedulerILi128ELi128ELi256ELi128ELb1ELb1ELb1ELb1ELb1ELb1EEEEEEEEEvNT_6ParamsE --------------------------
	.section	.text._ZN7cutlass13device_kernelIN5flash11enable_sm90INS1_16FlashAttnFwdSm90INS1_25CollectiveMainloopFwdSm90ILi2EN4cute5tupleIJNS5_1CILi1EEES8_S8_EEENS6_IJNS7_ILi128EEESA_SA_EEELi128ENS_6half_tEfNS_4arch4Sm90ELb1ELb0ELb1ELb1ELb1ELb1ELb0ELb1ELb1ELb1ELb1ELb0EEENS1_21CollectiveEpilogueFwdISB_S9_SC_SE_Li256ELb1ELb1ELb1ELb0EEENS1_36VarlenDynamicPersistentTileSchedulerILi128ELi128ELi256ELi128ELb1ELb1ELb1ELb1ELb1ELb1EEEEEEEEEvNT_6ParamsE,"ax",@progbits
	.align	128
.text._ZN7cutlass13device_kernelIN5flash11enable_sm90INS1_16FlashAttnFwdSm90INS1_25CollectiveMainloopFwdSm90ILi2EN4cute5tupleIJNS5_1CILi1EEES8_S8_EEENS6_IJNS7_ILi128EEESA_SA_EEELi128ENS_6half_tEfNS_4arch4Sm90ELb1ELb0ELb1ELb1ELb1ELb1ELb0ELb1ELb1ELb1ELb1ELb0EEENS1_21CollectiveEpilogueFwdISB_S9_SC_SE_Li256ELb1ELb1ELb1ELb0EEENS1_36VarlenDynamicPersistentTileSchedulerILi128ELi128ELi256ELi128ELb1ELb1ELb1ELb1ELb1ELb1EEEEEEEEEvNT_6ParamsE:
        .type           _ZN7cutlass13device_kernelIN5flash11enable_sm90INS1_16FlashAttnFwdSm90INS1_25CollectiveMainloopFwdSm90ILi2EN4cute5tupleIJNS5_1CILi1EEES8_S8_EEENS6_IJNS7_ILi128EEESA_SA_EEELi128ENS_6half_tEfNS_4arch4Sm90ELb1ELb0ELb1ELb1ELb1ELb1ELb0ELb1ELb1ELb1ELb1ELb0EEENS1_21CollectiveEpilogueFwdISB_S9_SC_SE_Li256ELb1ELb1ELb1ELb0EEENS1_36VarlenDynamicPersistentTileSchedulerILi128ELi128ELi256ELi128ELb1ELb1ELb1ELb1ELb1ELb1EEEEEEEEEvNT_6ParamsE,@function
        .size           _ZN7cutlass13device_kernelIN5flash11enable_sm90INS1_16FlashAttnFwdSm90INS1_25CollectiveMainloopFwdSm90ILi2EN4cute5tupleIJNS5_1CILi1EEES8_S8_EEENS6_IJNS7_ILi128EEESA_SA_EEELi128ENS_6half_tEfNS_4arch4Sm90ELb1ELb0ELb1ELb1ELb1ELb1ELb0ELb1ELb1ELb1ELb1ELb0EEENS1_21CollectiveEpilogueFwdISB_S9_SC_SE_Li256ELb1ELb1ELb1ELb0EEENS1_36VarlenDynamicPersistentTileSchedulerILi128ELi128ELi256ELi128ELb1ELb1ELb1ELb1ELb1ELb1EEEEEEEEEvNT_6ParamsE,(.L_x_3550 - _ZN7cutlass13device_kernelIN5flash11enable_sm90INS1_16FlashAttnFwdSm90INS1_25CollectiveMainloopFwdSm90ILi2EN4cute5tupleIJNS5_1CILi1EEES8_S8_EEENS6_IJNS7_ILi128EEESA_SA_EEELi128ENS_6half_tEfNS_4arch4Sm90ELb1ELb0ELb1ELb1ELb1ELb1ELb0ELb1ELb1ELb1ELb1ELb0EEENS1_21CollectiveEpilogueFwdISB_S9_SC_SE_Li256ELb1ELb1ELb1ELb0EEENS1_36VarlenDynamicPersistentTileSchedulerILi128ELi128ELi256ELi128ELb1ELb1ELb1ELb1ELb1ELb1EEEEEEEEEvNT_6ParamsE)
        .other          _ZN7cutlass13device_kernelIN5flash11enable_sm90INS1_16FlashAttnFwdSm90INS1_25CollectiveMainloopFwdSm90ILi2EN4cute5tupleIJNS5_1CILi1EEES8_S8_EEENS6_IJNS7_ILi128EEESA_SA_EEELi128ENS_6half_tEfNS_4arch4Sm90ELb1ELb0ELb1ELb1ELb1ELb1ELb0ELb1ELb1ELb1ELb1ELb0EEENS1_21CollectiveEpilogueFwdISB_S9_SC_SE_Li256ELb1ELb1ELb1ELb0EEENS1_36VarlenDynamicPersistentTileSchedulerILi128ELi128ELi256ELi128ELb1ELb1ELb1ELb1ELb1ELb1EEEEEEEEEvNT_6ParamsE,@"STO_CUDA_ENTRY STV_DEFAULT"
_ZN7cutlass13device_kernelIN5flash11enable_sm90INS1_16FlashAttnFwdSm90INS1_25CollectiveMainloopFwdSm90ILi2EN4cute5tupleIJNS5_1CILi1EEES8_S8_EEENS6_IJNS7_ILi128EEESA_SA_EEELi128ENS_6half_tEfNS_4arch4Sm90ELb1ELb0ELb1ELb1ELb1ELb1ELb0ELb1ELb1ELb1ELb1ELb0EEENS1_21CollectiveEpilogueFwdISB_S9_SC_SE_Li256ELb1ELb1ELb1ELb0EEENS1_36VarlenDynamicPersistentTileSchedulerILi128ELi128ELi256ELi128ELb1ELb1ELb1ELb1ELb1ELb1EEEEEEEEEvNT_6ParamsE:
        /* <DEDUP_REMOVED lines=18> */
.L_x_2893:
[----:B------:R-:W-:Y:S05]  /*0120*/  BSYNC B0 ;  /* 0x0000000000007941 */ /* 0x000fea0003800000 */
.L_x_2892:
        /* <DEDUP_REMOVED lines=41> */
.L_x_2894:
        /* <DEDUP_REMOVED lines=22> */
.L_x_2895:
        /* <DEDUP_REMOVED lines=18> */
.L_x_2896:
        /* <DEDUP_REMOVED lines=22> */
.L_x_2897:
        /* <DEDUP_REMOVED lines=22> */
.L_x_2898:
        /* <DEDUP_REMOVED lines=8> */
.L_x_2901:
        /* <DEDUP_REMOVED lines=19> */
[----:B------:R-:W-:Y:S01]  /*0ab0*/  R2UR UR40, R18 ;  /* 0x00000000122872ca */ /* 0x000fe200000e0000 */
[----:B------:R-:W-:Y:S01]  /*0ac0*/  IMAD.MOV.U32 R19, RZ, RZ, RZ ;  /* 0x000000ffff137224 */ /* 0x000fe200078e00ff */
[----:B------:R-:W-:Y:S01]  /*0ad0*/  MOV R190, RZ ;  /* 0x000000ff00be7202 */ /* 0x000fe20000000f00 */
[----:B------:R-:W-:Y:S01]  /*0ae0*/  IMAD.MOV.U32 R189, RZ, RZ, RZ ;  /* 0x000000ffffbd7224 */ /* 0x000fe200078e00ff */
[----:B------:R-:W-:Y:S01]  /*0af0*/  SHF.R.S32.HI R0, RZ, 0x1f, R12 ;  /* 0x0000001fff007819 */ /* 0x000fe2000001140c */
[----:B------:R-:W-:Y:S01]  /*0b00*/  IMAD.MOV.U32 R186, RZ, RZ, RZ ;  /* 0x000000ffffba7224 */ /* 0x000fe200078e00ff */
[----:B------:R-:W-:Y:S02]  /*0b10*/  ULOP3.LUT UR41, UR36, 0x1, URZ, 0xfc, !UPT ;  /* 0x0000000124297892 */ /* 0x000fe4000f8efc3f */
[CC--:B------:R-:W-:Y:S01]  /*0b20*/  LEA.HI R2, R0.reuse, R12.reuse, RZ, 0x7 ;  /* 0x0000000c00027211 */ /* 0x0c0fe200078f38ff */
[----:B------:R-:W-:Y:S01]  /*0b30*/  UMOV UR39, URZ ;  /* 0x0000003f00277c82 */ /* 0x000fe20008000000 */
[----:B------:R-:W-:-:S02]  /*0b40*/  LEA.HI R4, R0, R12, RZ, 0x5 ;  /* 0x0000000c00047211 */ /* 0x000fc400078f28ff */
[----:B------:R-:W-:Y:S01]  /*0b50*/  LOP3.LUT R220, R2, 0xffffff80, RZ, 0xc0, !PT ;  /* 0xffffff8002dc7812 */ /* 0x000fe200078ec0ff */
[----:B------:R-:W-:Y:S01]  /*0b60*/  UIADD3 UR40, UR40, 0x10400, URZ ;  /* 0x0001040028287890 */ /* 0x000fe2000fffe03f */
[----:B------:R-:W-:Y:S01]  /*0b70*/  LEA.HI R3, R0, R12, RZ, 0x4 ;  /* 0x0000000c00037211 */ /* 0x000fe200078f20ff */
[----:B------:R-:W-:Y:S01]  /*0b80*/  IMAD.SHL.U32 R5, R4, 0x20, RZ ;  /* 0x0000002004057824 */ /* 0x000fe200078e00ff */
[C---:B------:R-:W-:Y:S02]  /*0b90*/  IADD3 R220, R12.reuse, -R220, RZ ;  /* 0x800000dc0cdc7210 */ /* 0x040fe40007ffe0ff */
[----:B------:R-:W-:Y:S02]  /*0ba0*/  LOP3.LUT R4, R3, 0x3fffff0, RZ, 0xc0, !PT ;  /* 0x03fffff003047812 */ /* 0x000fe400078ec0ff */
[----:B------:R-:W-:Y:S02]  /*0bb0*/  SHF.R.S32.HI R7, RZ, 0x1f, R220 ;  /* 0x0000001fff077819 */ /* 0x000fe400000114dc */
[----:B------:R-:W-:Y:S01]  /*0bc0*/  LOP3.LUT R5, R5, 0xfffffc00, RZ, 0xc0, !PT ;  /* 0xfffffc0005057812 */ /* 0x000fe200078ec0ff */
[----:B------:R-:W-:Y:S01]  /*0bd0*/  IMAD.IADD R4, R12, 0x1, -R4 ;  /* 0x000000010c047824 */ /* 0x000fe200078e0a04 */
[----:B------:R-:W-:-:S02]  /*0be0*/  LEA.HI R8, R7, R220, RZ, 0x2 ;  /* 0x000000dc07087211 */ /* 0x000fc400078f10ff */
[----:B------:R-:W-:Y:S02]  /*0bf0*/  LEA.HI R11, R0, R12, RZ, 0x2 ;  /* 0x0000000c000b7211 */ /* 0x000fe400078f10ff */
[--C-:B------:R-:W-:Y:S02]  /*0c00*/  SHF.R.S32.HI R9, RZ, 0x2, R8.reuse ;  /* 0x00000002ff097819 */ /* 0x100fe40000011408 */
[----:B------:R-:W-:Y:S02]  /*0c10*/  SHF.R.S32.HI R6, RZ, 0x1f, R8 ;  /* 0x0000001fff067819 */ /* 0x000fe40000011408 */
[----:B------:R-:W-:Y:S02]  /*0c20*/  SHF.R.S32.HI R16, RZ, 0x7, R2 ;  /* 0x00000007ff107819 */ /* 0x000fe40000011402 */
[----:B------:R-:W-:Y:S02]  /*0c30*/  LEA.HI R6, R6, R9, RZ, 0x3 ;  /* 0x0000000906067211 */ /* 0x000fe400078f18ff */
[----:B------:R-:W-:-:S02]  /*0c40*/  LOP3.LUT R11, R11, 0xfffffffc, RZ, 0xc0, !PT ;  /* 0xfffffffc0b0b7812 */ /* 0x000fc400078ec0ff */
[----:B------:R-:W-:Y:S01]  /*0c50*/  LOP3.LUT R10, R6, 0xfffffff8, RZ, 0xc0, !PT ;  /* 0xfffffff8060a7812 */ /* 0x000fe200078ec0ff */
[----:B------:R-:W-:Y:S01]  /*0c60*/  IMAD R6, R4, 0x40, R5 ;  /* 0x0000004004067824 */ /* 0x000fe200078e0205 */
[----:B------:R-:W-:Y:S01]  /*0c70*/  SHF.R.S32.HI R4, RZ, 0x4, R3 ;  /* 0x00000004ff047819 */ /* 0x000fe20000011403 */
[----:B------:R-:W-:Y:S01]  /*0c80*/  IMAD.IADD R11, R12, 0x1, -R11 ;  /* 0x000000010c0b7824 */ /* 0x000fe200078e0a0b */
[----:B------:R-:W-:Y:S02]  /*0c90*/  LEA.HI R7, R7, R220, RZ, 0x5 ;  /* 0x000000dc07077211 */ /* 0x000fe400078f28ff */
[----:B------:R-:W-:Y:S02]  /*0ca0*/  LEA.HI R3, R3, R4, RZ, 0x1 ;  /* 0x0000000403037211 */ /* 0x000fe400078f08ff */
[----:B------:R-:W-:Y:S02]  /*0cb0*/  LEA.HI R2, R2, R16, RZ, 0x1 ;  /* 0x0000001002027211 */ /* 0x000fe400078f08ff */
[----:B------:R-:W-:-:S02]  /*0cc0*/  IADD3 R10, R9, -R10, RZ ;  /* 0x8000000a090a7210 */ /* 0x000fc40007ffe0ff */
[----:B------:R-:W-:Y:S02]  /*0cd0*/  LOP3.LUT R3, R3, 0x1ffffffe, RZ, 0xc0, !PT ;  /* 0x1ffffffe03037812 */ /* 0x000fe400078ec0ff */
[----:B------:R-:W-:Y:S02]  /*0ce0*/  SHF.R.S32.HI R7, RZ, 0x5, R7 ;  /* 0x00000005ff077819 */ /* 0x000fe40000011407 */
[----:B------:R-:W-:Y:S01]  /*0cf0*/  LOP3.LUT R2, R2, 0x3fffffe, RZ, 0xc0, !PT ;  /* 0x03fffffe02027812 */ /* 0x000fe200078ec0ff */
[----:B------:R-:W-:Y:S01]  /*0d00*/  IMAD.IADD R3, R4, 0x1, -R3 ;  /* 0x0000000104037824 */ /* 0x000fe200078e0a03 */
[----:B------:R-:W-:Y:S01]  /*0d10*/  LEA.HI R187, R0, R12, RZ, 0x3 ;  /* 0x0000000c00bb7211 */ /* 0x000fe200078f18ff */
[----:B------:R-:W-:Y:S01]  /*0d20*/  IMAD R7, R7, 0x10, R10 ;  /* 0x0000001007077824 */ /* 0x000fe200078e020a */
[----:B------:R-:W-:Y:S01]  /*0d30*/  LEA.HI R5, R11, R11, RZ, 0x1 ;  /* 0x0000000b0b057211 */ /* 0x000fe200078f08ff */
[----:B------:R-:W-:Y:S01]  /*0d40*/  IMAD R3, R3, 0x8, R6 ;  /* 0x0000000803037824 */ /* 0x000fe200078e0206 */
[----:B------:R-:W-:Y:S01]  /*0d50*/  IADD3 R2, R16, -R2, RZ ;  /* 0x8000000210027210 */ /* 0x000fe20007ffe0ff */
[----:B------:R-:W-:Y:S01]  /*0d60*/  IMAD.MOV.U32 R6, RZ, RZ, R14 ;  /* 0x000000ffff067224 */ /* 0x000fe200078e000e */
[----:B------:R-:W-:-:S02]  /*0d70*/  LOP3.LUT R207, R187, 0xfffffff8, RZ, 0xc0, !PT ;  /* 0xfffffff8bbcf7812 */ /* 0x000fc400078ec0ff */
[----:B------:R-:W-:Y:S01]  /*0d80*/  SHF.R.S32.HI R187, RZ, 0x3, R187 ;  /* 0x00000003ffbb7819 */ /* 0x000fe200000114bb */
[----:B------:R-:W-:Y:S01]  /*0d90*/  IMAD R20, R2, 0x40, R7 ;  /* 0x0000004002147824 */ /* 0x000fe200078e0207 */
[----:B------:R-:W-:Y:S01]  /*0da0*/  LOP3.LUT R4, R5, 0x1ffffffe, RZ, 0xc0, !PT ;  /* 0x1ffffffe05047812 */ /* 0x000fe200078ec0ff */
[----:B------:R0:W-:Y:S01]  /*0db0*/  STL [R1+0x18], R3 ;  /* 0x0000180301007387 */ /* 0x0001e20000100800 */
[----:B------:R-:W-:Y:S01]  /*0dc0*/  LEA.HI R0, R0, R12, RZ, 0x6 ;  /* 0x0000000c00007211 */ /* 0x000fe200078f30ff */
[----:B------:R-:W-:Y:S01]  /*0dd0*/  IMAD.SHL.U32 R2, R187, 0x40, RZ ;  /* 0x00000040bb027824 */ /* 0x000fe200078e00ff */
[----:B------:R-:W-:Y:S01]  /*0de0*/  IADD3 R207, R12, -R207, RZ ;  /* 0x800000cf0ccf7210 */ /* 0x000fe20007ffe0ff */
[----:B------:R-:W-:Y:S01]  /*0df0*/  IMAD.IADD R4, R11, 0x1, -R4 ;  /* 0x000000010b047824 */ /* 0x000fe200078e0a04 */
[C---:B------:R-:W-:Y:S01]  /*0e00*/  IADD3 R11, R187.reuse, 0x60, RZ ;  /* 0x00000060bb0b7810 */ /* 0x040fe20007ffe0ff */
[----:B------:R-:W-:Y:S01]  /*0e10*/  VIADD R9, R187, 0x40 ;  /* 0x00000040bb097836 */ /* 0x000fe20000000000 */
[----:B------:R1:W-:Y:S01]  /*0e20*/  STL [R1+0x14], R20 ;  /* 0x0000141401007387 */ /* 0x0003e20000100800 */
[----:B------:R-:W-:Y:S01]  /*0e30*/  IMAD.SHL.U32 R0, R0, 0x8, RZ ;  /* 0x0000000800007824 */ /* 0x000fe200078e00ff */
[----:B------:R-:W-:Y:S01]  /*0e40*/  SHF.R.S32.HI R10, RZ, 0x1f, R11 ;  /* 0x0000001fff0a7819 */ /* 0x000fe2000001140b */
[----:B------:R-:W-:Y:S01]  /*0e50*/  IMAD.SHL.U32 R16, R207, 0x8, RZ ;  /* 0x00000008cf107824 */ /* 0x000fe200078e00ff */
[----:B0-----:R-:W-:Y:S01]  /*0e60*/  LOP3.LUT R3, R2, 0x1c0, RZ, 0xc0, !PT ;  /* 0x000001c002037812 */ /* 0x001fe200078ec0ff */
[----:B------:R-:W-:Y:S01]  /*0e70*/  VIADD R12, R187, 0x20 ;  /* 0x00000020bb0c7836 */ /* 0x000fe20000000000 */
[----:B------:R-:W-:Y:S01]  /*0e80*/  SHF.R.S32.HI R2, RZ, 0x1f, R9 ;  /* 0x0000001fff027819 */ /* 0x000fe20000011409 */
[----:B------:R-:W-:Y:S01]  /*0e90*/  IMAD.SHL.U32 R197, R9, 0x40, RZ ;  /* 0x0000004009c57824 */ /* 0x000fe200078e00ff */
[----:B------:R-:W-:Y:S01]  /*0ea0*/  LOP3.LUT R205, R0, 0xfffffe00, RZ, 0xc0, !PT ;  /* 0xfffffe0000cd7812 */ /* 0x000fe200078ec0ff */
[----:B------:R-:W-:Y:S01]  /*0eb0*/  IMAD.SHL.U32 R198, R12, 0x40, RZ ;  /* 0x000000400cc67824 */ /* 0x000fe200078e00ff */
[----:B------:R-:W-:Y:S01]  /*0ec0*/  SHF.R.U32.HI R204, RZ, 0x3, R3 ;  /* 0x00000003ffcc7819 */ /* 0x000fe20000011603 */
[----:B------:R-:W-:Y:S01]  /*0ed0*/  IMAD.MOV.U32 R7, RZ, RZ, R15 ;  /* 0x000000ffff077224 */ /* 0x000fe200078e000f */
[----:B------:R-:W-:Y:S01]  /*0ee0*/  LOP3.LUT R200, R3, 0x38, R16, 0xf8, !PT ;  /* 0x0000003803c87812 */ /* 0x000fe200078ef810 */
[----:B------:R-:W-:Y:S01]  /*0ef0*/  IMAD.SHL.U32 R22, R207, 0x4, RZ ;  /* 0x00000004cf167824 */ /* 0x000fe200078e00ff */
[----:B------:R-:W-:Y:S01]  /*0f00*/  SHF.R.S32.HI R0, RZ, 0x1f, R12 ;  /* 0x0000001fff007819 */ /* 0x000fe2000001140c */
[----:B------:R-:W-:Y:S01]  /*0f10*/  IMAD R206, R4, 0x8, R20 ;  /* 0x0000000804ce7824 */ /* 0x000fe200078e0214 */
[----:B------:R-:W-:Y:S01]  /*0f20*/  LOP3.LUT R3, R8, 0x7ffffffc, RZ, 0xc0, !PT ;  /* 0x7ffffffc08037812 */ /* 0x000fe200078ec0ff */
[----:B------:R-:W-:Y:S01]  /*0f30*/  VIADD R185, R22, 0x20 ;  /* 0x0000002016b97836 */ /* 0x000fe20000000000 */
[----:B------:R-:W-:Y:S01]  /*0f40*/  LEA.HI R9, R2, R9, RZ, 0x3 ;  /* 0x0000000902097211 */ /* 0x000fe200078f18ff */
[----:B------:R-:W-:Y:S01]  /*0f50*/  VIADD R2, R16, 0x40 ;  /* 0x0000004010027836 */ /* 0x000fe20000000000 */
[----:B------:R-:W-:Y:S01]  /*0f60*/  LEA.HI R10, R10, R11, RZ, 0x3 ;  /* 0x0000000b0a0a7211 */ /* 0x000fe200078f18ff */
[----:B------:R-:W-:Y:S01]  /*0f70*/  IMAD.IADD R3, R220, 0x1, -R3 ;  /* 0x00000001dc037824 */ /* 0x000fe200078e0a03 */
[----:B------:R-:W-:Y:S01]  /*0f80*/  SHF.L.U32 R196, R11, 0x6, RZ ;  /* 0x000000060bc47819 */ /* 0x000fe200000006ff */
[----:B------:R-:W-:Y:S01]  /*0f90*/  IMAD.SHL.U32 R9, R9, 0x40, RZ ;  /* 0x0000004009097824 */ /* 0x000fe200078e00ff */
[----:B------:R-:W-:Y:S01]  /*0fa0*/  LEA.HI R0, R0, R12, RZ, 0x3 ;  /* 0x0000000c00007211 */ /* 0x000fe200078f18ff */
[----:B------:R-:W-:Y:S01]  /*0fb0*/  IMAD.SHL.U32 R10, R10, 0x40, RZ ;  /* 0x000000400a0a7824 */ /* 0x000fe200078e00ff */
[----:B------:R-:W-:-:S02]  /*0fc0*/  LOP3.LUT R198, R198, 0x1c0, RZ, 0xc0, !PT ;  /* 0x000001c0c6c67812 */ /* 0x000fc400078ec0ff */
[----:B------:R-:W-:Y:S02]  /*0fd0*/  LOP3.LUT R197, R197, 0x1c0, RZ, 0xc0, !PT ;  /* 0x000001c0c5c57812 */ /* 0x000fe400078ec0ff */
[----:B------:R-:W-:Y:S02]  /*0fe0*/  LOP3.LUT R196, R196, 0x1c0, RZ, 0xc0, !PT ;  /* 0x000001c0c4c47812 */ /* 0x000fe400078ec0ff */
[----:B------:R-:W-:Y:S02]  /*0ff0*/  SHF.L.U32 R0, R0, 0x6, RZ ;  /* 0x0000000600007819 */ /* 0x000fe400000006ff */
[----:B------:R-:W-:Y:S02]  /*1000*/  SHF.L.U32 R193, R3, 0x1, RZ ;  /* 0x0000000103c17819 */ /* 0x000fe400000006ff */
[----:B------:R-:W-:Y:S02]  /*1010*/  MOV R5, R13 ;  /* 0x0000000d00057202 */ /* 0x000fe40000000f00 */
[----:B------:R-:W-:Y:S01]  /*1020*/  SHF.R.U32.HI R15, RZ, 0x3, R198 ;  /* 0x00000003ff0f7819 */ /* 0x000fe200000116c6 */
[C---:B------:R-:W-:Y:S01]  /*1030*/  VIADD R218, R193.reuse, 0x50 ;  /* 0x00000050c1da7836 */ /* 0x040fe20000000000 */
[--C-:B------:R-:W-:Y:S01]  /*1040*/  LOP3.LUT R8, R198, 0x38, R16.reuse, 0xf8, !PT ;  /* 0x00000038c6087812 */ /* 0x100fe200078ef810 */
[C---:B------:R-:W-:Y:S01]  /*1050*/  VIADD R217, R193.reuse, 0x58 ;  /* 0x00000058c1d97836 */ /* 0x040fe20000000000 */
[----:B------:R-:W-:Y:S01]  /*1060*/  SHF.R.U32.HI R14, RZ, 0x3, R197 ;  /* 0x00000003ff0e7819 */ /* 0x000fe200000116c5 */
[----:B------:R-:W-:Y:S01]  /*1070*/  VIADD R216, R193, 0x60 ;  /* 0x00000060c1d87836 */ /* 0x000fe20000000000 */
[----:B------:R-:W-:Y:S01]  /*1080*/  LOP3.LUT R11, R197, 0x38, R16, 0xf8, !PT ;  /* 0x00000038c50b7812 */ /* 0x000fe200078ef810 */
[C---:B------:R-:W-:Y:S01]  /*1090*/  VIADD R214, R193.reuse, 0x70 ;  /* 0x00000070c1d67836 */ /* 0x040fe20000000000 */
[----:B------:R-:W-:Y:S01]  /*10a0*/  SHF.R.U32.HI R13, RZ, 0x3, R196 ;  /* 0x00000003ff0d7819 */ /* 0x000fe200000116c4 */
[----:B------:R-:W-:Y:S01]  /*10b0*/  VIADD R213, R193, 0x78 ;  /* 0x00000078c1d57836 */ /* 0x000fe20000000000 */
[----:B------:R-:W-:-:S02]  /*10c0*/  LOP3.LUT R12, R196, 0x38, R16, 0xf8, !PT ;  /* 0x00000038c40c7812 */ /* 0x000fc400078ef810 */
[----:B------:R-:W-:Y:S02]  /*10d0*/  LOP3.LUT R203, R0, 0xfffffe00, RZ, 0xc0, !PT ;  /* 0xfffffe0000cb7812 */ /* 0x000fe400078ec0ff */
[----:B------:R-:W-:Y:S02]  /*10e0*/  LOP3.LUT R202, R9, 0xfffffe00, RZ, 0xc0, !PT ;  /* 0xfffffe0009ca7812 */ /* 0x000fe400078ec0ff */
[----:B------:R-:W-:Y:S02]  /*10f0*/  LOP3.LUT R201, R10, 0xfffffe00, RZ, 0xc0, !PT ;  /* 0xfffffe000ac97812 */ /* 0x000fe400078ec0ff */
[----:B------:R-:W-:Y:S02]  /*1100*/  LOP3.LUT R8, R203, R8, R15, 0xf6, !PT ;  /* 0x00000008cb087212 */ /* 0x000fe400078ef60f */
[----:B------:R-:W-:Y:S02]  /*1110*/  LOP3.LUT R11, R202, R11, R14, 0xf6, !PT ;  /* 0x0000000bca0b7212 */ /* 0x000fe400078ef60e */
[----:B------:R-:W-:-:S02]  /*1120*/  LOP3.LUT R12, R201, R12, R13, 0xf6, !PT ;  /* 0x0000000cc90c7212 */ /* 0x000fc400078ef60d */
[----:B------:R-:W-:Y:S02]  /*1130*/  IADD3 R215, R193, 0x68, RZ ;  /* 0x00000068c1d77810 */ /* 0x000fe40007ffe0ff */
[----:B------:R-:W-:Y:S02]  /*1140*/  SHF.R.S32.HI R23, RZ, 0x1f, R22 ;  /* 0x0000001fff177819 */ /* 0x000fe40000011416 */
[----:B------:R-:W-:Y:S02]  /*1150*/  SHF.R.S32.HI R17, RZ, 0x1f, R16 ;  /* 0x0000001fff117819 */ /* 0x000fe40000011410 */
[----:B------:R-:W-:Y:S02]  /*1160*/  LOP3.LUT R200, R205, R200, R204, 0xf6, !PT ;  /* 0x000000c8cdc87212 */ /* 0x000fe400078ef6cc */
[----:B------:R-:W-:Y:S02]  /*1170*/  SHF.R.S32.HI R184, RZ, 0x1f, R2 ;  /* 0x0000001fffb87819 */ /* 0x000fe40000011402 */
[----:B------:R-:W-:-:S02]  /*1180*/  LEA R229, R8, UR40, 0x1 ;  /* 0x0000002808e57c11 */ /* 0x000fc4000f8e08ff */
[----:B------:R-:W-:Y:S02]  /*1190*/  LEA R228, R11, UR40, 0x1 ;  /* 0x000000280be47c11 */ /* 0x000fe4000f8e08ff */
[----:B------:R-:W-:Y:S02]  /*11a0*/  LEA R227, R12, UR40, 0x1 ;  /* 0x000000280ce37c11 */ /* 0x000fe4000f8e08ff */
[----:B------:R-:W-:Y:S02]  /*11b0*/  SHF.R.S32.HI R226, RZ, 0x1f, R218 ;  /* 0x0000001fffe27819 */ /* 0x000fe400000114da */
[----:B------:R-:W-:Y:S02]  /*11c0*/  SHF.R.S32.HI R225, RZ, 0x1f, R217 ;  /* 0x0000001fffe17819 */ /* 0x000fe400000114d9 */
[----:B------:R-:W-:Y:S02]  /*11d0*/  SHF.R.S32.HI R224, RZ, 0x1f, R216 ;  /* 0x0000001fffe07819 */ /* 0x000fe400000114d8 */
[----:B------:R-:W-:-:S02]  /*11e0*/  SHF.R.S32.HI R223, RZ, 0x1f, R215 ;  /* 0x0000001fffdf7819 */ /* 0x000fc400000114d7 */
[----:B------:R-:W-:Y:S02]  /*11f0*/  SHF.R.S32.HI R222, RZ, 0x1f, R214 ;  /* 0x0000001fffde7819 */ /* 0x000fe400000114d6 */
[----:B-1----:R-:W-:-:S07]  /*1200*/  SHF.R.S32.HI R221, RZ, 0x1f, R213 ;  /* 0x0000001fffdd7819 */ /* 0x002fce00000114d5 */
.L_x_3136:
[----:B012---:R-:W0:Y:S02]  /*1210*/  LDC.64 R8, c[0x0][0xc88] ;  /* 0x00032200ff087b82 */ /* 0x007e240000000a00 */
[----:B0-----:R-:W-:-:S05]  /*1220*/  IMAD.WIDE R8, R7, 0x4, R8 ;  /* 0x0000000407087825 */ /* 0x001fca00078e0208 */
[----:B------:R-:W2:Y:S01]  /*1230*/  LDG.E R209, desc[UR42][R8.64] ;  /* 0x0000002a08d17981 */ /* 0x000ea2000c1e1900 */
[----:B------:R-:W-:Y:S05]  /*1240*/  YIELD ;  /* 0x0000000000007946 */ /* 0x000fea0003800000 */
[----:B------:R-:W-:Y:S01]  /*1250*/  ULDC.64 UR4, c[0x0][0xa28] ;  /* 0x00028a0000047ab9 */ /* 0x000fe20000000a00 */
[----:B------:R-:W-:Y:S01]  /*1260*/  ULDC.64 UR8, c[0x0][0xa18] ;  /* 0x0002860000087ab9 */ /* 0x000fe20000000a00 */
[----:B------:R-:W-:Y:S01]  /*1270*/  ISETP.NE.U32.AND P1, PT, RZ, UR4, PT ;  /* 0x00000004ff007c0c */ /* 0x000fe2000bf25070 */
[----:B------:R-:W-:Y:S01]  /*1280*/  ULDC.64 UR6, c[0x0][0xa08] ;  /* 0x0002820000067ab9 */ /* 0x000fe20000000a00 */
[----:B------:R-:W-:Y:S01]  /*1290*/  IMAD.MOV.U32 R15, RZ, RZ, RZ ;  /* 0x000000ffff0f7224 */ /* 0x000fe200078e00ff */
[----:B------:R-:W-:Y:S01]  /*12a0*/  ISETP.NE.U32.AND P0, PT, RZ, UR6, PT ;  /* 0x00000006ff007c0c */ /* 0x000fe2000bf05070 */
[----:B-----5:R-:W-:Y:S01]  /*12b0*/  IMAD.MOV.U32 R31, RZ, RZ, RZ ;  /* 0x000000ffff1f7224 */ /* 0x020fe200078e00ff */
[----:B------:R-:W-:-:S02]  /*12c0*/  ISETP.NE.AND.EX P1, PT, RZ, UR5, PT, P1 ;  /* 0x00000005ff007c0c */ /* 0x000fc4000bf25310 */
[----:B------:R-:W-:Y:S02]  /*12d0*/  ISETP.NE.AND.EX P0, PT, RZ, UR7, PT, P0 ;  /* 0x00000007ff007c0c */ /* 0x000fe4000bf05300 */
[----:B--2---:R-:W-:-:S09]  /*12e0*/  SHF.R.S32.HI R219, RZ, 0x1f, R209 ;  /* 0x0000001fffdb7819 */ /* 0x004fd200000114d1 */
[C---:B------:R-:W-:Y:S02]  /*12f0*/  @P1 LEA R10, P2, R209.reuse, UR4, 0x2 ;  /* 0x00000004d10a1c11 */ /* 0x040fe4000f8410ff */
[C---:B------:R-:W-:Y:S02]  /*1300*/  SHF.L.U32 R210, R209.reuse, 0x2, RZ ;  /* 0x00000002d1d27819 */ /* 0x040fe400000006ff */
[C-C-:B------:R-:W-:Y:S02]  /*1310*/  @P1 LEA.HI.X R11, R209.reuse, UR5, R219.reuse, 0x2, P2 ;  /* 0x00000005d10b1c11 */ /* 0x140fe400090f14db */
[----:B------:R-:W-:Y:S01]  /*1320*/  ISETP.NE.U32.AND P2, PT, RZ, UR8, PT ;  /* 0x00000008ff007c0c */ /* 0x000fe2000bf45070 */
[----:B------:R-:W-:Y:S01]  /*1330*/  ULDC UR4, c[0x0][0x288] ;  /* 0x0000a20000047ab9 */ /* 0x000fe20000000800 */
[----:B------:R-:W-:Y:S01]  /*1340*/  SHF.L.U64.HI R211, R209, 0x2, R219 ;  /* 0x00000002d1d37819 */ /* 0x000fe200000102db */
[----:B------:R0:W5:Y:S01]  /*1350*/  @P1 LDG.E R15, desc[UR42][R10.64] ;  /* 0x0000002a0a0f1981 */ /* 0x000162000c1e1900 */
[----:B------:R-:W-:-:S02]  /*1360*/  ISETP.NE.AND.EX P2, PT, RZ, UR9, PT, P2 ;  /* 0x00000009ff007c0c */ /* 0x000fc4000bf45320 */
[----:B------:R-:W-:Y:S01]  /*1370*/  IADD3 R12, P3, R210, UR6, RZ ;  /* 0x00000006d20c7c10 */ /* 0x000fe2000ff7e0ff */
[----:B------:R-:W-:Y:S01]  /*1380*/  IMAD.U32 R194, RZ, RZ, UR4 ;  /* 0x00000004ffc27e24 */ /* 0x000fe2000f8e00ff */
[----:B------:R-:W-:Y:S02]  /*1390*/  ULDC.64 UR4, c[0x0][0x418] ;  /* 0x0001060000047ab9 */ /* 0x000fe40000000a00 */
[----:B------:R-:W-:-:S05]  /*13a0*/  IADD3.X R13, R211, UR7, RZ, P3, !PT ;  /* 0x00000007d30d7c10 */ /* 0x000fca0009ffe4ff */
[----:B------:R0:W5:Y:S02]  /*13b0*/  @P0 LDG.E R31, desc[UR42][R12.64] ;  /* 0x0000002a0c1f0981 */ /* 0x000164000c1e1900 */
        /* <DEDUP_REMOVED lines=12> */
[----:B0---4-:R-:W-:Y:S06]  /*1480*/  @P2 BRA `(.L_x_2903) ;  /* 0x0000000000242947 */ /* 0x011fec0003800000 */
        /* <DEDUP_REMOVED lines=9> */
.L_x_2903:
[----:B------:R-:W-:Y:S01]  /*1520*/  ULDC.64 UR4, c[0x0][0xa20] ;  /* 0x0002880000047ab9 */ /* 0x000fe20000000a00 */
[C---:B------:R-:W-:Y:S02]  /*1530*/  LOP3.LUT R3, R6.reuse, 0xff000000, RZ, 0xc0, !PT ;  /* 0xff00000006037812 */ /* 0x040fe400078ec0ff */
[----:B------:R-:W-:Y:S02]  /*1540*/  ISETP.NE.U32.AND P1, PT, RZ, UR4, PT ;  /* 0x00000004ff007c0c */ /* 0x000fe4000bf25070 */
[C---:B------:R-:W-:Y:S02]  /*1550*/  LOP3.LUT R0, R6.reuse, 0xff0000, RZ, 0xc0, !PT ;  /* 0x00ff000006007812 */ /* 0x040fe400078ec0ff */
[----:B------:R-:W-:Y:S02]  /*1560*/  ISETP.NE.AND.EX P1, PT, RZ, UR5, PT, P1 ;  /* 0x00000005ff007c0c */ /* 0x000fe4000bf25310 */
[----:B------:R-:W-:Y:S02]  /*1570*/  SHF.R.U32.HI R3, RZ, 0x8, R3 ;  /* 0x00000008ff037819 */ /* 0x000fe40000011603 */
[----:B------:R-:W-:-:S02]  /*1580*/  LOP3.LUT R188, R6, 0xffff, RZ, 0xc0, !PT ;  /* 0x0000ffff06bc7812 */ /* 0x000fc400078ec0ff */
[----:B------:R-:W-:-:S07]  /*1590*/  LEA.HI R208, R0, R3, RZ, 0x10 ;  /* 0x0000000300d07211 */ /* 0x000fce00078f80ff */
[----:B------:R-:W-:Y:S05]  /*15a0*/  @!P1 BRA `(.L_x_2904) ;  /* 0x0000000000109947 */ /* 0x000fea0003800000 */
[----:B------:R-:W-:-:S04]  /*15b0*/  IADD3 R6, P0, R210, UR4, RZ ;  /* 0x00000004d2067c10 */ /* 0x000fc8000ff1e0ff */
[----:B------:R-:W-:-:S05]  /*15c0*/  IADD3.X R7, R211, UR5, RZ, P0, !PT ;  /* 0x00000005d3077c10 */ /* 0x000fca00087fe4ff */
[----:B------:R0:W5:Y:S01]  /*15d0*/  LDG.E R30, desc[UR42][R6.64] ;  /* 0x0000002a061e7981 */ /* 0x000162000c1e1900 */
[----:B------:R-:W-:Y:S05]  /*15e0*/  BRA `(.L_x_2905) ;  /* 0x0000000000107947 */ /* 0x000fea0003800000 */
.L_x_2904:
[----:B------:R-:W-:Y:S05]  /*15f0*/  @!P0 BRA `(.L_x_2905) ;  /* 0x00000000000c8947 */ /* 0x000fea0003800000 */
[----:B------:R-:W2:Y:S04]  /*1600*/  LDG.E R3, desc[UR42][R12.64] ;  /* 0x0000002a0c037981 */ /* 0x000ea8000c1e1900 */
[----:B------:R-:W2:Y:S02]  /*1610*/  LDG.E R30, desc[UR42][R12.64+0x4] ;  /* 0x0000042a0c1e7981 */ /* 0x000ea4000c1e1900 */
[----:B--2---:R-:W-:-:S07]  /*1620*/  IMAD.IADD R30, R30, 0x1, -R3 ;  /* 0x000000011e1e7824 */ /* 0x004fce00078e0a03 */
.L_x_2905:
[----:B------:R-:W-:Y:S01]  /*1630*/  ULDC.64 UR4, c[0x0][0xa10] ;  /* 0x0002840000047ab9 */ /* 0x000fe20000000a00 */
[----:B------:R-:W1:Y:S01]  /*1640*/  LDC R4, c[0x0][0x448] ;  /* 0x00011200ff047b82 */ /* 0x000e620000000800 */
[----:B------:R-:W-:-:S04]  /*1650*/  ISETP.NE.U32.AND P0, PT, RZ, UR4, PT ;  /* 0x00000004ff007c0c */ /* 0x000fc8000bf05070 */
[----:B------:R-:W-:Y:S01]  /*1660*/  ISETP.NE.AND.EX P0, PT, RZ, UR5, PT, P0 ;  /* 0x00000005ff007c0c */ /* 0x000fe2000bf05300 */
[----:B------:R-:W-:-:S12]  /*1670*/  ULDC.64 UR4, c[0x0][0xa30] ;  /* 0x00028c0000047ab9 */ /* 0x000fd80000000a00 */
[----:B0-----:R-:W0:Y:S02]  /*1680*/  @P0 LDC.64 R6, c[0x0][0xa10] ;  /* 0x00028400ff060b82 */ /* 0x001e240000000a00 */
[----:B0-----:R-:W-:-:S05]  /*1690*/  @P0 IMAD.WIDE R6, R209, 0x4, R6 ;  /* 0x00000004d1060825 */ /* 0x001fca00078e0206 */
[----:B------:R-:W2:Y:S04]  /*16a0*/  @P0 LDG.E R0, desc[UR42][R6.64] ;  /* 0x0000002a06000981 */ /* 0x000ea8000c1e1900 */
[----:B------:R0:W2:Y:S01]  /*16b0*/  @P0 LDG.E R3, desc[UR42][R6.64+0x4] ;  /* 0x0000042a06030981 */ /* 0x0000a2000c1e1900 */
[----:B------:R-:W-:Y:S02]  /*16c0*/  ISETP.NE.U32.AND P1, PT, RZ, UR4, PT ;  /* 0x00000004ff007c0c */ /* 0x000fe4000bf25070 */
[----:B-----5:R-:W-:Y:S02]  /*16d0*/  MOV R24, R30 ;  /* 0x0000001e00187202 */ /* 0x020fe40000000f00 */
[----:B------:R-:W-:-:S13]  /*16e0*/  ISETP.NE.AND.EX P1, PT, RZ, UR5, PT, P1 ;  /* 0x00000005ff007c0c */ /* 0x000fda000bf25310 */
[----:B------:R-:W-:-:S04]  /*16f0*/  @P1 IADD3 R8, P2, R210, UR4, RZ ;  /* 0x00000004d2081c10 */ /* 0x000fc8000ff5e0ff */
[----:B------:R-:W-:-:S05]  /*1700*/  @P1 IADD3.X R9, R211, UR5, RZ, P2, !PT ;  /* 0x00000005d3091c10 */ /* 0x000fca00097fe4ff */
[----:B------:R3:W5:Y:S01]  /*1710*/  @P1 LDG.E R24, desc[UR42][R8.64] ;  /* 0x0000002a08181981 */ /* 0x000762000c1e1900 */
[----:B-1----:R-:W-:Y:S01]  /*1720*/  ISETP.NE.AND P1, PT, R4, 0x1, PT ;  /* 0x000000010400780c */ /* 0x002fe20003f25270 */
[----:B------:R-:W-:Y:S01]  /*1730*/  IMAD.SHL.U32 R192, R5, 0x80, RZ ;  /* 0x0000008005c07824 */ /* 0x000fe200078e00ff */
[----:B------:R-:W-:Y:S01]  /*1740*/  IADD3 R10, -R15, R30, RZ ;  /* 0x0000001e0f0a7210 */ /* 0x000fe20007ffe1ff */
[----:B------:R-:W-:Y:S01]  /*1750*/  BSSY B0, `(.L_x_2906) ;  /* 0x0000034000007945 */ /* 0x000fe20003800000 */
[----:B------:R-:W-:Y:S01]  /*1760*/  LOP3.LUT R212, R208, 0xff, RZ, 0xc0, !PT ;  /* 0x000000ffd0d47812 */ /* 0x000fe200078ec0ff */
[----:B------:R-:W-:Y:S01]  /*1770*/  VIADD R4, R192, 0x7f ;  /* 0x0000007fc0047836 */ /* 0x000fe20000000000 */
[----:B------:R-:W-:-:S07]  /*1780*/  SHF.R.U32.HI R208, RZ, 0x10, R208 ;  /* 0x00000010ffd07819 */ /* 0x000fce00000116d0 */
[----:B------:R-:W1:Y:S08]  /*1790*/  @P1 LDC R11, c[0x0][0x44c] ;  /* 0x00011300ff0b1b82 */ /* 0x000e700000000800 */
[----:B0-----:R-:W0:Y:S01]  /*17a0*/  @P1 LDC R7, c[0x0][0x450] ;  /* 0x00011400ff071b82 */ /* 0x001e220000000800 */
[----:B--2---:R-:W-:Y:S02]  /*17b0*/  @P0 IMAD.IADD R25, R3, 0x1, -R0 ;  /* 0x0000000103190824 */ /* 0x004fe400078e0a00 */
[----:B-1----:R-:W-:-:S04]  /*17c0*/  @P1 IMAD.HI.U32 R0, R4, R11, RZ ;  /* 0x0000000b04001227 */ /* 0x002fc800078e00ff */
[----:B------:R-:W-:Y:S01]  /*17d0*/  IMAD.IADD R195, R10, 0x1, R25 ;  /* 0x000000010ac37824 */ /* 0x000fe200078e0219 */
[----:B0-----:R-:W-:-:S03]  /*17e0*/  @P1 SHF.R.U32.HI R4, RZ, R7, R0 ;  /* 0x00000007ff041219 */ /* 0x001fc60000011600 */
[C---:B------:R-:W-:Y:S01]  /*17f0*/  VIADD R0, R195.reuse, 0x7f ;  /* 0x0000007fc3007836 */ /* 0x040fe20000000000 */
[----:B------:R-:W-:-:S04]  /*1800*/  IADD3 R93, R195, 0x80, -R194 ;  /* 0x00000080c35d7810 */ /* 0x000fc80007ffe8c2 */
[----:B------:R-:W-:Y:S01]  /*1810*/  SHF.R.S32.HI R3, RZ, 0x1f, R0 ;  /* 0x0000001fff037819 */ /* 0x000fe20000011400 */
[----:B------:R-:W-:-:S03]  /*1820*/  IMAD.IADD R4, R93, 0x1, R4 ;  /* 0x000000015d047824 */ /* 0x000fc600078e0204 */
[----:B------:R-:W-:Y:S02]  /*1830*/  LEA.HI R3, R3, R0, RZ, 0x7 ;  /* 0x0000000003037211 */ /* 0x000fe400078f38ff */
[----:B------:R-:W-:Y:S02]  /*1840*/  SHF.R.S32.HI R5, RZ, 0x1f, R4 ;  /* 0x0000001fff057819 */ /* 0x000fe40000011404 */
[----:B------:R-:W-:Y:S02]  /*1850*/  SHF.R.S32.HI R94, RZ, 0x7, R3 ;  /* 0x00000007ff5e7819 */ /* 0x000fe40000011403 */
[----:B------:R-:W-:Y:S02]  /*1860*/  LEA.HI R5, R5, R4, RZ, 0x7 ;  /* 0x0000000405057211 */ /* 0x000fe400078f38ff */
[----:B------:R-:W-:Y:S02]  /*1870*/  MOV R3, RZ ;  /* 0x000000ff00037202 */ /* 0x000fe40000000f00 */
[----:B------:R-:W-:-:S04]  /*1880*/  SHF.R.S32.HI R5, RZ, 0x7, R5 ;  /* 0x00000007ff057819 */ /* 0x000fc80000011405 */
[----:B---3--:R-:W-:-:S04]  /*1890*/  VIMNMX R9, R94, R5, PT ;  /* 0x000000055e097248 */ /* 0x008fc80003fe0100 */
[----:B------:R-:W-:-:S13]  /*18a0*/  ISETP.GE.AND P0, PT, R9, 0x1, PT ;  /* 0x000000010900780c */ /* 0x000fda0003f06270 */
        /* <DEDUP_REMOVED lines=12> */
[----:B0-----:R-:W-:Y:S02]  /*1970*/  VIADD R4, R3, 0xffffffe ;  /* 0x0ffffffe03047836 */ /* 0x001fe40000000000 */
[----:B------:R-:W-:-:S04]  /*1980*/  IMAD.MOV R3, RZ, RZ, -R12 ;  /* 0x000000ffff037224 */ /* 0x000fc800078e0a0c */
[----:B------:R0:W1:Y:S02]  /*1990*/  F2I.FTZ.U32.TRUNC.NTZ R5, R4 ;  /* 0x0000000400057305 */ /* 0x000064000021f000 */
[----:B0-----:R-:W-:Y:S01]  /*19a0*/  MOV R4, RZ ;  /* 0x000000ff00047202 */ /* 0x001fe20000000f00 */
[----:B-1----:R-:W-:-:S04]  /*19b0*/  IMAD.MOV R7, RZ, RZ, -R5 ;  /* 0x000000ffff077224 */ /* 0x002fc800078e0a05 */
[----:B------:R-:W-:-:S04]  /*19c0*/  IMAD R7, R7, R6, RZ ;  /* 0x0000000607077224 */ /* 0x000fc800078e02ff */
[----:B------:R-:W-:-:S06]  /*19d0*/  IMAD.HI.U32 R5, R5, R7, R4 ;  /* 0x0000000705057227 */ /* 0x000fcc00078e0004 */
[----:B------:R-:W-:-:S04]  /*19e0*/  IMAD.HI.U32 R5, R5, R8, RZ ;  /* 0x0000000805057227 */ /* 0x000fc800078e00ff */
        /* <DEDUP_REMOVED lines=10> */
.L_x_2907:
[----:B------:R-:W-:Y:S05]  /*1a90*/  BSYNC B0 ;  /* 0x0000000000007941 */ /* 0x000fea0003800000 */
.L_x_2906:
[----:B------:R-:W-:-:S05]  /*1aa0*/  IMAD R0, R212, R3, RZ ;  /* 0x00000003d4007224 */ /* 0x000fca00078e02ff */
        /* <DEDUP_REMOVED lines=24> */
[----:B------:R-:W-:Y:S01]  /*1c30*/  MOV R5, UR5 ;  /* 0x0000000500057c02 */ /* 0x000fe20008000f00 */
        /* <DEDUP_REMOVED lines=10> */
.L_x_2910:
[----:B------:R-:W-:Y:S05]  /*1ce0*/  BSYNC B6 ;  /* 0x0000000000067941 */ /* 0x000fea0003800000 */
.L_x_2909:
        /* <DEDUP_REMOVED lines=20> */
.L_x_2912:
[----:B------:R-:W-:Y:S05]  /*1e30*/  BSYNC B6 ;  /* 0x0000000000067941 */ /* 0x000fea0003800000 */
.L_x_2911:
        /* <DEDUP_REMOVED lines=10> */
[----:B------:R-:W-:Y:S01]  /*1ee0*/  SHF.R.S32.HI R11, RZ, 0x1f, R187 ;  /* 0x0000001fff0b7819 */ /* 0x000fe200000114bb */
[----:B------:R-:W-:Y:S01]  /*1ef0*/  IMAD.IADD R3, R31, 0x1, R30 ;  /* 0x000000011f037824 */ /* 0x000fe200078e021e */
[C---:B0-----:R-:W-:Y:S01]  /*1f00*/  ISETP.GE.AND P0, PT, R16.reuse, R37, PT ;  /* 0x000000251000720c */ /* 0x041fe20003f06270 */
[----:B------:R-:W0:Y:S01]  /*1f10*/  S2R R36, SR_TID.X ;  /* 0x0000000000247919 */ /* 0x000e220000002100 */
[----:B-----5:R-:W-:Y:S01]  /*1f20*/  SHF.R.S32.HI R13, RZ, 0x1f, R24 ;  /* 0x0000001fff0d7819 */ /* 0x020fe20000011418 */
[-C--:B-1----:R-:W-:Y:S01]  /*1f30*/  IMAD R8, R11, R28.reuse, RZ ;  /* 0x0000001c0b087224 */ /* 0x082fe200078e02ff */
[C---:B------:R-:W-:Y:S01]  /*1f40*/  SHF.L.U32 R33, R187.reuse, 0x6, RZ ;  /* 0x00000006bb217819 */ /* 0x040fe200000006ff */
[----:B------:R-:W-:Y:S01]  /*1f50*/  IMAD.WIDE.U32 R6, R187, R28, R22 ;  /* 0x0000001cbb067225 */ /* 0x000fe200078e0016 */
[----:B---3--:R-:W-:Y:S02]  /*1f60*/  SEL R5, R37, RZ, P0 ;  /* 0x000000ff25057207 */ /* 0x008fe40000000000 */
[----:B------:R-:W-:Y:S01]  /*1f70*/  SHF.R.U32.HI R32, RZ, 0x3, R198 ;  /* 0x00000003ff207819 */ /* 0x000fe200000116c6 */
[----:B------:R-:W-:Y:S01]  /*1f80*/  IMAD R83, R187, R29, R8 ;  /* 0x0000001dbb537224 */ /* 0x000fe200078e0208 */
[----:B------:R-:W-:Y:S01]  /*1f90*/  SHF.R.U32.HI R21, RZ, 0x3, R197 ;  /* 0x00000003ff157819 */ /* 0x000fe200000116c5 */
[----:B------:R-:W-:Y:S01]  /*1fa0*/  IMAD.IADD R5, R16, 0x1, R5 ;  /* 0x0000000110057824 */ /* 0x000fe200078e0205 */
[----:B------:R-:W-:Y:S01]  /*1fb0*/  SHF.R.U32.HI R20, RZ, 0x3, R196 ;  /* 0x00000003ff147819 */ /* 0x000fe200000116c4 */
[-C--:B--2---:R-:W-:Y:S01]  /*1fc0*/  IMAD R4, R11, R34.reuse, RZ ;  /* 0x000000220b047224 */ /* 0x084fe200078e02ff */
[----:B------:R-:W-:Y:S01]  /*1fd0*/  IADD3 R81, R7, R83, RZ ;  /* 0x0000005307517210 */ /* 0x000fe20007ffe0ff */
[----:B------:R-:W-:Y:S01]  /*1fe0*/  IMAD.MOV.U32 R80, RZ, RZ, R6 ;  /* 0x000000ffff507224 */ /* 0x000fe200078e0006 */
[C---:B------:R-:W-:Y:S01]  /*1ff0*/  SHF.L.U64.HI R30, R34.reuse, 0x6, R35 ;  /* 0x00000006221e7819 */ /* 0x040fe20000010223 */
[C---:B------:R-:W-:Y:S01]  /*2000*/  IMAD R7, R187.reuse, R35, R4 ;  /* 0x00000023bb077224 */ /* 0x040fe200078e0204 */
[----:B------:R-:W-:Y:S01]  /*2010*/  SHF.R.S32.HI R4, RZ, 0x1f, R5 ;  /* 0x0000001fff047819 */ /* 0x000fe20000011405 */
[----:B------:R-:W-:Y:S01]  /*2020*/  IMAD.WIDE.U32 R84, R187, R34, R22 ;  /* 0x00000022bb547225 */ /* 0x000fe200078e0016 */
[----:B------:R-:W-:-:S02]  /*2030*/  SHF.L.U64.HI R31, R34, 0x7, R35 ;  /* 0x00000007221f7819 */ /* 0x000fc40000010223 */
[CC--:B------:R-:W-:Y:S01]  /*2040*/  LEA.HI R11, R4.reuse, R5.reuse, RZ, 0x3 ;  /* 0x00000005040b7211 */ /* 0x0c0fe200078f18ff */
[--C-:B------:R-:W-:Y:S01]  /*2050*/  IMAD.WIDE.U32 R86, R187, R34, R16.reuse ;  /* 0x00000022bb567225 */ /* 0x100fe200078e0010 */
[----:B------:R-:W-:Y:S02]  /*2060*/  LEA.HI R6, R4, R5, RZ, 0x6 ;  /* 0x0000000504067211 */ /* 0x000fe400078f30ff */
[----:B------:R-:W-:Y:S01]  /*2070*/  LOP3.LUT R4, R11, 0x38, RZ, 0xc0, !PT ;  /* 0x000000380b047812 */ /* 0x000fe200078ec0ff */
[-C--:B------:R-:W-:Y:S01]  /*2080*/  IMAD.WIDE.U32 R8, R187, R28.reuse, R16 ;  /* 0x0000001cbb087225 */ /* 0x080fe200078e0010 */
[----:B------:R-:W-:Y:S02]  /*2090*/  IADD3 R85, R85, R7, RZ ;  /* 0x0000000755557210 */ /* 0x000fe40007ffe0ff */
[----:B------:R-:W-:Y:S01]  /*20a0*/  LOP3.LUT R10, R196, 0x38, R11, 0xf8, !PT ;  /* 0x00000038c40a7812 */ /* 0x000fe200078ef80b */
[----:B------:R-:W-:Y:S01]  /*20b0*/  IMAD.IADD R87, R7, 0x1, R87 ;  /* 0x0000000107577824 */ /* 0x000fe200078e0257 */
[----:B0-----:R-:W-:Y:S01]  /*20c0*/  SHF.R.U32.HI R36, RZ, 0x7, R36 ;  /* 0x00000007ff247819 */ /* 0x001fe20000011624 */
[----:B------:R-:W-:Y:S01]  /*20d0*/  IMAD.SHL.U32 R6, R6, 0x80, RZ ;  /* 0x0000008006067824 */ /* 0x000fe200078e00ff */
[----:B------:R-:W-:Y:S01]  /*20e0*/  LOP3.LUT R7, R198, 0x38, R11, 0xf8, !PT ;  /* 0x00000038c6077812 */ /* 0x000fe200078ef80b */
[----:B------:R-:W-:Y:S01]  /*20f0*/  IMAD.IADD R83, R83, 0x1, R9 ;  /* 0x0000000153537824 */ /* 0x000fe200078e0209 */
[----:B------:R-:W-:Y:S01]  /*2100*/  ISETP.NE.AND P6, PT, R36, 0x1, PT ;  /* 0x000000012400780c */ /* 0x000fe20003fc5270 */
[----:B------:R-:W-:Y:S01]  /*2110*/  IMAD R12, R13, R28, RZ ;  /* 0x0000001c0d0c7224 */ /* 0x000fe200078e02ff */
[----:B------:R-:W-:Y:S01]  /*2120*/  LOP3.LUT R9, R197, 0x38, R11, 0xf8, !PT ;  /* 0x00000038c5097812 */ /* 0x000fe200078ef80b */
[----:B------:R-:W-:Y:S01]  /*2130*/  IMAD.MOV.U32 R82, RZ, RZ, R8 ;  /* 0x000000ffff527224 */ /* 0x000fe200078e0008 */
[----:B------:R-:W-:Y:S01]  /*2140*/  LOP3.LUT R5, R4, 0x1c0, R33, 0xf8, !PT ;  /* 0x000001c004057812 */ /* 0x000fe200078ef821 */
[-C--:B------:R-:W-:Y:S01]  /*2150*/  IMAD R13, R13, R34.reuse, RZ ;  /* 0x000000220d0d7224 */ /* 0x080fe200078e02ff */
[----:B------:R-:W-:Y:S01]  /*2160*/  LOP3.LUT R8, R6, 0xffffe000, RZ, 0xc0, !PT ;  /* 0xffffe00006087812 */ /* 0x000fe200078ec0ff */
[----:B------:R-:W-:Y:S01]  /*2170*/  IMAD.WIDE.U32 R84, R24, R34, R84 ;  /* 0x0000002218547225 */ /* 0x000fe200078e0054 */
[----:B------:R-:W-:-:S02]  /*2180*/  LOP3.LUT R4, R7, R32, RZ, 0x3c, !PT ;  /* 0x0000002007047212 */ /* 0x000fc400078e3cff */
[----:B------:R-:W-:Y:S01]  /*2190*/  LOP3.LUT R9, R9, R21, RZ, 0x3c, !PT ;  /* 0x0000001509097212 */ /* 0x000fe200078e3cff */
[----:B------:R-:W-:Y:S01]  /*21a0*/  IMAD R13, R24, R35, R13 ;  /* 0x00000023180d7224 */ /* 0x000fe200078e020d */
[----:B------:R-:W-:Y:S01]  /*21b0*/  LOP3.LUT R6, R10, R20, RZ, 0x3c, !PT ;  /* 0x000000140a067212 */ /* 0x000fe200078e3cff */
[----:B------:R-:W-:Y:S05]  /*21c0*/  @!P6 WARPSYNC.ALL ;  /* 0x000000000000e948 */ /* 0x000fea0003800000 */
[----:B------:R-:W-:Y:S01]  /*21d0*/  LOP3.LUT R7, R5, R204, RZ, 0x3c, !PT ;  /* 0x000000cc05077212 */ /* 0x000fe200078e3cff */
[C---:B------:R-:W-:Y:S01]  /*21e0*/  IMAD R15, R24.reuse, R29, R12 ;  /* 0x0000001d180f7224 */ /* 0x040fe200078e020c */
[----:B------:R-:W-:Y:S01]  /*21f0*/  LOP3.LUT R76, R11, 0xfffffff8, RZ, 0xc0, !PT ;  /* 0xfffffff80b4c7812 */ /* 0x000fe200078ec0ff */
[----:B------:R-:W-:Y:S01]  /*2200*/  IMAD.WIDE.U32 R80, R24, R28, R80 ;  /* 0x0000001c18507225 */ /* 0x000fe200078e0050 */
[-C--:B------:R-:W-:Y:S01]  /*2210*/  IADD3 R4, R4, R8.reuse, R203 ;  /* 0x0000000804047210 */ /* 0x080fe20007ffe0cb */
[----:B------:R-:W-:Y:S01]  /*2220*/  ULDC UR4, c[0x0][0x2f4] ;  /* 0x0000bd0000047ab9 */ /* 0x000fe20000000800 */
[----:B------:R-:W-:Y:S01]  /*2230*/  IADD3 R5, R9, R8, R202 ;  /* 0x0000000809057210 */ /* 0x000fe20007ffe0ca */
[----:B------:R-:W-:Y:S01]  /*2240*/  IMAD.WIDE.U32 R82, R24, R28, R82 ;  /* 0x0000001c18527225 */ /* 0x000fe200078e0052 */
[----:B------:R-:W-:-:S02]  /*2250*/  IADD3 R6, R6, R8, R201 ;  /* 0x0000000806067210 */ /* 0x000fc40007ffe0c9 */
[----:B------:R-:W-:Y:S01]  /*2260*/  IADD3 R7, R7, R8, R205 ;  /* 0x0000000807077210 */ /* 0x000fe20007ffe0cd */
[----:B------:R-:W-:Y:S01]  /*2270*/  IMAD.WIDE.U32 R86, R24, R34, R86 ;  /* 0x0000002218567225 */ /* 0x000fe200078e0056 */
[C-C-:B------:R-:W-:Y:S02]  /*2280*/  SHF.L.U64.HI R8, R28.reuse, 0x5, R29.reuse ;  /* 0x000000051c087819 */ /* 0x140fe4000001021d */
[C-C-:B------:R-:W-:Y:S01]  /*2290*/  SHF.L.U64.HI R9, R28.reuse, 0x6, R29.reuse ;  /* 0x000000061c097819 */ /* 0x140fe2000001021d */
[C---:B------:R-:W-:Y:S01]  /*22a0*/  IMAD.SHL.U32 R20, R28.reuse, 0x20, RZ ;  /* 0x000000201c147824 */ /* 0x040fe200078e00ff */
[C---:B------:R-:W-:Y:S01]  /*22b0*/  SHF.L.U64.HI R10, R28.reuse, 0x7, R29 ;  /* 0x000000071c0a7819 */ /* 0x040fe2000001021d */
[----:B------:R-:W-:Y:S01]  /*22c0*/  IMAD.SHL.U32 R21, R28, 0x40, RZ ;  /* 0x000000401c157824 */ /* 0x000fe200078e00ff */
[----:B------:R-:W-:Y:S01]  /*22d0*/  IADD3 R92, R36, 0x8, RZ ;  /* 0x00000008245c7810 */ /* 0x000fe20007ffe0ff */
[C---:B------:R-:W-:Y:S01]  /*22e0*/  IMAD.SHL.U32 R33, R34.reuse, 0x40, RZ ;  /* 0x0000004022217824 */ /* 0x040fe200078e00ff */
[C---:B------:R-:W-:Y:S01]  /*22f0*/  SHF.L.U64.HI R29, R34.reuse, 0x5, R35 ;  /* 0x00000005221d7819 */ /* 0x040fe20000010223 */
[----:B------:R-:W-:Y:S01]  /*2300*/  IMAD.SHL.U32 R36, R37, 0x2, RZ ;  /* 0x0000000225247824 */ /* 0x000fe200078e00ff */
[----:B------:R-:W-:Y:S01]  /*2310*/  SHF.L.U32 R32, R34, 0x5, RZ ;  /* 0x0000000522207819 */ /* 0x000fe200000006ff */
[----:B------:R-:W-:Y:S01]  /*2320*/  IMAD.SHL.U32 R28, R28, 0x80, RZ ;  /* 0x000000801c1c7824 */ /* 0x000fe200078e00ff */
[----:B------:R-:W-:Y:S01]  /*2330*/  ISETP.GE.AND P1, PT, R16, UR4, PT ;  /* 0x0000000410007c0c */ /* 0x000fe2000bf26270 */
[----:B------:R-:W-:Y:S01]  /*2340*/  IMAD.SHL.U32 R34, R34, 0x80, RZ ;  /* 0x0000008022227824 */ /* 0x000fe200078e00ff */
[----:B------:R-:W-:Y:S01]  /*2350*/  ISETP.GE.AND P2, PT, R2, UR4, PT ;  /* 0x0000000402007c0c */ /* 0x000fe2000bf46270 */
[----:B------:R-:W-:Y:S01]  /*2360*/  IMAD R35, R207, 0x20, R187 ;  /* 0x00000020cf237824 */ /* 0x000fe200078e02bb */
[----:B------:R-:W-:Y:S01]  /*2370*/  IADD3 R39, R85, R13, RZ ;  /* 0x0000000d55277210 */ /* 0x000fe20007ffe0ff */
[----:B------:R-:W-:Y:S01]  /*2380*/  IMAD.IADD R37, R81, 0x1, R15 ;  /* 0x0000000151257824 */ /* 0x000fe200078e020f */
[----:B------:R-:W-:Y:S01]  /*2390*/  SHF.R.S32.HI R78, RZ, 0x3, R11 ;  /* 0x00000003ff4e7819 */ /* 0x000fe2000001140b */
[----:B------:R-:W-:Y:S01]  /*23a0*/  IMAD.IADD R38, R15, 0x1, R83 ;  /* 0x000000010f267824 */ /* 0x000fe200078e0253 */
[----:B------:R-:W-:Y:S01]  /*23b0*/  SHF.R.S32.HI R88, RZ, 0x1f, R76 ;  /* 0x0000001fff587819 */ /* 0x000fe2000001144c */
[----:B------:R-:W-:Y:S01]  /*23c0*/  IMAD.IADD R77, R13, 0x1, R87 ;  /* 0x000000010d4d7824 */ /* 0x000fe200078e0257 */
[----:B------:R-:W-:Y:S01]  /*23d0*/  @!P6 BAR.SYNC.DEFER_BLOCKING 0x9, 0x100 ;  /* 0x024400000000eb1d */ /* 0x000fe20000010000 */
[----:B----4-:R-:W-:-:S07]  /*23e0*/  SHF.R.S32.HI R79, RZ, 0x1f, R0 ;  /* 0x0000001fff4f7819 */ /* 0x010fce0000011400 */
.L_x_3010:
[----:B0-----:R-:W0:Y:S01]  /*23f0*/  LDC R98, c[0x0][0x430] ;  /* 0x00010c00ff627b82 */ /* 0x001e220000000800 */
[----:B------:R-:W-:Y:S01]  /*2400*/  VIADD R42, R27, 0xffffffff ;  /* 0xffffffff1b2a7836 */ /* 0x000fe20000000000 */
[----:B------:R-:W-:-:S03]  /*2410*/  MOV R99, RZ ;  /* 0x000000ff00637202 */ /* 0x000fc60000000f00 */
[----:B------:R-:W-:-:S03]  /*2420*/  IMAD R12, R42, 0x80, R35 ;  /* 0x000000802a0c7824 */ /* 0x000fc600078e0223 */
[----:B-1----:R-:W1:Y:S02]  /*2430*/  LDC R102, c[0x0][0x3f4] ;  /* 0x0000fd00ff667b82 */ /* 0x002e640000000800 */
[----:B------:R-:W-:Y:S02]  /*2440*/  ISETP.GE.AND P3, PT, R12, R25, PT ;  /* 0x000000190c00720c */ /* 0x000fe40003f66270 */
[----:B------:R-:W-:Y:S02]  /*2450*/  IADD3 R43, R3, R12, RZ ;  /* 0x0000000c032b7210 */ /* 0x000fe40007ffe0ff */
[----:B------:R-:W-:-:S03]  /*2460*/  ISETP.GT.OR P3, PT, R35, 0x7f, P3 ;  /* 0x0000007f2300780c */ /* 0x000fc60001f64670 */
[----:B------:R-:W-:Y:S01]  /*2470*/  IMAD.MOV.U32 R11, RZ, RZ, R43 ;  /* 0x000000ffff0b7224 */ /* 0x000fe200078e002b */
[----:B0-----:R-:W-:-:S09]  /*2480*/  ISETP.NE.AND P4, PT, R98, 0x1, PT ;  /* 0x000000016200780c */ /* 0x001fd20003f85270 */
        /* <DEDUP_REMOVED lines=16> */
[----:B------:R-:W-:Y:S01]  /*2590*/  IMAD.MOV R11, RZ, RZ, -R11 ;  /* 0x000000ffff0b7224 */ /* 0x000fe200078e0a0b */
[----:B------:R-:W-:Y:S01]  /*25a0*/  ISETP.GT.AND P4, PT, R42, R26, PT ;  /* 0x0000001a2a00720c */ /* 0x000fe20003f84270 */
[----:B------:R-:W-:Y:S01]  /*25b0*/  IMAD R91, R19, 0x4000, R200 ;  /* 0x00004000135b7824 */ /* 0x000fe200078e02c8 */
[----:B------:R-:W-:Y:S05]  /*25c0*/  YIELD ;  /* 0x0000000000007946 */ /* 0x000fea0003800000 */
[----:B------:R-:W-:Y:S01]  /*25d0*/  BSSY B0, `(.L_x_2913) ;  /* 0x000057f000007945 */ /* 0x000fe20003800000 */
[----:B------:R-:W-:Y:S01]  /*25e0*/  IMAD R98, R98, R11, R43 ;  /* 0x0000000b62627224 */ /* 0x000fe200078e022b */
[----:B------:R-:W-:Y:S01]  /*25f0*/  P2R R90, PR, RZ, 0x10 ;  /* 0x00000010ff5a7803 */ /* 0x000fe20000000000 */
[----:B------:R-:W-:Y:S01]  /*2600*/  IMAD R91, R91, 0x2, R18 ;  /* 0x000000025b5b7824 */ /* 0x000fe200078e0212 */
[----:B------:R-:W-:Y:S01]  /*2610*/  MOV R27, R42 ;  /* 0x0000002a001b7202 */ /* 0x000fe20000000f00 */
[----:B0-----:R-:W-:Y:S06]  /*2620*/  @!P3 BRA `(.L_x_2914) ;  /* 0x000000500040b947 */ /* 0x001fec0003800000 */
        /* <DEDUP_REMOVED lines=61> */
.L_x_2917:
[----:B------:R-:W-:Y:S05]  /*2a00*/  BSYNC B1 ;  /* 0x0000000000017941 */ /* 0x000fea0003800000 */
.L_x_2916:
        /* <DEDUP_REMOVED lines=15> */
[----:B------:R-:W-:Y:S02]  /*2b00*/  P2R R117, PR, RZ, 0x8 ;  /* 0x00000008ff757803 */ /* 0x000fe40000000000 */
[----:B------:R-:W-:Y:S02]  /*2b10*/  CS2R R58, SRZ ;  /* 0x00000000003a7805 */ /* 0x000fe4000001ff00 */
[----:B------:R-:W-:Y:S02]  /*2b20*/  PRMT R113, R40, 0x5410, R41 ;  /* 0x0000541028717816 */ /* 0x000fe40000000029 */
[----:B------:R-:W-:Y:S02]  /*2b30*/  CS2R R62, SRZ ;  /* 0x00000000003e7805 */ /* 0x000fe4000001ff00 */
[----:B------:R-:W-:-:S02]  /*2b40*/  PRMT R120, R42, 0x7610, R120 ;  /* 0x000076102a787816 */ /* 0x000fc40000000078 */
[----:B------:R-:W-:Y:S01]  /*2b50*/  PRMT R119, R119, 0x5410, R43 ;  /* 0x0000541077777816 */ /* 0x000fe2000000002b */
        /* <DEDUP_REMOVED lines=21> */
.L_x_2919:
[----:B------:R-:W-:Y:S05]  /*2cb0*/  BSYNC B1 ;  /* 0x0000000000017941 */ /* 0x000fea0003800000 */
.L_x_2918:
        /* <DEDUP_REMOVED lines=44> */
.L_x_2921:
[----:B------:R-:W-:Y:S05]  /*2f80*/  BSYNC B1 ;  /* 0x0000000000017941 */ /* 0x000fea0003800000 */
.L_x_2920:
[----:B0-----:R-:W-:Y:S01]  /*2f90*/  VIADD R72, R187, 0x60 ;  /* 0x00000060bb487836 */ /* 0x001fe20000000000 */
[----:B------:R-:W-:Y:S04]  /*2fa0*/  BSSY B1, `(.L_x_2922) ;  /* 0x000001f000017945 */ /* 0x000fe80003800000 */
[----:B------:R-:W-:-:S13]  /*2fb0*/  ISETP.GE.AND P4, PT, R72, R95, PT ;  /* 0x0000005f4800720c */ /* 0x000fda0003f86270 */
[----:B------:R-:W-:Y:S05]  /*2fc0*/  @P4 BRA `(.L_x_2923) ;  /* 0x0000000000704947 */ /* 0x000fea0003800000 */
[----:B------:R-:W0:Y:S01]  /*2fd0*/  LDC.64 R40, c[0x0][0x3f8] ;  /* 0x0000fe00ff287b82 */ /* 0x000e220000000a00 */
[----:B------:R-:W-:Y:S01]  /*2fe0*/  IMAD.MOV.U32 R15, RZ, RZ, R89 ;  /* 0x000000ffff0f7224 */ /* 0x000fe200078e0059 */
[----:B------:R-:W-:Y:S01]  /*2ff0*/  ULDC.64 UR4, c[0x0][0x3e8] ;  /* 0x0000fa0000047ab9 */ /* 0x000fe20000000a00 */
[----:B------:R-:W-:Y:S01]  /*3000*/  IMAD.MOV.U32 R13, RZ, RZ, R11 ;  /* 0x000000ffff0d7224 */ /* 0x000fe200078e000b */
[----:B------:R-:W-:Y:S02]  /*3010*/  CS2R R44, SRZ ;  /* 0x00000000002c7805 */ /* 0x000fe4000001ff00 */
[----:B------:R-:W-:Y:S01]  /*3020*/  CS2R R46, SRZ ;  /* 0x00000000002e7805 */ /* 0x000fe2000001ff00 */
        /* <DEDUP_REMOVED lines=22> */
.L_x_2923:
[----:B------:R-:W-:Y:S05]  /*3190*/  BSYNC B1 ;  /* 0x0000000000017941 */ /* 0x000fea0003800000 */
.L_x_2922:
        /* <DEDUP_REMOVED lines=30> */
.L_x_2924:
[----:B------:R-:W-:Y:S01]  /*3380*/  LEA R89, R19, R18, 0x3 ;  /* 0x0000001213597211 */ /* 0x000fe200078e18ff */
[----:B------:R-:W-:Y:S01]  /*3390*/  BSSY B1, `(.L_x_2925) ;  /* 0x0000004000017945 */ /* 0x000fe20003800000 */
[----:B------:R-:W-:-:S04]  /*33a0*/  SHF.L.U32 R100, R190, 0x1f, RZ ;  /* 0x0000001fbe647819 */ /* 0x000fc800000006ff */
[----:B------:R-:W0:Y:S02]  /*33b0*/  SYNCS.PHASECHK.TRANS64.TRYWAIT P6, [R89+URZ+0x28890], R100 ;  /* 0x02889064590075a7 */ /* 0x000e2400080c017f */
[----:B0-----:R-:W-:Y:S05]  /*33c0*/  @!P6 BRA `(.L_x_2926) ;  /* 0x000001e80018e947 */ /* 0x001fea0003800000 */
.L_x_3261:
[----:B------:R-:W-:Y:S05]  /*33d0*/  BSYNC B1 ;  /* 0x0000000000017941 */ /* 0x000fea0003800000 */
.L_x_2925:
[----:B------:R-:W-:-:S03]  /*33e0*/  UMOV UR4, 0xffffffff ;  /* 0xffffffff00047882 */ /* 0x000fc60000000000 */
[----:B------:R-:W-:Y:S05]  /*33f0*/  BRA.DIV UR4, `(.L_x_2927) ;  /* 0x000001ea04207947 */ /* 0x000fea000b800000 */
[----:B------:R1:W2:Y:S04]  /*3400*/  SHFL.IDX PT, R75, R101, RZ, 0x181f ;  /* 0x00181fff654b7589 */ /* 0x0002a800000e0000 */
[----:B------:R1:W3:Y:S02]  /*3410*/  SHFL.IDX PT, R103, R106, RZ, 0x181f ;  /* 0x00181fff6a677589 */ /* 0x0002e400000e0000 */
.L_x_3265:
        /* <DEDUP_REMOVED lines=25> */
[----:B------:R-:W-:Y:S01]  /*35b0*/  FMUL.FTZ R71, R15, R71 ;  /* 0x000000470f477220 */ /* 0x000fe20000410000 */
[----:B------:R-:W-:Y:S01]  /*35c0*/  FMUL.FTZ R122, R13, R122 ;  /* 0x0000007a0d7a7220 */ /* 0x000fe20000410000 */
[----:B------:R-:W-:Y:S01]  /*35d0*/  FFMA.FTZ R126, R15, R69, -R126 ;  /* 0x000000450f7e7223 */ /* 0x000fe2000001087e */
[-C--:B------:R-:W-:Y:S02]  /*35e0*/  FFMA.FTZ R124, R13, R70.reuse, -R124 ;  /* 0x000000460d7c7223 */ /* 0x080fe4000001087c */
[----:B------:R-:W-:Y:S01]  /*35f0*/  FFMA.FTZ R121, R11, R70, R122 ;  /* 0x000000460b797223 */ /* 0x000fe2000001007a */
[----:B------:R-:W-:-:S02]  /*3600*/  HADD2.F32 R15, -RZ, R120.H1_H1 ;  /* 0x30000078ff0f7230 */ /* 0x000fc40000004100 */
[----:B------:R-:W-:Y:S01]  /*3610*/  FFMA.FTZ R125, R68, R69, R71 ;  /* 0x00000045447d7223 */ /* 0x000fe20000010047 */
[----:B------:R-:W-:Y:S02]  /*3620*/  HADD2.F32 R120, -RZ, R120.H0_H0 ;  /* 0x20000078ff787230 */ /* 0x000fe40000004100 */
[----:B------:R-:W-:Y:S02]  /*3630*/  HADD2.F32 R11, -RZ, R12.H1_H1 ;  /* 0x3000000cff0b7230 */ /* 0x000fe40000004100 */
[----:B------:R-:W-:Y:S02]  /*3640*/  HADD2.F32 R13, -RZ, R14.H1_H1 ;  /* 0x3000000eff0d7230 */ /* 0x000fe40000004100 */
[----:B------:R-:W-:Y:S02]  /*3650*/  HADD2.F32 R69, -RZ, R119.H1_H1 ;  /* 0x30000077ff457230 */ /* 0x000fe40000004100 */
[----:B------:R-:W-:Y:S01]  /*3660*/  FMUL.FTZ R71, R11, R120 ;  /* 0x000000780b477220 */ /* 0x000fe20000410000 */
[----:B------:R-:W-:-:S02]  /*3670*/  HADD2.F32 R12, -RZ, R12.H0_H0 ;  /* 0x2000000cff0c7230 */ /* 0x000fc40000004100 */
[----:B------:R-:W-:Y:S02]  /*3680*/  HADD2.F32 R14, -RZ, R14.H0_H0 ;  /* 0x2000000eff0e7230 */ /* 0x000fe40000004100 */
[----:B------:R-:W-:Y:S01]  /*3690*/  FMUL.FTZ R123, R13, R69 ;  /* 0x000000450d7b7220 */ /* 0x000fe20000410000 */
[----:B------:R-:W-:Y:S02]  /*36a0*/  HADD2.F32 R68, -RZ, R116.H0_H0 ;  /* 0x20000074ff447230 */ /* 0x000fe40000004100 */
[C---:B------:R-:W-:Y:S01]  /*36b0*/  FMUL.FTZ R120, R12.reuse, R120 ;  /* 0x000000780c787220 */ /* 0x040fe20000410000 */
[----:B------:R-:W-:Y:S01]  /*36c0*/  FFMA.FTZ R71, R12, R15, -R71 ;  /* 0x0000000f0c477223 */ /* 0x000fe20000010847 */
        /* <DEDUP_REMOVED lines=8> */
.L_x_2933:
[----:B------:R-:W-:Y:S05]  /*3750*/  BSYNC B3 ;  /* 0x0000000000037941 */ /* 0x000fea0003800000 */
.L_x_2932:
[----:B0-----:R4:W-:Y:S02]  /*3760*/  ST.E.128 desc[UR42][R72.64], R12 ;  /* 0x0000000c48007985 */ /* 0x0019e4000c101d2a */
.L_x_2931:
[----:B------:R-:W-:Y:S05]  /*3770*/  BSYNC B2 ;  /* 0x0000000000027941 */ /* 0x000fea0003800000 */
.L_x_2930:
        /* <DEDUP_REMOVED lines=47> */
.L_x_2935:
[----:B------:R-:W-:Y:S05]  /*3a70*/  BSYNC B2 ;  /* 0x0000000000027941 */ /* 0x000fea0003800000 */
.L_x_2934:
[----:B0-----:R0:W-:Y:S02]  /*3a80*/  ST.E.128 desc[UR42][R68.64], R12 ;  /* 0x0000000c44007985 */ /* 0x0011e4000c101d2a */
.L_x_2929:
[----:B------:R-:W-:Y:S05]  /*3a90*/  BSYNC B1 ;  /* 0x0000000000017941 */ /* 0x000fea0003800000 */
.L_x_2928:
[----:B------:R-:W-:-:S03]  /*3aa0*/  UMOV UR4, 0xffffffff ;  /* 0xffffffff00047882 */ /* 0x000fc60000000000 */
[----:B------:R-:W-:Y:S05]  /*3ab0*/  BRA.DIV UR4, `(.L_x_2936) ;  /* 0x000001e204bc7947 */ /* 0x000fea000b800000 */
[----:B------:R1:W1:Y:S04]  /*3ac0*/  SHFL.IDX PT, R67, R101, 0x1, 0x181f ;  /* 0x00381f0065437f89 */ /* 0x00026800000e0000 */
[----:B0-----:R0:W0:Y:S02]  /*3ad0*/  SHFL.IDX PT, R69, R106, 0x1, 0x181f ;  /* 0x00381f006a457f89 */ /* 0x00102400000e0000 */
.L_x_3269:
        /* <DEDUP_REMOVED lines=51> */
.L_x_2942:
[----:B------:R-:W-:Y:S05]  /*3e10*/  BSYNC B3 ;  /* 0x0000000000037941 */ /* 0x000fea0003800000 */
.L_x_2941:
[----:B--2---:R0:W-:Y:S02]  /*3e20*/  ST.E.128 desc[UR42][R64.64], R12 ;  /* 0x0000000c40007985 */ /* 0x0041e4000c101d2a */
.L_x_2940:
[----:B------:R-:W-:Y:S05]  /*3e30*/  BSYNC B2 ;  /* 0x0000000000027941 */ /* 0x000fea0003800000 */
.L_x_2939:
        /* <DEDUP_REMOVED lines=47> */
.L_x_2944:
[----:B------:R-:W-:Y:S05]  /*4130*/  BSYNC B2 ;  /* 0x0000000000027941 */ /* 0x000fea0003800000 */
.L_x_2943:
[----:B----4-:R0:W-:Y:S02]  /*4140*/  ST.E.128 desc[UR42][R60.64], R12 ;  /* 0x0000000c3c007985 */ /* 0x0101e4000c101d2a */
.L_x_2938:
[----:B------:R-:W-:Y:S05]  /*4150*/  BSYNC B1 ;  /* 0x0000000000017941 */ /* 0x000fea0003800000 */
.L_x_2937:
[----:B------:R-:W-:-:S03]  /*4160*/  UMOV UR4, 0xffffffff ;  /* 0xffffffff00047882 */ /* 0x000fc60000000000 */
[----:B------:R-:W-:Y:S05]  /*4170*/  BRA.DIV UR4, `(.L_x_2945) ;  /* 0x000001de04587947 */ /* 0x000fea000b800000 */
[----:B------:R1:W1:Y:S04]  /*4180*/  SHFL.IDX PT, R59, R101, 0x2, 0x181f ;  /* 0x00581f00653b7f89 */ /* 0x00026800000e0000 */
[----:B0-----:R0:W0:Y:S02]  /*4190*/  SHFL.IDX PT, R61, R106, 0x2, 0x181f ;  /* 0x00581f006a3d7f89 */ /* 0x00102400000e0000 */
.L_x_3273:
        /* <DEDUP_REMOVED lines=27> */
[-C--:B------:R-:W-:Y:S01]  /*4350*/  FFMA.FTZ R55, R11, R54.reuse, R58 ;  /* 0x000000360b377223 */ /* 0x080fe2000001003a */
[----:B------:R-:W-:Y:S01]  /*4360*/  FFMA.FTZ R60, R13, R54, -R60 ;  /* 0x000000360d3c7223 */ /* 0x000fe2000001083c */
[----:B------:R-:W-:Y:S01]  /*4370*/  FFMA.FTZ R62, R15, R53, -R62 ;  /* 0x000000350f3e7223 */ /* 0x000fe2000001083e */
[----:B------:R-:W-:-:S02]  /*4380*/  HADD2.F32 R11, -RZ, R12.H1_H1 ;  /* 0x3000000cff0b7230 */ /* 0x000fc40000004100 */
[----:B------:R-:W-:Y:S01]  /*4390*/  FFMA.FTZ R63, R52, R53, R63 ;  /* 0x00000035343f7223 */ /* 0x000fe2000001003f */
[----:B------:R-:W-:Y:S02]  /*43a0*/  HADD2.F32 R15, -RZ, R118.H1_H1 ;  /* 0x30000076ff0f7230 */ /* 0x000fe40000004100 */
[----:B------:R-:W-:Y:S02]  /*43b0*/  HADD2.F32 R12, -RZ, R12.H0_H0 ;  /* 0x2000000cff0c7230 */ /* 0x000fe40000004100 */
[--C-:B------:R-:W-:Y:S02]  /*43c0*/  HADD2.F32 R13, -RZ, R14.reuse.H1_H1 ;  /* 0x3000000eff0d7230 */ /* 0x100fe40000004100 */
[-C--:B------:R-:W-:Y:S01]  /*43d0*/  FMUL.FTZ R53, R11, R15.reuse ;  /* 0x0000000f0b357220 */ /* 0x080fe20000410000 */
[----:B------:R-:W-:Y:S02]  /*43e0*/  HADD2.F32 R14, -RZ, R14.H0_H0 ;  /* 0x2000000eff0e7230 */ /* 0x000fe40000004100 */
[----:B------:R-:W-:Y:S01]  /*43f0*/  FMUL.FTZ R52, R12, R15 ;  /* 0x0000000f0c347220 */ /* 0x000fe20000410000 */
[----:B------:R-:W-:-:S02]  /*4400*/  HADD2.F32 R118, -RZ, R118.H0_H0 ;  /* 0x20000076ff767230 */ /* 0x000fc40000004100 */
        /* <DEDUP_REMOVED lines=12> */
.L_x_2951:
[----:B------:R-:W-:Y:S05]  /*44d0*/  BSYNC B3 ;  /* 0x0000000000037941 */ /* 0x000fea0003800000 */
.L_x_2950:
[----:B--2---:R0:W-:Y:S02]  /*44e0*/  ST.E.128 desc[UR42][R56.64], R12 ;  /* 0x0000000c38007985 */ /* 0x0041e4000c101d2a */
.L_x_2949:
[----:B------:R-:W-:Y:S05]  /*44f0*/  BSYNC B2 ;  /* 0x0000000000027941 */ /* 0x000fea0003800000 */
.L_x_2948:
        /* <DEDUP_REMOVED lines=47> */
.L_x_2953:
[----:B------:R-:W-:Y:S05]  /*47f0*/  BSYNC B2 ;  /* 0x0000000000027941 */ /* 0x000fea0003800000 */
.L_x_2952:
[----:B----4-:R0:W-:Y:S02]  /*4800*/  ST.E.128 desc[UR42][R52.64], R12 ;  /* 0x0000000c34007985 */ /* 0x0101e4000c101d2a */
.L_x_2947:
[----:B------:R-:W-:Y:S05]  /*4810*/  BSYNC B1 ;  /* 0x0000000000017941 */ /* 0x000fea0003800000 */
.L_x_2946:
[----:B------:R-:W-:-:S03]  /*4820*/  UMOV UR4, 0xffffffff ;  /* 0xffffffff00047882 */ /* 0x000fc60000000000 */
[----:B------:R-:W-:Y:S05]  /*4830*/  BRA.DIV UR4, `(.L_x_2954) ;  /* 0x000001d604f47947 */ /* 0x000fea000b800000 */
[----:B-1----:R-:W1:Y:S04]  /*4840*/  SHFL.IDX PT, R101, R101, 0x3, 0x181f ;  /* 0x00781f0065657f89 */ /* 0x002e6800000e0000 */
[----:B------:R0:W0:Y:S02]  /*4850*/  SHFL.IDX PT, R51, R106, 0x3, 0x181f ;  /* 0x00781f006a337f89 */ /* 0x00002400000e0000 */
.L_x_3277:
        /* <DEDUP_REMOVED lines=49> */
.L_x_2959:
[----:B------:R-:W-:Y:S05]  /*4b70*/  BSYNC B2 ;  /* 0x0000000000027941 */ /* 0x000fea0003800000 */
.L_x_2958:
[----:B----4-:R0:W-:Y:S02]  /*4b80*/  ST.E.128 desc[UR42][R48.64], R12 ;  /* 0x0000000c30007985 */ /* 0x0101e4000c101d2a */
.L_x_2957:
[----:B------:R-:W-:Y:S05]  /*4b90*/  BSYNC B1 ;  /* 0x0000000000017941 */ /* 0x000fea0003800000 */
.L_x_2956:
        /* <DEDUP_REMOVED lines=47> */
.L_x_2961:
[----:B------:R-:W-:Y:S05]  /*4e90*/  BSYNC B1 ;  /* 0x0000000000017941 */ /* 0x000fea0003800000 */
.L_x_2960:
[----:B----4-:R0:W-:Y:S01]  /*4ea0*/  ST.E.128 desc[UR42][R44.64], R12 ;  /* 0x0000000c2c007985 */ /* 0x0101e2000c101d2a */
[----:B------:R-:W-:Y:S05]  /*4eb0*/  BRA `(.L_x_2955) ;  /* 0x0000002c00c07947 */ /* 0x000fea0003800000 */
.L_x_2915:
[C---:B------:R-:W-:Y:S01]  /*4ec0*/  VIADD R40, R187.reuse, 0x20 ;  /* 0x00000020bb287836 */ /* 0x040fe20000000000 */
[----:B------:R-:W-:Y:S01]  /*4ed0*/  CS2R R46, SRZ ;  /* 0x00000000002e7805 */ /* 0x000fe2000001ff00 */
[----:B------:R-:W-:-:S03]  /*4ee0*/  VIADD R44, R187, 0x40 ;  /* 0x00000040bb2c7836 */ /* 0x000fc60000000000 */
        /* <DEDUP_REMOVED lines=20> */
[----:B------:R-:W-:-:S03]  /*5030*/  @!P5 IADD3.X R45, R89, R38, RZ, P6, !PT ;  /* 0x00000026592dd210 */ /* 0x000fc600037fe4ff */
        /* <DEDUP_REMOVED lines=62> */
.L_x_2963:
[----:B------:R-:W-:Y:S05]  /*5420*/  BSYNC B1 ;  /* 0x0000000000017941 */ /* 0x000fea0003800000 */
.L_x_2962:
        /* <DEDUP_REMOVED lines=58> */
.L_x_2964:
[----:B------:R-:W-:Y:S01]  /*57d0*/  IMAD R89, R19, 0x8, R18 ;  /* 0x0000000813597824 */ /* 0x000fe200078e0212 */
[----:B------:R-:W-:Y:S01]  /*57e0*/  SHF.L.U32 R100, R190, 0x1f, RZ ;  /* 0x0000001fbe647819 */ /* 0x000fe200000006ff */
[----:B------:R-:W0:Y:S01]  /*57f0*/  LDC R107, c[0x0][0x2f4] ;  /* 0x0000bd00ff6b7b82 */ /* 0x000e220000000800 */
[----:B------:R-:W-:Y:S02]  /*5800*/  BSSY B1, `(.L_x_2965) ;  /* 0x0000003000017945 */ /* 0x000fe40003800000 */
[----:B------:R-:W1:Y:S02]  /*5810*/  SYNCS.PHASECHK.TRANS64.TRYWAIT P4, [R89+URZ+0x28890], R100 ;  /* 0x02889064590075a7 */ /* 0x000e64000808017f */
[----:B-1----:R-:W-:Y:S05]  /*5820*/  @!P4 BRA `(.L_x_2966) ;  /* 0x000001c80044c947 */ /* 0x002fea0003800000 */
.L_x_3278:
[----:B------:R-:W-:Y:S05]  /*5830*/  BSYNC B1 ;  /* 0x0000000000017941 */ /* 0x000fea0003800000 */
.L_x_2965:
[----:B------:R-:W-:Y:S01]  /*5840*/  UMOV UR4, 0xffffffff ;  /* 0xffffffff00047882 */ /* 0x000fe20000000000 */
[----:B0-----:R-:W-:Y:S02]  /*5850*/  IMAD.IADD R109, R107, 0x1, -R36 ;  /* 0x000000016b6d7824 */ /* 0x001fe400078e0a24 */
[----:B------:R-:W-:Y:S05]  /*5860*/  BRA.DIV UR4, `(.L_x_2967) ;  /* 0x000001ca04487947 */ /* 0x000fea000b800000 */
[----:B------:R0:W2:Y:S04]  /*5870*/  SHFL.IDX PT, R105, R101, RZ, 0x181f ;  /* 0x00181fff65697589 */ /* 0x0000a800000e0000 */
[----:B------:R0:W3:Y:S02]  /*5880*/  SHFL.IDX PT, R104, R106, RZ, 0x181f ;  /* 0x00181fff6a687589 */ /* 0x0000e400000e0000 */
.L_x_3282:
[----:B------:R-:W-:Y:S01]  /*5890*/  ISETP.GE.OR P4, PT, R187, R95, P1 ;  /* 0x0000005fbb00720c */ /* 0x000fe20000f86670 */
[----:B------:R-:W-:-:S12]  /*58a0*/  BSSY B1, `(.L_x_2968) ;  /* 0x0000074000017945 */ /* 0x000fd80003800000 */
[----:B------:R-:W-:Y:S05]  /*58b0*/  @P4 BRA `(.L_x_2969) ;  /* 0x0000000400c84947 */ /* 0x000fea0003800000 */
[----:B------:R-:W-:Y:S01]  /*58c0*/  SEL R11, R36, R109, !P0 ;  /* 0x0000006d240b7207 */ /* 0x000fe20004000000 */
[----:B------:R-:W-:Y:S01]  /*58d0*/  BSSY B2, `(.L_x_2970) ;  /* 0x000006c000027945 */ /* 0x000fe20003800000 */
[----:B------:R-:W-:Y:S02]  /*58e0*/  SHF.L.U32 R15, R187, 0x6, RZ ;  /* 0x00000006bb0f7819 */ /* 0x000fe400000006ff */
        /* <DEDUP_REMOVED lines=8> */
[----:B------:R-:W-:-:S03]  /*5970*/  LOP3.LUT R12, R11, 0x38, RZ, 0xc0, !PT ;  /* 0x000000380b0c7812 */ /* 0x000fc600078ec0ff */
[----:B------:R-:W-:Y:S01]  /*5980*/  IMAD.SHL.U32 R14, R13, 0x400, RZ ;  /* 0x000004000d0e7824 */ /* 0x000fe200078e00ff */
[----:B------:R-:W-:-:S04]  /*5990*/  LOP3.LUT R13, R12, 0x1c0, R15, 0xf8, !PT ;  /* 0x000001c00c0d7812 */ /* 0x000fc800078ef80f */
[----:B------:R-:W-:Y:S02]  /*59a0*/  LOP3.LUT R14, R14, 0x7fffe000, RZ, 0xc0, !PT ;  /* 0x7fffe0000e0e7812 */ /* 0x000fe400078ec0ff */
[----:B------:R-:W-:-:S04]  /*59b0*/  LOP3.LUT R13, R13, R204, RZ, 0x3c, !PT ;  /* 0x000000cc0d0d7212 */ /* 0x000fc800078e3cff */
[----:B------:R-:W-:Y:S01]  /*59c0*/  IADD3 R14, R13, R14, R205 ;  /* 0x0000000e0d0e7210 */ /* 0x000fe20007ffe0cd */
[----:B------:R-:W-:-:S04]  /*59d0*/  IMAD R13, R19, 0x4000, R7 ;  /* 0x00004000130d7824 */ /* 0x000fc800078e0207 */
[----:B------:R-:W-:Y:S01]  /*59e0*/  IMAD R15, R19, 0x4000, R14 ;  /* 0x00004000130f7824 */ /* 0x000fe200078e020e */
[----:B------:R-:W-:-:S03]  /*59f0*/  LEA R13, R13, R18, 0x1 ;  /* 0x000000120d0d7211 */ /* 0x000fc600078e08ff */
[----:B------:R-:W-:-:S03]  /*5a00*/  IMAD R72, R15, 0x2, R18 ;  /* 0x000000020f487824 */ /* 0x000fc600078e0212 */
[----:B------:R-:W2:Y:S04]  /*5a10*/  LDS.128 R12, [R13+0x18400] ;  /* 0x018400000d0c7984 */ /* 0x000ea80000000c00 */
[----:B------:R-:W3:Y:S01]  /*5a20*/  LDS.128 R72, [R72+0x18400] ;  /* 0x0184000048487984 */ /* 0x000ee20000000c00 */
[----:B------:R-:W-:Y:S05]  /*5a30*/  @P3 BRA `(.L_x_2971) ;  /* 0x0000000400543947 */ /* 0x000fea0003800000 */
[--C-:B------:R-:W-:Y:S01]  /*5a40*/  SHF.R.U64 R123, R40, 0x10, R41.reuse ;  /* 0x00000010287b7819 */ /* 0x100fe20000001229 */
[----:B------:R-:W-:Y:S01]  /*5a50*/  HADD2.F32 R127, -RZ, R124.H0_H0 ;  /* 0x2000007cff7f7230 */ /* 0x000fe20000004100 */
[----:B------:R-:W-:Y:S02]  /*5a60*/  SHF.R.U32.HI R126, RZ, 0x10, R41 ;  /* 0x00000010ff7e7819 */ /* 0x000fe40000011629 */
[----:B------:R-:W-:Y:S01]  /*5a70*/  SHF.R.U32.HI R128, RZ, 0x10, R45 ;  /* 0x00000010ff807819 */ /* 0x000fe2000001162d */
[----:B------:R-:W-:Y:S01]  /*5a80*/  HADD2.F32 R123, -RZ, R123.H0_H0 ;  /* 0x2000007bff7b7230 */ /* 0x000fe20000004100 */
[--C-:B------:R-:W-:Y:S01]  /*5a90*/  SHF.R.U64 R41, R46, 0x10, R47.reuse ;  /* 0x000000102e297819 */ /* 0x100fe2000000122f */
[----:B---3--:R-:W-:Y:S01]  /*5aa0*/  HADD2.F32 R46, -RZ, R73.H0_H0 ;  /* 0x20000049ff2e7230 */ /* 0x008fe20000004100 */
[----:B------:R-:W-:Y:S01]  /*5ab0*/  SHF.R.U32.HI R129, RZ, 0x10, R47 ;  /* 0x00000010ff817819 */ /* 0x000fe2000001162f */
[--C-:B------:R-:W-:Y:S01]  /*5ac0*/  HADD2.F32 R47, -RZ, R125.reuse.H0_H0 ;  /* 0x2000007dff2f7230 */ /* 0x100fe20000004100 */
[----:B------:R-:W-:Y:S01]  /*5ad0*/  SHF.R.U64 R40, R42, 0x10, R43 ;  /* 0x000000102a287819 */ /* 0x000fe2000000122b */
[----:B--2---:R-:W-:Y:S01]  /*5ae0*/  IMAD.MOV.U32 R42, RZ, RZ, R12 ;  /* 0x000000ffff2a7224 */ /* 0x004fe200078e000c */
[----:B------:R-:W-:Y:S01]  /*5af0*/  SHF.R.U64 R44, R44, 0x10, R45 ;  /* 0x000000102c2c7819 */ /* 0x000fe2000000122d */
[----:B------:R-:W-:Y:S01]  /*5b00*/  HADD2.F32 R125, -RZ, R125.H1_H1 ;  /* 0x3000007dff7d7230 */ /* 0x000fe20000004100 */
[----:B------:R-:W-:Y:S01]  /*5b10*/  SHF.R.U32.HI R43, RZ, 0x10, R43 ;  /* 0x00000010ff2b7819 */ /* 0x000fe2000001162b */
[----:B------:R-:W-:-:S02]  /*5b20*/  HADD2.F32 R12, -RZ, R13.H0_H0 ;  /* 0x2000000dff0c7230 */ /* 0x000fc40000004100 */
[----:B------:R-:W-:Y:S02]  /*5b30*/  IMAD.MOV.U32 R45, RZ, RZ, R15 ;  /* 0x000000ffff2d7224 */ /* 0x000fe400078e000f */
[----:B------:R-:W-:Y:S02]  /*5b40*/  HADD2.F32 R73, -RZ, R73.H1_H1 ;  /* 0x30000049ff497230 */ /* 0x000fe40000004100 */
[----:B------:R-:W-:Y:S02]  /*5b50*/  HADD2.F32 R128, -RZ, R128.H0_H0 ;  /* 0x20000080ff807230 */ /* 0x000fe40000004100 */
[----:B------:R-:W-:Y:S02]  /*5b60*/  HADD2.F32 R15, -RZ, R13.H1_H1 ;  /* 0x3000000dff0f7230 */ /* 0x000fe40000004100 */
[-C--:B------:R-:W-:Y:S01]  /*5b70*/  FMUL.FTZ R13, R46, R125.reuse ;  /* 0x0000007d2e0d7220 */ /* 0x080fe20000410000 */
[----:B------:R-:W-:Y:S01]  /*5b80*/  FMUL.FTZ R125, R12, R125 ;  /* 0x0000007d0c7d7220 */ /* 0x000fe20000410000 */
[----:B------:R-:W-:-:S02]  /*5b90*/  HADD2.F32 R126, -RZ, R126.H0_H0 ;  /* 0x2000007eff7e7230 */ /* 0x000fc40000004100 */
[-C--:B------:R-:W-:Y:S01]  /*5ba0*/  FMUL.FTZ R130, R73, R128.reuse ;  /* 0x0000008049827220 */ /* 0x080fe20000410000 */
[----:B------:R-:W-:Y:S01]  /*5bb0*/  FMUL.FTZ R128, R15, R128 ;  /* 0x000000800f807220 */ /* 0x000fe20000410000 */
[-C--:B------:R-:W-:Y:S01]  /*5bc0*/  FFMA.FTZ R12, R12, R47.reuse, -R13 ;  /* 0x0000002f0c0c7223 */ /* 0x080fe2000001080d */
[----:B------:R-:W-:Y:S01]  /*5bd0*/  FFMA.FTZ R13, R46, R47, R125 ;  /* 0x0000002f2e0d7223 */ /* 0x000fe2000001007d */
[----:B------:R-:W-:Y:S02]  /*5be0*/  HADD2.F32 R125, -RZ, R124.H1_H1 ;  /* 0x3000007cff7d7230 */ /* 0x000fe40000004100 */
[-C--:B------:R-:W-:Y:S01]  /*5bf0*/  FFMA.FTZ R46, R73, R126.reuse, R128 ;  /* 0x0000007e492e7223 */ /* 0x080fe20000010080 */
[--C-:B------:R-:W-:Y:S02]  /*5c00*/  HADD2.F32 R124, -RZ, R75.reuse.H0_H0 ;  /* 0x2000004bff7c7230 */ /* 0x100fe40000004100 */
[----:B------:R-:W-:Y:S01]  /*5c10*/  FFMA.FTZ R15, R15, R126, -R130 ;  /* 0x0000007e0f0f7223 */ /* 0x000fe20000010882 */
[----:B------:R-:W-:-:S02]  /*5c20*/  HADD2.F32 R75, -RZ, R75.H1_H1 ;  /* 0x3000004bff4b7230 */ /* 0x000fc40000004100 */
[----:B------:R-:W-:Y:S02]  /*5c30*/  HADD2.F32 R128, -RZ, R129.H0_H0 ;  /* 0x20000081ff807230 */ /* 0x000fe40000004100 */
[----:B------:R-:W-:Y:S01]  /*5c40*/  FMUL.FTZ R130, R124, R127 ;  /* 0x0000007f7c827220 */ /* 0x000fe20000410000 */
[----:B------:R-:W-:Y:S01]  /*5c50*/  HADD2.F32 R73, -RZ, R45.H1_H1 ;  /* 0x3000002dff497230 */ /* 0x000fe20000004100 */
[----:B------:R-:W-:Y:S01]  /*5c60*/  F2FP.F16.F32.PACK_AB R15, R15, R12 ;  /* 0x0000000c0f0f723e */ /* 0x000fe200000000ff */
[----:B------:R-:W-:Y:S02]  /*5c70*/  HADD2.F32 R126, -RZ, R43.H0_H0 ;  /* 0x2000002bff7e7230 */ /* 0x000fe40000004100 */
[-C--:B------:R-:W-:Y:S01]  /*5c80*/  FMUL.FTZ R132, R75, R128.reuse ;  /* 0x000000804b847220 */ /* 0x080fe20000410000 */
[----:B------:R-:W-:Y:S02]  /*5c90*/  HADD2.F32 R47, -RZ, R45.H0_H0 ;  /* 0x2000002dff2f7230 */ /* 0x000fe40000004100 */
[C---:B------:R-:W-:Y:S01]  /*5ca0*/  FMUL.FTZ R128, R73.reuse, R128 ;  /* 0x0000008049807220 */ /* 0x040fe20000410000 */
[----:B------:R-:W-:Y:S01]  /*5cb0*/  FFMA.FTZ R132, R73, R126, -R132 ;  /* 0x0000007e49847223 */ /* 0x000fe20000010884 */
[----:B------:R-:W-:-:S02]  /*5cc0*/  HADD2.F32 R73, -RZ, R122.H0_H0 ;  /* 0x2000007aff497230 */ /* 0x000fc40000004100 */
[C---:B------:R-:W-:Y:S01]  /*5cd0*/  FMUL.FTZ R45, R47.reuse, R127 ;  /* 0x0000007f2f2d7220 */ /* 0x040fe20000410000 */
[-C--:B------:R-:W-:Y:S01]  /*5ce0*/  FFMA.FTZ R43, R47, R125.reuse, -R130 ;  /* 0x0000007d2f2b7223 */ /* 0x080fe20000010882 */
[----:B------:R-:W-:Y:S01]  /*5cf0*/  FFMA.FTZ R128, R75, R126, R128 ;  /* 0x0000007e4b807223 */ /* 0x000fe20000010080 */
[----:B------:R-:W-:Y:S02]  /*5d00*/  HADD2.F32 R122, -RZ, R122.H1_H1 ;  /* 0x3000007aff7a7230 */ /* 0x000fe40000004100 */
[----:B------:R-:W-:Y:S01]  /*5d10*/  FFMA.FTZ R45, R124, R125, R45 ;  /* 0x0000007d7c2d7223 */ /* 0x000fe2000001002d */
[----:B------:R-:W-:Y:S01]  /*5d20*/  HADD2.F32 R75, -RZ, R44.H0_H0 ;  /* 0x2000002cff4b7230 */ /* 0x000fe20000004100 */
[----:B------:R-:W-:Y:S01]  /*5d30*/  F2FP.F16.F32.PACK_AB R43, R132, R43 ;  /* 0x0000002b842b723e */ /* 0x000fe200000000ff */
[----:B------:R-:W-:Y:S02]  /*5d40*/  HADD2.F32 R47, -RZ, R72.H0_H0 ;  /* 0x20000048ff2f7230 */ /* 0x000fe40000004100 */
[----:B------:R-:W-:Y:S01]  /*5d50*/  HADD2.F32 R44, -RZ, R42.H0_H0 ;  /* 0x2000002aff2c7230 */ /* 0x000fe20000004100 */
[----:B------:R-:W-:Y:S01]  /*5d60*/  F2FP.F16.F32.PACK_AB R45, R128, R45 ;  /* 0x0000002d802d723e */ /* 0x000fe200000000ff */
[----:B------:R-:W-:-:S02]  /*5d70*/  HADD2.F32 R72, -RZ, R72.H1_H1 ;  /* 0x30000048ff487230 */ /* 0x000fc40000004100 */
[CC--:B------:R-:W-:Y:S01]  /*5d80*/  FMUL.FTZ R125, R47.reuse, R122.reuse ;  /* 0x0000007a2f7d7220 */ /* 0x0c0fe20000410000 */
[----:B------:R-:W-:Y:S02]  /*5d90*/  HADD2.F32 R42, -RZ, R42.H1_H1 ;  /* 0x3000002aff2a7230 */ /* 0x000fe40000004100 */
[----:B------:R-:W-:Y:S01]  /*5da0*/  FMUL.FTZ R122, R44, R122 ;  /* 0x0000007a2c7a7220 */ /* 0x000fe20000410000 */
[----:B------:R-:W-:Y:S01]  /*5db0*/  FMUL.FTZ R127, R72, R75 ;  /* 0x0000004b487f7220 */ /* 0x000fe20000410000 */
[----:B------:R-:W-:Y:S01]  /*5dc0*/  FFMA.FTZ R125, R44, R73, -R125 ;  /* 0x000000492c7d7223 */ /* 0x000fe2000001087d */
[C---:B------:R-:W-:Y:S01]  /*5dd0*/  FMUL.FTZ R75, R42.reuse, R75 ;  /* 0x0000004b2a4b7220 */ /* 0x040fe20000410000 */
[----:B------:R-:W-:Y:S01]  /*5de0*/  FFMA.FTZ R122, R47, R73, R122 ;  /* 0x000000492f7a7223 */ /* 0x000fe2000001007a */
[-C--:B------:R-:W-:Y:S01]  /*5df0*/  FFMA.FTZ R124, R42, R123.reuse, -R127 ;  /* 0x0000007b2a7c7223 */ /* 0x080fe2000001087f */
[----:B------:R-:W-:Y:S02]  /*5e00*/  HADD2.F32 R44, -RZ, R121.H0_H0 ;  /* 0x20000079ff2c7230 */ /* 0x000fe40000004100 */
[----:B------:R-:W-:Y:S01]  /*5e10*/  FFMA.FTZ R75, R72, R123, R75 ;  /* 0x0000007b484b7223 */ /* 0x000fe2000001004b */
[----:B------:R-:W-:-:S02]  /*5e20*/  HADD2.F32 R73, -RZ, R41.H0_H0 ;  /* 0x20000029ff497230 */ /* 0x000fc40000004100 */
[----:B------:R-:W-:Y:S01]  /*5e30*/  HADD2.F32 R42, -RZ, R74.H0_H0 ;  /* 0x2000004aff2a7230 */ /* 0x000fe20000004100 */
[----:B------:R-:W-:Y:S01]  /*5e40*/  F2FP.F16.F32.PACK_AB R12, R124, R125 ;  /* 0x0000007d7c0c723e */ /* 0x000fe200000000ff */
[----:B------:R-:W-:Y:S01]  /*5e50*/  HADD2.F32 R121, -RZ, R121.H1_H1 ;  /* 0x30000079ff797230 */ /* 0x000fe20000004100 */
[----:B------:R-:W-:Y:S01]  /*5e60*/  F2FP.F16.F32.PACK_AB R72, R75, R122 ;  /* 0x0000007a4b48723e */ /* 0x000fe200000000ff */
[----:B------:R-:W-:Y:S02]  /*5e70*/  HADD2.F32 R41, -RZ, R14.H0_H0 ;  /* 0x2000000eff297230 */ /* 0x000fe40000004100 */
[----:B------:R-:W-:Y:S02]  /*5e80*/  HADD2.F32 R74, -RZ, R74.H1_H1 ;  /* 0x3000004aff4a7230 */ /* 0x000fe40000004100 */
[----:B------:R-:W-:Y:S02]  /*5e90*/  HADD2.F32 R14, -RZ, R14.H1_H1 ;  /* 0x3000000eff0e7230 */ /* 0x000fe40000004100 */
[----:B------:R-:W-:-:S02]  /*5ea0*/  HADD2.F32 R47, -RZ, R40.H0_H0 ;  /* 0x20000028ff2f7230 */ /* 0x000fc40000004100 */
[----:B------:R-:W-:Y:S01]  /*5eb0*/  FMUL.FTZ R40, R42, R121 ;  /* 0x000000792a287220 */ /* 0x000fe20000410000 */
[----:B------:R-:W-:Y:S01]  /*5ec0*/  FMUL.FTZ R123, R74, R73 ;  /* 0x000000494a7b7220 */ /* 0x000fe20000410000 */
[C---:B------:R-:W-:Y:S01]  /*5ed0*/  FMUL.FTZ R121, R41.reuse, R121 ;  /* 0x0000007929797220 */ /* 0x040fe20000410000 */
[C---:B------:R-:W-:Y:S01]  /*5ee0*/  FMUL.FTZ R73, R14.reuse, R73 ;  /* 0x000000490e497220 */ /* 0x040fe20000410000 */
[-C--:B------:R-:W-:Y:S01]  /*5ef0*/  FFMA.FTZ R40, R41, R44.reuse, -R40 ;  /* 0x0000002c29287223 */ /* 0x080fe20000010828 */
[-C--:B------:R-:W-:Y:S01]  /*5f00*/  FFMA.FTZ R123, R14, R47.reuse, -R123 ;  /* 0x0000002f0e7b7223 */ /* 0x080fe2000001087b */
[----:B------:R-:W-:Y:S01]  /*5f10*/  FFMA.FTZ R121, R42, R44, R121 ;  /* 0x0000002c2a797223 */ /* 0x000fe20000010079 */
[----:B------:R-:W-:Y:S01]  /*5f20*/  FFMA.FTZ R74, R74, R47, R73 ;  /* 0x0000002f4a4a7223 */ /* 0x000fe20000010049 */
[----:B------:R-:W-:Y:S01]  /*5f30*/  F2FP.F16.F32.PACK_AB R73, R46, R13 ;  /* 0x0000000d2e49723e */ /* 0x000fe200000000ff */
[----:B------:R-:W-:Y:S01]  /*5f40*/  IMAD.MOV.U32 R75, RZ, RZ, R45 ;  /* 0x000000ffff4b7224 */ /* 0x000fe200078e002d */
[----:B------:R-:W-:Y:S01]  /*5f50*/  MOV R13, R15 ;  /* 0x0000000f000d7202 */ /* 0x000fe20000000f00 */
[----:B------:R-:W-:Y:S01]  /*5f60*/  IMAD.MOV.U32 R15, RZ, RZ, R43 ;  /* 0x000000ffff0f7224 */ /* 0x000fe200078e002b */
[----:B------:R-:W-:-:S02]  /*5f70*/  F2FP.F16.F32.PACK_AB R14, R123, R40 ;  /* 0x000000287b0e723e */ /* 0x000fc400000000ff */
[----:B------:R-:W-:-:S07]  /*5f80*/  F2FP.F16.F32.PACK_AB R74, R74, R121 ;  /* 0x000000794a4a723e */ /* 0x000fce00000000ff */
.L_x_2971:
[----:B------:R-:W-:Y:S05]  /*5f90*/  BSYNC B2 ;  /* 0x0000000000027941 */ /* 0x000fea0003800000 */
.L_x_2970:
[----:B------:R-:W-:Y:S01]  /*5fa0*/  ISETP.GE.AND P4, PT, R11, R107, PT ;  /* 0x0000006b0b00720c */ /* 0x000fe20003f86270 */
[----:B--2---:R4:W-:-:S12]  /*5fb0*/  ST.E.128 desc[UR42][R102.64], R12 ;  /* 0x0000000c66007985 */ /* 0x0049d8000c101d2a */
[----:B------:R-:W-:-:S05]  /*5fc0*/  @!P4 IMAD.WIDE R104, R11, 0x2, R104 ;  /* 0x000000020b68c825 */ /* 0x000fca00078e0268 */
[----:B---3--:R4:W-:Y:S02]  /*5fd0*/  @!P4 ST.E.128 desc[UR42][R104.64], R72 ;  /* 0x000000486800c985 */ /* 0x0089e4000c101d2a */
.L_x_2969:
[----:B------:R-:W-:Y:S05]  /*5fe0*/  BSYNC B1 ;  /* 0x0000000000017941 */ /* 0x000fea0003800000 */
.L_x_2968:
[----:B------:R-:W-:-:S03]  /*5ff0*/  UMOV UR4, 0xffffffff ;  /* 0xffffffff00047882 */ /* 0x000fc60000000000 */
[----:B------:R-:W-:Y:S05]  /*6000*/  BRA.DIV UR4, `(.L_x_2972) ;  /* 0x000001c204ac7947 */ /* 0x000fea000b800000 */
[----:B------:R0:W0:Y:S04]  /*6010*/  SHFL.IDX PT, R47, R101, 0x1, 0x181f ;  /* 0x00381f00652f7f89 */ /* 0x00002800000e0000 */
[----:B------:R0:W0:Y:S02]  /*6020*/  SHFL.IDX PT, R46, R106, 0x1, 0x181f ;  /* 0x00381f006a2e7f89 */ /* 0x00002400000e0000 */
.L_x_3286:
        /* <DEDUP_REMOVED lines=27> */
[----:B------:R-:W-:Y:S02]  /*61e0*/  SHF.R.U32.HI R74, RZ, 0x10, R53 ;  /* 0x00000010ff4a7819 */ /* 0x000fe40000011635 */
[----:B------:R-:W-:Y:S02]  /*61f0*/  SHF.R.U64 R72, R48, 0x10, R49 ;  /* 0x0000001030487819 */ /* 0x000fe40000001231 */
[----:B--2---:R-:W-:Y:S01]  /*6200*/  SHF.R.U64 R105, R52, 0x10, R53 ;  /* 0x0000001034697819 */ /* 0x004fe20000001235 */
[----:B----4-:R-:W-:Y:S01]  /*6210*/  IMAD.MOV.U32 R52, RZ, RZ, R43 ;  /* 0x000000ffff347224 */ /* 0x010fe200078e002b */
[--C-:B------:R-:W-:Y:S01]  /*6220*/  SHF.R.U64 R48, R50, 0x10, R51.reuse ;  /* 0x0000001032307819 */ /* 0x100fe20000001233 */
[--C-:B------:R-:W-:Y:S01]  /*6230*/  HADD2.F32 R53, -RZ, R120.reuse.H0_H0 ;  /* 0x20000078ff357230 */ /* 0x100fe20000004100 */
[----:B------:R-:W-:Y:S01]  /*6240*/  SHF.R.U32.HI R73, RZ, 0x10, R51 ;  /* 0x00000010ff497819 */ /* 0x000fe20000011633 */
[----:B0-----:R-:W-:Y:S01]  /*6250*/  IMAD.MOV.U32 R50, RZ, RZ, R12 ;  /* 0x000000ffff327224 */ /* 0x001fe200078e000c */
[----:B------:R-:W-:Y:S01]  /*6260*/  SHF.R.U32.HI R75, RZ, 0x10, R49 ;  /* 0x00000010ff4b7819 */ /* 0x000fe20000011631 */
[----:B------:R-:W-:Y:S01]  /*6270*/  HADD2.F32 R120, -RZ, R120.H1_H1 ;  /* 0x30000078ff787230 */ /* 0x000fe20000004100 */
[--C-:B------:R-:W-:Y:S01]  /*6280*/  SHF.R.U64 R49, R54, 0x10, R55.reuse ;  /* 0x0000001036317819 */ /* 0x100fe20000001237 */
[----:B------:R-:W-:Y:S01]  /*6290*/  HADD2.F32 R43, -RZ, R41.H0_H0 ;  /* 0x20000029ff2b7230 */ /* 0x000fe20000004100 */
[----:B------:R-:W-:Y:S01]  /*62a0*/  SHF.R.U32.HI R55, RZ, 0x10, R55 ;  /* 0x00000010ff377819 */ /* 0x000fe20000011637 */
[----:B------:R-:W-:Y:S01]  /*62b0*/  IMAD.MOV.U32 R51, RZ, RZ, R40 ;  /* 0x000000ffff337224 */ /* 0x000fe200078e0028 */
[----:B------:R-:W-:Y:S01]  /*62c0*/  MOV R40, R15 ;  /* 0x0000000f00287202 */ /* 0x000fe20000000f00 */
[----:B------:R-:W-:-:S02]  /*62d0*/  HADD2.F32 R12, -RZ, R13.H0_H0 ;  /* 0x2000000dff0c7230 */ /* 0x000fc40000004100 */
[----:B------:R-:W-:Y:S02]  /*62e0*/  HADD2.F32 R41, -RZ, R41.H1_H1 ;  /* 0x30000029ff297230 */ /* 0x000fe40000004100 */
[----:B------:R-:W-:Y:S02]  /*62f0*/  HADD2.F32 R74, -RZ, R74.H0_H0 ;  /* 0x2000004aff4a7230 */ /* 0x000fe40000004100 */
[----:B------:R-:W-:Y:S02]  /*6300*/  HADD2.F32 R15, -RZ, R13.H1_H1 ;  /* 0x3000000dff0f7230 */ /* 0x000fe40000004100 */
[-C--:B------:R-:W-:Y:S01]  /*6310*/  FMUL.FTZ R13, R43, R120.reuse ;  /* 0x000000782b0d7220 */ /* 0x080fe20000410000 */
[----:B------:R-:W-:Y:S02]  /*6320*/  HADD2.F32 R54, -RZ, R75.H0_H0 ;  /* 0x2000004bff367230 */ /* 0x000fe40000004100 */
[C---:B------:R-:W-:Y:S01]  /*6330*/  FMUL.FTZ R120, R12.reuse, R120 ;  /* 0x000000780c787220 */ /* 0x040fe20000410000 */
[-C--:B------:R-:W-:Y:S01]  /*6340*/  FMUL.FTZ R102, R41, R74.reuse ;  /* 0x0000004a29667220 */ /* 0x080fe20000410000 */
[----:B------:R-:W-:Y:S01]  /*6350*/  FMUL.FTZ R74, R15, R74 ;  /* 0x0000004a0f4a7220 */ /* 0x000fe20000410000 */
[-C--:B------:R-:W-:Y:S01]  /*6360*/  FFMA.FTZ R12, R12, R53.reuse, -R13 ;  /* 0x000000350c0c7223 */ /* 0x080fe2000001080d */
[----:B------:R-:W-:Y:S01]  /*6370*/  FFMA.FTZ R13, R43, R53, R120 ;  /* 0x000000352b0d7223 */ /* 0x000fe20000010078 */
[----:B------:R-:W-:Y:S01]  /*6380*/  FFMA.FTZ R15, R15, R54, -R102 ;  /* 0x000000360f0f7223 */ /* 0x000fe20000010866 */
[----:B------:R-:W-:-:S02]  /*6390*/  HADD2.F32 R43, -RZ, R52.H0_H0 ;  /* 0x20000034ff2b7230 */ /* 0x000fc40000004100 */
[----:B------:R-:W-:Y:S01]  /*63a0*/  FFMA.FTZ R102, R41, R54, R74 ;  /* 0x0000003629667223 */ /* 0x000fe2000001004a */
[----:B------:R-:W-:Y:S02]  /*63b0*/  HADD2.F32 R52, -RZ, R52.H1_H1 ;  /* 0x30000034ff347230 */ /* 0x000fe40000004100 */
[----:B------:R-:W-:Y:S01]  /*63c0*/  HADD2.F32 R55, -RZ, R55.H0_H0 ;  /* 0x20000037ff377230 */ /* 0x000fe20000004100 */
[----:B------:R-:W-:Y:S01]  /*63d0*/  F2FP.F16.F32.PACK_AB R15, R15, R12 ;  /* 0x0000000c0f0f723e */ /* 0x000fe200000000ff */
[----:B------:R-:W-:Y:S02]  /*63e0*/  HADD2.F32 R74, -RZ, R119.H0_H0 ;  /* 0x20000077ff4a7230 */ /* 0x000fe40000004100 */
[--C-:B------:R-:W-:Y:S02]  /*63f0*/  HADD2.F32 R41, -RZ, R40.reuse.H0_H0 ;  /* 0x20000028ff297230 */ /* 0x100fe40000004100 */
[----:B------:R-:W-:Y:S02]  /*6400*/  HADD2.F32 R40, -RZ, R40.H1_H1 ;  /* 0x30000028ff287230 */ /* 0x000fe40000004100 */
[----:B---3--:R-:W-:Y:S01]  /*6410*/  FMUL.FTZ R104, R43, R74 ;  /* 0x0000004a2b687220 */ /* 0x008fe20000410000 */
[----:B------:R-:W-:-:S02]  /*6420*/  HADD2.F32 R53, -RZ, R73.H0_H0 ;  /* 0x20000049ff357230 */ /* 0x000fc40000004100 */
[-C--:B------:R-:W-:Y:S01]  /*6430*/  FMUL.FTZ R73, R52, R55.reuse ;  /* 0x0000003734497220 */ /* 0x080fe20000410000 */
[----:B------:R-:W-:Y:S02]  /*6440*/  HADD2.F32 R54, -RZ, R117.H1_H1 ;  /* 0x30000075ff367230 */ /* 0x000fe40000004100 */
[C---:B------:R-:W-:Y:S01]  /*6450*/  FMUL.FTZ R74, R41.reuse, R74 ;  /* 0x0000004a294a7220 */ /* 0x040fe20000410000 */
[C---:B------:R-:W-:Y:S01]  /*6460*/  FMUL.FTZ R55, R40.reuse, R55 ;  /* 0x0000003728377220 */ /* 0x040fe20000410000 */
[----:B------:R-:W-:Y:S01]  /*6470*/  FFMA.FTZ R75, R40, R53, -R73 ;  /* 0x00000035284b7223 */ /* 0x000fe20000010849 */
[----:B------:R-:W-:Y:S02]  /*6480*/  HADD2.F32 R119, -RZ, R119.H1_H1 ;  /* 0x30000077ff777230 */ /* 0x000fe40000004100 */
[-C--:B------:R-:W-:Y:S01]  /*6490*/  FFMA.FTZ R104, R41, R54.reuse, -R104 ;  /* 0x0000003629687223 */ /* 0x080fe20000010868 */
[----:B------:R-:W-:Y:S02]  /*64a0*/  HADD2.F32 R40, -RZ, R50.H0_H0 ;  /* 0x20000032ff287230 */ /* 0x000fe40000004100 */
[----:B------:R-:W-:Y:S01]  /*64b0*/  FFMA.FTZ R74, R43, R54, R74 ;  /* 0x000000362b4a7223 */ /* 0x000fe2000001004a */
[----:B------:R-:W-:-:S02]  /*64c0*/  HADD2.F32 R41, -RZ, R51.H0_H0 ;  /* 0x20000033ff297230 */ /* 0x000fc40000004100 */
[----:B------:R-:W-:Y:S01]  /*64d0*/  FFMA.FTZ R103, R52, R53, R55 ;  /* 0x0000003534677223 */ /* 0x000fe20000010037 */
[----:B------:R-:W-:Y:S02]  /*64e0*/  HADD2.F32 R43, -RZ, R118.H0_H0 ;  /* 0x20000076ff2b7230 */ /* 0x000fe40000004100 */
[-C--:B------:R-:W-:Y:S01]  /*64f0*/  FMUL.FTZ R54, R40, R119.reuse ;  /* 0x0000007728367220 */ /* 0x080fe20000410000 */
[----:B------:R-:W-:Y:S02]  /*6500*/  HADD2.F32 R52, -RZ, R105.H0_H0 ;  /* 0x20000069ff347230 */ /* 0x000fe40000004100 */
[C---:B------:R-:W-:Y:S01]  /*6510*/  FMUL.FTZ R53, R41.reuse, R119 ;  /* 0x0000007729357220 */ /* 0x040fe20000410000 */
[----:B------:R-:W-:Y:S02]  /*6520*/  HADD2.F32 R51, -RZ, R51.H1_H1 ;  /* 0x30000033ff337230 */ /* 0x000fe40000004100 */
[----:B------:R-:W-:Y:S01]  /*6530*/  FFMA.FTZ R54, R41, R43, R54 ;  /* 0x0000002b29367223 */ /* 0x000fe20000010036 */
[----:B------:R-:W-:-:S02]  /*6540*/  HADD2.F32 R50, -RZ, R50.H1_H1 ;  /* 0x30000032ff327230 */ /* 0x000fc40000004100 */
[----:B------:R-:W-:Y:S01]  /*6550*/  FFMA.FTZ R53, R40, R43, -R53 ;  /* 0x0000002b28357223 */ /* 0x000fe20000010835 */
[----:B------:R-:W-:Y:S02]  /*6560*/  HADD2.F32 R72, -RZ, R72.H0_H0 ;  /* 0x20000048ff487230 */ /* 0x000fe40000004100 */
[-C--:B------:R-:W-:Y:S01]  /*6570*/  FMUL.FTZ R55, R51, R52.reuse ;  /* 0x0000003433377220 */ /* 0x080fe20000410000 */
[----:B------:R-:W-:Y:S02]  /*6580*/  HADD2.F32 R41, -RZ, R42.H0_H0 ;  /* 0x2000002aff297230 */ /* 0x000fe40000004100 */
[C---:B------:R-:W-:Y:S01]  /*6590*/  FMUL.FTZ R52, R50.reuse, R52 ;  /* 0x0000003432347220 */ /* 0x040fe20000410000 */
[----:B------:R-:W-:Y:S02]  /*65a0*/  HADD2.F32 R118, -RZ, R118.H1_H1 ;  /* 0x30000076ff767230 */ /* 0x000fe40000004100 */
[----:B------:R-:W-:Y:S01]  /*65b0*/  FFMA.FTZ R50, R50, R72, -R55 ;  /* 0x0000004832327223 */ /* 0x000fe20000010837 */
[----:B------:R-:W-:-:S02]  /*65c0*/  HADD2.F32 R49, -RZ, R49.H0_H0 ;  /* 0x20000031ff317230 */ /* 0x000fc40000004100 */
[----:B------:R-:W-:Y:S01]  /*65d0*/  FFMA.FTZ R51, R51, R72, R52 ;  /* 0x0000004833337223 */ /* 0x000fe20000010034 */
[----:B------:R-:W-:Y:S02]  /*65e0*/  HADD2.F32 R40, -RZ, R14.H0_H0 ;  /* 0x2000000eff287230 */ /* 0x000fe40000004100 */
[----:B------:R-:W-:Y:S01]  /*65f0*/  FMUL.FTZ R55, R41, R118 ;  /* 0x0000007629377220 */ /* 0x000fe20000410000 */
[----:B------:R-:W-:Y:S01]  /*6600*/  HADD2.F32 R42, -RZ, R42.H1_H1 ;  /* 0x3000002aff2a7230 */ /* 0x000fe20000004100 */
[----:B------:R-:W-:Y:S01]  /*6610*/  F2FP.F16.F32.PACK_AB R75, R75, R104 ;  /* 0x000000684b4b723e */ /* 0x000fe200000000ff */
[----:B------:R-:W-:Y:S02]  /*6620*/  HADD2.F32 R14, -RZ, R14.H1_H1 ;  /* 0x3000000eff0e7230 */ /* 0x000fe40000004100 */
[----:B------:R-:W-:Y:S01]  /*6630*/  FMUL.FTZ R118, R40, R118 ;  /* 0x0000007628767220 */ /* 0x000fe20000410000 */
[----:B------:R-:W-:Y:S02]  /*6640*/  HADD2.F32 R117, -RZ, R117.H0_H0 ;  /* 0x20000075ff757230 */ /* 0x000fe40000004100 */
        /* <DEDUP_REMOVED lines=10> */
[----:B------:R-:W-:Y:S01]  /*66f0*/  F2FP.F16.F32.PACK_AB R43, R103, R74 ;  /* 0x0000004a672b723e */ /* 0x000fe200000000ff */
[----:B------:R-:W-:Y:S01]  /*6700*/  IMAD.MOV.U32 R15, RZ, RZ, R75 ;  /* 0x000000ffff0f7224 */ /* 0x000fe200078e004b */
[----:B------:R-:W-:-:S02]  /*6710*/  F2FP.F16.F32.PACK_AB R40, R51, R54 ;  /* 0x000000363328723e */ /* 0x000fc400000000ff */
[----:B------:R-:W-:Y:S02]  /*6720*/  F2FP.F16.F32.PACK_AB R14, R14, R55 ;  /* 0x000000370e0e723e */ /* 0x000fe400000000ff */
[----:B------:R-:W-:-:S07]  /*6730*/  F2FP.F16.F32.PACK_AB R42, R49, R118 ;  /* 0x00000076312a723e */ /* 0x000fce00000000ff */
.L_x_2976:
[----:B------:R-:W-:Y:S05]  /*6740*/  BSYNC B2 ;  /* 0x0000000000027941 */ /* 0x000fea0003800000 */
.L_x_2975:
[----:B------:R-:W-:Y:S01]  /*6750*/  ISETP.GE.AND P4, PT, R11, R107, PT ;  /* 0x0000006b0b00720c */ /* 0x000fe20003f86270 */
[----:B0-----:R0:W-:-:S12]  /*6760*/  ST.E.128 desc[UR42][R44.64], R12 ;  /* 0x0000000c2c007985 */ /* 0x0011d8000c101d2a */
[----:B------:R-:W-:-:S05]  /*6770*/  @!P4 IMAD.WIDE R46, R11, 0x2, R46 ;  /* 0x000000020b2ec825 */ /* 0x000fca00078e022e */
[----:B----4-:R0:W-:Y:S02]  /*6780*/  @!P4 ST.E.128 desc[UR42][R46.64], R40 ;  /* 0x000000282e00c985 */ /* 0x0101e4000c101d2a */
.L_x_2974:
[----:B------:R-:W-:Y:S05]  /*6790*/  BSYNC B1 ;  /* 0x0000000000017941 */ /* 0x000fea0003800000 */
.L_x_2973:
[----:B------:R-:W-:-:S03]  /*67a0*/  UMOV UR4, 0xffffffff ;  /* 0xffffffff00047882 */ /* 0x000fc60000000000 */
[----:B------:R-:W-:Y:S05]  /*67b0*/  BRA.DIV UR4, `(.L_x_2977) ;  /* 0x000001be040c7947 */ /* 0x000fea000b800000 */
[----:B0-----:R0:W0:Y:S04]  /*67c0*/  SHFL.IDX PT, R47, R101, 0x2, 0x181f ;  /* 0x00581f00652f7f89 */ /* 0x00102800000e0000 */
[----:B------:R0:W0:Y:S02]  /*67d0*/  SHFL.IDX PT, R46, R106, 0x2, 0x181f ;  /* 0x00581f006a2e7f89 */ /* 0x00002400000e0000 */
.L_x_3290:
[----:B------:R-:W-:Y:S01]  /*67e0*/  IADD3 R11, R187, 0x40, RZ ;  /* 0x00000040bb0b7810 */ /* 0x000fe20007ffe0ff */
[----:B------:R-:W-:Y:S03]  /*67f0*/  BSSY B1, `(.L_x_2978) ;  /* 0x0000077000017945 */ /* 0x000fe60003800000 */
        /* <DEDUP_REMOVED lines=22> */
[----:B------:R0:W4:Y:S04]  /*6960*/  LDS.128 R12, [R11+0x18400] ;  /* 0x018400000b0c7984 */ /* 0x0001280000000c00 */
[----:B------:R-:W0:Y:S01]  /*6970*/  LDS.128 R40, [R40+0x18400] ;  /* 0x0184000028287984 */ /* 0x000e220000000c00 */
[----:B------:R-:W-:Y:S05]  /*6980*/  @P3 BRA `(.L_x_2981) ;  /* 0x0000000400603947 */ /* 0x000fea0003800000 */
[----:B------:R-:W-:Y:S01]  /*6990*/  SHF.R.U32.HI R54, RZ, 0x10, R61 ;  /* 0x00000010ff367819 */ /* 0x000fe2000001163d */
[----:B0-----:R-:W-:Y:S01]  /*69a0*/  IMAD.MOV.U32 R49, RZ, RZ, R40 ;  /* 0x000000ffff317224 */ /* 0x001fe200078e0028 */
[----:B----4-:R-:W-:Y:S01]  /*69b0*/  MOV R40, R14 ;  /* 0x0000000e00287202 */ /* 0x010fe20000000f00 */
        /* <DEDUP_REMOVED lines=41> */
[----:B------:R-:W-:-:S02]  /*6c50*/  HADD2.F32 R13, -RZ, R12.H0_H0 ;  /* 0x2000000cff0d7230 */ /* 0x000fc40000004100 */
[-C--:B------:R-:W-:Y:S01]  /*6c60*/  FFMA.FTZ R59, R15, R42.reuse, -R60 ;  /* 0x0000002a0f3b7223 */ /* 0x080fe2000001083c */
[----:B------:R-:W-:Y:S02]  /*6c70*/  HADD2.F32 R41, -RZ, R72.H0_H0 ;  /* 0x20000048ff297230 */ /* 0x000fe40000004100 */
[----:B------:R-:W-:Y:S01]  /*6c80*/  FFMA.FTZ R60, R43, R42, R52 ;  /* 0x0000002a2b3c7223 */ /* 0x000fe20000010034 */
[----:B------:R-:W-:Y:S02]  /*6c90*/  HADD2.F32 R49, -RZ, R49.H1_H1 ;  /* 0x30000031ff317230 */ /* 0x000fe40000004100 */
[-C--:B------:R-:W-:Y:S01]  /*6ca0*/  FMUL.FTZ R42, R14, R116.reuse ;  /* 0x000000740e2a7220 */ /* 0x080fe20000410000 */
[----:B------:R-:W-:Y:S02]  /*6cb0*/  HADD2.F32 R12, -RZ, R12.H1_H1 ;  /* 0x3000000cff0c7230 */ /* 0x000fe40000004100 */
[----:B------:R-:W-:Y:S01]  /*6cc0*/  FMUL.FTZ R43, R13, R116 ;  /* 0x000000740d2b7220 */ /* 0x000fe20000410000 */
[----:B------:R-:W-:-:S02]  /*6cd0*/  HADD2.F32 R114, -RZ, R114.H0_H0 ;  /* 0x20000072ff727230 */ /* 0x000fc40000004100 */
[-C--:B------:R-:W-:Y:S01]  /*6ce0*/  FMUL.FTZ R51, R49, R41.reuse ;  /* 0x0000002931337220 */ /* 0x080fe20000410000 */
[----:B------:R-:W-:Y:S02]  /*6cf0*/  HADD2.F32 R15, -RZ, R73.H0_H0 ;  /* 0x20000049ff0f7230 */ /* 0x000fe40000004100 */
[C---:B------:R-:W-:Y:S01]  /*6d00*/  FMUL.FTZ R52, R12.reuse, R41 ;  /* 0x000000290c347220 */ /* 0x040fe20000410000 */
[----:B------:R-:W-:Y:S02]  /*6d10*/  HADD2.F32 R115, -RZ, R115.H0_H0 ;  /* 0x20000073ff737230 */ /* 0x000fe40000004100 */
[----:B------:R-:W-:Y:S01]  /*6d20*/  FFMA.FTZ R42, R13, R114, -R42 ;  /* 0x000000720d2a7223 */ /* 0x000fe2000001082a */
[----:B------:R-:W-:Y:S02]  /*6d30*/  HADD2.F32 R13, -RZ, R50.H0_H0 ;  /* 0x20000032ff0d7230 */ /* 0x000fe40000004100 */
[-C--:B------:R-:W-:Y:S01]  /*6d40*/  FFMA.FTZ R51, R12, R15.reuse, -R51 ;  /* 0x0000000f0c337223 */ /* 0x080fe20000010833 */
[----:B------:R-:W-:Y:S01]  /*6d50*/  FFMA.FTZ R52, R49, R15, R52 ;  /* 0x0000000f31347223 */ /* 0x000fe20000010034 */
[----:B------:R-:W-:-:S02]  /*6d60*/  HADD2.F32 R15, -RZ, R61.H0_H0 ;  /* 0x2000003dff0f7230 */ /* 0x000fc40000004100 */
[----:B------:R-:W-:Y:S01]  /*6d70*/  FFMA.FTZ R43, R14, R114, R43 ;  /* 0x000000720e2b7223 */ /* 0x000fe2000001002b */
[----:B------:R-:W-:Y:S02]  /*6d80*/  HADD2.F32 R50, -RZ, R50.H1_H1 ;  /* 0x30000032ff327230 */ /* 0x000fe40000004100 */
[----:B------:R-:W-:Y:S01]  /*6d90*/  FMUL.FTZ R41, R13, R115 ;  /* 0x000000730d297220 */ /* 0x000fe20000410000 */
[--C-:B------:R-:W-:Y:S01]  /*6da0*/  HADD2.F32 R12, -RZ, R40.reuse.H0_H0 ;  /* 0x20000028ff0c7230 */ /* 0x100fe20000004100 */
        /* <DEDUP_REMOVED lines=14> */
[----:B------:R-:W-:Y:S02]  /*6e90*/  F2FP.F16.F32.PACK_AB R12, R51, R42 ;  /* 0x0000002a330c723e */ /* 0x000fe400000000ff */
[----:B------:R-:W-:Y:S01]  /*6ea0*/  F2FP.F16.F32.PACK_AB R11, R40, R41 ;  /* 0x00000029280b723e */ /* 0x000fe200000000ff */
[----:B------:R-:W-:Y:S01]  /*6eb0*/  IMAD.MOV.U32 R40, RZ, RZ, R52 ;  /* 0x000000ffff287224 */ /* 0x000fe200078e0034 */
[----:B------:R-:W-:Y:S01]  /*6ec0*/  F2FP.F16.F32.PACK_AB R42, R15, R14 ;  /* 0x0000000e0f2a723e */ /* 0x000fe200000000ff */
[----:B------:R-:W-:Y:S01]  /*6ed0*/  IMAD.MOV.U32 R41, RZ, RZ, R53 ;  /* 0x000000ffff297224 */ /* 0x000fe200078e0035 */
[----:B------:R-:W-:Y:S01]  /*6ee0*/  F2FP.F16.F32.PACK_AB R13, R56, R55 ;  /* 0x00000037380d723e */ /* 0x000fe200000000ff */
[----:B------:R-:W-:Y:S01]  /*6ef0*/  IMAD.MOV.U32 R15, RZ, RZ, R58 ;  /* 0x000000ffff0f7224 */ /* 0x000fe200078e003a */
[----:B------:R-:W-:-:S07]  /*6f00*/  MOV R14, R11 ;  /* 0x0000000b000e7202 */ /* 0x000fce0000000f00 */
.L_x_2981:
[----:B------:R-:W-:Y:S05]  /*6f10*/  BSYNC B2 ;  /* 0x0000000000027941 */ /* 0x000fea0003800000 */
.L_x_2980:
[----:B------:R-:W-:Y:S01]  /*6f20*/  ISETP.GE.AND P4, PT, R48, R107, PT ;  /* 0x0000006b3000720c */ /* 0x000fe20003f86270 */
[----:B----4-:R4:W-:-:S12]  /*6f30*/  ST.E.128 desc[UR42][R44.64], R12 ;  /* 0x0000000c2c007985 */ /* 0x0109d8000c101d2a */
[----:B------:R-:W-:-:S05]  /*6f40*/  @!P4 IMAD.WIDE R46, R48, 0x2, R46 ;  /* 0x00000002302ec825 */ /* 0x000fca00078e022e */
[----:B0-----:R4:W-:Y:S02]  /*6f50*/  @!P4 ST.E.128 desc[UR42][R46.64], R40 ;  /* 0x000000282e00c985 */ /* 0x0019e4000c101d2a */
.L_x_2979:
[----:B------:R-:W-:Y:S05]  /*6f60*/  BSYNC B1 ;  /* 0x0000000000017941 */ /* 0x000fea0003800000 */
.L_x_2978:
[----:B------:R-:W-:-:S03]  /*6f70*/  UMOV UR4, 0xffffffff ;  /* 0xffffffff00047882 */ /* 0x000fc60000000000 */
[----:B------:R-:W-:Y:S05]  /*6f80*/  BRA.DIV UR4, `(.L_x_2982) ;  /* 0x000001b604647947 */ /* 0x000fea000b800000 */
[----:B0-----:R-:W0:Y:S04]  /*6f90*/  SHFL.IDX PT, R101, R101, 0x3, 0x181f ;  /* 0x00781f0065657f89 */ /* 0x001e2800000e0000 */
[----:B------:R-:W0:Y:S02]  /*6fa0*/  SHFL.IDX PT, R106, R106, 0x3, 0x181f ;  /* 0x00781f006a6a7f89 */ /* 0x000e2400000e0000 */
.L_x_3294:
        /* <DEDUP_REMOVED lines=16> */
[----:B------:R-:W-:Y:S01]  /*70b0*/  LOP3.LUT R12, R12, R13, RZ, 0x3c, !PT ;  /* 0x0000000d0c0c7212 */ /* 0x000fe200078e3cff */
[----:B------:R-:W-:-:S03]  /*70c0*/  IMAD R13, R19, 0x4000, R6 ;  /* 0x00004000130d7824 */ /* 0x000fc600078e0206 */
[----:B------:R-:W-:Y:S02]  /*70d0*/  LOP3.LUT R109, R109, 0x7fffe000, RZ, 0xc0, !PT ;  /* 0x7fffe0006d6d7812 */ /* 0x000fe400078ec0ff */
[----:B------:R-:W-:Y:S02]  /*70e0*/  LEA R13, R13, R18, 0x1 ;  /* 0x000000120d0d7211 */ /* 0x000fe400078e08ff */
[----:B------:R-:W-:-:S05]  /*70f0*/  IADD3 R12, R12, R109, R201 ;  /* 0x0000006d0c0c7210 */ /* 0x000fca0007ffe0c9 */
        /* <DEDUP_REMOVED lines=34> */
[--C-:B------:R-:W-:Y:S02]  /*7320*/  HADD2.F32 R14, -RZ, R43.reuse.H0_H0 ;  /* 0x2000002bff0e7230 */ /* 0x100fe40000004100 */
[----:B------:R-:W-:Y:S02]  /*7330*/  HADD2.F32 R43, -RZ, R43.H1_H1 ;  /* 0x3000002bff2b7230 */ /* 0x000fe40000004100 */
[-C--:B------:R-:W-:Y:S01]  /*7340*/  FMUL.FTZ R49, R13, R48.reuse ;  /* 0x000000300d317220 */ /* 0x080fe20000410000 */
[----:B------:R-:W-:Y:S02]  /*7350*/  HADD2.F32 R50, -RZ, R70.H0_H0 ;  /* 0x20000046ff327230 */ /* 0x000fe40000004100 */
[----:B------:R-:W-:Y:S01]  /*7360*/  FMUL.FTZ R56, R14, R48 ;  /* 0x000000300e387220 */ /* 0x000fe20000410000 */
[----:B------:R-:W-:Y:S01]  /*7370*/  HADD2.F32 R15, -RZ, R15.H1_H1 ;  /* 0x3000000fff0f7230 */ /* 0x000fe20000004100 */
[----:B------:R-:W-:Y:S01]  /*7380*/  F2FP.F16.F32.PACK_AB R51, R54, R51 ;  /* 0x000000333633723e */ /* 0x000fe200000000ff */
[----:B------:R-:W-:-:S02]  /*7390*/  HADD2.F32 R41, -RZ, R112.H0_H0 ;  /* 0x20000070ff297230 */ /* 0x000fc40000004100 */
[-C--:B------:R-:W-:Y:S01]  /*73a0*/  FMUL.FTZ R48, R43, R50.reuse ;  /* 0x000000322b307220 */ /* 0x080fe20000410000 */
[----:B------:R-:W-:Y:S02]  /*73b0*/  HADD2.F32 R42, -RZ, R66.H0_H0 ;  /* 0x20000042ff2a7230 */ /* 0x000fe40000004100 */
[----:B------:R-:W-:Y:S01]  /*73c0*/  FMUL.FTZ R58, R15, R50 ;  /* 0x000000320f3a7220 */ /* 0x000fe20000410000 */
[----:B------:R-:W-:Y:S02]  /*73d0*/  HADD2.F32 R108, -RZ, R108.H1_H1 ;  /* 0x3000006cff6c7230 */ /* 0x000fe40000004100 */
[-C--:B------:R-:W-:Y:S01]  /*73e0*/  FFMA.FTZ R50, R14, R41.reuse, R49 ;  /* 0x000000290e327223 */ /* 0x080fe20000010031 */
[----:B------:R-:W-:Y:S01]  /*73f0*/  FFMA.FTZ R56, R13, R41, -R56 ;  /* 0x000000290d387223 */ /* 0x000fe20000010838 */
[----:B------:R-:W-:Y:S02]  /*7400*/  HADD2.F32 R14, -RZ, R46.H0_H0 ;  /* 0x2000002eff0e7230 */ /* 0x000fe40000004100 */
[----:B------:R-:W-:Y:S01]  /*7410*/  FFMA.FTZ R57, R15, R42, -R48 ;  /* 0x0000002a0f397223 */ /* 0x000fe20000010830 */
[----:B------:R-:W-:-:S02]  /*7420*/  HADD2.F32 R41, -RZ, R60.H0_H0 ;  /* 0x2000003cff297230 */ /* 0x000fc40000004100 */
[----:B------:R-:W-:Y:S01]  /*7430*/  FFMA.FTZ R59, R43, R42, R58 ;  /* 0x0000002a2b3b7223 */ /* 0x000fe2000001003a */
[----:B------:R-:W-:Y:S02]  /*7440*/  HADD2.F32 R13, -RZ, R12.H0_H0 ;  /* 0x2000000cff0d7230 */ /* 0x000fe40000004100 */
[-C--:B------:R-:W-:Y:S01]  /*7450*/  FMUL.FTZ R42, R14, R108.reuse ;  /* 0x0000006c0e2a7220 */ /* 0x080fe20000410000 */
        /* <DEDUP_REMOVED lines=8> */
[----:B------:R-:W-:Y:S01]  /*74e0*/  FFMA.FTZ R42, R13, R111, -R42 ;  /* 0x0000006f0d2a7223 */ /* 0x000fe2000001082a */
[----:B------:R-:W-:Y:S02]  /*74f0*/  HADD2.F32 R13, -RZ, R47.H0_H0 ;  /* 0x2000002fff0d7230 */ /* 0x000fe40000004100 */
[-C--:B------:R-:W-:Y:S01]  /*7500*/  FFMA.FTZ R49, R12, R15.reuse, -R49 ;  /* 0x0000000f0c317223 */ /* 0x080fe20000010831 */
[----:B------:R-:W-:Y:S01]  /*7510*/  FFMA.FTZ R46, R46, R15, R41 ;  /* 0x0000000f2e2e7223 */ /* 0x000fe20000010029 */
[----:B------:R-:W-:Y:S02]  /*7520*/  HADD2.F32 R15, -RZ, R55.H0_H0 ;  /* 0x20000037ff0f7230 */ /* 0x000fe40000004100 */
[----:B------:R-:W-:Y:S01]  /*7530*/  FFMA.FTZ R43, R14, R111, R43 ;  /* 0x0000006f0e2b7223 */ /* 0x000fe2000001002b */
[----:B------:R-:W-:-:S02]  /*7540*/  HADD2.F32 R12, -RZ, R40.H0_H0 ;  /* 0x20000028ff0c7230 */ /* 0x000fc40000004100 */
[----:B------:R-:W-:Y:S01]  /*7550*/  FMUL.FTZ R41, R13, R110 ;  /* 0x0000006e0d297220 */ /* 0x000fe20000410000 */
[----:B------:R-:W-:Y:S01]  /*7560*/  HADD2.F32 R47, -RZ, R47.H1_H1 ;  /* 0x3000002fff2f7230 */ /* 0x000fe20000004100 */
[----:B------:R-:W-:Y:S01]  /*7570*/  F2FP.F16.F32.PACK_AB R59, R59, R50 ;  /* 0x000000323b3b723e */ /* 0x000fe200000000ff */
        /* <DEDUP_REMOVED lines=19> */
.L_x_2984:
[----:B------:R-:W-:Y:S05]  /*76b0*/  BSYNC B1 ;  /* 0x0000000000017941 */ /* 0x000fea0003800000 */
.L_x_2983:
[----:B0-----:R0:W-:Y:S01]  /*76c0*/  ST.E.128 desc[UR42][R44.64], R12 ;  /* 0x0000000c2c007985 */ /* 0x0011e2000c101d2a */
[----:B------:R-:W-:Y:S02]  /*76d0*/  ISETP.GE.AND P3, PT, R11, R107, PT ;  /* 0x0000006b0b00720c */ /* 0x000fe40003f66270 */
[----:B------:R-:W-:-:S11]  /*76e0*/  MOV R107, R101 ;  /* 0x00000065006b7202 */ /* 0x000fd60000000f00 */
[----:B------:R-:W-:Y:S05]  /*76f0*/  @P3 BRA `(.L_x_2955) ;  /* 0x0000000400b03947 */ /* 0x000fea0003800000 */
[----:B0-----:R-:W-:-:S05]  /*7700*/  IMAD.WIDE R12, R11, 0x2, R106 ;  /* 0x000000020b0c7825 */ /* 0x001fca00078e026a */
[----:B----4-:R0:W-:Y:S01]  /*7710*/  ST.E.128 desc[UR42][R12.64], R40 ;  /* 0x000000280c007985 */ /* 0x0101e2000c101d2a */
[----:B------:R-:W-:Y:S05]  /*7720*/  BRA `(.L_x_2955) ;  /* 0x0000000400a47947 */ /* 0x000fea0003800000 */
.L_x_2914:
[----:B------:R-:W-:-:S06]  /*7730*/  UISETP.NE.AND UP0, UPT, UR41, 0x3, UPT ;  /* 0x000000032900788c */ /* 0x000fcc000bf05270 */
[----:B------:R-:W-:-:S13]  /*7740*/  PLOP3.LUT P5, PT, PT, PT, UP0, 0x80, 0x0 ;  /* 0x000000000000781c */ /* 0x000fda0003faf008 */
[----:B------:R-:W-:Y:S05]  /*7750*/  @!P5 BRA `(.L_x_2985) ;  /* 0x000000000004d947 */ /* 0x000fea0003800000 */
[----:B------:R-:W-:Y:S01]  /*7760*/  BPT.TRAP 0x1 ;  /* 0x000000040000795c */ /* 0x000fe20000300000 */
.L_x_2985:
[----:B------:R-:W-:Y:S01]  /*7770*/  IMAD R89, R19, 0x8, R18 ;  /* 0x0000000813597824 */ /* 0x000fe200078e0212 */
[----:B------:R-:W-:Y:S01]  /*7780*/  SHF.L.U32 R100, R190, 0x1f, RZ ;  /* 0x0000001fbe647819 */ /* 0x000fe200000006ff */
[----:B------:R-:W-:Y:S01]  /*7790*/  BSSY B1, `(.L_x_2986) ;  /* 0x0000004000017945 */ /* 0x000fe20003800000 */
[----:B------:R-:W-:Y:S02]  /*77a0*/  SHF.R.S32.HI R97, RZ, 0x1f, R98 ;  /* 0x0000001fff617819 */ /* 0x000fe40000011462 */
[----:B------:R-:W0:Y:S02]  /*77b0*/  SYNCS.PHASECHK.TRANS64.TRYWAIT P3, [R89+URZ+0x28890], R100 ;  /* 0x02889064590075a7 */ /* 0x000e24000806017f */
[----:B0-----:R-:W-:Y:S05]  /*77c0*/  @!P3 BRA `(.L_x_2987) ;  /* 0x000001ac00a0b947 */ /* 0x001fea0003800000 */
.L_x_3295:
[----:B------:R-:W-:Y:S05]  /*77d0*/  BSYNC B1 ;  /* 0x0000000000017941 */ /* 0x000fea0003800000 */
.L_x_2986:
        /* <DEDUP_REMOVED lines=13> */
[----:B------:R-:W-:Y:S01]  /*78b0*/  ULDC.64 UR4, c[0x0][0x308] ;  /* 0x0000c20000047ab9 */ /* 0x000fe20000000a00 */
[----:B------:R-:W-:-:S02]  /*78c0*/  IADD3 R46, -R187, R95, RZ ;  /* 0x0000005fbb2e7210 */ /* 0x000fc40007ffe1ff */
[----:B------:R-:W-:Y:S02]  /*78d0*/  IMAD.IADD R13, R13, 0x1, R11 ;  /* 0x000000010d0d7824 */ /* 0x000fe400078e020b */
        /* <DEDUP_REMOVED lines=9> */
.L_x_3299:
        /* <DEDUP_REMOVED lines=13> */
.L_x_2990:
[----:B------:R-:W-:Y:S05]  /*7a40*/  BSYNC B1 ;  /* 0x0000000000017941 */ /* 0x000fea0003800000 */
.L_x_2989:
[----:B------:R-:W-:-:S03]  /*7a50*/  UMOV UR4, 0xffffffff ;  /* 0xffffffff00047882 */ /* 0x000fc60000000000 */
[----:B------:R-:W-:Y:S05]  /*7a60*/  BRA.DIV UR4, `(.L_x_2991) ;  /* 0x000001ae04547947 */ /* 0x000fea000b800000 */
[----:B--2-4-:R2:W4:Y:S04]  /*7a70*/  SHFL.IDX PT, R41, R45, 0x1, 0x181f ;  /* 0x00381f002d297f89 */ /* 0x01452800000e0000 */
[----:B---3--:R2:W3:Y:S02]  /*7a80*/  SHFL.IDX PT, R14, R44, 0x1, 0x181f ;  /* 0x00381f002c0e7f89 */ /* 0x0084e400000e0000 */
.L_x_3303:
        /* <DEDUP_REMOVED lines=14> */
.L_x_2993:
[----:B------:R-:W-:Y:S05]  /*7b70*/  BSYNC B1 ;  /* 0x0000000000017941 */ /* 0x000fea0003800000 */
.L_x_2992:
[----:B------:R-:W-:-:S03]  /*7b80*/  UMOV UR4, 0xffffffff ;  /* 0xffffffff00047882 */ /* 0x000fc60000000000 */
[----:B------:R-:W-:Y:S05]  /*7b90*/  BRA.DIV UR4, `(.L_x_2994) ;  /* 0x000001ae04507947 */ /* 0x000fea000b800000 */
[----:B---34-:R3:W4:Y:S04]  /*7ba0*/  SHFL.IDX PT, R41, R45, 0x2, 0x181f ;  /* 0x00581f002d297f89 */ /* 0x01872800000e0000 */
[----:B------:R3:W0:Y:S02]  /*7bb0*/  SHFL.IDX PT, R14, R44, 0x2, 0x181f ;  /* 0x00581f002c0e7f89 */ /* 0x00062400000e0000 */
.L_x_3307:
        /* <DEDUP_REMOVED lines=14> */
.L_x_2996:
[----:B------:R-:W-:Y:S05]  /*7ca0*/  BSYNC B1 ;  /* 0x0000000000017941 */ /* 0x000fea0003800000 */
.L_x_2995:
[----:B------:R-:W-:-:S03]  /*7cb0*/  UMOV UR4, 0xffffffff ;  /* 0xffffffff00047882 */ /* 0x000fc60000000000 */
[----:B------:R-:W-:Y:S05]  /*7cc0*/  BRA.DIV UR4, `(.L_x_2997) ;  /* 0x000001ae044c7947 */ /* 0x000fea000b800000 */
[----:B0---4-:R0:W4:Y:S04]  /*7cd0*/  SHFL.IDX PT, R41, R45, 0x3, 0x181f ;  /* 0x00781f002d297f89 */ /* 0x01112800000e0000 */
[----:B------:R0:W0:Y:S02]  /*7ce0*/  SHFL.IDX PT, R14, R44, 0x3, 0x181f ;  /* 0x00781f002c0e7f89 */ /* 0x00002400000e0000 */
.L_x_3311:
        /* <DEDUP_REMOVED lines=13> */
.L_x_2955:
[----:B------:R-:W-:Y:S05]  /*7dc0*/  BSYNC B0 ;  /* 0x0000000000007941 */ /* 0x000fea0003800000 */
.L_x_2913:
[----:B------:R-:W5:Y:S01]  /*7dd0*/  S2R R11, SR_TID.X ;  /* 0x00000000000b7919 */ /* 0x000f620000002100 */
[----:B------:R-:W-:Y:S01]  /*7de0*/  @!PT LDS RZ, [RZ] ;  /* 0x00000000fffff984 */ /* 0x000fe20000000800 */
[----:B------:R-:W-:Y:S01]  /*7df0*/  @!PT LDS RZ, [RZ] ;  /* 0x00000000fffff984 */ /* 0x000fe20000000800 */
[----:B------:R-:W-:Y:S01]  /*7e00*/  @!PT LDS RZ, [RZ] ;  /* 0x00000000fffff984 */ /* 0x000fe20000000800 */
[----:B------:R-:W-:Y:S01]  /*7e10*/  @!PT LDS RZ, [RZ] ;  /* 0x00000000fffff984 */ /* 0x000fe20000000800 */
[----:B------:R2:W-:Y:S06]  /*7e20*/  MEMBAR.ALL.CTA ;  /* 0x0000000000007992 */ /* 0x0005ec0000008000 */
[----:B--2---:R-:W2:Y:S01]  /*7e30*/  FENCE.VIEW.ASYNC.S ;  /* 0x00000000000073c6 */ /* 0x004ea20000000000 */
[----:B------:R-:W-:Y:S05]  /*7e40*/  WARPSYNC.ALL ;  /* 0x0000000000007948 */ /* 0x000fea0003800000 */
[----:B------:R-:W-:Y:S01]  /*7e50*/  BSSY B0, `(.L_x_2998) ;  /* 0x0000009000007945 */ /* 0x000fe20003800000 */
[----:B-----5:R-:W-:Y:S01]  /*7e60*/  LOP3.LUT R11, R11, 0x7f, RZ, 0xc0, !PT ;  /* 0x0000007f0b0b7812 */ /* 0x020fe200078ec0ff */
[----:B--2---:R2:W-:Y:S03]  /*7e70*/  BAR.SYNC.DEFER_BLOCKING R92, 0x80 ;  /* 0x0002005c0000751d */ /* 0x0045e60000010000 */
[----:B------:R-:W-:-:S13]  /*7e80*/  ISETP.NE.AND P3, PT, R11, RZ, PT ;  /* 0x000000ff0b00720c */ /* 0x000fda0003f65270 */
[----:B------:R-:W-:-:S05]  /*7e90*/  @!P3 VIADD R11, R89, 0x288a0 ;  /* 0x000288a0590bb836 */ /* 0x000fca0000000000 */
[----:B------:R-:W-:-:S04]  /*7ea0*/  @!P3 PRMT R11, RZ, 0x654, R11 ;  /* 0x00000654ff0bb816 */ /* 0x000fc8000000000b */
[----:B------:R2:W-:Y:S01]  /*7eb0*/  @!P3 SYNCS.ARRIVE.TRANS64.RED.A1T0 RZ, [R11+URZ], RZ ;  /* 0x000000ff0bffb9a7 */ /* 0x0005e2000810043f */
[----:B------:R-:W-:Y:S05]  /*7ec0*/  @!P5 BRA `(.L_x_2999) ;  /* 0x000000000004d947 */ /* 0x000fea0003800000 */
[----:B------:R-:W-:Y:S01]  /*7ed0*/  BPT.TRAP 0x1 ;  /* 0x000000040000795c */ /* 0x000fe20000300000 */
.L_x_2999:
[----:B------:R-:W-:Y:S05]  /*7ee0*/  BSYNC B0 ;  /* 0x0000000000007941 */ /* 0x000fea0003800000 */
.L_x_2998:
[----:B------:R-:W5:Y:S01]  /*7ef0*/  SYNCS.PHASECHK.TRANS64.TRYWAIT P4, [R89+URZ+0x288b0], R100 ;  /* 0x0288b064590075a7 */ /* 0x000f62000808017f */
[----:B------:R-:W-:Y:S01]  /*7f00*/  ULDC UR37, c[0x0][0x2f4] ;  /* 0x0000bd0000257ab9 */ /* 0x000fe20000000800 */
[----:B------:R-:W-:Y:S04]  /*7f10*/  BSSY B0, `(.L_x_3000) ;  /* 0x0000002000007945 */ /* 0x000fe80003800000 */
[----:B-----5:R-:W-:Y:S05]  /*7f20*/  @!P4 BRA `(.L_x_3001) ;  /* 0x000001a800fcc947 */ /* 0x020fea0003800000 */
.L_x_3312:
[----:B------:R-:W-:Y:S05]  /*7f30*/  BSYNC B0 ;  /* 0x0000000000007941 */ /* 0x000fea0003800000 */
.L_x_3000:
[----:B------:R-:W-:Y:S01]  /*7f40*/  ULDC.64 UR4, c[0x0][0x328] ;  /* 0x0000ca0000047ab9 */ /* 0x000fe20000000a00 */
[----:B------:R-:W-:Y:S01]  /*7f50*/  ULDC.64 UR6, c[0x0][0x318] ;  /* 0x0000c60000067ab9 */ /* 0x000fe20000000a00 */
[----:B------:R-:W-:Y:S01]  /*7f60*/  IMAD R97, R97, UR4, RZ ;  /* 0x0000000461617c24 */ /* 0x000fe2000f8e02ff */
[----:B------:R-:W-:Y:S01]  /*7f70*/  IADD3 R95, -R187, R95, RZ ;  /* 0x0000005fbb5f7210 */ /* 0x000fe20007ffe1ff */
[C---:B0---4-:R-:W-:Y:S01]  /*7f80*/  IMAD.WIDE.U32 R12, R98.reuse, UR4, RZ ;  /* 0x00000004620c7c25 */ /* 0x051fe2000f8e00ff */
[----:B------:R-:W-:Y:S03]  /*7f90*/  BSSY B0, `(.L_x_3002) ;  /* 0x000001b000007945 */ /* 0x000fe60003800000 */
[----:B------:R-:W-:Y:S01]  /*7fa0*/  IMAD R97, R98, UR5, R97 ;  /* 0x0000000562617c24 */ /* 0x000fe2000f8e0261 */
[----:B------:R-:W-:Y:S02]  /*7fb0*/  ULDC.64 UR4, c[0x0][0x338] ;  /* 0x0000ce0000047ab9 */ /* 0x000fe40000000a00 */
[----:B------:R-:W-:-:S02]  /*7fc0*/  IMAD R96, R96, UR4, RZ ;  /* 0x0000000460607c24 */ /* 0x000fc4000f8e02ff */
[----:B------:R-:W-:Y:S02]  /*7fd0*/  IMAD.IADD R13, R13, 0x1, R97 ;  /* 0x000000010d0d7824 */ /* 0x000fe400078e0261 */
[C---:B--2---:R-:W-:Y:S02]  /*7fe0*/  IMAD R11, R99.reuse, UR5, R96 ;  /* 0x00000005630b7c24 */ /* 0x044fe4000f8e0260 */
[----:B------:R-:W-:Y:S01]  /*7ff0*/  IMAD.WIDE.U32 R12, R99, UR4, R12 ;  /* 0x00000004630c7c25 */ /* 0x000fe2000f8e000c */
[----:B------:R-:W-:-:S03]  /*8000*/  ULDC.64 UR4, c[0x0][0x330] ;  /* 0x0000cc0000047ab9 */ /* 0x000fc60000000a00 */
[----:B------:R-:W-:Y:S02]  /*8010*/  IMAD.IADD R13, R13, 0x1, R11 ;  /* 0x000000010d0d7824 */ /* 0x000fe400078e020b */
[----:B------:R-:W-:-:S04]  /*8020*/  IMAD.WIDE.U32 R12, R188, UR4, R12 ;  /* 0x00000004bc0c7c25 */ /* 0x000fc8000f8e000c */
[----:B------:R-:W-:Y:S01]  /*8030*/  IMAD R11, R188, UR5, R13 ;  /* 0x00000005bc0b7c24 */ /* 0x000fe2000f8e020d */
[----:B-1-3--:R-:W-:-:S04]  /*8040*/  LEA R44, P4, R12, UR6, 0x1 ;  /* 0x000000060c2c7c11 */ /* 0x00afc8000f8808ff */
        /* <DEDUP_REMOVED lines=15> */
.L_x_3003:
[----:B------:R-:W-:Y:S05]  /*8140*/  BSYNC B0 ;  /* 0x0000000000007941 */ /* 0x000fea0003800000 */
.L_x_3002:
        /* <DEDUP_REMOVED lines=15> */
.L_x_3005:
[----:B------:R-:W-:Y:S05]  /*8240*/  BSYNC B0 ;  /* 0x0000000000007941 */ /* 0x000fea0003800000 */
.L_x_3004:
        /* <DEDUP_REMOVED lines=15> */
.L_x_3007:
[----:B------:R-:W-:Y:S05]  /*8340*/  BSYNC B0 ;  /* 0x0000000000007941 */ /* 0x000fea0003800000 */
.L_x_3006:
        /* <DEDUP_REMOVED lines=15> */
.L_x_3009:
[----:B------:R-:W-:Y:S05]  /*8440*/  BSYNC B0 ;  /* 0x0000000000007941 */ /* 0x000fea0003800000 */
.L_x_3008:
        /* <DEDUP_REMOVED lines=22> */
.L_x_2908:
[----:B------:R-:W0:Y:S01]  /*85b0*/  LDC R0, c[0x0][0x448] ;  /* 0x00011200ff007b82 */ /* 0x000e220000000800 */
[----:B------:R-:W-:Y:S01]  /*85c0*/  IMAD.MOV.U32 R88, RZ, RZ, RZ ;  /* 0x000000ffff587224 */ /* 0x000fe200078e00ff */
[----:B0-----:R-:W-:Y:S01]  /*85d0*/  ISETP.NE.AND P1, PT, R0, 0x1, PT ;  /* 0x000000010000780c */ /* 0x001fe20003f25270 */
[----:B------:R-:W-:-:S12]  /*85e0*/  VIADD R0, R192, 0x7f ;  /* 0x0000007fc0007836 */ /* 0x000fd80000000000 */
[----:B------:R-:W0:Y:S08]  /*85f0*/  @P1 LDC R3, c[0x0][0x44c] ;  /* 0x00011300ff031b82 */ /* 0x000e300000000800 */
[----:B------:R-:W3:Y:S01]  /*8600*/  @P1 LDC R4, c[0x0][0x450] ;  /* 0x00011400ff041b82 */ /* 0x000ee20000000800 */
[----:B0-----:R-:W-:-:S05]  /*8610*/  @P1 IMAD.HI.U32 R3, R0, R3, RZ ;  /* 0x0000000300031227 */ /* 0x001fca00078e00ff */
[----:B---3--:R-:W-:-:S04]  /*8620*/  @P1 SHF.R.U32.HI R0, RZ, R4, R3 ;  /* 0x00000004ff001219 */ /* 0x008fc80000011603 */
[----:B------:R-:W-:-:S04]  /*8630*/  IADD3 R0, R93, R0, RZ ;  /* 0x000000005d007210 */ /* 0x000fc80007ffe0ff */
[----:B------:R-:W-:-:S04]  /*8640*/  SHF.R.S32.HI R3, RZ, 0x1f, R0 ;  /* 0x0000001fff037819 */ /* 0x000fc80000011400 */
[----:B------:R-:W-:-:S04]  /*8650*/  LEA.HI R3, R3, R0, RZ, 0x7 ;  /* 0x0000000003037211 */ /* 0x000fc800078f38ff */
[----:B------:R-:W-:-:S04]  /*8660*/  SHF.R.S32.HI R3, RZ, 0x7, R3 ;  /* 0x00000007ff037819 */ /* 0x000fc80000011403 */
[----:B------:R-:W-:-:S04]  /*8670*/  VIMNMX R94, R94, R3, PT ;  /* 0x000000035e5e7248 */ /* 0x000fc80003fe0100 */
[----:B------:R-:W-:Y:S01]  /*8680*/  ISETP.GE.AND P1, PT, R94, 0x1, PT ;  /* 0x000000015e00780c */ /* 0x000fe20003f26270 */
[----:B------:R-:W-:-:S12]  /*8690*/  @P0 BRA `(.L_x_3011) ;  /* 0x00000000000c0947 */ /* 0x000fd80003800000 */
[----:B------:R-:W0:Y:S01]  /*86a0*/  FENCE.VIEW.ASYNC.G ;  /* 0x00000000000073c6 */ /* 0x000e220000000100 */
[----:B------:R-:W-:Y:S05]  /*86b0*/  WARPSYNC.ALL ;  /* 0x0000000000007948 */ /* 0x000fea0003800000 */
[----:B0-----:R-:W-:Y:S06]  /*86c0*/  BAR.ARV 0xc, 0x180 ;  /* 0x0306000000007b1d */ /* 0x001fec0000002000 */
.L_x_3011:
[----:B------:R-:W-:Y:S04]  /*86d0*/  BSSY B0, `(.L_x_3012) ;  /* 0x000001f000007945 */ /* 0x000fe80003800000 */
        /* <DEDUP_REMOVED lines=28> */
[----:B------:R-:W-:-:S05]  /*88a0*/  @!P1 LOP3.LUT R5, RZ, R9, RZ, 0x33, !PT ;  /* 0x00000009ff059212 */ /* 0x000fca00078e33ff */
[----:B------:R-:W-:-:S07]  /*88b0*/  IMAD.MOV.U32 R88, RZ, RZ, R5 ;  /* 0x000000ffff587224 */ /* 0x000fce00078e0005 */
.L_x_3013:
[----:B------:R-:W-:Y:S05]  /*88c0*/  BSYNC B0 ;  /* 0x0000000000007941 */ /* 0x000fea0003800000 */
.L_x_3012:
[-C--:B------:R-:W-:Y:S01]  /*88d0*/  IMAD R199, R212, R88.reuse, RZ ;  /* 0x00000058d4c77224 */ /* 0x080fe200078e02ff */
[----:B------:R-:W-:Y:S01]  /*88e0*/  PLOP3.LUT P0, PT, PT, PT, PT, 0x80, 0x0 ;  /* 0x000000000000781c */ /* 0x000fe20003f0f070 */
[----:B------:R-:W-:Y:S01]  /*88f0*/  IMAD.MOV.U32 R0, RZ, RZ, RZ ;  /* 0x000000ffff007224 */ /* 0x000fe200078e00ff */
[----:B------:R-:W-:Y:S02]  /*8900*/  MOV R3, RZ ;  /* 0x000000ff00037202 */ /* 0x000fe40000000f00 */
[----:B------:R-:W-:Y:S02]  /*8910*/  CS2R R150, SRZ ;  /* 0x0000000000967805 */ /* 0x000fe4000001ff00 */
[----:B------:R-:W-:Y:S02]  /*8920*/  VIADDMNMX R88, R199, R88, R94, PT ;  /* 0x00000058c7587246 */ /* 0x000fe4000380015e */
[----:B------:R-:W-:Y:S02]  /*8930*/  CS2R R148, SRZ ;  /* 0x0000000000947805 */ /* 0x000fe4000001ff00 */
[----:B------:R-:W-:-:S02]  /*8940*/  CS2R R146, SRZ ;  /* 0x0000000000927805 */ /* 0x000fc4000001ff00 */
[----:B------:R-:W-:Y:S02]  /*8950*/  CS2R R144, SRZ ;  /* 0x0000000000907805 */ /* 0x000fe4000001ff00 */
[----:B------:R-:W-:Y:S02]  /*8960*/  ISETP.GT.AND P1, PT, R88, R199, PT ;  /* 0x000000c75800720c */ /* 0x000fe40003f24270 */
        /* <DEDUP_REMOVED lines=25> */
[----:B----4-:R-:W-:Y:S02]  /*8b00*/  CS2R R92, SRZ ;  /* 0x00000000005c7805 */ /* 0x010fe4000001ff00 */
[----:B------:R-:W-:Y:S02]  /*8b10*/  CS2R R90, SRZ ;  /* 0x00000000005a7805 */ /* 0x000fe4000001ff00 */
[----:B------:R-:W-:Y:S01]  /*8b20*/  CS2R R20, SRZ ;  /* 0x0000000000147805 */ /* 0x000fe2000001ff00 */
[----:B------:R-:W-:Y:S06]  /*8b30*/  @!P1 BRA `(.L_x_3014) ;  /* 0x000000e800089947 */ /* 0x000fec0003800000 */
[----:B------:R-:W-:-:S03]  /*8b40*/  UMOV UR4, 0xffffffff ;  /* 0xffffffff00047882 */ /* 0x000fc60000000000 */
[----:B------:R-:W-:Y:S05]  /*8b50*/  BRA.DIV UR4, `(.L_x_3015) ;  /* 0x000001a204047947 */ /* 0x000fea000b800000 */
[----:B------:R-:W0:Y:S02]  /*8b60*/  S2R R3, SR_TID.X ;  /* 0x0000000000037919 */ /* 0x000e240000002100 */
[----:B0-----:R-:W-:-:S05]  /*8b70*/  VIADD R3, R3, 0xffffff80 ;  /* 0xffffff8003037836 */ /* 0x001fca0000000000 */
[----:B------:R-:W-:-:S04]  /*8b80*/  SHF.R.S32.HI R0, RZ, 0x1f, R3 ;  /* 0x0000001fff007819 */ /* 0x000fc80000011403 */
[----:B------:R-:W-:-:S04]  /*8b90*/  LEA.HI R0, R0, R3, RZ, 0x7 ;  /* 0x0000000300007211 */ /* 0x000fc800078f38ff */
[----:B------:R-:W-:-:S05]  /*8ba0*/  SHF.R.S32.HI R0, RZ, 0x7, R0 ;  /* 0x00000007ff007819 */ /* 0x000fca0000011400 */
[----:B------:R0:W3:Y:S02]  /*8bb0*/  SHFL.IDX PT, R191, R0, RZ, 0x1f ;  /* 0x00001fff00bf7589 */ /* 0x0000e400000e0000 */
.L_x_3315:
[----:B0--3--:R-:W-:Y:S01]  /*8bc0*/  LEA.HI R0, R191, R191, RZ, 0x1 ;  /* 0x000000bfbf007211 */ /* 0x009fe200078f08ff */
        /* <DEDUP_REMOVED lines=17> */
[----:B------:R-:W-:Y:S01]  /*8ce0*/  MOV R10, UR4 ;  /* 0x00000004000a7c02 */ /* 0x000fe20008000f00 */
[----:B------:R-:W-:Y:S01]  /*8cf0*/  IMAD.U32 R7, RZ, RZ, UR7 ;  /* 0x00000007ff077e24 */ /* 0x000fe2000f8e00ff */
[----:B--2---:R-:W-:Y:S01]  /*8d00*/  MOV R13, RZ ;  /* 0x000000ff000d7202 */ /* 0x004fe20000000f00 */
[----:B------:R-:W-:-:S02]  /*8d10*/  IMAD.U32 R11, RZ, RZ, UR5 ;  /* 0x00000005ff0b7e24 */ /* 0x000fc4000f8e00ff */
[----:B------:R-:W-:Y:S02]  /*8d20*/  IMAD.MOV.U32 R8, RZ, RZ, 0x70 ;  /* 0x00000070ff087424 */ /* 0x000fe400078e00ff */
[----:B0-----:R-:W-:-:S07]  /*8d30*/  IMAD.MOV.U32 R12, RZ, RZ, 0x1 ;  /* 0x00000001ff0c7424 */ /* 0x001fce00078e00ff */
[----:B------:R-:W-:-:S07]  /*8d40*/  LEPC R20, `(.L_x_3016) ;  /* 0x000000001014794e */ /* 0x000fce0000000000 */
[----:B-1-3-5:R-:W-:Y:S05]  /*8d50*/  CALL.ABS.NOINC R14 ;  /* 0x000000000e007343 */ /* 0x02afea0003c00000 */
.L_x_3016:
        /* <DEDUP_REMOVED lines=13> */
.L_x_3020:
[----:B---3--:R3:W4:Y:S02]  /*8e30*/  SYNCS.PHASECHK.TRANS64.TRYWAIT P0, [R18+URZ+0x28800], R3 ;  /* 0x02880003120075a7 */ /* 0x008724000800017f */
[----:B----4-:R-:W-:Y:S05]  /*8e40*/  @!P0 NANOSLEEP.SYNCS 0x989680 ;  /* 0x009896800000895d */ /* 0x010fea0003900000 */
[----:B------:R-:W4:Y:S02]  /*8e50*/  @!P0 SYNCS.PHASECHK.TRANS64 P0, [R18+URZ+0x28800], R3 ;  /* 0x02880003120085a7 */ /* 0x000f24000800007f */
[----:B----4-:R-:W-:Y:S05]  /*8e60*/  @!P0 BRA `(.L_x_3020) ;  /* 0xfffffffc00f08947 */ /* 0x010fea000383ffff */
.L_x_3019:
[----:B------:R-:W-:Y:S05]  /*8e70*/  BSYNC B0 ;  /* 0x0000000000007941 */ /* 0x000fea0003800000 */
.L_x_3018:
[----:B------:R-:W-:Y:S05]  /*8e80*/  BRA `(.L_x_3021) ;  /* 0x0000004c00c07947 */ /* 0x000fea0003800000 */
.L_x_3017:
[----:B------:R-:W-:Y:S01]  /*8e90*/  ISETP.NE.AND P0, PT, R25, RZ, PT ;  /* 0x000000ff1900720c */ /* 0x000fe20003f05270 */
[----:B------:R-:W-:Y:S01]  /*8ea0*/  ULDC.64 UR4, c[0x0][0x3f8] ;  /* 0x0000fe0000047ab9 */ /* 0x000fe20000000a00 */
[----:B-----5:R-:W-:Y:S01]  /*8eb0*/  SHF.R.S32.HI R0, RZ, 0x1f, R24 ;  /* 0x0000001fff007819 */ /* 0x020fe20000011418 */
[----:B------:R-:W-:Y:S01]  /*8ec0*/  ULDC.64 UR6, c[0x0][0x408] ;  /* 0x0001020000067ab9 */ /* 0x000fe20000000a00 */
[----:B------:R-:W-:-:S04]  /*8ed0*/  IMAD.WIDE.U32 R26, R24, UR4, RZ ;  /* 0x00000004181a7c25 */ /* 0x000fc8000f8e00ff */
[C---:B------:R-:W-:Y:S02]  /*8ee0*/  IMAD R3, R0.reuse, UR4, RZ ;  /* 0x0000000400037c24 */ /* 0x040fe4000f8e02ff */
[----:B------:R-:W-:Y:S02]  /*8ef0*/  IMAD R5, R0, UR6, RZ ;  /* 0x0000000600057c24 */ /* 0x000fe4000f8e02ff */
        /* <DEDUP_REMOVED lines=13> */
[----:B------:R-:W-:Y:S01]  /*8fd0*/  MOV R10, UR6 ;  /* 0x00000006000a7c02 */ /* 0x000fe20008000f00 */
[----:B------:R-:W-:Y:S01]  /*8fe0*/  IMAD.U32 R6, RZ, RZ, UR4 ;  /* 0x00000004ff067e24 */ /* 0x000fe2000f8e00ff */
[----:B--2---:R-:W-:Y:S01]  /*8ff0*/  MOV R13, RZ ;  /* 0x000000ff000d7202 */ /* 0x004fe20000000f00 */
[----:B------:R-:W-:-:S02]  /*9000*/  IMAD.U32 R7, RZ, RZ, UR5 ;  /* 0x00000005ff077e24 */ /* 0x000fc4000f8e00ff */
[----:B------:R-:W-:Y:S02]  /*9010*/  IMAD.U32 R11, RZ, RZ, UR7 ;  /* 0x00000007ff0b7e24 */ /* 0x000fe4000f8e00ff */
[----:B------:R-:W-:Y:S02]  /*9020*/  IMAD.MOV.U32 R8, RZ, RZ, 0x70 ;  /* 0x00000070ff087424 */ /* 0x000fe400078e00ff */
[----:B0-----:R-:W-:-:S07]  /*9030*/  IMAD.MOV.U32 R12, RZ, RZ, 0x1 ;  /* 0x00000001ff0c7424 */ /* 0x001fce00078e00ff */
[----:B------:R-:W-:-:S07]  /*9040*/  LEPC R20, `(.L_x_3022) ;  /* 0x000000001014794e */ /* 0x000fce0000000000 */
[----:B-1-3--:R-:W-:Y:S05]  /*9050*/  CALL.ABS.NOINC R14 ;  /* 0x000000000e007343 */ /* 0x00afea0003c00000 */
.L_x_3022:
[----:B------:R-:W-:Y:S01]  /*9060*/  ULDC.U8 UR4, c[0x0][0x410] ;  /* 0x0001040000047ab9 */ /* 0x000fe20000000000 */
[----:B------:R-:W-:Y:S01]  /*9070*/  IMAD.IADD R54, R187, 0x1, R192 ;  /* 0x00000001bb367824 */ /* 0x000fe200078e02c0 */
[----:B------:R-:W-:Y:S01]  /*9080*/  ISETP.NE.AND P0, PT, RZ, UR4, PT ;  /* 0x00000004ff007c0c */ /* 0x000fe2000bf05270 */
[----:B------:R-:W-:Y:S01]  /*9090*/  BSSY B0, `(.L_x_3023) ;  /* 0x00004c7000007945 */ /* 0x000fe20003800000 */
[----:B------:R-:W-:Y:S01]  /*90a0*/  LEA R37, R200, UR40, 0x1 ;  /* 0x00000028c8257c11 */ /* 0x000fe2000f8e08ff */
        /* <DEDUP_REMOVED lines=27> */
[----:B------:R-:W-:-:S02]  /*9260*/  LEA R7, P1, R10, UR6, 0x1 ;  /* 0x000000060a077c11 */ /* 0x000fc4000f8208ff */
[----:B------:R-:W-:Y:S02]  /*9270*/  IADD3 R3, R11, R3, RZ ;  /* 0x000000030b037210 */ /* 0x000fe40007ffe0ff */
[----:B------:R-:W-:Y:S02]  /*9280*/  LEA.HI.X R6, R8, UR5, R9, 0x1, P0 ;  /* 0x0000000508067c11 */ /* 0x000fe400080f0c09 */
[----:B------:R-:W-:Y:S01]  /*9290*/  LEA.HI.X R8, R10, UR7, R3, 0x1, P1 ;  /* 0x000000070a087c11 */ /* 0x000fe200088f0c03 */
[----:B------:R-:W-:Y:S06]  /*92a0*/  BRA.DIV UR4, `(.L_x_3025) ;  /* 0x0000019a04707947 */ /* 0x000fec000b800000 */
[----:B------:R0:W2:Y:S04]  /*92b0*/  SHFL.IDX PT, R0, R6, RZ, 0x181f ;  /* 0x00181fff06007589 */ /* 0x0000a800000e0000 */
[----:B------:R0:W3:Y:S04]  /*92c0*/  SHFL.IDX PT, R3, R5, RZ, 0x181f ;  /* 0x00181fff05037589 */ /* 0x0000e800000e0000 */
[----:B------:R0:W4:Y:S04]  /*92d0*/  SHFL.IDX PT, R4, R8, RZ, 0x181f ;  /* 0x00181fff08047589 */ /* 0x00012800000e0000 */
[----:B------:R0:W0:Y:S02]  /*92e0*/  SHFL.IDX PT, R14, R7, RZ, 0x181f ;  /* 0x00181fff070e7589 */ /* 0x00002400000e0000 */
.L_x_3321:
[----:B------:R-:W-:Y:S01]  /*92f0*/  IMAD R67, R194, R67, RZ ;  /* 0x00000043c2437224 */ /* 0x000fe200078e02ff */
        /* <DEDUP_REMOVED lines=17> */
[C---:B0-----:R-:W-:Y:S02]  /*9410*/  @!P4 IADD3 R12, P1, R14.reuse, R12, RZ ;  /* 0x0000000c0e0cc210 */ /* 0x041fe40007f3e0ff */
[-C--:B------:R-:W-:Y:S02]  /*9420*/  @!P5 IADD3 R20, P2, R3, R15.reuse, RZ ;  /* 0x0000000f0314d210 */ /* 0x080fe40007f5e0ff */
[----:B------:R-:W-:Y:S02]  /*9430*/  @!P5 IADD3 R14, P3, R14, R15, RZ ;  /* 0x0000000f0e0ed210 */ /* 0x000fe40007f7e0ff */
[----:B------:R-:W-:-:S02]  /*9440*/  CS2R R46, SRZ ;  /* 0x00000000002e7805 */ /* 0x000fc4000001ff00 */
[C---:B--2---:R-:W-:Y:S02]  /*9450*/  @!P4 IADD3.X R11, R0.reuse, R13, RZ, P0, !PT ;  /* 0x0000000d000bc210 */ /* 0x044fe400007fe4ff */
[----:B------:R-:W-:Y:S01]  /*9460*/  CS2R R48, SRZ ;  /* 0x0000000000307805 */ /* 0x000fe2000001ff00 */
[----:B------:R-:W-:Y:S02]  /*9470*/  @!P5 IMAD.X R21, R0, 0x1, R9, P2 ;  /* 0x000000010015d824 */ /* 0x000fe400010e0609 */
[C---:B----4-:R-:W-:Y:S01]  /*9480*/  @!P4 IMAD.X R13, R4.reuse, 0x1, R13, P1 ;  /* 0x00000001040dc824 */ /* 0x050fe200008e060d */
[----:B------:R0:W5:Y:S01]  /*9490*/  @!P4 LD.E.64 R46, desc[UR42][R10.64] ;  /* 0x0000002a0a2ec980 */ /* 0x000162000c101b00 */
[----:B------:R-:W-:-:S03]  /*94a0*/  @!P5 IMAD.X R15, R4, 0x1, R9, P3 ;  /* 0x00000001040fd824 */ /* 0x000fc600018e0609 */
[----:B------:R0:W5:Y:S04]  /*94b0*/  @!P5 LD.E.64 R40, desc[UR42][R20.64] ;  /* 0x0000002a1428d980 */ /* 0x000168000c101b00 */
[----:B------:R0:W5:Y:S04]  /*94c0*/  @!P5 LD.E.64 R38, desc[UR42][R14.64] ;  /* 0x0000002a0e26d980 */ /* 0x000168000c101b00 */
[----:B------:R0:W5:Y:S02]  /*94d0*/  @!P4 LD.E.64 R48, desc[UR42][R12.64] ;  /* 0x0000002a0c30c980 */ /* 0x000164000c101b00 */
.L_x_3027:
[----:B------:R-:W-:Y:S05]  /*94e0*/  BSYNC B1 ;  /* 0x0000000000017941 */ /* 0x000fea0003800000 */
.L_x_3026:
[----:B--2--5:R-:W-:Y:S01]  /*94f0*/  IMAD.MOV.U32 R0, RZ, RZ, R48 ;  /* 0x000000ffff007224 */ /* 0x024fe200078e0030 */
[----:B---3--:R-:W-:Y:S01]  /*9500*/  MOV R3, R49 ;  /* 0x0000003100037202 */ /* 0x008fe20000000f00 */
[----:B----4-:R-:W-:Y:S01]  /*9510*/  IMAD.MOV.U32 R4, RZ, RZ, R38 ;  /* 0x000000ffff047224 */ /* 0x010fe200078e0026 */
        /* <DEDUP_REMOVED lines=9> */
[----:B-1----:R-:W-:Y:S02]  /*95b0*/  CS2R R42, SRZ ;  /* 0x00000000002a7805 */ /* 0x002fe4000001ff00 */
        /* <DEDUP_REMOVED lines=8> */
[----:B------:R1:W4:Y:S04]  /*9640*/  SHFL.IDX PT, R4, R8, 0x1, 0x181f ;  /* 0x00381f0008047f89 */ /* 0x00032800000e0000 */
[----:B0-----:R1:W0:Y:S02]  /*9650*/  SHFL.IDX PT, R14, R7, 0x1, 0x181f ;  /* 0x00381f00070e7f89 */ /* 0x00122400000e0000 */
.L_x_3327:
        /* <DEDUP_REMOVED lines=11> */
[----:B------:R-:W-:Y:S02]  /*9710*/  ISETP.GE.AND P5, PT, R185, UR4, PT ;  /* 0x00000004b9007c0c */ /* 0x000fe4000bfa6270 */
[----:B------:R-:W-:-:S07]  /*9720*/  CS2R R44, SRZ ;  /* 0x00000000002c7805 */ /* 0x000fce000001ff00 */
[----:B------:R-:W-:-:S04]  /*9730*/  @!P4 SHF.L.U32 R12, R22, 0x1, RZ ;  /* 0x00000001160cc819 */ /* 0x000fc800000006ff */
[C---:B------:R-:W-:Y:S01]  /*9740*/  @!P5 IMAD.SHL.U32 R11, R185.reuse, 0x2, RZ ;  /* 0x00000002b90bd824 */ /* 0x040fe200078e00ff */
[----:B------:R-:W-:Y:S02]  /*9750*/  @!P5 SHF.L.U64.HI R15, R185, 0x1, R64 ;  /* 0x00000001b90fd819 */ /* 0x000fe40000010240 */
[CC--:B---3--:R-:W-:Y:S02]  /*9760*/  @!P4 IADD3 R10, P0, R3.reuse, R12.reuse, RZ ;  /* 0x0000000c030ac210 */ /* 0x0c8fe40007f1e0ff */
[-C--:B------:R-:W-:Y:S02]  /*9770*/  @!P5 IADD3 R20, P2, R3, R11.reuse, RZ ;  /* 0x0000000b0314d210 */ /* 0x080fe40007f5e0ff */
[----:B0-----:R-:W-:Y:S02]  /*9780*/  @!P4 IADD3 R12, P1, R14, R12, RZ ;  /* 0x0000000c0e0cc210 */ /* 0x001fe40007f3e0ff */
[----:B------:R-:W-:Y:S01]  /*9790*/  @!P4 SHF.L.U64.HI R9, R22, 0x1, R23 ;  /* 0x000000011609c819 */ /* 0x000fe20000010217 */
[----:B--2---:R-:W-:Y:S01]  /*97a0*/  @!P5 IMAD.X R21, R0, 0x1, R15, P2 ;  /* 0x000000010015d824 */ /* 0x004fe200010e060f */
[----:B------:R-:W-:-:S02]  /*97b0*/  @!P5 IADD3 R14, P3, R14, R11, RZ ;  /* 0x0000000b0e0ed210 */ /* 0x000fc40007f7e0ff */
[----:B------:R-:W-:Y:S02]  /*97c0*/  CS2R R42, SRZ ;  /* 0x00000000002a7805 */ /* 0x000fe4000001ff00 */
[----:B----4-:R-:W-:Y:S01]  /*97d0*/  @!P4 IADD3.X R13, R4, R9, RZ, P1, !PT ;  /* 0x00000009040dc210 */ /* 0x010fe20000ffe4ff */
[----:B------:R-:W-:Y:S01]  /*97e0*/  @!P4 IMAD.X R11, R0, 0x1, R9, P0 ;  /* 0x00000001000bc824 */ /* 0x000fe200000e0609 */
[----:B------:R0:W5:Y:S01]  /*97f0*/  @!P5 LD.E.64 R30, desc[UR42][R20.64] ;  /* 0x0000002a141ed980 */ /* 0x000162000c101b00 */
[----:B------:R-:W-:-:S03]  /*9800*/  @!P5 IMAD.X R15, R4, 0x1, R15, P3 ;  /* 0x00000001040fd824 */ /* 0x000fc600018e060f */
[----:B------:R0:W5:Y:S04]  /*9810*/  @!P4 LD.E.64 R44, desc[UR42][R10.64] ;  /* 0x0000002a0a2cc980 */ /* 0x000168000c101b00 */
[----:B------:R0:W5:Y:S04]  /*9820*/  @!P5 LD.E.64 R28, desc[UR42][R14.64] ;  /* 0x0000002a0e1cd980 */ /* 0x000168000c101b00 */
[----:B------:R0:W5:Y:S02]  /*9830*/  @!P4 LD.E.64 R42, desc[UR42][R12.64] ;  /* 0x0000002a0c2ac980 */ /* 0x000164000c101b00 */
.L_x_3030:
[----:B------:R-:W-:Y:S05]  /*9840*/  BSYNC B1 ;  /* 0x0000000000017941 */ /* 0x000fea0003800000 */
.L_x_3029:
[----:B--2--5:R-:W-:Y:S01]  /*9850*/  IMAD.MOV.U32 R0, RZ, RZ, R42 ;  /* 0x000000ffff007224 */ /* 0x024fe200078e002a */
[----:B----4-:R-:W-:Y:S01]  /*9860*/  MOV R4, R28 ;  /* 0x0000001c00047202 */ /* 0x010fe20000000f00 */
[----:B---3--:R-:W-:Y:S01]  /*9870*/  IMAD.MOV.U32 R3, RZ, RZ, R43 ;  /* 0x000000ffff037224 */ /* 0x008fe200078e002b */
[----:B------:R-:W-:Y:S01]  /*9880*/  UMOV UR4, 0xffffffff ;  /* 0xffffffff00047882 */ /* 0x000fe20000000000 */
[----:B------:R-:W-:-:S03]  /*9890*/  IMAD.MOV.U32 R9, RZ, RZ, R29 ;  /* 0x000000ffff097224 */ /* 0x000fc600078e001d */
        /* <DEDUP_REMOVED lines=8> */
[----:B------:R-:W-:Y:S06]  /*9920*/  BRA.DIV UR4, `(.L_x_3031) ;  /* 0x0000019604b07947 */ /* 0x000fec000b800000 */
[----:B------:R2:W3:Y:S04]  /*9930*/  SHFL.IDX PT, R0, R6, 0x2, 0x181f ;  /* 0x00581f0006007f89 */ /* 0x0004e800000e0000 */
[----:B------:R2:W4:Y:S04]  /*9940*/  SHFL.IDX PT, R3, R5, 0x2, 0x181f ;  /* 0x00581f0005037f89 */ /* 0x00052800000e0000 */
[----:B------:R2:W1:Y:S04]  /*9950*/  SHFL.IDX PT, R4, R8, 0x2, 0x181f ;  /* 0x00581f0008047f89 */ /* 0x00046800000e0000 */
[----:B0-----:R2:W0:Y:S02]  /*9960*/  SHFL.IDX PT, R14, R7, 0x2, 0x181f ;  /* 0x00581f00070e7f89 */ /* 0x00142400000e0000 */
.L_x_3333:
        /* <DEDUP_REMOVED lines=12> */
[----:B------:R-:W-:Y:S02]  /*9a30*/  ISETP.GE.AND P5, PT, R185, UR4, PT ;  /* 0x00000004b9007c0c */ /* 0x000fe4000bfa6270 */
[----:B------:R-:W-:-:S07]  /*9a40*/  CS2R R34, SRZ ;  /* 0x0000000000227805 */ /* 0x000fce000001ff00 */
[C---:B------:R-:W-:Y:S01]  /*9a50*/  @!P4 IMAD.SHL.U32 R12, R22.reuse, 0x2, RZ ;  /* 0x00000002160cc824 */ /* 0x040fe200078e00ff */
[----:B------:R-:W-:-:S03]  /*9a60*/  @!P4 SHF.L.U64.HI R9, R22, 0x1, R23 ;  /* 0x000000011609c819 */ /* 0x000fc60000010217 */
[C---:B------:R-:W-:Y:S02]  /*9a70*/  @!P5 SHF.L.U32 R11, R185.reuse, 0x1, RZ ;  /* 0x00000001b90bd819 */ /* 0x040fe400000006ff */
[----:B------:R-:W-:Y:S02]  /*9a80*/  @!P5 SHF.L.U64.HI R15, R185, 0x1, R64 ;  /* 0x00000001b90fd819 */ /* 0x000fe40000010240 */
[CC--:B----4-:R-:W-:Y:S02]  /*9a90*/  @!P4 IADD3 R10, P0, R3.reuse, R12.reuse, RZ ;  /* 0x0000000c030ac210 */ /* 0x0d0fe40007f1e0ff */
[-C--:B------:R-:W-:Y:S02]  /*9aa0*/  @!P5 IADD3 R20, P2, R3, R11.reuse, RZ ;  /* 0x0000000b0314d210 */ /* 0x080fe40007f5e0ff */
[C---:B0-----:R-:W-:Y:S02]  /*9ab0*/  @!P4 IADD3 R12, P1, R14.reuse, R12, RZ ;  /* 0x0000000c0e0cc210 */ /* 0x041fe40007f3e0ff */
[----:B------:R-:W-:Y:S01]  /*9ac0*/  @!P5 IADD3 R14, P3, R14, R11, RZ ;  /* 0x0000000b0e0ed210 */ /* 0x000fe20007f7e0ff */
[C---:B---3--:R-:W-:Y:S01]  /*9ad0*/  @!P5 IMAD.X R21, R0.reuse, 0x1, R15, P2 ;  /* 0x000000010015d824 */ /* 0x048fe200010e060f */
[----:B------:R-:W-:Y:S01]  /*9ae0*/  CS2R R32, SRZ ;  /* 0x0000000000207805 */ /* 0x000fe2000001ff00 */
[--C-:B------:R-:W-:Y:S01]  /*9af0*/  @!P4 IMAD.X R11, R0, 0x1, R9.reuse, P0 ;  /* 0x00000001000bc824 */ /* 0x100fe200000e0609 */
[C---:B-1----:R-:W-:Y:S01]  /*9b00*/  @!P5 IADD3.X R15, R4.reuse, R15, RZ, P3, !PT ;  /* 0x0000000f040fd210 */ /* 0x042fe20001ffe4ff */
[----:B------:R-:W-:Y:S01]  /*9b10*/  @!P4 IMAD.X R13, R4, 0x1, R9, P1 ;  /* 0x00000001040dc824 */ /* 0x000fe200008e0609 */
[----:B------:R0:W5:Y:S04]  /*9b20*/  @!P5 LD.E.64 R24, desc[UR42][R20.64] ;  /* 0x0000002a1418d980 */ /* 0x000168000c101b00 */
[----:B------:R0:W5:Y:S04]  /*9b30*/  @!P5 LD.E.64 R26, desc[UR42][R14.64] ;  /* 0x0000002a0e1ad980 */ /* 0x000168000c101b00 */
[----:B------:R0:W5:Y:S04]  /*9b40*/  @!P4 LD.E.64 R34, desc[UR42][R10.64] ;  /* 0x0000002a0a22c980 */ /* 0x000168000c101b00 */
[----:B------:R0:W5:Y:S02]  /*9b50*/  @!P4 LD.E.64 R32, desc[UR42][R12.64] ;  /* 0x0000002a0c20c980 */ /* 0x000164000c101b00 */
.L_x_3033:
[----:B------:R-:W-:Y:S05]  /*9b60*/  BSYNC B1 ;  /* 0x0000000000017941 */ /* 0x000fea0003800000 */
.L_x_3032:
[----:B---3-5:R-:W-:Y:S01]  /*9b70*/  IMAD.MOV.U32 R0, RZ, RZ, R32 ;  /* 0x000000ffff007224 */ /* 0x028fe200078e0020 */
[----:B------:R-:W-:Y:S01]  /*9b80*/  MOV R9, R27 ;  /* 0x0000001b00097202 */ /* 0x000fe20000000f00 */
[----:B----4-:R-:W-:Y:S01]  /*9b90*/  IMAD.MOV.U32 R3, RZ, RZ, R33 ;  /* 0x000000ffff037224 */ /* 0x010fe200078e0021 */
[----:B------:R-:W-:Y:S01]  /*9ba0*/  UMOV UR4, 0xffffffff ;  /* 0xffffffff00047882 */ /* 0x000fe20000000000 */
[----:B-1----:R-:W-:Y:S01]  /*9bb0*/  IMAD.MOV.U32 R4, RZ, RZ, R26 ;  /* 0x000000ffff047224 */ /* 0x002fe200078e001a */
[----:B0-----:R-:W-:Y:S02]  /*9bc0*/  CS2R R20, SRZ ;  /* 0x0000000000147805 */ /* 0x001fe4000001ff00 */
        /* <DEDUP_REMOVED lines=9> */
[----:B------:R0:W1:Y:S04]  /*9c60*/  SHFL.IDX PT, R0, R6, 0x3, 0x181f ;  /* 0x00781f0006007f89 */ /* 0x00006800000e0000 */
[----:B------:R0:W3:Y:S04]  /*9c70*/  SHFL.IDX PT, R3, R5, 0x3, 0x181f ;  /* 0x00781f0005037f89 */ /* 0x0000e800000e0000 */
[----:B------:R0:W4:Y:S04]  /*9c80*/  SHFL.IDX PT, R4, R8, 0x3, 0x181f ;  /* 0x00781f0008047f89 */ /* 0x00012800000e0000 */
[----:B------:R0:W0:Y:S02]  /*9c90*/  SHFL.IDX PT, R14, R7, 0x3, 0x181f ;  /* 0x00781f00070e7f89 */ /* 0x00002400000e0000 */
.L_x_3339:
[----:B------:R-:W-:Y:S01]  /*9ca0*/  VIADD R54, R54, 0x60 ;  /* 0x0000006036367836 */ /* 0x000fe20000000000 */
[----:B------:R-:W-:Y:S01]  /*9cb0*/  BSSY B1, `(.L_x_3035) ;  /* 0x000001d000017945 */ /* 0x000fe20003800000 */
[----:B0-2---:R-:W-:Y:S02]  /*9cc0*/  CS2R R8, SRZ ;  /* 0x0000000000087805 */ /* 0x005fe4000001ff00 */
        /* <DEDUP_REMOVED lines=12> */
[-C--:B---3--:R-:W-:Y:S02]  /*9d90*/  @!P4 IADD3 R6, P0, R3, R62.reuse, RZ ;  /* 0x0000003e0306c210 */ /* 0x088fe40007f1e0ff */
[C---:B------:R-:W-:Y:S02]  /*9da0*/  @!P4 IADD3 R62, P1, R14.reuse, R62, RZ ;  /* 0x0000003e0e3ec210 */ /* 0x040fe40007f3e0ff */
[----:B------:R-:W-:Y:S02]  /*9db0*/  @!P5 IADD3 R14, P3, R14, R15, RZ ;  /* 0x0000000f0e0ed210 */ /* 0x000fe40007f7e0ff */
[----:B------:R-:W-:-:S02]  /*9dc0*/  CS2R R12, SRZ ;  /* 0x00000000000c7805 */ /* 0x000fc4000001ff00 */
[----:B------:R-:W-:Y:S02]  /*9dd0*/  @!P5 IADD3 R64, P2, R3, R15, RZ ;  /* 0x0000000f0340d210 */ /* 0x000fe40007f5e0ff */
[----:B------:R-:W-:Y:S01]  /*9de0*/  CS2R R20, SRZ ;  /* 0x0000000000147805 */ /* 0x000fe2000001ff00 */
[C---:B-1----:R-:W-:Y:S01]  /*9df0*/  @!P4 IMAD.X R7, R0.reuse, 0x1, R5, P0 ;  /* 0x000000010007c824 */ /* 0x042fe200000e0605 */
[----:B------:R-:W-:Y:S01]  /*9e00*/  @!P5 IADD3.X R65, R0, R9, RZ, P2, !PT ;  /* 0x000000090041d210 */ /* 0x000fe200017fe4ff */
[C---:B----4-:R-:W-:Y:S01]  /*9e10*/  @!P5 IMAD.X R15, R4.reuse, 0x1, R9, P3 ;  /* 0x00000001040fd824 */ /* 0x050fe200018e0609 */
[----:B------:R-:W-:Y:S01]  /*9e20*/  CS2R R8, SRZ ;  /* 0x0000000000087805 */ /* 0x000fe2000001ff00 */
[----:B------:R-:W-:Y:S01]  /*9e30*/  @!P4 IMAD.X R63, R4, 0x1, R5, P1 ;  /* 0x00000001043fc824 */ /* 0x000fe200008e0605 */
[----:B------:R0:W5:Y:S04]  /*9e40*/  @!P4 LD.E.64 R12, desc[UR42][R6.64] ;  /* 0x0000002a060cc980 */ /* 0x000168000c101b00 */
[----:B------:R0:W5:Y:S04]  /*9e50*/  @!P5 LD.E.64 R10, desc[UR42][R64.64] ;  /* 0x0000002a400ad980 */ /* 0x000168000c101b00 */
[----:B------:R0:W5:Y:S04]  /*9e60*/  @!P5 LD.E.64 R8, desc[UR42][R14.64] ;  /* 0x0000002a0e08d980 */ /* 0x000168000c101b00 */
[----:B------:R0:W5:Y:S02]  /*9e70*/  @!P4 LD.E.64 R20, desc[UR42][R62.64] ;  /* 0x0000002a3e14c980 */ /* 0x000164000c101b00 */
.L_x_3036:
[----:B------:R-:W-:Y:S05]  /*9e80*/  BSYNC B1 ;  /* 0x0000000000017941 */ /* 0x000fea0003800000 */
.L_x_3035:
[----:B------:R-:W-:Y:S01]  /*9e90*/  ULEA.HI UR4, UR39, UR39, URZ, 0x1 ;  /* 0x0000002727047291 */ /* 0x000fe2000f8f083f */
[----:B---3-5:R-:W-:Y:S01]  /*9ea0*/  IMAD.MOV.U32 R3, RZ, RZ, R20 ;  /* 0x000000ffff037224 */ /* 0x028fe200078e0014 */
[----:B-1----:R-:W-:Y:S01]  /*9eb0*/  VIADDMNMX R0, R67, -R192, 0x80, PT ;  /* 0x0000008043007446 */ /* 0x002fe200038009c0 */
[----:B----4-:R-:W-:Y:S01]  /*9ec0*/  IMAD.MOV.U32 R4, RZ, RZ, R21 ;  /* 0x000000ffff047224 */ /* 0x010fe200078e0015 */
[----:B------:R-:W-:Y:S01]  /*9ed0*/  ULOP3.LUT UR4, UR4, 0xfffffffe, URZ, 0xc0, !UPT ;  /* 0xfffffffe04047892 */ /* 0x000fe2000f8ec03f */
[----:B0-----:R-:W-:Y:S01]  /*9ee0*/  IMAD.MOV.U32 R6, RZ, RZ, R12 ;  /* 0x000000ffff067224 */ /* 0x001fe200078e000c */
[----:B------:R-:W-:Y:S01]  /*9ef0*/  BSSY B1, `(.L_x_3037) ;  /* 0x000000f000017945 */ /* 0x000fe20003800000 */
[----:B------:R-:W-:Y:S01]  /*9f00*/  IMAD.MOV.U32 R7, RZ, RZ, R13 ;  /* 0x000000ffff077224 */ /* 0x000fe200078e000d */
[----:B------:R-:W-:Y:S01]  /*9f10*/  UIADD3 UR4, UR39, -UR4, URZ ;  /* 0x8000000427047290 */ /* 0x000fe2000fffe03f */
[----:B------:R-:W-:Y:S01]  /*9f20*/  PRMT R15, R3, 0x5410, R4 ;  /* 0x00005410030f7816 */ /* 0x000fe20000000004 */
[----:B------:R-:W-:Y:S01]  /*9f30*/  IMAD.MOV.U32 R3, RZ, RZ, R8 ;  /* 0x000000ffff037224 */ /* 0x000fe200078e0008 */
[----:B------:R-:W-:-:S02]  /*9f40*/  MOV R4, R9 ;  /* 0x0000000900047202 */ /* 0x000fc40000000f00 */
[----:B------:R-:W-:Y:S02]  /*9f50*/  PRMT R54, R6, 0x5410, R7 ;  /* 0x0000541006367816 */ /* 0x000fe40000000007 */
[----:B------:R-:W-:Y:S02]  /*9f60*/  MOV R5, UR4 ;  /* 0x0000000400057c02 */ /* 0x000fe40008000f00 */
[----:B------:R-:W-:Y:S01]  /*9f70*/  PRMT R3, R3, 0x5410, R4 ;  /* 0x0000541003037816 */ /* 0x000fe20000000004 */
[----:B------:R-:W-:Y:S01]  /*9f80*/  IMAD.MOV.U32 R4, RZ, RZ, R10 ;  /* 0x000000ffff047224 */ /* 0x000fe200078e000a */
[----:B------:R-:W-:Y:S02]  /*9f90*/  SHF.L.U32 R5, R5, 0x1f, RZ ;  /* 0x0000001f05057819 */ /* 0x000fe400000006ff */
[----:B------:R-:W-:Y:S02]  /*9fa0*/  ISETP.GE.AND P1, PT, R187, R0, PT ;  /* 0x00000000bb00720c */ /* 0x000fe40003f26270 */
[----:B------:R-:W0:Y:S01]  /*9fb0*/  SYNCS.PHASECHK.TRANS64.TRYWAIT P0, [R18+URZ+0x28800], R5 ;  /* 0x02880005120075a7 */ /* 0x000e22000800017f */
[----:B------:R-:W-:Y:S01]  /*9fc0*/  MOV R6, R11 ;  /* 0x0000000b00067202 */ /* 0x000fe20000000f00 */
[----:B0-----:R-:W-:Y:S09]  /*9fd0*/  @!P0 BRA `(.L_x_3038) ;  /* 0x0000019000e48947 */ /* 0x001ff20003800000 */
.L_x_3340:
[----:B------:R-:W-:Y:S05]  /*9fe0*/  BSYNC B1 ;  /* 0x0000000000017941 */ /* 0x000fea0003800000 */
.L_x_3037:
[----:B------:R-:W-:Y:S01]  /*9ff0*/  BSSY B1, `(.L_x_3039) ;  /* 0x000005e000017945 */ /* 0x000fe20003800000 */
[----:B------:R-:W-:-:S03]  /*a000*/  PRMT R14, R4, 0x5410, R6 ;  /* 0x00005410040e7816 */ /* 0x000fc60000000006 */
[----:B------:R-:W-:Y:S05]  /*a010*/  @P1 BRA `(.L_x_3040) ;  /* 0x00000004006c1947 */ /* 0x000fea0003800000 */
[----:B------:R-:W1:Y:S01]  /*a020*/  LDC R4, c[0x0][0x3f4] ;  /* 0x0000fd00ff047b82 */ /* 0x000e620000000800 */
[----:B------:R-:W-:Y:S01]  /*a030*/  BSSY B2, `(.L_x_3041) ;  /* 0x000002e000027945 */ /* 0x000fe20003800000 */
[-C--:B-1----:R-:W-:Y:S02]  /*a040*/  ISETP.GE.AND P0, PT, R22, R4.reuse, PT ;  /* 0x000000041600720c */ /* 0x082fe40003f06270 */
[----:B------:R-:W-:-:S11]  /*a050*/  ISETP.GE.AND P1, PT, R185, R4, PT ;  /* 0x00000004b900720c */ /* 0x000fd60003f26270 */
[----:B------:R-:W-:Y:S05]  /*a060*/  @P0 BRA `(.L_x_3042) ;  /* 0x0000000000a80947 */ /* 0x000fea0003800000 */
[----:B0-----:R-:W0:Y:S01]  /*a070*/  LDS.128 R4, [R37] ;  /* 0x0000000025047984 */ /* 0x001e220000000c00 */
        /* <DEDUP_REMOVED lines=18> */
[----:B------:R-:W-:Y:S02]  /*a1a0*/  HADD2.F32 R49, -RZ, R61.H0_H0 ;  /* 0x2000003dff317230 */ /* 0x000fe40000004100 */
[----:B------:R-:W-:Y:S01]  /*a1b0*/  FFMA.FTZ R67, R48, R63, -R67 ;  /* 0x0000003f30437223 */ /* 0x000fe20000010843 */
[----:B------:R-:W-:Y:S02]  /*a1c0*/  HADD2.F32 R6, -RZ, R5.H0_H0 ;  /* 0x20000005ff067230 */ /* 0x000fe40000004100 */
[-C--:B------:R-:W-:Y:S01]  /*a1d0*/  FMUL.FTZ R68, R4, R62.reuse ;  /* 0x0000003e04447220 */ /* 0x080fe20000410000 */
[----:B------:R-:W-:Y:S02]  /*a1e0*/  HADD2.F32 R61, -RZ, R61.H1_H1 ;  /* 0x3000003dff3d7230 */ /* 0x000fe40000004100 */
[----:B------:R-:W-:Y:S01]  /*a1f0*/  FFMA.FTZ R66, R7, R62, -R66 ;  /* 0x0000003e07427223 */ /* 0x000fe20000010842 */
[----:B------:R-:W-:-:S02]  /*a200*/  HADD2.F32 R5, -RZ, R5.H1_H1 ;  /* 0x30000005ff057230 */ /* 0x000fc40000004100 */
[----:B------:R-:W-:Y:S01]  /*a210*/  FFMA.FTZ R63, R7, R64, R68 ;  /* 0x00000040073f7223 */ /* 0x000fe20000010044 */
[----:B------:R-:W-:Y:S02]  /*a220*/  HADD2.F32 R48, -RZ, R69.H0_H0 ;  /* 0x20000045ff307230 */ /* 0x000fe40000004100 */
[C---:B------:R-:W-:Y:S01]  /*a230*/  FMUL.FTZ R65, R47.reuse, R49 ;  /* 0x000000312f417220 */ /* 0x040fe20000410000 */
[----:B------:R-:W-:Y:S02]  /*a240*/  HADD2.F32 R4, -RZ, R71.H0_H0 ;  /* 0x20000047ff047230 */ /* 0x000fe40000004100 */
[-C--:B------:R-:W-:Y:S01]  /*a250*/  FMUL.FTZ R62, R47, R61.reuse ;  /* 0x0000003d2f3e7220 */ /* 0x080fe20000410000 */
        /* <DEDUP_REMOVED lines=11> */
.L_x_3042:
[----:B------:R-:W-:Y:S05]  /*a310*/  BSYNC B2 ;  /* 0x0000000000027941 */ /* 0x000fea0003800000 */
.L_x_3041:
[----:B------:R-:W-:Y:S05]  /*a320*/  @P1 BRA `(.L_x_3040) ;  /* 0x0000000000a81947 */ /* 0x000fea0003800000 */
[----:B01----:R-:W0:Y:S01]  /*a330*/  LDS.128 R4, [R37+0x4000] ;  /* 0x0040000025047984 */ /* 0x003e220000000c00 */
        /* <DEDUP_REMOVED lines=18> */
[----:B------:R-:W-:Y:S02]  /*a460*/  HADD2.F32 R41, -RZ, R59.H1_H1 ;  /* 0x3000003bff297230 */ /* 0x000fe40000004100 */
[----:B------:R-:W-:Y:S01]  /*a470*/  FFMA.FTZ R61, R40, R47, -R49 ;  /* 0x0000002f283d7223 */ /* 0x000fe20000010831 */
[----:B------:R-:W-:Y:S02]  /*a480*/  HADD2.F32 R6, -RZ, R5.H0_H0 ;  /* 0x20000005ff067230 */ /* 0x000fe40000004100 */
[-C--:B------:R-:W-:Y:S01]  /*a490*/  FMUL.FTZ R48, R4, R46.reuse ;  /* 0x0000002e04307220 */ /* 0x080fe20000410000 */
[----:B------:R-:W-:Y:S02]  /*a4a0*/  HADD2.F32 R59, -RZ, R59.H0_H0 ;  /* 0x2000003bff3b7230 */ /* 0x000fe40000004100 */
        /* <DEDUP_REMOVED lines=18> */
.L_x_3040:
[----:B------:R-:W-:Y:S05]  /*a5d0*/  BSYNC B1 ;  /* 0x0000000000017941 */ /* 0x000fea0003800000 */
.L_x_3039:
[----:B-12---:R-:W-:Y:S01]  /*a5e0*/  VIADD R4, R187, 0x20 ;  /* 0x00000020bb047836 */ /* 0x006fe20000000000 */
[----:B------:R-:W-:Y:S04]  /*a5f0*/  BSSY B1, `(.L_x_3043) ;  /* 0x000005e000017945 */ /* 0x000fe80003800000 */
[----:B------:R-:W-:-:S13]  /*a600*/  ISETP.GE.AND P0, PT, R4, R0, PT ;  /* 0x000000000400720c */ /* 0x000fda0003f06270 */
[----:B------:R-:W-:Y:S05]  /*a610*/  @P0 BRA `(.L_x_3044) ;  /* 0x00000004006c0947 */ /* 0x000fea0003800000 */
[----:B------:R-:W1:Y:S01]  /*a620*/  LDC R4, c[0x0][0x3f4] ;  /* 0x0000fd00ff047b82 */ /* 0x000e620000000800 */
[----:B------:R-:W-:Y:S01]  /*a630*/  BSSY B2, `(.L_x_3045) ;  /* 0x000002e000027945 */ /* 0x000fe20003800000 */
[-C--:B-1----:R-:W-:Y:S02]  /*a640*/  ISETP.GE.AND P0, PT, R22, R4.reuse, PT ;  /* 0x000000041600720c */ /* 0x082fe40003f06270 */
[----:B------:R-:W-:-:S11]  /*a650*/  ISETP.GE.AND P1, PT, R185, R4, PT ;  /* 0x00000004b900720c */ /* 0x000fd60003f26270 */
[----:B------:R-:W-:Y:S05]  /*a660*/  @P0 BRA `(.L_x_3046) ;  /* 0x0000000000a80947 */ /* 0x000fea0003800000 */
[----:B0-----:R-:W0:Y:S01]  /*a670*/  LDS.128 R4, [R37+0x1000] ;  /* 0x0010000025047984 */ /* 0x001e220000000c00 */
[--C-:B------:R-:W-:Y:S01]  /*a680*/  SHF.R.U64 R59, R44, 0x10, R45.reuse ;  /* 0x000000102c3b7819 */ /* 0x100fe2000000122d */
[--C-:B------:R-:W-:Y:S01]  /*a690*/  HADD2.F32 R44, -RZ, R57.reuse.H0_H0 ;  /* 0x20000039ff2c7230 */ /* 0x100fe20000004100 */
[----:B------:R-:W-:Y:S01]  /*a6a0*/  SHF.R.U32.HI R38, RZ, 0x10, R45 ;  /* 0x00000010ff267819 */ /* 0x000fe2000001162d */
[----:B------:R-:W-:Y:S01]  /*a6b0*/  HADD2.F32 R57, -RZ, R57.H1_H1 ;  /* 0x30000039ff397230 */ /* 0x000fe20000004100 */
[--C-:B------:R-:W-:Y:S02]  /*a6c0*/  SHF.R.U32.HI R45, RZ, 0x10, R43.reuse ;  /* 0x00000010ff2d7819 */ /* 0x100fe4000001162b */
[----:B------:R-:W-:Y:S01]  /*a6d0*/  SHF.R.U64 R49, R42, 0x10, R43 ;  /* 0x000000102a317819 */ /* 0x000fe2000000122b */
[----:B------:R-:W-:Y:S02]  /*a6e0*/  HADD2.F32 R43, -RZ, R38.H0_H0 ;  /* 0x20000026ff2b7230 */ /* 0x000fe40000004100 */
[----:B------:R-:W-:-:S02]  /*a6f0*/  HADD2.F32 R45, -RZ, R45.H0_H0 ;  /* 0x2000002dff2d7230 */ /* 0x000fc40000004100 */
[--C-:B------:R-:W-:Y:S02]  /*a700*/  HADD2.F32 R42, -RZ, R58.reuse.H0_H0 ;  /* 0x2000003aff2a7230 */ /* 0x100fe40000004100 */
[----:B------:R-:W-:Y:S02]  /*a710*/  HADD2.F32 R58, -RZ, R58.H1_H1 ;  /* 0x3000003aff3a7230 */ /* 0x000fe40000004100 */
[--C-:B0-----:R-:W-:Y:S02]  /*a720*/  HADD2.F32 R41, -RZ, R7.reuse.H1_H1 ;  /* 0x30000007ff297230 */ /* 0x101fe40000004100 */
[----:B------:R-:W-:Y:S02]  /*a730*/  HADD2.F32 R40, -RZ, R7.H0_H0 ;  /* 0x20000007ff287230 */ /* 0x000fe40000004100 */
[--C-:B------:R-:W-:Y:S02]  /*a740*/  HADD2.F32 R7, -RZ, R4.reuse.H0_H0 ;  /* 0x20000004ff077230 */ /* 0x100fe40000004100 */
[----:B------:R-:W-:Y:S01]  /*a750*/  FMUL.FTZ R48, R41, R43 ;  /* 0x0000002b29307220 */ /* 0x000fe20000410000 */
[----:B------:R-:W-:-:S02]  /*a760*/  HADD2.F32 R4, -RZ, R4.H1_H1 ;  /* 0x30000004ff047230 */ /* 0x000fc40000004100 */
[-C--:B------:R-:W-:Y:S01]  /*a770*/  FMUL.FTZ R47, R41, R45.reuse ;  /* 0x0000002d292f7220 */ /* 0x080fe20000410000 */
[--C-:B------:R-:W-:Y:S02]  /*a780*/  HADD2.F32 R38, -RZ, R6.reuse.H0_H0 ;  /* 0x20000006ff267230 */ /* 0x100fe40000004100 */
[----:B------:R-:W-:Y:S01]  /*a790*/  FFMA.FTZ R60, R40, R45, R48 ;  /* 0x0000002d283c7223 */ /* 0x000fe20000010030 */
[----:B------:R-:W-:Y:S02]  /*a7a0*/  HADD2.F32 R39, -RZ, R6.H1_H1 ;  /* 0x30000006ff277230 */ /* 0x000fe40000004100 */
[----:B------:R-:W-:Y:S01]  /*a7b0*/  FMUL.FTZ R46, R4, R44 ;  /* 0x0000002c042e7220 */ /* 0x000fe20000410000 */
[--C-:B------:R-:W-:Y:S02]  /*a7c0*/  HADD2.F32 R6, -RZ, R5.reuse.H0_H0 ;  /* 0x20000005ff067230 */ /* 0x100fe40000004100 */
[----:B------:R-:W-:Y:S01]  /*a7d0*/  FFMA.FTZ R47, R40, R43, -R47 ;  /* 0x0000002b282f7223 */ /* 0x000fe2000001082f */
[----:B------:R-:W-:Y:S01]  /*a7e0*/  FMUL.FTZ R48, R4, R42 ;  /* 0x0000002a04307220 */ /* 0x000fe20000410000 */
[----:B------:R-:W-:-:S02]  /*a7f0*/  HADD2.F32 R5, -RZ, R5.H1_H1 ;  /* 0x30000005ff057230 */ /* 0x000fc40000004100 */
[C---:B------:R-:W-:Y:S01]  /*a800*/  FFMA.FTZ R46, R7.reuse, R42, -R46 ;  /* 0x0000002a072e7223 */ /* 0x040fe2000001082e */
[----:B------:R-:W-:Y:S02]  /*a810*/  HADD2.F32 R40, -RZ, R49.H0_H0 ;  /* 0x20000031ff287230 */ /* 0x000fe40000004100 */
        /* <DEDUP_REMOVED lines=15> */
.L_x_3046:
[----:B------:R-:W-:Y:S05]  /*a910*/  BSYNC B2 ;  /* 0x0000000000027941 */ /* 0x000fea0003800000 */
.L_x_3045:
[----:B------:R-:W-:Y:S05]  /*a920*/  @P1 BRA `(.L_x_3044) ;  /* 0x0000000000a81947 */ /* 0x000fea0003800000 */
[----:B01----:R-:W0:Y:S01]  /*a930*/  LDS.128 R4, [R37+0x5000] ;  /* 0x0050000025047984 */ /* 0x003e220000000c00 */
[----:B------:R-:W-:Y:S01]  /*a940*/  SHF.R.U32.HI R39, RZ, 0x10, R31 ;  /* 0x00000010ff277819 */ /* 0x000fe2000001161f */
[----:B------:R-:W-:Y:S01]  /*a950*/  HADD2.F32 R38, -RZ, R53.H0_H0 ;  /* 0x20000035ff267230 */ /* 0x000fe20000004100 */
[----:B------:R-:W-:Y:S01]  /*a960*/  SHF.R.U32.HI R41, RZ, 0x10, R29 ;  /* 0x00000010ff297819 */ /* 0x000fe2000001161d */
[--C-:B------:R-:W-:Y:S01]  /*a970*/  HADD2.F32 R40, -RZ, R52.reuse.H0_H0 ;  /* 0x20000034ff287230 */ /* 0x100fe20000004100 */
        /* <DEDUP_REMOVED lines=37> */
.L_x_3044:
[----:B------:R-:W-:Y:S05]  /*abd0*/  BSYNC B1 ;  /* 0x0000000000017941 */ /* 0x000fea0003800000 */
.L_x_3043:
        /* <DEDUP_REMOVED lines=51> */
.L_x_3050:
[----:B------:R-:W-:Y:S05]  /*af10*/  BSYNC B2 ;  /* 0x0000000000027941 */ /* 0x000fea0003800000 */
.L_x_3049:
[----:B------:R-:W-:Y:S05]  /*af20*/  @P1 BRA `(.L_x_3048) ;  /* 0x0000000000a81947 */ /* 0x000fea0003800000 */
[----:B01----:R-:W0:Y:S01]  /*af30*/  LDS.128 R4, [R37+0x6000] ;  /* 0x0060000025047984 */ /* 0x003e220000000c00 */
[----:B------:R-:W-:Y:S01]  /*af40*/  SHF.R.U32.HI R29, RZ, 0x10, R25 ;  /* 0x00000010ff1d7819 */ /* 0x000fe20000011619 */
[----:B------:R-:W-:Y:S01]  /*af50*/  HADD2.F32 R28, -RZ, R51.H0_H0 ;  /* 0x20000033ff1c7230 */ /* 0x000fe20000004100 */
[--C-:B------:R-:W-:Y:S01]  /*af60*/  SHF.R.U32.HI R31, RZ, 0x10, R27.reuse ;  /* 0x00000010ff1f7819 */ /* 0x100fe2000001161b */
        /* <DEDUP_REMOVED lines=38> */
.L_x_3048:
[----:B------:R-:W-:Y:S05]  /*b1d0*/  BSYNC B1 ;  /* 0x0000000000017941 */ /* 0x000fea0003800000 */
.L_x_3047:
[----:B-12---:R-:W-:-:S05]  /*b1e0*/  VIADD R4, R187, 0x60 ;  /* 0x00000060bb047836 */ /* 0x006fca0000000000 */
        /* <DEDUP_REMOVED lines=8> */
[----:B------:R-:W-:Y:S01]  /*b270*/  SHF.R.U32.HI R24, RZ, 0x10, R13 ;  /* 0x00000010ff187819 */ /* 0x000fe2000001160d */
[--C-:B------:R-:W-:Y:S01]  /*b280*/  HADD2.F32 R25, -RZ, R15.reuse.H0_H0 ;  /* 0x2000000fff197230 */ /* 0x100fe20000004100 */
[--C-:B------:R-:W-:Y:S01]  /*b290*/  SHF.R.U32.HI R26, RZ, 0x10, R21.reuse ;  /* 0x00000010ff1a7819 */ /* 0x100fe20000011615 */
[----:B------:R-:W-:Y:S01]  /*b2a0*/  HADD2.F32 R15, -RZ, R15.H1_H1 ;  /* 0x3000000fff0f7230 */ /* 0x000fe20000004100 */
        /* <DEDUP_REMOVED lines=13> */
[C---:B------:R-:W-:Y:S01]  /*b380*/  FFMA.FTZ R31, R13.reuse, R26, R29 ;  /* 0x0000001a0d1f7223 */ /* 0x040fe2000001001d */
[----:B------:R-:W-:Y:S02]  /*b390*/  HADD2.F32 R12, -RZ, R6.H1_H1 ;  /* 0x30000006ff0c7230 */ /* 0x000fe40000004100 */
[C---:B------:R-:W-:Y:S01]  /*b3a0*/  FMUL.FTZ R27, R4.reuse, R25 ;  /* 0x00000019041b7220 */ /* 0x040fe20000410000 */
[--C-:B------:R-:W-:Y:S02]  /*b3b0*/  HADD2.F32 R6, -RZ, R5.reuse.H0_H0 ;  /* 0x20000005ff067230 */ /* 0x100fe40000004100 */
[----:B------:R-:W-:Y:S01]  /*b3c0*/  FFMA.FTZ R28, R13, R24, -R28 ;  /* 0x000000180d1c7223 */ /* 0x000fe2000001081c */
[-C--:B------:R-:W-:Y:S01]  /*b3d0*/  FMUL.FTZ R29, R4, R21.reuse ;  /* 0x00000015041d7220 */ /* 0x080fe20000410000 */
[----:B------:R-:W-:Y:S02]  /*b3e0*/  HADD2.F32 R5, -RZ, R5.H1_H1 ;  /* 0x30000005ff057230 */ /* 0x000fe40000004100 */
[----:B------:R-:W-:Y:S01]  /*b3f0*/  FFMA.FTZ R27, R0, R21, -R27 ;  /* 0x00000015001b7223 */ /* 0x000fe2000001081b */
[----:B------:R-:W-:-:S02]  /*b400*/  HADD2.F32 R13, -RZ, R30.H0_H0 ;  /* 0x2000001eff0d7230 */ /* 0x000fc40000004100 */
[C---:B------:R-:W-:Y:S01]  /*b410*/  FMUL.FTZ R20, R12.reuse, R15 ;  /* 0x0000000f0c147220 */ /* 0x040fe20000410000 */
[----:B------:R-:W-:Y:S02]  /*b420*/  HADD2.F32 R4, -RZ, R32.H0_H0 ;  /* 0x20000020ff047230 */ /* 0x000fe40000004100 */
[-C--:B------:R-:W-:Y:S01]  /*b430*/  FMUL.FTZ R24, R12, R54.reuse ;  /* 0x000000360c187220 */ /* 0x080fe20000410000 */
[----:B------:R-:W-:Y:S01]  /*b440*/  FFMA.FTZ R0, R0, R25, R29 ;  /* 0x0000001900007223 */ /* 0x000fe2000001001d */
[----:B------:R-:W-:Y:S01]  /*b450*/  FMUL.FTZ R21, R5, R13 ;  /* 0x0000000d05157220 */ /* 0x000fe20000410000 */
[----:B------:R-:W-:Y:S01]  /*b460*/  FFMA.FTZ R20, R7, R54, -R20 ;  /* 0x0000003607147223 */ /* 0x000fe20000010814 */
[-C--:B------:R-:W-:Y:S01]  /*b470*/  FMUL.FTZ R12, R5, R4.reuse ;  /* 0x00000004050c7220 */ /* 0x080fe20000410000 */
[----:B------:R-:W-:Y:S01]  /*b480*/  FFMA.FTZ R15, R7, R15, R24 ;  /* 0x0000000f070f7223 */ /* 0x000fe20000010018 */
[C---:B------:R-:W-:Y:S01]  /*b490*/  FFMA.FTZ R5, R6.reuse, R4, -R21 ;  /* 0x0000000406057223 */ /* 0x040fe20000010815 */
[----:B------:R-:W-:Y:S01]  /*b4a0*/  F2FP.F16.F32.PACK_AB R7, R31, R28 ;  /* 0x0000001c1f07723e */ /* 0x000fe200000000ff */
[----:B------:R-:W-:Y:S01]  /*b4b0*/  FFMA.FTZ R12, R6, R13, R12 ;  /* 0x0000000d060c7223 */ /* 0x000fe2000001000c */
[----:B------:R-:W-:-:S02]  /*b4c0*/  F2FP.F16.F32.PACK_AB R4, R0, R27 ;  /* 0x0000001b0004723e */ /* 0x000fc400000000ff */
[----:B------:R-:W-:Y:S02]  /*b4d0*/  F2FP.F16.F32.PACK_AB R6, R15, R20 ;  /* 0x000000140f06723e */ /* 0x000fe400000000ff */
[----:B------:R-:W-:-:S05]  /*b4e0*/  F2FP.F16.F32.PACK_AB R5, R12, R5 ;  /* 0x000000050c05723e */ /* 0x000fca00000000ff */
[----:B------:R1:W-:Y:S02]  /*b4f0*/  STS.128 [R37+0x3000], R4 ;  /* 0x0030000425007388 */ /* 0x0003e40000000c00 */
.L_x_3053:
[----:B------:R-:W-:Y:S05]  /*b500*/  BSYNC B1 ;  /* 0x0000000000017941 */ /* 0x000fea0003800000 */
.L_x_3052:
[----:B------:R-:W-:Y:S05]  /*b510*/  @P1 BRA `(.L_x_3051) ;  /* 0x0000002400f81947 */ /* 0x000fea0003800000 */
[----:B01----:R-:W0:Y:S01]  /*b520*/  LDS.128 R4, [R37+0x7000] ;  /* 0x0070000025047984 */ /* 0x003e220000000c00 */
        /* <DEDUP_REMOVED lines=13> */
[----:B------:R-:W-:Y:S01]  /*b600*/  FMUL.FTZ R10, R10, R12 ;  /* 0x0000000c0a0a7220 */ /* 0x000fe20000410000 */
[----:B------:R-:W-:-:S02]  /*b610*/  HADD2.F32 R4, -RZ, R4.H1_H1 ;  /* 0x30000004ff047230 */ /* 0x000fc40000004100 */
[C---:B------:R-:W-:Y:S01]  /*b620*/  FFMA.FTZ R20, R9.reuse, R12, -R20 ;  /* 0x0000000c09147223 */ /* 0x040fe20000010814 */
[----:B------:R-:W-:Y:S01]  /*b630*/  FFMA.FTZ R25, R9, R15, R10 ;  /* 0x0000000f09197223 */ /* 0x000fe2000001000a */
[--C-:B------:R-:W-:Y:S02]  /*b640*/  HADD2.F32 R7, -RZ, R6.reuse.H0_H0 ;  /* 0x20000006ff077230 */ /* 0x100fe40000004100 */
[C---:B------:R-:W-:Y:S01]  /*b650*/  FMUL.FTZ R21, R4.reuse, R13 ;  /* 0x0000000d04157220 */ /* 0x040fe20000410000 */
[----:B------:R-:W-:Y:S02]  /*b660*/  HADD2.F32 R8, -RZ, R6.H1_H1 ;  /* 0x30000006ff087230 */ /* 0x000fe40000004100 */
[-C--:B------:R-:W-:Y:S01]  /*b670*/  FMUL.FTZ R15, R4, R11.reuse ;  /* 0x0000000b040f7220 */ /* 0x080fe20000410000 */
[----:B------:R-:W-:Y:S02]  /*b680*/  HADD2.F32 R9, -RZ, R3.H1_H1 ;  /* 0x30000003ff097230 */ /* 0x000fe40000004100 */
[----:B------:R-:W-:Y:S01]  /*b690*/  FFMA.FTZ R21, R0, R11, -R21 ;  /* 0x0000000b00157223 */ /* 0x000fe20000010815 */
[----:B------:R-:W-:-:S02]  /*b6a0*/  HADD2.F32 R6, -RZ, R5.H0_H0 ;  /* 0x20000005ff067230 */ /* 0x000fc40000004100 */
[----:B------:R-:W-:Y:S01]  /*b6b0*/  FFMA.FTZ R0, R0, R13, R15 ;  /* 0x0000000d00007223 */ /* 0x000fe2000001000f */
[----:B------:R-:W-:Y:S02]  /*b6c0*/  HADD2.F32 R5, -RZ, R5.H1_H1 ;  /* 0x30000005ff057230 */ /* 0x000fe40000004100 */
[CC--:B------:R-:W-:Y:S01]  /*b6d0*/  FMUL.FTZ R10, R8.reuse, R9.reuse ;  /* 0x00000009080a7220 */ /* 0x0c0fe20000410000 */
[----:B------:R-:W-:Y:S02]  /*b6e0*/  HADD2.F32 R4, -RZ, R24.H0_H0 ;  /* 0x20000018ff047230 */ /* 0x000fe40000004100 */
[-C--:B------:R-:W-:Y:S01]  /*b6f0*/  FMUL.FTZ R8, R8, R14.reuse ;  /* 0x0000000e08087220 */ /* 0x080fe20000410000 */
[----:B------:R-:W-:Y:S02]  /*b700*/  HADD2.F32 R3, -RZ, R26.H0_H0 ;  /* 0x2000001aff037230 */ /* 0x000fe40000004100 */
[----:B------:R-:W-:Y:S01]  /*b710*/  FFMA.FTZ R10, R7, R14, -R10 ;  /* 0x0000000e070a7223 */ /* 0x000fe2000001080a */
[----:B------:R-:W-:Y:S01]  /*b720*/  FMUL.FTZ R11, R5, R4 ;  /* 0x00000004050b7220 */ /* 0x000fe20000410000 */
[----:B------:R-:W-:Y:S01]  /*b730*/  FFMA.FTZ R9, R7, R9, R8 ;  /* 0x0000000907097223 */ /* 0x000fe20000010008 */
[-C--:B------:R-:W-:Y:S01]  /*b740*/  FMUL.FTZ R13, R5, R3.reuse ;  /* 0x00000003050d7220 */ /* 0x080fe20000410000 */
[----:B------:R-:W-:Y:S01]  /*b750*/  F2FP.F16.F32.PACK_AB R7, R25, R20 ;  /* 0x000000141907723e */ /* 0x000fe200000000ff */
[----:B------:R-:W-:-:S02]  /*b760*/  FFMA.FTZ R5, R6, R3, -R11 ;  /* 0x0000000306057223 */ /* 0x000fc4000001080b */
[----:B------:R-:W-:Y:S01]  /*b770*/  FFMA.FTZ R8, R6, R4, R13 ;  /* 0x0000000406087223 */ /* 0x000fe2000001000d */
[----:B------:R-:W-:Y:S02]  /*b780*/  F2FP.F16.F32.PACK_AB R6, R9, R10 ;  /* 0x0000000a0906723e */ /* 0x000fe400000000ff */
[----:B------:R-:W-:Y:S02]  /*b790*/  F2FP.F16.F32.PACK_AB R4, R0, R21 ;  /* 0x000000150004723e */ /* 0x000fe400000000ff */
[----:B------:R-:W-:-:S05]  /*b7a0*/  F2FP.F16.F32.PACK_AB R5, R8, R5 ;  /* 0x000000050805723e */ /* 0x000fca00000000ff */
[----:B------:R4:W-:Y:S01]  /*b7b0*/  STS.128 [R37+0x7000], R4 ;  /* 0x0070000425007388 */ /* 0x0009e20000000c00 */
[----:B------:R-:W-:Y:S05]  /*b7c0*/  BRA `(.L_x_3051) ;  /* 0x00000024004c7947 */ /* 0x000fea0003800000 */
.L_x_3024:
[----:B------:R-:W0:Y:S01]  /*b7d0*/  LDC R5, c[0x0][0x448] ;  /* 0x00011200ff057b82 */ /* 0x000e220000000800 */
[----:B------:R-:W-:Y:S01]  /*b7e0*/  ULDC.64 UR4, c[0x0][0x3f8] ;  /* 0x0000fe0000047ab9 */ /* 0x000fe20000000a00 */
[----:B------:R-:W-:Y:S01]  /*b7f0*/  MOV R27, R29 ;  /* 0x0000001d001b7202 */ /* 0x000fe20000000f00 */
[----:B------:R-:W-:Y:S01]  /*b800*/  ULDC.64 UR6, c[0x0][0x408] ;  /* 0x0001020000067ab9 */ /* 0x000fe20000000a00 */
        /* <DEDUP_REMOVED lines=26> */
[----:B------:R-:W4:Y:S04]  /*b9b0*/  SHFL.IDX PT, R0, R35, RZ, 0x181f ;  /* 0x00181fff23007589 */ /* 0x000f2800000e0000 */
[----:B------:R-:W5:Y:S04]  /*b9c0*/  SHFL.IDX PT, R14, R34, RZ, 0x181f ;  /* 0x00181fff220e7589 */ /* 0x000f6800000e0000 */
[----:B------:R-:W1:Y:S01]  /*b9d0*/  SHFL.IDX PT, R5, R33, RZ, 0x181f ;  /* 0x00181fff21057589 */ /* 0x000e6200000e0000 */
[----:B0-----:R-:W-:-:S04]  /*b9e0*/  ISETP.GE.AND P0, PT, R16, R56, PT ;  /* 0x000000381000720c */ /* 0x001fc80003f06270 */
[----:B------:R-:W-:-:S13]  /*b9f0*/  ISETP.GE.OR P1, PT, R54, R3, P0 ;  /* 0x000000033600720c */ /* 0x000fda0000726670 */
[C---:B------:R-:W-:Y:S02]  /*ba00*/  @!P1 SHF.L.U32 R21, R16.reuse, 0x1, RZ ;  /* 0x0000000110159819 */ /* 0x040fe400000006ff */
[----:B------:R-:W-:Y:S02]  /*ba10*/  @!P1 SHF.L.U64.HI R6, R16, 0x1, R17 ;  /* 0x0000000110069819 */ /* 0x000fe40000010211 */
[----:B---3--:R-:W-:-:S05]  /*ba20*/  @!P1 IADD3 R4, P2, R4, R21, RZ ;  /* 0x0000001504049210 */ /* 0x008fca0007f5e0ff */
[----:B----4-:R-:W-:Y:S02]  /*ba30*/  @!P1 IMAD.X R7, R0, 0x1, R6, P2 ;  /* 0x0000000100079824 */ /* 0x010fe400010e0606 */
[----:B------:R-:W-:Y:S02]  /*ba40*/  @!P1 IMAD.MOV.U32 R8, RZ, RZ, R4 ;  /* 0x000000ffff089224 */ /* 0x000fe400078e0004 */
[----:B------:R-:W-:-:S06]  /*ba50*/  @!P1 IMAD.MOV.U32 R9, RZ, RZ, R7 ;  /* 0x000000ffff099224 */ /* 0x000fcc00078e0007 */
[----:B------:R-:W3:Y:S01]  /*ba60*/  @!P1 LD.E.128 R8, desc[UR42][R8.64] ;  /* 0x0000002a08089980 */ /* 0x000ee2000c101d00 */
[----:B-----5:R-:W-:-:S04]  /*ba70*/  @!P1 IADD3 R14, P2, R14, R21, RZ ;  /* 0x000000150e0e9210 */ /* 0x020fc80007f5e0ff */
[----:B-1----:R-:W-:Y:S01]  /*ba80*/  @!P1 IADD3.X R5, R5, R6, RZ, P2, !PT ;  /* 0x0000000605059210 */ /* 0x002fe200017fe4ff */
[----:B------:R-:W-:-:S06]  /*ba90*/  @!P1 IMAD.MOV.U32 R4, RZ, RZ, R14 ;  /* 0x000000ffff049224 */ /* 0x000fcc00078e000e */
[----:B------:R-:W4:Y:S01]  /*baa0*/  @!P1 LD.E.128 R4, desc[UR42][R4.64] ;  /* 0x0000002a04049980 */ /* 0x000f22000c101d00 */
[----:B------:R-:W-:Y:S02]  /*bab0*/  CS2R R48, SRZ ;  /* 0x0000000000307805 */ /* 0x000fe4000001ff00 */
[----:B------:R-:W-:Y:S02]  /*bac0*/  CS2R R50, SRZ ;  /* 0x0000000000327805 */ /* 0x000fe4000001ff00 */
[----:B------:R-:W-:Y:S01]  /*bad0*/  CS2R R38, SRZ ;  /* 0x0000000000267805 */ /* 0x000fe2000001ff00 */
[----:B------:R0:W1:Y:S01]  /*bae0*/  SHFL.IDX PT, R14, R34, 0x1, 0x181f ;  /* 0x00381f00220e7f89 */ /* 0x00006200000e0000 */
[----:B------:R-:W-:Y:S02]  /*baf0*/  CS2R R20, SRZ ;  /* 0x0000000000147805 */ /* 0x000fe4000001ff00 */
[----:B------:R-:W-:Y:S01]  /*bb00*/  CS2R R24, SRZ ;  /* 0x0000000000187805 */ /* 0x000fe2000001ff00 */
[----:B---3--:R-:W-:-:S02]  /*bb10*/  @!P1 IMAD.MOV.U32 R48, RZ, RZ, R8 ;  /* 0x000000ffff309224 */ /* 0x008fc400078e0008 */
[----:B------:R-:W-:Y:S01]  /*bb20*/  @!P1 IMAD.MOV.U32 R49, RZ, RZ, R9 ;  /* 0x000000ffff319224 */ /* 0x000fe200078e0009 */
[----:B------:R0:W3:Y:S01]  /*bb30*/  SHFL.IDX PT, R8, R32, 0x1, 0x181f ;  /* 0x00381f0020087f89 */ /* 0x0000e200000e0000 */
[----:B------:R-:W-:Y:S01]  /*bb40*/  @!P1 IMAD.MOV.U32 R50, RZ, RZ, R10 ;  /* 0x000000ffff329224 */ /* 0x000fe200078e000a */
[----:B------:R-:W-:Y:S01]  /*bb50*/  MOV R0, R48 ;  /* 0x0000003000007202 */ /* 0x000fe20000000f00 */
[----:B------:R-:W-:Y:S01]  /*bb60*/  IMAD.MOV.U32 R12, RZ, RZ, R49 ;  /* 0x000000ffff0c7224 */ /* 0x000fe200078e0031 */
[----:B------:R0:W0:Y:S01]  /*bb70*/  SHFL.IDX PT, R9, R33, 0x1, 0x181f ;  /* 0x00381f0021097f89 */ /* 0x00002200000e0000 */
[----:B------:R-:W-:Y:S01]  /*bb80*/  @!P1 IMAD.MOV.U32 R51, RZ, RZ, R11 ;  /* 0x000000ffff339224 */ /* 0x000fe200078e000b */
[----:B------:R-:W-:Y:S02]  /*bb90*/  PRMT R65, R65, 0x5410, R0 ;  /* 0x0000541041417816 */ /* 0x000fe40000000000 */
[----:B------:R0:W0:Y:S01]  /*bba0*/  SHFL.IDX PT, R0, R35, 0x1, 0x181f ;  /* 0x00381f0023007f89 */ /* 0x00002200000e0000 */
[----:B----4-:R-:W-:Y:S01]  /*bbb0*/  @!P1 IMAD.MOV.U32 R38, RZ, RZ, R4 ;  /* 0x000000ffff269224 */ /* 0x010fe200078e0004 */
[----:B------:R-:W-:Y:S01]  /*bbc0*/  @!P1 MOV R20, R6 ;  /* 0x0000000600149202 */ /* 0x000fe20000000f00 */
[----:B------:R-:W-:Y:S01]  /*bbd0*/  @!P1 IMAD.MOV.U32 R39, RZ, RZ, R5 ;  /* 0x000000ffff279224 */ /* 0x000fe200078e0005 */
[----:B------:R-:W-:Y:S01]  /*bbe0*/  PRMT R67, R12, 0x7610, R67 ;  /* 0x000076100c437816 */ /* 0x000fe20000000043 */
[----:B------:R-:W-:Y:S01]  /*bbf0*/  @!P1 IMAD.MOV.U32 R21, RZ, RZ, R7 ;  /* 0x000000ffff159224 */ /* 0x000fe200078e0007 */
[----:B------:R-:W-:Y:S01]  /*bc00*/  MOV R10, R50 ;  /* 0x00000032000a7202 */ /* 0x000fe20000000f00 */
[----:B------:R-:W-:Y:S01]  /*bc10*/  IMAD.MOV.U32 R11, RZ, RZ, R51 ;  /* 0x000000ffff0b7224 */ /* 0x000fe200078e0033 */
[----:B------:R-:W-:Y:S01]  /*bc20*/  MOV R6, R20 ;  /* 0x0000001400067202 */ /* 0x000fe20000000f00 */
[----:B------:R-:W-:-:S02]  /*bc30*/  IMAD.MOV.U32 R4, RZ, RZ, R38 ;  /* 0x000000ffff047224 */ /* 0x000fc400078e0026 */
[----:B------:R-:W-:Y:S01]  /*bc40*/  IMAD.MOV.U32 R5, RZ, RZ, R39 ;  /* 0x000000ffff057224 */ /* 0x000fe200078e0027 */
[----:B------:R-:W-:Y:S01]  /*bc50*/  PRMT R52, R10, 0x5410, R11 ;  /* 0x000054100a347816 */ /* 0x000fe2000000000b */
[----:B------:R-:W-:Y:S01]  /*bc60*/  IMAD.MOV.U32 R7, RZ, RZ, R21 ;  /* 0x000000ffff077224 */ /* 0x000fe200078e0015 */
[----:B------:R-:W-:Y:S02]  /*bc70*/  PRMT R66, R6, 0x5410, R4 ;  /* 0x0000541006427816 */ /* 0x000fe40000000004 */
[----:B------:R-:W-:Y:S02]  /*bc80*/  PRMT R67, R67, 0x5410, R5 ;  /* 0x0000541043437816 */ /* 0x000fe40000000005 */
[----:B-1-3--:R-:W-:-:S07]  /*bc90*/  PRMT R65, R7, 0x7610, R65 ;  /* 0x0000761007417816 */ /* 0x00afce0000000041 */
.L_x_3350:
        /* <DEDUP_REMOVED lines=19> */
.L_x_3056:
[----:B------:R-:W-:Y:S05]  /*bdd0*/  BSYNC B1 ;  /* 0x0000000000017941 */ /* 0x000fea0003800000 */
.L_x_3055:
[----:B0----5:R-:W-:Y:S01]  /*bde0*/  IMAD.MOV.U32 R0, RZ, RZ, R24 ;  /* 0x000000ffff007224 */ /* 0x021fe200078e0018 */
[----:B------:R-:W-:Y:S01]  /*bdf0*/  MOV R9, R26 ;  /* 0x0000001a00097202 */ /* 0x000fe20000000f00 */
[----:B------:R-:W-:Y:S01]  /*be00*/  IMAD.MOV.U32 R8, RZ, RZ, R25 ;  /* 0x000000ffff087224 */ /* 0x000fe200078e0019 */
        /* <DEDUP_REMOVED lines=11> */
[----:B------:R-:W0:Y:S01]  /*bec0*/  SHFL.IDX PT, R8, R32, 0x2, 0x181f ;  /* 0x00581f0020087f89 */ /* 0x000e2200000e0000 */
[----:B------:R-:W-:-:S03]  /*bed0*/  VIADD R10, R54, 0x40 ;  /* 0x00000040360a7836 */ /* 0x000fc60000000000 */
[----:B------:R-:W3:Y:S02]  /*bee0*/  SHFL.IDX PT, R0, R35, 0x2, 0x181f ;  /* 0x00581f0023007f89 */ /* 0x000ee400000e0000 */
[----:B------:R-:W-:Y:S02]  /*bef0*/  ISETP.GE.OR P1, PT, R10, R3, P0 ;  /* 0x000000030a00720c */ /* 0x000fe40000726670 */
[----:B-1----:R-:W1:Y:S04]  /*bf00*/  SHFL.IDX PT, R14, R34, 0x2, 0x181f ;  /* 0x00581f00220e7f89 */ /* 0x002e6800000e0000 */
[----:B------:R-:W4:Y:S07]  /*bf10*/  SHFL.IDX PT, R28, R33, 0x2, 0x181f ;  /* 0x00581f00211c7f89 */ /* 0x000f2e00000e0000 */
[C---:B------:R-:W-:Y:S01]  /*bf20*/  @!P1 IMAD.SHL.U32 R31, R16.reuse, 0x2, RZ ;  /* 0x00000002101f9824 */ /* 0x040fe200078e00ff */
[----:B------:R-:W-:-:S04]  /*bf30*/  @!P1 SHF.L.U64.HI R29, R16, 0x1, R17 ;  /* 0x00000001101d9819 */ /* 0x000fc80000010211 */
[----:B0-----:R-:W-:-:S04]  /*bf40*/  @!P1 IADD3 R8, P2, R8, R31, RZ ;  /* 0x0000001f08089210 */ /* 0x001fc80007f5e0ff */
[----:B---3--:R-:W-:-:S06]  /*bf50*/  @!P1 IADD3.X R9, R0, R29, RZ, P2, !PT ;  /* 0x0000001d00099210 */ /* 0x008fcc00017fe4ff */
[----:B------:R-:W3:Y:S01]  /*bf60*/  @!P1 LD.E.128 R8, desc[UR42][R8.64] ;  /* 0x0000002a08089980 */ /* 0x000ee2000c101d00 */
[----:B-1----:R-:W-:-:S05]  /*bf70*/  @!P1 IADD3 R14, P2, R14, R31, RZ ;  /* 0x0000001f0e0e9210 */ /* 0x002fca0007f5e0ff */
[----:B----4-:R-:W-:-:S04]  /*bf80*/  @!P1 IMAD.X R29, R28, 0x1, R29, P2 ;  /* 0x000000011c1d9824 */ /* 0x010fc800010e061d */
[----:B------:R-:W-:-:S05]  /*bf90*/  @!P1 IMAD.MOV.U32 R15, RZ, RZ, R29 ;  /* 0x000000ffff0f9224 */ /* 0x000fca00078e001d */
[----:B------:R-:W4:Y:S01]  /*bfa0*/  @!P1 LD.E.128 R28, desc[UR42][R14.64] ;  /* 0x0000002a0e1c9980 */ /* 0x000f22000c101d00 */
[----:B------:R-:W-:Y:S02]  /*bfb0*/  CS2R R44, SRZ ;  /* 0x00000000002c7805 */ /* 0x000fe4000001ff00 */
[----:B------:R-:W-:Y:S02]  /*bfc0*/  CS2R R46, SRZ ;  /* 0x00000000002e7805 */ /* 0x000fe4000001ff00 */
[----:B------:R-:W-:Y:S01]  /*bfd0*/  CS2R R40, SRZ ;  /* 0x0000000000287805 */ /* 0x000fe2000001ff00 */
[----:B------:R-:W0:Y:S01]  /*bfe0*/  SHFL.IDX PT, R32, R32, 0x3, 0x181f ;  /* 0x00781f0020207f89 */ /* 0x000e2200000e0000 */
[----:B------:R-:W-:-:S03]  /*bff0*/  CS2R R42, SRZ ;  /* 0x00000000002a7805 */ /* 0x000fc6000001ff00 */
[----:B------:R-:W1:Y:S04]  /*c000*/  SHFL.IDX PT, R34, R34, 0x3, 0x181f ;  /* 0x00781f0022227f89 */ /* 0x000e6800000e0000 */
[----:B------:R-:W0:Y:S01]  /*c010*/  SHFL.IDX PT, R33, R33, 0x3, 0x181f ;  /* 0x00781f0021217f89 */ /* 0x000e2200000e0000 */
[----:B---3--:R-:W-:Y:S01]  /*c020*/  @!P1 MOV R45, R9 ;  /* 0x00000009002d9202 */ /* 0x008fe20000000f00 */
[----:B------:R-:W-:Y:S01]  /*c030*/  @!P1 IMAD.MOV.U32 R44, RZ, RZ, R8 ;  /* 0x000000ffff2c9224 */ /* 0x000fe200078e0008 */
[----:B------:R-:W-:Y:S01]  /*c040*/  @!P1 MOV R47, R11 ;  /* 0x0000000b002f9202 */ /* 0x000fe20000000f00 */
[----:B------:R-:W-:Y:S02]  /*c050*/  @!P1 IMAD.MOV.U32 R46, RZ, RZ, R10 ;  /* 0x000000ffff2e9224 */ /* 0x000fe400078e000a */
[----:B------:R-:W-:-:S02]  /*c060*/  IMAD.MOV.U32 R0, RZ, RZ, R44 ;  /* 0x000000ffff007224 */ /* 0x000fc400078e002c */
[----:B------:R-:W-:Y:S02]  /*c070*/  IMAD.MOV.U32 R12, RZ, RZ, R45 ;  /* 0x000000ffff0c7224 */ /* 0x000fe400078e002d */
[----:B------:R-:W-:Y:S02]  /*c080*/  IMAD.MOV.U32 R8, RZ, RZ, R46 ;  /* 0x000000ffff087224 */ /* 0x000fe400078e002e */
[----:B------:R-:W-:Y:S01]  /*c090*/  IMAD.MOV.U32 R9, RZ, RZ, R47 ;  /* 0x000000ffff097224 */ /* 0x000fe200078e002f */
        /* <DEDUP_REMOVED lines=8> */
[----:B------:R-:W-:-:S02]  /*c120*/  IMAD.MOV.U32 R8, RZ, RZ, R40 ;  /* 0x000000ffff087224 */ /* 0x000fc400078e0028 */
[----:B------:R-:W-:Y:S02]  /*c130*/  IMAD.MOV.U32 R10, RZ, RZ, R42 ;  /* 0x000000ffff0a7224 */ /* 0x000fe400078e002a */
[----:B------:R-:W-:Y:S01]  /*c140*/  IMAD.MOV.U32 R11, RZ, RZ, R43 ;  /* 0x000000ffff0b7224 */ /* 0x000fe200078e002b */
[----:B------:R-:W-:Y:S02]  /*c150*/  PRMT R63, R8, 0x5410, R9 ;  /* 0x00005410083f7816 */ /* 0x000fe40000000009 */
[----:B------:R-:W-:Y:S02]  /*c160*/  CS2R R8, SRZ ;  /* 0x0000000000087805 */ /* 0x000fe4000001ff00 */
[----:B-1-3--:R-:W-:-:S07]  /*c170*/  PRMT R64, R10, 0x5410, R11 ;  /* 0x000054100a407816 */ /* 0x00afce000000000b */
.L_x_3360:
[----:B------:R-:W-:Y:S01]  /*c180*/  VIADD R54, R54, 0x60 ;  /* 0x0000006036367836 */ /* 0x000fe20000000000 */
[----:B------:R-:W-:Y:S01]  /*c190*/  BSSY B1, `(.L_x_3058) ;  /* 0x0000012000017945 */ /* 0x000fe20003800000 */
[----:B------:R-:W-:Y:S02]  /*c1a0*/  CS2R R10, SRZ ;  /* 0x00000000000a7805 */ /* 0x000fe4000001ff00 */
[----:B--2---:R-:W-:Y:S02]  /*c1b0*/  CS2R R12, SRZ ;  /* 0x00000000000c7805 */ /* 0x004fe4000001ff00 */
[----:B------:R-:W-:Y:S02]  /*c1c0*/  CS2R R14, SRZ ;  /* 0x00000000000e7805 */ /* 0x000fe4000001ff00 */
[----:B------:R-:W-:-:S13]  /*c1d0*/  ISETP.GE.AND P1, PT, R54, R3, PT ;  /* 0x000000033600720c */ /* 0x000fda0003f26270 */
[----:B------:R-:W-:Y:S05]  /*c1e0*/  @P1 BRA `(.L_x_3059) ;  /* 0x0000000000301947 */ /* 0x000fea0003800000 */
[----:B------:R-:W-:Y:S02]  /*c1f0*/  CS2R R10, SRZ ;  /* 0x00000000000a7805 */ /* 0x000fe4000001ff00 */
[----:B------:R-:W-:Y:S02]  /*c200*/  CS2R R12, SRZ ;  /* 0x00000000000c7805 */ /* 0x000fe4000001ff00 */
[----:B------:R-:W-:Y:S01]  /*c210*/  CS2R R14, SRZ ;  /* 0x00000000000e7805 */ /* 0x000fe2000001ff00 */
[----:B------:R-:W-:Y:S06]  /*c220*/  @P0 BRA `(.L_x_3059) ;  /* 0x0000000000200947 */ /* 0x000fec0003800000 */
[C---:B------:R-:W-:Y:S02]  /*c230*/  SHF.L.U32 R11, R16.reuse, 0x1, RZ ;  /* 0x00000001100b7819 */ /* 0x040fe400000006ff */
[----:B------:R-:W-:Y:S02]  /*c240*/  SHF.L.U64.HI R9, R16, 0x1, R17 ;  /* 0x0000000110097819 */ /* 0x000fe40000010211 */
[-C--:B0-----:R-:W-:Y:S02]  /*c250*/  IADD3 R12, P1, R32, R11.reuse, RZ ;  /* 0x0000000b200c7210 */ /* 0x081fe40007f3e0ff */
[----:B------:R-:W-:-:S03]  /*c260*/  IADD3 R8, P2, R34, R11, RZ ;  /* 0x0000000b22087210 */ /* 0x000fc60007f5e0ff */
[--C-:B------:R-:W-:Y:S02]  /*c270*/  IMAD.X R13, R0, 0x1, R9.reuse, P1 ;  /* 0x00000001000d7824 */ /* 0x100fe400008e0609 */
[----:B------:R-:W-:-:S04]  /*c280*/  IMAD.X R9, R33, 0x1, R9, P2 ;  /* 0x0000000121097824 */ /* 0x000fc800010e0609 */
[----:B------:R-:W5:Y:S04]  /*c290*/  LD.E.128 R12, desc[UR42][R12.64] ;  /* 0x0000002a0c0c7980 */ /* 0x000f68000c101d00 */
[----:B------:R-:W5:Y:S02]  /*c2a0*/  LD.E.128 R8, desc[UR42][R8.64] ;  /* 0x0000002a08087980 */ /* 0x000f64000c101d00 */
.L_x_3059:
[----:B------:R-:W-:Y:S05]  /*c2b0*/  BSYNC B1 ;  /* 0x0000000000017941 */ /* 0x000fea0003800000 */
.L_x_3058:
[----:B------:R-:W-:Y:S01]  /*c2c0*/  ULEA.HI UR4, UR39, UR39, URZ, 0x1 ;  /* 0x0000002727047291 */ /* 0x000fe2000f8f083f */
[C---:B------:R-:W-:Y:S01]  /*c2d0*/  IADD3 R28, R187.reuse, 0x20, RZ ;  /* 0x00000020bb1c7810 */ /* 0x040fe20007ffe0ff */
[----:B------:R-:W-:Y:S01]  /*c2e0*/  VIADD R31, R187, 0x40 ;  /* 0x00000040bb1f7836 */ /* 0x000fe20000000000 */
[----:B0-----:R-:W-:Y:S01]  /*c2f0*/  VIADDMNMX R0, R3, -R192, 0x80, PT ;  /* 0x0000008003007446 */ /* 0x001fe200038009c0 */
[----:B------:R-:W-:Y:S01]  /*c300*/  ULOP3.LUT UR4, UR4, 0xfffffffe, URZ, 0xc0, !UPT ;  /* 0xfffffffe04047892 */ /* 0x000fe2000f8ec03f */
[----:B------:R-:W-:Y:S01]  /*c310*/  VIADD R30, R187, 0x60 ;  /* 0x00000060bb1e7836 */ /* 0x000fe20000000000 */
[----:B------:R-:W-:Y:S01]  /*c320*/  BSSY B1, `(.L_x_3060) ;  /* 0x0000015000017945 */ /* 0x000fe20003800000 */
[----:B------:R-:W-:Y:S01]  /*c330*/  ISETP.GE.OR P2, PT, R28, R0, P0 ;  /* 0x000000001c00720c */ /* 0x000fe20000746670 */
[----:B------:R-:W-:Y:S01]  /*c340*/  UIADD3 UR4, UR39, -UR4, URZ ;  /* 0x8000000427047290 */ /* 0x000fe2000fffe03f */
[----:B-----5:R-:W-:Y:S01]  /*c350*/  IMAD.MOV.U32 R3, RZ, RZ, R8 ;  /* 0x000000ffff037224 */ /* 0x020fe200078e0008 */
[----:B------:R-:W-:-:S02]  /*c360*/  MOV R28, R9 ;  /* 0x00000009001c7202 */ /* 0x000fc40000000f00 */
[-C--:B------:R-:W-:Y:S02]  /*c370*/  ISETP.GE.OR P3, PT, R187, R0.reuse, P0 ;  /* 0x00000000bb00720c */ /* 0x080fe40000766670 */
[----:B------:R-:W-:Y:S01]  /*c380*/  IMAD.U32 R29, RZ, RZ, UR4 ;  /* 0x00000004ff1d7e24 */ /* 0x000fe2000f8e00ff */
[-C--:B------:R-:W-:Y:S02]  /*c390*/  ISETP.GE.OR P1, PT, R31, R0.reuse, P0 ;  /* 0x000000001f00720c */ /* 0x080fe40000726670 */
[----:B------:R-:W-:Y:S01]  /*c3a0*/  ISETP.GE.OR P0, PT, R30, R0, P0 ;  /* 0x000000001e00720c */ /* 0x000fe20000706670 */
[----:B------:R-:W-:Y:S01]  /*c3b0*/  IMAD.MOV.U32 R0, RZ, RZ, R10 ;  /* 0x000000ffff007224 */ /* 0x000fe200078e000a */
[----:B------:R-:W-:Y:S02]  /*c3c0*/  SHF.L.U32 R29, R29, 0x1f, RZ ;  /* 0x0000001f1d1d7819 */ /* 0x000fe400000006ff */
[----:B------:R-:W-:Y:S01]  /*c3d0*/  PRMT R54, R3, 0x5410, R28 ;  /* 0x0000541003367816 */ /* 0x000fe2000000001c */
[----:B------:R-:W-:Y:S01]  /*c3e0*/  IMAD.MOV.U32 R3, RZ, RZ, R11 ;  /* 0x000000ffff037224 */ /* 0x000fe200078e000b */
[----:B------:R-:W0:Y:S01]  /*c3f0*/  SYNCS.PHASECHK.TRANS64.TRYWAIT P4, [R18+URZ+0x28800], R29 ;  /* 0x0288001d120075a7 */ /* 0x000e22000808017f */
[----:B------:R-:W-:Y:S01]  /*c400*/  IMAD.MOV.U32 R28, RZ, RZ, R12 ;  /* 0x000000ffff1c7224 */ /* 0x000fe200078e000c */
[----:B------:R-:W-:-:S02]  /*c410*/  MOV R30, R13 ;  /* 0x0000000d001e7202 */ /* 0x000fc40000000f00 */
[----:B------:R-:W-:Y:S01]  /*c420*/  PRMT R61, R0, 0x5410, R3 ;  /* 0x00005410003d7816 */ /* 0x000fe20000000003 */
[----:B------:R-:W-:Y:S01]  /*c430*/  IMAD.MOV.U32 R0, RZ, RZ, R14 ;  /* 0x000000ffff007224 */ /* 0x000fe200078e000e */
[----:B------:R-:W-:Y:S01]  /*c440*/  PRMT R62, R28, 0x5410, R30 ;  /* 0x000054101c3e7816 */ /* 0x000fe2000000001e */
[----:B------:R-:W-:Y:S01]  /*c450*/  IMAD.MOV.U32 R3, RZ, RZ, R15 ;  /* 0x000000ffff037224 */ /* 0x000fe200078e000f */
[----:B0-----:R-:W-:Y:S06]  /*c460*/  @!P4 BRA `(.L_x_3061) ;  /* 0x00000178009cc947 */ /* 0x001fec0003800000 */
.L_x_3361:
[----:B------:R-:W-:Y:S05]  /*c470*/  BSYNC B1 ;  /* 0x0000000000017941 */ /* 0x000fea0003800000 */
.L_x_3060:
[----:B------:R-:W-:Y:S04]  /*c480*/  BSSY B1, `(.L_x_3062) ;  /* 0x0000062000017945 */ /* 0x000fe80003800000 */
[----:B------:R-:W-:Y:S05]  /*c490*/  @P3 BRA `(.L_x_3063) ;  /* 0x0000000400803947 */ /* 0x000fea0003800000 */
[----:B------:R-:W-:Y:S01]  /*c4a0*/  LEA.HI R28, R56, R207, RZ, 0x1d ;  /* 0x000000cf381c7211 */ /* 0x000fe200078fe8ff */
[--C-:B------:R-:W-:Y:S01]  /*c4b0*/  HADD2.F32 R69, -RZ, R67.reuse.H0_H0 ;  /* 0x20000043ff457230 */ /* 0x100fe20000004100 */
[----:B------:R-:W-:Y:S01]  /*c4c0*/  SHF.L.U32 R30, R187, 0x6, RZ ;  /* 0x00000006bb1e7819 */ /* 0x000fe200000006ff */
[----:B------:R-:W-:Y:S01]  /*c4d0*/  HADD2.F32 R70, -RZ, R67.H1_H1 ;  /* 0x30000043ff467230 */ /* 0x000fe20000004100 */
[----:B------:R-:W-:Y:S01]  /*c4e0*/  SHF.R.S32.HI R31, RZ, 0x1f, R28 ;  /* 0x0000001fff1f7819 */ /* 0x000fe2000001141c */
[----:B0-----:R-:W-:Y:S01]  /*c4f0*/  IMAD.SHL.U32 R29, R28, 0x8, RZ ;  /* 0x000000081c1d7824 */ /* 0x001fe200078e00ff */
[----:B------:R-:W-:Y:S01]  /*c500*/  SHF.R.U64 R82, R48, 0x10, R49 ;  /* 0x0000001030527819 */ /* 0x000fe20000001231 */
[----:B------:R-:W-:Y:S01]  /*c510*/  HADD2.F32 R67, -RZ, R66.H1_H1 ;  /* 0x30000042ff437230 */ /* 0x000fe20000004100 */
[----:B------:R-:W-:Y:S02]  /*c520*/  LEA.HI R31, R31, R28, RZ, 0x3 ;  /* 0x0000001c1f1f7211 */ /* 0x000fe400078f18ff */
[----:B------:R-:W-:-:S02]  /*c530*/  LOP3.LUT R29, R29, 0x38, RZ, 0xc0, !PT ;  /* 0x000000381d1d7812 */ /* 0x000fc400078ec0ff */
[----:B------:R-:W-:Y:S01]  /*c540*/  SHF.R.U32.HI R72, RZ, 0x10, R39 ;  /* 0x00000010ff487819 */ /* 0x000fe20000011627 */
[----:B------:R-:W-:Y:S01]  /*c550*/  IMAD.SHL.U32 R31, R31, 0x400, RZ ;  /* 0x000004001f1f7824 */ /* 0x000fe200078e00ff */
[----:B------:R-:W-:Y:S02]  /*c560*/  LOP3.LUT R29, R29, 0x1c0, R30, 0xf8, !PT ;  /* 0x000001c01d1d7812 */ /* 0x000fe400078ef81e */
[--C-:B------:R-:W-:Y:S01]  /*c570*/  SHF.R.U64 R77, R20, 0x10, R21.reuse ;  /* 0x00000010144d7819 */ /* 0x100fe20000001215 */
[----:B------:R-:W-:Y:S01]  /*c580*/  HADD2.F32 R72, -RZ, R72.H0_H0 ;  /* 0x20000048ff487230 */ /* 0x000fe20000004100 */
[----:B------:R-:W-:Y:S02]  /*c590*/  LOP3.LUT R33, R29, R204, RZ, 0x3c, !PT ;  /* 0x000000cc1d217212 */ /* 0x000fe400078e3cff */
[----:B------:R-:W-:Y:S02]  /*c5a0*/  LOP3.LUT R32, R31, 0x7fffe000, RZ, 0xc0, !PT ;  /* 0x7fffe0001f207812 */ /* 0x000fe400078ec0ff */
[----:B------:R-:W0:Y:S01]  /*c5b0*/  LDS.128 R28, [R37] ;  /* 0x00000000251c7984 */ /* 0x000e220000000c00 */
[----:B------:R-:W-:-:S02]  /*c5c0*/  SHF.R.U32.HI R75, RZ, 0x10, R21 ;  /* 0x00000010ff4b7819 */ /* 0x000fc40000011615 */
[----:B------:R-:W-:Y:S02]  /*c5d0*/  IADD3 R33, R33, R32, R205 ;  /* 0x0000002021217210 */ /* 0x000fe40007ffe0cd */
[----:B------:R-:W-:Y:S02]  /*c5e0*/  SHF.R.U32.HI R71, RZ, 0x10, R49 ;  /* 0x00000010ff477819 */ /* 0x000fe40000011631 */
[--C-:B------:R-:W-:Y:S01]  /*c5f0*/  SHF.R.U64 R81, R50, 0x10, R51.reuse ;  /* 0x0000001032517819 */ /* 0x100fe20000001233 */
[----:B------:R-:W-:Y:S01]  /*c600*/  IMAD R68, R33, 0x2, R18 ;  /* 0x0000000221447824 */ /* 0x000fe200078e0212 */
[----:B------:R-:W-:Y:S02]  /*c610*/  SHF.R.U32.HI R80, RZ, 0x10, R51 ;  /* 0x00000010ff507819 */ /* 0x000fe40000011633 */
[----:B------:R-:W-:Y:S02]  /*c620*/  SHF.R.U64 R79, R38, 0x10, R39 ;  /* 0x00000010264f7819 */ /* 0x000fe40000001227 */
[----:B------:R-:W1:Y:S01]  /*c630*/  LDS.128 R32, [R68+0x10400] ;  /* 0x0104000044207984 */ /* 0x000e620000000c00 */
[----:B0-----:R-:W-:-:S02]  /*c640*/  HADD2.F32 R21, -RZ, R29.H0_H0 ;  /* 0x2000001dff157230 */ /* 0x001fc40000004100 */
[----:B------:R-:W-:Y:S02]  /*c650*/  HADD2.F32 R29, -RZ, R29.H1_H1 ;  /* 0x3000001dff1d7230 */ /* 0x000fe40000004100 */
[----:B------:R-:W-:Y:S02]  /*c660*/  HADD2.F32 R20, -RZ, R28.H0_H0 ;  /* 0x2000001cff147230 */ /* 0x000fe40000004100 */
        /* <DEDUP_REMOVED lines=8> */
[-C--:B------:R-:W-:Y:S01]  /*c6f0*/  FMUL.FTZ R76, R48, R69.reuse ;  /* 0x00000045304c7220 */ /* 0x080fe20000410000 */
[----:B------:R-:W-:Y:S02]  /*c700*/  HADD2.F32 R48, -RZ, R71.H0_H0 ;  /* 0x20000047ff307230 */ /* 0x000fe40000004100 */
[----:B------:R-:W-:Y:S01]  /*c710*/  FMUL.FTZ R78, R49, R72 ;  /* 0x00000048314e7220 */ /* 0x000fe20000410000 */
[C---:B------:R-:W-:Y:S01]  /*c720*/  FFMA.FTZ R74, R21.reuse, R69, -R74 ;  /* 0x00000045154a7223 */ /* 0x040fe2000001084a */
[----:B------:R-:W-:Y:S01]  /*c730*/  FFMA.FTZ R76, R21, R70, R76 ;  /* 0x00000046154c7223 */ /* 0x000fe2000001004c */
[----:B------:R-:W-:-:S02]  /*c740*/  HADD2.F32 R21, -RZ, R65.H1_H1 ;  /* 0x30000041ff157230 */ /* 0x000fc40000004100 */
[-C--:B------:R-:W-:Y:S01]  /*c750*/  FMUL.FTZ R70, R49, R48.reuse ;  /* 0x0000003031467220 */ /* 0x080fe20000410000 */
[----:B------:R-:W-:Y:S01]  /*c760*/  FFMA.FTZ R71, R29, R48, -R78 ;  /* 0x000000301d477223 */ /* 0x000fe2000001084e */
[C---:B------:R-:W-:Y:S01]  /*c770*/  FMUL.FTZ R69, R33.reuse, R67 ;  /* 0x0000004321457220 */ /* 0x040fe20000410000 */
[----:B------:R-:W-:Y:S02]  /*c780*/  HADD2.F32 R50, -RZ, R34.H0_H0 ;  /* 0x20000022ff327230 */ /* 0x000fe40000004100 */
[-C--:B------:R-:W-:Y:S01]  /*c790*/  FMUL.FTZ R48, R33, R21.reuse ;  /* 0x0000001521307220 */ /* 0x080fe20000410000 */
[----:B------:R-:W-:Y:S02]  /*c7a0*/  HADD2.F32 R51, -RZ, R35.H0_H0 ;  /* 0x20000023ff337230 */ /* 0x000fe40000004100 */
[C---:B------:R-:W-:Y:S01]  /*c7b0*/  FFMA.FTZ R69, R20.reuse, R21, -R69 ;  /* 0x0000001514457223 */ /* 0x040fe20000010845 */
[----:B------:R-:W-:Y:S02]  /*c7c0*/  HADD2.F32 R49, -RZ, R66.H0_H0 ;  /* 0x20000042ff317230 */ /* 0x000fe40000004100 */
[----:B------:R-:W-:Y:S01]  /*c7d0*/  FFMA.FTZ R67, R20, R67, R48 ;  /* 0x0000004314437223 */ /* 0x000fe20000010030 */
[----:B------:R-:W-:-:S02]  /*c7e0*/  HADD2.F32 R21, -RZ, R52.H0_H0 ;  /* 0x20000034ff157230 */ /* 0x000fc40000004100 */
[----:B------:R-:W-:Y:S01]  /*c7f0*/  FFMA.FTZ R73, R29, R72, R70 ;  /* 0x000000481d497223 */ /* 0x000fe20000010046 */
[----:B------:R-:W-:Y:S02]  /*c800*/  HADD2.F32 R48, -RZ, R65.H0_H0 ;  /* 0x20000041ff307230 */ /* 0x000fe40000004100 */
[C---:B------:R-:W-:Y:S01]  /*c810*/  FMUL.FTZ R29, R50.reuse, R49 ;  /* 0x00000031321d7220 */ /* 0x040fe20000410000 */
[----:B------:R-:W-:Y:S02]  /*c820*/  HADD2.F32 R52, -RZ, R52.H1_H1 ;  /* 0x30000034ff347230 */ /* 0x000fe40000004100 */
[----:B------:R-:W-:Y:S01]  /*c830*/  FMUL.FTZ R33, R50, R21 ;  /* 0x0000001532217220 */ /* 0x000fe20000410000 */
[----:B------:R-:W-:Y:S02]  /*c840*/  HADD2.F32 R35, -RZ, R35.H1_H1 ;  /* 0x30000023ff237230 */ /* 0x000fe40000004100 */
[----:B------:R-:W-:Y:S01]  /*c850*/  FMUL.FTZ R66, R51, R48 ;  /* 0x0000003033427220 */ /* 0x000fe20000410000 */
[----:B------:R-:W-:-:S02]  /*c860*/  HADD2.F32 R50, -RZ, R75.H0_H0 ;  /* 0x2000004bff327230 */ /* 0x000fc40000004100 */
[----:B------:R-:W-:Y:S01]  /*c870*/  FMUL.FTZ R51, R51, R52 ;  /* 0x0000003433337220 */ /* 0x000fe20000410000 */
[----:B------:R-:W-:Y:S02]  /*c880*/  HADD2.F32 R20, -RZ, R80.H0_H0 ;  /* 0x20000050ff147230 */ /* 0x000fe40000004100 */
[C---:B------:R-:W-:Y:S01]  /*c890*/  FFMA.FTZ R65, R38.reuse, R21, -R29 ;  /* 0x0000001526417223 */ /* 0x040fe2000001081d */
[----:B------:R-:W-:Y:S01]  /*c8a0*/  FFMA.FTZ R38, R38, R49, R33 ;  /* 0x0000003126267223 */ /* 0x000fe20000010021 */
[----:B------:R-:W-:Y:S01]  /*c8b0*/  FFMA.FTZ R51, R39, R48, R51 ;  /* 0x0000003027337223 */ /* 0x000fe20000010033 */
[C---:B------:R-:W-:Y:S01]  /*c8c0*/  FMUL.FTZ R70, R35.reuse, R50 ;  /* 0x0000003223467220 */ /* 0x040fe20000410000 */
[----:B------:R-:W-:Y:S01]  /*c8d0*/  FMUL.FTZ R48, R35, R20 ;  /* 0x0000001423307220 */ /* 0x000fe20000410000 */
[----:B------:R-:W-:Y:S02]  /*c8e0*/  HADD2.F32 R32, -RZ, R32.H1_H1 ;  /* 0x30000020ff207230 */ /* 0x000fe40000004100 */
[----:B------:R-:W-:Y:S01]  /*c8f0*/  FFMA.FTZ R66, R39, R52, -R66 ;  /* 0x0000003427427223 */ /* 0x000fe20000010842 */
[----:B------:R-:W-:-:S02]  /*c900*/  HADD2.F32 R34, -RZ, R34.H1_H1 ;  /* 0x30000022ff227230 */ /* 0x000fc40000004100 */
[C---:B------:R-:W-:Y:S01]  /*c910*/  FFMA.FTZ R49, R31.reuse, R20, -R70 ;  /* 0x000000141f317223 */ /* 0x040fe20000010846 */
[----:B------:R-:W-:Y:S02]  /*c920*/  HADD2.F32 R33, -RZ, R79.H0_H0 ;  /* 0x2000004fff217230 */ /* 0x000fe40000004100 */
[----:B------:R-:W-:Y:S01]  /*c930*/  FFMA.FTZ R50, R31, R50, R48 ;  /* 0x000000321f327223 */ /* 0x000fe20000010030 */
[----:B------:R-:W-:Y:S02]  /*c940*/  HADD2.F32 R35, -RZ, R77.H0_H0 ;  /* 0x2000004dff237230 */ /* 0x000fe40000004100 */
[----:B------:R-:W-:Y:S02]  /*c950*/  HADD2.F32 R21, -RZ, R82.H0_H0 ;  /* 0x20000052ff157230 */ /* 0x000fe40000004100 */
[----:B------:R-:W-:Y:S01]  /*c960*/  FMUL.FTZ R31, R32, R33 ;  /* 0x00000021201f7220 */ /* 0x000fe20000410000 */
[----:B------:R-:W-:Y:S02]  /*c970*/  HADD2.F32 R29, -RZ, R81.H0_H0 ;  /* 0x20000051ff1d7230 */ /* 0x000fe40000004100 */
[----:B------:R-:W-:Y:S01]  /*c980*/  FMUL.FTZ R39, R34, R35 ;  /* 0x0000002322277220 */ /* 0x000fe20000410000 */
[----:B------:R-:W-:-:S02]  /*c990*/  HADD2.F32 R30, -RZ, R30.H1_H1 ;  /* 0x3000001eff1e7230 */ /* 0x000fc40000004100 */
[-C--:B------:R-:W-:Y:S01]  /*c9a0*/  FMUL.FTZ R32, R32, R21.reuse ;  /* 0x0000001520207220 */ /* 0x080fe20000410000 */
[----:B------:R-:W-:Y:S01]  /*c9b0*/  FFMA.FTZ R20, R28, R21, -R31 ;  /* 0x000000151c147223 */ /* 0x000fe2000001081f */
[-C--:B------:R-:W-:Y:S01]  /*c9c0*/  FMUL.FTZ R48, R34, R29.reuse ;  /* 0x0000001d22307220 */ /* 0x080fe20000410000 */
[----:B------:R-:W-:Y:S01]  /*c9d0*/  F2FP.F16.F32.PACK_AB R31, R49, R66 ;  /* 0x00000042311f723e */ /* 0x000fe200000000ff */
[----:B------:R-:W-:Y:S01]  /*c9e0*/  FFMA.FTZ R34, R30, R29, -R39 ;  /* 0x0000001d1e227223 */ /* 0x000fe20000010827 */
[----:B------:R-:W-:Y:S01]  /*c9f0*/  FFMA.FTZ R32, R28, R33, R32 ;  /* 0x000000211c207223 */ /* 0x000fe20000010020 */
[----:B------:R-:W-:Y:S01]  /*ca00*/  FFMA.FTZ R21, R30, R35, R48 ;  /* 0x000000231e157223 */ /* 0x000fe20000010030 */
[----:B------:R-:W-:Y:S02]  /*ca10*/  F2FP.F16.F32.PACK_AB R29, R71, R74 ;  /* 0x0000004a471d723e */ /* 0x000fe400000000ff */
[----:B------:R-:W-:Y:S02]  /*ca20*/  F2FP.F16.F32.PACK_AB R28, R20, R69 ;  /* 0x00000045141c723e */ /* 0x000fe400000000ff */
[----:B------:R-:W-:-:S02]  /*ca30*/  F2FP.F16.F32.PACK_AB R30, R34, R65 ;  /* 0x00000041221e723e */ /* 0x000fc400000000ff */
[----:B------:R-:W-:Y:S02]  /*ca40*/  F2FP.F16.F32.PACK_AB R35, R50, R51 ;  /* 0x000000333223723e */ /* 0x000fe400000000ff */
[----:B------:R-:W-:Y:S01]  /*ca50*/  F2FP.F16.F32.PACK_AB R33, R73, R76 ;  /* 0x0000004c4921723e */ /* 0x000fe200000000ff */
[----:B------:R1:W-:Y:S01]  /*ca60*/  STS.128 [R37], R28 ;  /* 0x0000001c25007388 */ /* 0x0003e20000000c00 */
[----:B------:R-:W-:Y:S02]  /*ca70*/  F2FP.F16.F32.PACK_AB R32, R32, R67 ;  /* 0x000000432020723e */ /* 0x000fe400000000ff */
[----:B------:R-:W-:-:S05]  /*ca80*/  F2FP.F16.F32.PACK_AB R34, R21, R38 ;  /* 0x000000261522723e */ /* 0x000fca00000000ff */
[----:B------:R1:W-:Y:S02]  /*ca90*/  STS.128 [R68+0x10400], R32 ;  /* 0x0104002044007388 */ /* 0x0003e40000000c00 */
.L_x_3063:
[----:B------:R-:W-:Y:S05]  /*caa0*/  BSYNC B1 ;  /* 0x0000000000017941 */ /* 0x000fea0003800000 */
.L_x_3062:
[----:B------:R-:W-:Y:S04]  /*cab0*/  BSSY B1, `(.L_x_3064) ;  /* 0x0000061000017945 */ /* 0x000fe80003800000 */
[----:B------:R-:W-:Y:S05]  /*cac0*/  @P2 BRA `(.L_x_3065) ;  /* 0x00000004007c2947 */ /* 0x000fea0003800000 */
[----:B------:R-:W-:Y:S01]  /*cad0*/  LEA.HI R20, R56, R207, RZ, 0x1d ;  /* 0x000000cf38147211 */ /* 0x000fe200078fe8ff */
[--C-:B-1----:R-:W-:Y:S01]  /*cae0*/  HADD2.F32 R37, -RZ, R55.reuse.H1_H1 ;  /* 0x30000037ff257230 */ /* 0x102fe20000004100 */
        /* <DEDUP_REMOVED lines=13> */
[----:B------:R-:W-:Y:S01]  /*cbc0*/  SHF.R.U32.HI R39, RZ, 0x10, R27 ;  /* 0x00000010ff277819 */ /* 0x000fe2000001161b */
[----:B------:R-:W-:Y:S01]  /*cbd0*/  HADD2.F32 R27, -RZ, R58.H1_H1 ;  /* 0x3000003aff1b7230 */ /* 0x000fe20000004100 */
[----:B------:R-:W-:Y:S01]  /*cbe0*/  SHF.R.U32.HI R52, RZ, 0x10, R5 ;  /* 0x00000010ff347819 */ /* 0x000fe20000011605 */
[----:B------:R-:W-:Y:S01]  /*cbf0*/  IMAD R21, R21, 0x2, R18 ;  /* 0x0000000215157824 */ /* 0x000fe200078e0212 */
[----:B------:R-:W-:-:S02]  /*cc00*/  SHF.R.U32.HI R38, RZ, 0x10, R25 ;  /* 0x00000010ff267819 */ /* 0x000fc40000011619 */
[----:B------:R-:W-:Y:S02]  /*cc10*/  SHF.R.U64 R67, R4, 0x10, R5 ;  /* 0x0000001004437819 */ /* 0x000fe40000001205 */
[----:B------:R-:W1:Y:S01]  /*cc20*/  LDS.128 R32, [R21+0x10400] ;  /* 0x0104000015207984 */ /* 0x000e620000000c00 */
[----:B------:R-:W-:Y:S01]  /*cc30*/  HADD2.F32 R38, -RZ, R38.H0_H0 ;  /* 0x20000026ff267230 */ /* 0x000fe20000004100 */
[--C-:B------:R-:W-:Y:S02]  /*cc40*/  SHF.R.U32.HI R65, RZ, 0x10, R7.reuse ;  /* 0x00000010ff417819 */ /* 0x100fe40000011607 */
[----:B------:R-:W-:Y:S01]  /*cc50*/  SHF.R.U64 R66, R6, 0x10, R7 ;  /* 0x0000001006427819 */ /* 0x000fe20000001207 */
[--C-:B0-----:R-:W-:Y:S02]  /*cc60*/  HADD2.F32 R5, -RZ, R29.reuse.H0_H0 ;  /* 0x2000001dff057230 */ /* 0x101fe40000004100 */
[----:B------:R-:W-:Y:S02]  /*cc70*/  HADD2.F32 R29, -RZ, R29.H1_H1 ;  /* 0x3000001dff1d7230 */ /* 0x000fe40000004100 */
[----:B------:R-:W-:-:S02]  /*cc80*/  HADD2.F32 R4, -RZ, R28.H0_H0 ;  /* 0x2000001cff047230 */ /* 0x000fc40000004100 */
[----:B------:R-:W-:Y:S02]  /*cc90*/  HADD2.F32 R6, -RZ, R30.H0_H0 ;  /* 0x2000001eff067230 */ /* 0x000fe40000004100 */
[--C-:B------:R-:W-:Y:S02]  /*cca0*/  HADD2.F32 R7, -RZ, R31.reuse.H0_H0 ;  /* 0x2000001fff077230 */ /* 0x100fe40000004100 */
[----:B------:R-:W-:Y:S02]  /*ccb0*/  HADD2.F32 R31, -RZ, R31.H1_H1 ;  /* 0x3000001fff1f7230 */ /* 0x000fe40000004100 */
[----:B------:R-:W-:Y:S02]  /*ccc0*/  HADD2.F32 R28, -RZ, R28.H1_H1 ;  /* 0x3000001cff1c7230 */ /* 0x000fe40000004100 */
[--C-:B-1----:R-:W-:Y:S02]  /*ccd0*/  HADD2.F32 R24, -RZ, R33.reuse.H0_H0 ;  /* 0x20000021ff187230 */ /* 0x102fe40000004100 */
[----:B------:R-:W-:-:S02]  /*cce0*/  HADD2.F32 R33, -RZ, R33.H1_H1 ;  /* 0x30000021ff217230 */ /* 0x000fc40000004100 */
[----:B------:R-:W-:Y:S02]  /*ccf0*/  HADD2.F32 R20, -RZ, R32.H0_H0 ;  /* 0x20000020ff147230 */ /* 0x000fe40000004100 */
[C---:B------:R-:W-:Y:S01]  /*cd00*/  FMUL.FTZ R48, R24.reuse, R37 ;  /* 0x0000002518307220 */ /* 0x040fe20000410000 */
[-C--:B------:R-:W-:Y:S01]  /*cd10*/  FMUL.FTZ R50, R24, R27.reuse ;  /* 0x0000001b18327220 */ /* 0x080fe20000410000 */
[----:B------:R-:W-:Y:S02]  /*cd20*/  HADD2.F32 R24, -RZ, R52.H0_H0 ;  /* 0x20000034ff187230 */ /* 0x000fe40000004100 */
[----:B------:R-:W-:Y:S01]  /*cd30*/  FMUL.FTZ R52, R33, R38 ;  /* 0x0000002621347220 */ /* 0x000fe20000410000 */
[C---:B------:R-:W-:Y:S01]  /*cd40*/  FFMA.FTZ R48, R5.reuse, R27, -R48 ;  /* 0x0000001b05307223 */ /* 0x040fe20000010830 */
[----:B------:R-:W-:Y:S01]  /*cd50*/  FFMA.FTZ R50, R5, R37, R50 ;  /* 0x0000002505327223 */ /* 0x000fe20000010032 */
[----:B------:R-:W-:Y:S02]  /*cd60*/  HADD2.F32 R5, -RZ, R58.H0_H0 ;  /* 0x2000003aff057230 */ /* 0x000fe40000004100 */
[-C--:B------:R-:W-:Y:S01]  /*cd70*/  FMUL.FTZ R58, R33, R24.reuse ;  /* 0x00000018213a7220 */ /* 0x080fe20000410000 */
[----:B------:R-:W-:Y:S01]  /*cd80*/  FMUL.FTZ R27, R20, R55 ;  /* 0x00000037141b7220 */ /* 0x000fe20000410000 */
[----:B------:R-:W-:Y:S01]  /*cd90*/  FFMA.FTZ R33, R29, R24, -R52 ;  /* 0x000000181d217223 */ /* 0x000fe20000010834 */
[----:B------:R-:W-:-:S02]  /*cda0*/  HADD2.F32 R25, -RZ, R34.H0_H0 ;  /* 0x20000022ff197230 */ /* 0x000fc40000004100 */
[----:B------:R-:W-:Y:S01]  /*cdb0*/  FFMA.FTZ R37, R29, R38, R58 ;  /* 0x000000261d257223 */ /* 0x000fe2000001003a */
[----:B------:R-:W-:Y:S02]  /*cdc0*/  HADD2.F32 R24, -RZ, R57.H0_H0 ;  /* 0x20000039ff187230 */ /* 0x000fe40000004100 */
[-C--:B------:R-:W-:Y:S01]  /*cdd0*/  FMUL.FTZ R20, R20, R5.reuse ;  /* 0x0000000514147220 */ /* 0x080fe20000410000 */
[C---:B------:R-:W-:Y:S01]  /*cde0*/  FFMA.FTZ R29, R4.reuse, R5, -R27 ;  /* 0x00000005041d7223 */ /* 0x040fe2000001081b */
[----:B------:R-:W-:Y:S02]  /*cdf0*/  HADD2.F32 R5, -RZ, R59.H0_H0 ;  /* 0x2000003bff057230 */ /* 0x000fe40000004100 */
[----:B------:R-:W-:Y:S02]  /*ce00*/  HADD2.F32 R26, -RZ, R35.H0_H0 ;  /* 0x20000023ff1a7230 */ /* 0x000fe40000004100 */
[----:B------:R-:W-:Y:S01]  /*ce10*/  FFMA.FTZ R55, R4, R55, R20 ;  /* 0x0000003704377223 */ /* 0x000fe20000010014 */
[----:B------:R-:W-:-:S02]  /*ce20*/  HADD2.F32 R59, -RZ, R59.H1_H1 ;  /* 0x3000003bff3b7230 */ /* 0x000fc40000004100 */
[C---:B------:R-:W-:Y:S01]  /*ce30*/  FMUL.FTZ R27, R25.reuse, R24 ;  /* 0x00000018191b7220 */ /* 0x040fe20000410000 */
[----:B------:R-:W-:Y:S02]  /*ce40*/  HADD2.F32 R57, -RZ, R57.H1_H1 ;  /* 0x30000039ff397230 */ /* 0x000fe40000004100 */
[----:B------:R-:W-:Y:S01]  /*ce50*/  FMUL.FTZ R25, R25, R5 ;  /* 0x0000000519197220 */ /* 0x000fe20000410000 */
[----:B------:R-:W-:Y:S02]  /*ce60*/  HADD2.F32 R35, -RZ, R35.H1_H1 ;  /* 0x30000023ff237230 */ /* 0x000fe40000004100 */
[C---:B------:R-:W-:Y:S01]  /*ce70*/  FMUL.FTZ R58, R26.reuse, R59 ;  /* 0x0000003b1a3a7220 */ /* 0x040fe20000410000 */
[----:B------:R-:W-:Y:S02]  /*ce80*/  HADD2.F32 R20, -RZ, R39.H0_H0 ;  /* 0x20000027ff147230 */ /* 0x000fe40000004100 */
[----:B------:R-:W-:Y:S01]  /*ce90*/  FMUL.FTZ R52, R26, R57 ;  /* 0x000000391a347220 */ /* 0x000fe20000410000 */
[----:B------:R-:W-:-:S02]  /*cea0*/  HADD2.F32 R4, -RZ, R65.H0_H0 ;  /* 0x20000041ff047230 */ /* 0x000fc40000004100 */
[C---:B------:R-:W-:Y:S01]  /*ceb0*/  FFMA.FTZ R38, R6.reuse, R5, -R27 ;  /* 0x0000000506267223 */ /* 0x040fe2000001081b */
[----:B------:R-:W-:Y:S01]  /*cec0*/  FFMA.FTZ R26, R6, R24, R25 ;  /* 0x00000018061a7223 */ /* 0x000fe20000010019 */
[----:B------:R-:W-:Y:S02]  /*ced0*/  HADD2.F32 R32, -RZ, R32.H1_H1 ;  /* 0x30000020ff207230 */ /* 0x000fe40000004100 */
[----:B------:R-:W-:Y:S01]  /*cee0*/  FMUL.FTZ R6, R35, R20 ;  /* 0x0000001423067220 */ /* 0x000fe20000410000 */
[----:B------:R-:W-:Y:S02]  /*cef0*/  HADD2.F32 R34, -RZ, R34.H1_H1 ;  /* 0x30000022ff227230 */ /* 0x000fe40000004100 */
        /* <DEDUP_REMOVED lines=28> */
.L_x_3065:
[----:B------:R-:W-:Y:S05]  /*d0c0*/  BSYNC B1 ;  /* 0x0000000000017941 */ /* 0x000fea0003800000 */
.L_x_3064:
[----:B------:R-:W-:Y:S04]  /*d0d0*/  BSSY B1, `(.L_x_3066) ;  /* 0x0000061000017945 */ /* 0x000fe80003800000 */
[----:B------:R-:W-:Y:S05]  /*d0e0*/  @P1 BRA `(.L_x_3067) ;  /* 0x00000004007c1947 */ /* 0x000fea0003800000 */
[----:B--2---:R-:W-:Y:S01]  /*d0f0*/  LEA.HI R4, R56, R207, RZ, 0x1d ;  /* 0x000000cf38047211 */ /* 0x004fe200078fe8ff */
[--C-:B-1----:R-:W-:Y:S01]  /*d100*/  HADD2.F32 R35, -RZ, R60.reuse.H1_H1 ;  /* 0x3000003cff237230 */ /* 0x102fe20000004100 */
[----:B------:R-:W-:Y:S01]  /*d110*/  SHF.R.U32.HI R7, RZ, 0x3, R197 ;  /* 0x00000003ff077819 */ /* 0x000fe200000116c5 */
[--C-:B------:R-:W-:Y:S01]  /*d120*/  HADD2.F32 R37, -RZ, R63.reuse.H1_H1 ;  /* 0x3000003fff257230 */ /* 0x100fe20000004100 */
[----:B------:R-:W-:Y:S01]  /*d130*/  SHF.R.S32.HI R5, RZ, 0x1f, R4 ;  /* 0x0000001fff057819 */ /* 0x000fe20000011404 */
[----:B------:R-:W-:Y:S01]  /*d140*/  IMAD.SHL.U32 R6, R4, 0x8, RZ ;  /* 0x0000000804067824 */ /* 0x000fe200078e00ff */
[----:B------:R-:W-:Y:S01]  /*d150*/  SHF.R.U64 R50, R44, 0x10, R45 ;  /* 0x000000102c327819 */ /* 0x000fe2000000122d */
[----:B------:R-:W-:Y:S01]  /*d160*/  HADD2.F32 R38, -RZ, R63.H0_H0 ;  /* 0x2000003fff267230 */ /* 0x000fe20000004100 */
[----:B------:R-:W-:Y:S01]  /*d170*/  LEA.HI R5, R5, R4, RZ, 0x3 ;  /* 0x0000000405057211 */ /* 0x000fe200078f18ff */
[----:B------:R-:W-:Y:S01]  /*d180*/  HADD2.F32 R60, -RZ, R60.H0_H0 ;  /* 0x2000003cff3c7230 */ /* 0x000fe20000004100 */
[----:B------:R-:W-:-:S02]  /*d190*/  LOP3.LUT R4, R197, 0x38, R6, 0xf8, !PT ;  /* 0x00000038c5047812 */ /* 0x000fc400078ef806 */
[----:B------:R-:W-:Y:S01]  /*d1a0*/  SHF.R.U32.HI R44, RZ, 0x10, R45 ;  /* 0x00000010ff2c7819 */ /* 0x000fe2000001162d */
[----:B------:R-:W-:Y:S01]  /*d1b0*/  IMAD.SHL.U32 R5, R5, 0x400, RZ ;  /* 0x0000040005057824 */ /* 0x000fe200078e00ff */
[----:B------:R-:W-:Y:S02]  /*d1c0*/  LOP3.LUT R21, R4, R7, RZ, 0x3c, !PT ;  /* 0x0000000704157212 */ /* 0x000fe400078e3cff */
[----:B------:R-:W-:Y:S02]  /*d1d0*/  SHF.R.U32.HI R39, RZ, 0x10, R41 ;  /* 0x00000010ff277819 */ /* 0x000fe40000011629 */
[----:B------:R-:W-:Y:S02]  /*d1e0*/  LOP3.LUT R20, R5, 0x7fffe000, RZ, 0xc0, !PT ;  /* 0x7fffe00005147812 */ /* 0x000fe400078ec0ff */
[----:B------:R-:W1:Y:S01]  /*d1f0*/  LDS.128 R4, [R228] ;  /* 0x00000000e4047984 */ /* 0x000e620000000c00 */
[----:B------:R-:W-:Y:S01]  /*d200*/  SHF.R.U64 R49, R46, 0x10, R47 ;  /* 0x000000102e317819 */ /* 0x000fe2000000122f */
[----:B------:R-:W-:Y:S01]  /*d210*/  HADD2.F32 R39, -RZ, R39.H0_H0 ;  /* 0x20000027ff277230 */ /* 0x000fe20000004100 */
[----:B------:R-:W-:-:S02]  /*d220*/  IADD3 R21, R21, R20, R202 ;  /* 0x0000001415157210 */ /* 0x000fc40007ffe0ca */
[----:B------:R-:W-:Y:S02]  /*d230*/  SHF.R.U64 R48, R40, 0x10, R41 ;  /* 0x0000001028307819 */ /* 0x000fe40000001229 */
[----:B------:R-:W-:Y:S02]  /*d240*/  LEA R21, R21, R18, 0x1 ;  /* 0x0000001215157211 */ /* 0x000fe400078e08ff */
[--C-:B------:R-:W-:Y:S02]  /*d250*/  SHF.R.U64 R46, R42, 0x10, R43.reuse ;  /* 0x000000102a2e7819 */ /* 0x100fe4000000122b */
[----:B------:R-:W-:Y:S01]  /*d260*/  SHF.R.U32.HI R45, RZ, 0x10, R43 ;  /* 0x00000010ff2d7819 */ /* 0x000fe2000001162b */
[----:B------:R-:W2:Y:S01]  /*d270*/  LDS.128 R24, [R21+0x10400] ;  /* 0x0104000015187984 */ /* 0x000ea20000000c00 */
[----:B------:R-:W-:Y:S01]  /*d280*/  SHF.R.U32.HI R47, RZ, 0x10, R47 ;  /* 0x00000010ff2f7819 */ /* 0x000fe2000001162f */
[--C-:B-1----:R-:W-:Y:S02]  /*d290*/  HADD2.F32 R20, -RZ, R5.reuse.H0_H0 ;  /* 0x20000005ff147230 */ /* 0x102fe40000004100 */
[----:B------:R-:W-:-:S02]  /*d2a0*/  HADD2.F32 R28, -RZ, R5.H1_H1 ;  /* 0x30000005ff1c7230 */ /* 0x000fc40000004100 */
[----:B------:R-:W-:Y:S02]  /*d2b0*/  HADD2.F32 R5, -RZ, R4.H0_H0 ;  /* 0x20000004ff057230 */ /* 0x000fe40000004100 */
[----:B0-----:R-:W-:Y:S02]  /*d2c0*/  HADD2.F32 R29, -RZ, R6.H0_H0 ;  /* 0x20000006ff1d7230 */ /* 0x001fe40000004100 */
[--C-:B------:R-:W-:Y:S02]  /*d2d0*/  HADD2.F32 R30, -RZ, R7.reuse.H0_H0 ;  /* 0x20000007ff1e7230 */ /* 0x100fe40000004100 */
[----:B------:R-:W-:Y:S02]  /*d2e0*/  HADD2.F32 R7, -RZ, R7.H1_H1 ;  /* 0x30000007ff077230 */ /* 0x000fe40000004100 */
[--C-:B--2---:R-:W-:Y:S02]  /*d2f0*/  HADD2.F32 R31, -RZ, R25.reuse.H0_H0 ;  /* 0x20000019ff1f7230 */ /* 0x104fe40000004100 */
[----:B------:R-:W-:-:S02]  /*d300*/  HADD2.F32 R32, -RZ, R25.H1_H1 ;  /* 0x30000019ff207230 */ /* 0x000fc40000004100 */
[----:B------:R-:W-:Y:S02]  /*d310*/  HADD2.F32 R25, -RZ, R24.H0_H0 ;  /* 0x20000018ff197230 */ /* 0x000fe40000004100 */
[C---:B------:R-:W-:Y:S01]  /*d320*/  FMUL.FTZ R41, R31.reuse, R37 ;  /* 0x000000251f297220 */ /* 0x040fe20000410000 */
[-C--:B------:R-:W-:Y:S01]  /*d330*/  FMUL.FTZ R43, R31, R35.reuse ;  /* 0x000000231f2b7220 */ /* 0x080fe20000410000 */
[----:B------:R-:W-:Y:S02]  /*d340*/  HADD2.F32 R31, -RZ, R44.H0_H0 ;  /* 0x2000002cff1f7230 */ /* 0x000fe40000004100 */
[C---:B------:R-:W-:Y:S01]  /*d350*/  FFMA.FTZ R41, R20.reuse, R35, -R41 ;  /* 0x0000002314297223 */ /* 0x040fe20000010829 */
[----:B------:R-:W-:Y:S01]  /*d360*/  FFMA.FTZ R43, R20, R37, R43 ;  /* 0x00000025142b7223 */ /* 0x000fe2000001002b */
[C---:B------:R-:W-:Y:S01]  /*d370*/  FMUL.FTZ R20, R25.reuse, R38 ;  /* 0x0000002619147220 */ /* 0x040fe20000410000 */
[C---:B------:R-:W-:Y:S01]  /*d380*/  FMUL.FTZ R35, R32.reuse, R39 ;  /* 0x0000002720237220 */ /* 0x040fe20000410000 */
[----:B------:R-:W-:Y:S01]  /*d390*/  FMUL.FTZ R37, R32, R31 ;  /* 0x0000001f20257220 */ /* 0x000fe20000410000 */
[----:B------:R-:W-:Y:S01]  /*d3a0*/  FMUL.FTZ R25, R25, R60 ;  /* 0x0000003c19197220 */ /* 0x000fe20000410000 */
[----:B------:R-:W-:-:S02]  /*d3b0*/  HADD2.F32 R33, -RZ, R26.H0_H0 ;  /* 0x2000001aff217230 */ /* 0x000fc40000004100 */
[C---:B------:R-:W-:Y:S01]  /*d3c0*/  FFMA.FTZ R60, R5.reuse, R60, -R20 ;  /* 0x0000003c053c7223 */ /* 0x040fe20000010814 */
[--C-:B------:R-:W-:Y:S02]  /*d3d0*/  HADD2.F32 R32, -RZ, R64.reuse.H0_H0 ;  /* 0x20000040ff207230 */ /* 0x100fe40000004100 */
[----:B------:R-:W-:Y:S01]  /*d3e0*/  FFMA.FTZ R38, R5, R38, R25 ;  /* 0x0000002605267223 */ /* 0x000fe20000010019 */
[----:B------:R-:W-:Y:S02]  /*d3f0*/  HADD2.F32 R34, -RZ, R27.H0_H0 ;  /* 0x2000001bff227230 */ /* 0x000fe40000004100 */
[C---:B------:R-:W-:Y:S01]  /*d400*/  FFMA.FTZ R40, R28.reuse, R31, -R35 ;  /* 0x0000001f1c287223 */ /* 0x040fe20000010823 */
[----:B------:R-:W-:Y:S01]  /*d410*/  FFMA.FTZ R42, R28, R39, R37 ;  /* 0x000000271c2a7223 */ /* 0x000fe20000010025 */
[----:B------:R-:W-:Y:S02]  /*d420*/  HADD2.F32 R20, -RZ, R53.H0_H0 ;  /* 0x20000035ff147230 */ /* 0x000fe40000004100 */
[----:B------:R-:W-:Y:S01]  /*d430*/  FMUL.FTZ R28, R33, R32 ;  /* 0x00000020211c7220 */ /* 0x000fe20000410000 */
[----:B------:R-:W-:-:S02]  /*d440*/  HADD2.F32 R5, -RZ, R64.H1_H1 ;  /* 0x30000040ff057230 */ /* 0x000fc40000004100 */
[----:B------:R-:W-:Y:S02]  /*d450*/  HADD2.F32 R53, -RZ, R53.H1_H1 ;  /* 0x30000035ff357230 */ /* 0x000fe40000004100 */
[-C--:B------:R-:W-:Y:S01]  /*d460*/  FMUL.FTZ R44, R33, R20.reuse ;  /* 0x00000014212c7220 */ /* 0x080fe20000410000 */
[C---:B------:R-:W-:Y:S01]  /*d470*/  FFMA.FTZ R35, R29.reuse, R20, -R28 ;  /* 0x000000141d237223 */ /* 0x040fe2000001081c */
[C---:B------:R-:W-:Y:S01]  /*d480*/  FMUL.FTZ R25, R34.reuse, R5 ;  /* 0x0000000522197220 */ /* 0x040fe20000410000 */
[----:B------:R-:W-:Y:S02]  /*d490*/  HADD2.F32 R27, -RZ, R27.H1_H1 ;  /* 0x3000001bff1b7230 */ /* 0x000fe40000004100 */
[----:B------:R-:W-:Y:S01]  /*d4a0*/  FMUL.FTZ R34, R34, R53 ;  /* 0x0000003522227220 */ /* 0x000fe20000410000 */
[----:B------:R-:W-:Y:S02]  /*d4b0*/  HADD2.F32 R28, -RZ, R45.H0_H0 ;  /* 0x2000002dff1c7230 */ /* 0x000fe40000004100 */
[----:B------:R-:W-:Y:S01]  /*d4c0*/  FFMA.FTZ R44, R29, R32, R44 ;  /* 0x000000201d2c7223 */ /* 0x000fe2000001002c */
[----:B------:R-:W-:-:S02]  /*d4d0*/  HADD2.F32 R20, -RZ, R47.H0_H0 ;  /* 0x2000002fff147230 */ /* 0x000fc40000004100 */
[C---:B------:R-:W-:Y:S01]  /*d4e0*/  FFMA.FTZ R53, R30.reuse, R53, -R25 ;  /* 0x000000351e357223 */ /* 0x040fe20000010819 */
[----:B------:R-:W-:Y:S01]  /*d4f0*/  FFMA.FTZ R34, R30, R5, R34 ;  /* 0x000000051e227223 */ /* 0x000fe20000010022 */
[C---:B------:R-:W-:Y:S01]  /*d500*/  FMUL.FTZ R32, R27.reuse, R28 ;  /* 0x0000001c1b207220 */ /* 0x040fe20000410000 */
[----:B------:R-:W-:Y:S02]  /*d510*/  HADD2.F32 R24, -RZ, R24.H1_H1 ;  /* 0x30000018ff187230 */ /* 0x000fe40000004100 */
[-C--:B------:R-:W-:Y:S01]  /*d520*/  FMUL.FTZ R30, R27, R20.reuse ;  /* 0x000000141b1e7220 */ /* 0x080fe20000410000 */
[----:B------:R-:W-:Y:S02]  /*d530*/  HADD2.F32 R26, -RZ, R26.H1_H1 ;  /* 0x3000001aff1a7230 */ /* 0x000fe40000004100 */
[C---:B------:R-:W-:Y:S01]  /*d540*/  FFMA.FTZ R32, R7.reuse, R20, -R32 ;  /* 0x0000001407207223 */ /* 0x040fe20000010820 */
[----:B------:R-:W-:Y:S02]  /*d550*/  HADD2.F32 R27, -RZ, R48.H0_H0 ;  /* 0x20000030ff1b7230 */ /* 0x000fe40000004100 */
[----:B------:R-:W-:Y:S01]  /*d560*/  FFMA.FTZ R39, R7, R28, R30 ;  /* 0x0000001c07277223 */ /* 0x000fe2000001001e */
[----:B------:R-:W-:-:S02]  /*d570*/  HADD2.F32 R29, -RZ, R46.H0_H0 ;  /* 0x2000002eff1d7230 */ /* 0x000fc40000004100 */
[----:B------:R-:W-:Y:S02]  /*d580*/  HADD2.F32 R5, -RZ, R50.H0_H0 ;  /* 0x20000032ff057230 */ /* 0x000fe40000004100 */
[----:B------:R-:W-:Y:S01]  /*d590*/  FMUL.FTZ R7, R24, R27 ;  /* 0x0000001b18077220 */ /* 0x000fe20000410000 */
[----:B------:R-:W-:Y:S02]  /*d5a0*/  HADD2.F32 R25, -RZ, R49.H0_H0 ;  /* 0x20000031ff197230 */ /* 0x000fe40000004100 */
[----:B------:R-:W-:Y:S01]  /*d5b0*/  FMUL.FTZ R37, R26, R29 ;  /* 0x0000001d1a257220 */ /* 0x000fe20000410000 */
[----:B------:R-:W-:Y:S02]  /*d5c0*/  HADD2.F32 R4, -RZ, R4.H1_H1 ;  /* 0x30000004ff047230 */ /* 0x000fe40000004100 */
[----:B------:R-:W-:Y:S01]  /*d5d0*/  FMUL.FTZ R24, R24, R5 ;  /* 0x0000000518187220 */ /* 0x000fe20000410000 */
[----:B------:R-:W-:Y:S02]  /*d5e0*/  HADD2.F32 R6, -RZ, R6.H1_H1 ;  /* 0x30000006ff067230 */ /* 0x000fe40000004100 */
        /* <DEDUP_REMOVED lines=12> */
[----:B------:R-:W-:-:S02]  /*d6b0*/  F2FP.F16.F32.PACK_AB R24, R33, R38 ;  /* 0x000000262118723e */ /* 0x000fc400000000ff */
[----:B------:R-:W-:-:S05]  /*d6c0*/  F2FP.F16.F32.PACK_AB R26, R29, R44 ;  /* 0x0000002c1d1a723e */ /* 0x000fca00000000ff */
[----:B------:R3:W-:Y:S02]  /*d6d0*/  STS.128 [R21+0x10400], R24 ;  /* 0x0104001815007388 */ /* 0x0007e40000000c00 */
.L_x_3067:
[----:B------:R-:W-:Y:S05]  /*d6e0*/  BSYNC B1 ;  /* 0x0000000000017941 */ /* 0x000fea0003800000 */
.L_x_3066:
[----:B-1----:R-:W-:Y:S01]  /*d6f0*/  PRMT R30, R0, 0x5410, R3 ;  /* 0x00005410001e7816 */ /* 0x002fe20000000003 */
[----:B------:R-:W-:Y:S06]  /*d700*/  @P0 BRA `(.L_x_3051) ;  /* 0x00000004007c0947 */ /* 0x000fec0003800000 */
        /* <DEDUP_REMOVED lines=15> */
[----:B------:R-:W1:Y:S01]  /*d800*/  LDS.128 R4, [R227] ;  /* 0x00000000e3047984 */ /* 0x000e620000000c00 */
        /* <DEDUP_REMOVED lines=9> */
[----:B------:R-:W2:Y:S01]  /*d8a0*/  LDS.128 R24, [R3+0x10400] ;  /* 0x0104000003187984 */ /* 0x000ea20000000c00 */
[--C-:B-1----:R-:W-:Y:S02]  /*d8b0*/  HADD2.F32 R8, -RZ, R5.reuse.H0_H0 ;  /* 0x20000005ff087230 */ /* 0x102fe40000004100 */
[----:B------:R-:W-:Y:S02]  /*d8c0*/  HADD2.F32 R5, -RZ, R5.H1_H1 ;  /* 0x30000005ff057230 */ /* 0x000fe40000004100 */
[----:B------:R-:W-:Y:S02]  /*d8d0*/  HADD2.F32 R0, -RZ, R4.H0_H0 ;  /* 0x20000004ff007230 */ /* 0x000fe40000004100 */
[----:B------:R-:W-:Y:S02]  /*d8e0*/  HADD2.F32 R9, -RZ, R6.H0_H0 ;  /* 0x20000006ff097230 */ /* 0x000fe40000004100 */
[----:B------:R-:W-:-:S02]  /*d8f0*/  HADD2.F32 R10, -RZ, R7.H0_H0 ;  /* 0x20000007ff0a7230 */ /* 0x000fc40000004100 */
[----:B------:R-:W-:Y:S02]  /*d900*/  HADD2.F32 R7, -RZ, R7.H1_H1 ;  /* 0x30000007ff077230 */ /* 0x000fe40000004100 */
[----:B------:R-:W-:Y:S02]  /*d910*/  HADD2.F32 R4, -RZ, R4.H1_H1 ;  /* 0x30000004ff047230 */ /* 0x000fe40000004100 */
[--C-:B--2---:R-:W-:Y:S02]  /*d920*/  HADD2.F32 R12, -RZ, R25.reuse.H0_H0 ;  /* 0x20000019ff0c7230 */ /* 0x104fe40000004100 */
[----:B------:R-:W-:Y:S02]  /*d930*/  HADD2.F32 R25, -RZ, R25.H1_H1 ;  /* 0x30000019ff197230 */ /* 0x000fe40000004100 */
[----:B------:R-:W-:Y:S02]  /*d940*/  HADD2.F32 R11, -RZ, R24.H0_H0 ;  /* 0x20000018ff0b7230 */ /* 0x000fe40000004100 */
[C---:B0-----:R-:W-:Y:S01]  /*d950*/  FMUL.FTZ R29, R12.reuse, R21 ;  /* 0x000000150c1d7220 */ /* 0x041fe20000410000 */
[----:B------:R-:W-:Y:S01]  /*d960*/  FMUL.FTZ R31, R12, R15 ;  /* 0x0000000f0c1f7220 */ /* 0x000fe20000410000 */
[----:B------:R-:W-:-:S02]  /*d970*/  HADD2.F32 R12, -RZ, R28.H0_H0 ;  /* 0x2000001cff0c7230 */ /* 0x000fc40000004100 */
[----:B------:R-:W-:Y:S01]  /*d980*/  FMUL.FTZ R28, R25, R20 ;  /* 0x00000014191c7220 */ /* 0x000fe20000410000 */
[C---:B------:R-:W-:Y:S01]  /*d990*/  FFMA.FTZ R29, R8.reuse, R15, -R29 ;  /* 0x0000000f081d7223 */ /* 0x040fe2000001081d */
[----:B------:R-:W-:Y:S01]  /*d9a0*/  FFMA.FTZ R31, R8, R21, R31 ;  /* 0x00000015081f7223 */ /* 0x000fe2000001001f */
[----:B------:R-:W-:Y:S01]  /*d9b0*/  FMUL.FTZ R15, R11, R54 ;  /* 0x000000360b0f7220 */ /* 0x000fe20000410000 */
[-C--:B------:R-:W-:Y:S01]  /*d9c0*/  FMUL.FTZ R8, R25, R12.reuse ;  /* 0x0000000c19087220 */ /* 0x080fe20000410000 */
[----:B------:R-:W-:Y:S01]  /*d9d0*/  FFMA.FTZ R28, R5, R12, -R28 ;  /* 0x0000000c051c7223 */ /* 0x000fe2000001081c */
[----:B------:R-:W-:Y:S02]  /*d9e0*/  HADD2.F32 R13, -RZ, R26.H0_H0 ;  /* 0x2000001aff0d7230 */ /* 0x000fe40000004100 */
[----:B------:R-:W-:Y:S01]  /*d9f0*/  FMUL.FTZ R11, R11, R62 ;  /* 0x0000003e0b0b7220 */ /* 0x000fe20000410000 */
[----:B------:R-:W-:Y:S02]  /*da00*/  HADD2.F32 R12, -RZ, R61.H0_H0 ;  /* 0x2000003dff0c7230 */ /* 0x000fe40000004100 */
[----:B------:R-:W-:Y:S01]  /*da10*/  FFMA.FTZ R20, R5, R20, R8 ;  /* 0x0000001405147223 */ /* 0x000fe20000010008 */
[----:B------:R-:W-:-:S02]  /*da20*/  HADD2.F32 R14, -RZ, R27.H0_H0 ;  /* 0x2000001bff0e7230 */ /* 0x000fc40000004100 */
[C---:B------:R-:W-:Y:S01]  /*da30*/  FFMA.FTZ R15, R0.reuse, R62, -R15 ;  /* 0x0000003e000f7223 */ /* 0x040fe2000001080f */
[--C-:B------:R-:W-:Y:S02]  /*da40*/  HADD2.F32 R8, -RZ, R30.reuse.H0_H0 ;  /* 0x2000001eff087230 */ /* 0x100fe40000004100 */
[----:B------:R-:W-:Y:S01]  /*da50*/  FFMA.FTZ R54, R0, R54, R11 ;  /* 0x0000003600367223 */ /* 0x000fe2000001000b */
[----:B------:R-:W-:Y:S02]  /*da60*/  HADD2.F32 R61, -RZ, R61.H1_H1 ;  /* 0x3000003dff3d7230 */ /* 0x000fe40000004100 */
[C---:B------:R-:W-:Y:S01]  /*da70*/  FMUL.FTZ R0, R13.reuse, R12 ;  /* 0x0000000c0d007220 */ /* 0x040fe20000410000 */
[----:B------:R-:W-:Y:S02]  /*da80*/  HADD2.F32 R5, -RZ, R30.H1_H1 ;  /* 0x3000001eff057230 */ /* 0x000fe40000004100 */
[----:B------:R-:W-:Y:S01]  /*da90*/  FMUL.FTZ R30, R13, R8 ;  /* 0x000000080d1e7220 */ /* 0x000fe20000410000 */
[----:B------:R-:W-:-:S02]  /*daa0*/  HADD2.F32 R27, -RZ, R27.H1_H1 ;  /* 0x3000001bff1b7230 */ /* 0x000fc40000004100 */
        /* <DEDUP_REMOVED lines=10> */
[----:B------:R-:W-:Y:S02]  /*db50*/  HADD2.F32 R26, -RZ, R26.H1_H1 ;  /* 0x3000001aff1a7230 */ /* 0x000fe40000004100 */
[-C--:B------:R-:W-:Y:S01]  /*db60*/  FMUL.FTZ R10, R27, R0.reuse ;  /* 0x000000001b0a7220 */ /* 0x080fe20000410000 */
[----:B------:R-:W-:Y:S02]  /*db70*/  HADD2.F32 R11, -RZ, R35.H0_H0 ;  /* 0x20000023ff0b7230 */ /* 0x000fe40000004100 */
[C---:B------:R-:W-:Y:S01]  /*db80*/  FFMA.FTZ R33, R7.reuse, R0, -R32 ;  /* 0x0000000007217223 */ /* 0x040fe20000010820 */
[----:B------:R-:W-:Y:S02]  /*db90*/  HADD2.F32 R13, -RZ, R34.H0_H0 ;  /* 0x20000022ff0d7230 */ /* 0x000fe40000004100 */
[----:B------:R-:W-:Y:S01]  /*dba0*/  FFMA.FTZ R35, R7, R8, R10 ;  /* 0x0000000807237223 */ /* 0x000fe2000001000a */
[----:B------:R-:W-:-:S02]  /*dbb0*/  HADD2.F32 R5, -RZ, R38.H0_H0 ;  /* 0x20000026ff057230 */ /* 0x000fc40000004100 */
[----:B------:R-:W-:Y:S01]  /*dbc0*/  FMUL.FTZ R7, R24, R11 ;  /* 0x0000000b18077220 */ /* 0x000fe20000410000 */
[----:B------:R-:W-:Y:S02]  /*dbd0*/  HADD2.F32 R9, -RZ, R37.H0_H0 ;  /* 0x20000025ff097230 */ /* 0x000fe40000004100 */
        /* <DEDUP_REMOVED lines=18> */
.L_x_3051:
[----:B------:R-:W-:Y:S05]  /*dd00*/  BSYNC B0 ;  /* 0x0000000000007941 */ /* 0x000fea0003800000 */
.L_x_3023:
        /* <DEDUP_REMOVED lines=8> */
.L_x_3021:
[----:B------:R-:W-:-:S04]  /*dd90*/  MOV R0, UR41 ;  /* 0x0000002900007c02 */ /* 0x000fc80008000f00 */
[----:B------:R-:W-:-:S13]  /*dda0*/  ISETP.NE.AND P0, PT, R0, 0x3, PT ;  /* 0x000000030000780c */ /* 0x000fda0003f05270 */
[----:B------:R-:W-:Y:S05]  /*ddb0*/  @!P0 BRA `(.L_x_3068) ;  /* 0x0000000000048947 */ /* 0x000fea0003800000 */
[----:B------:R-:W-:Y:S01]  /*ddc0*/  BPT.TRAP 0x1 ;  /* 0x000000040000795c */ /* 0x000fe20000300000 */
.L_x_3068:
[----:B------:R-:W-:Y:S01]  /*ddd0*/  IMAD R0, R186, 0x8, R18 ;  /* 0x00000008ba007824 */ /* 0x000fe200078e0212 */
[----:B01-3--:R-:W-:-:S04]  /*dde0*/  SHF.L.U32 R3, R189, 0x1f, RZ ;  /* 0x0000001fbd037819 */ /* 0x00bfc800000006ff */
[----:B------:R0:W1:Y:S01]  /*ddf0*/  SYNCS.PHASECHK.TRANS64.TRYWAIT P1, [R0+URZ+0x28830], R3 ;  /* 0x02883003000075a7 */ /* 0x000062000802017f */
[----:B------:R-:W-:Y:S05]  /*de00*/  @!P0 BRA `(.L_x_3069) ;  /* 0x0000000000048947 */ /* 0x000fea0003800000 */
[----:B------:R-:W-:Y:S01]  /*de10*/  BPT.TRAP 0x1 ;  /* 0x000000040000795c */ /* 0x000fe20000300000 */
.L_x_3069:
[----:B-1----:R-:W-:Y:S05]  /*de20*/  @P1 BRA `(.L_x_3070) ;  /* 0x0000000000081947 */ /* 0x002fea0003800000 */
[----:B------:R-:W1:Y:S02]  /*de30*/  SYNCS.PHASECHK.TRANS64.TRYWAIT P1, [R0+URZ+0x28830], R3 ;  /* 0x02883003000075a7 */ /* 0x000e64000802017f */
[----:B-1----:R-:W-:Y:S05]  /*de40*/  @!P1 BRA `(.L_x_3071) ;  /* 0x0000016000389947 */ /* 0x002fea0003800000 */
.L_x_3070:
[----:B------:R-:W-:Y:S05]  /*de50*/  WARPSYNC.ALL ;  /* 0x0000000000007948 */ /* 0x000fea0003800000 */
[----:B01----:R-:W-:Y:S01]  /*de60*/  VIADD R3, R18, 0x18400 ;  /* 0x0001840012037836 */ /* 0x003fe20000000000 */
[----:B------:R-:W-:Y:S01]  /*de70*/  R2UR UR4, R36 ;  /* 0x00000000240472ca */ /* 0x000fe200000e0000 */
[----:B------:R-:W-:Y:S01]  /*de80*/  UMOV UR5, 0x40000040 ;  /* 0x4000004000057882 */ /* 0x000fe20000000000 */
[----:B--2-4-:R-:W-:Y:S01]  /*de90*/  MOV R7, 0x40000040 ;  /* 0x4000004000077802 */ /* 0x014fe20000000f00 */
        /* <DEDUP_REMOVED lines=8> */
[----:B------:R-:W-:Y:S01]  /*df20*/  UMOV UR17, 0x40000040 ;  /* 0x4000004000117882 */ /* 0x000fe20000000000 */
[----:B------:R-:W-:Y:S01]  /*df30*/  LOP3.LUT R4, R3, 0x10000, RZ, 0xfc, !PT ;  /* 0x0001000003047812 */ /* 0x000fe200078efcff */
[----:B------:R-:W-:Y:S01]  /*df40*/  ULOP3.LUT UR4, UR4, 0x10000, URZ, 0xfc, !UPT ;  /* 0x0001000004047892 */ /* 0x000fe2000f8efc3f */
[----:B------:R-:W-:Y:S01]  /*df50*/  MOV R9, 0x40000040 ;  /* 0x4000004000097802 */ /* 0x000fe20000000f00 */
[----:B------:R-:W-:Y:S01]  /*df60*/  UMOV UR21, 0x40000040 ;  /* 0x4000004000157882 */ /* 0x000fe20000000000 */
[----:B------:R-:W-:Y:S01]  /*df70*/  UMOV UR25, 0x40000040 ;  /* 0x4000004000197882 */ /* 0x000fe20000000000 */
[----:B------:R-:W-:Y:S01]  /*df80*/  IMAD R6, R186, 0x800, R4 ;  /* 0x00000800ba067824 */ /* 0x000fe200078e0204 */
[----:B------:R-:W-:Y:S01]  /*df90*/  UIADD3 UR8, UR4, 0x2, URZ ;  /* 0x0000000204087890 */ /* 0x000fe2000fffe03f */
[----:B------:R-:W-:Y:S01]  /*dfa0*/  R2UR UR15, R9 ;  /* 0x00000000090f72ca */ /* 0x000fe200000e0000 */
[----:B------:R-:W-:Y:S01]  /*dfb0*/  UIADD3 UR12, UR4, 0x4, URZ ;  /* 0x00000004040c7890 */ /* 0x000fe2000fffe03f */
[C---:B------:R-:W-:Y:S01]  /*dfc0*/  VIADD R8, R6.reuse, 0x2 ;  /* 0x0000000206087836 */ /* 0x040fe20000000000 */
[----:B------:R-:W-:Y:S01]  /*dfd0*/  R2UR UR6, R6 ;  /* 0x00000000060672ca */ /* 0x000fe200000e0000 */
[----:B------:R-:W-:Y:S01]  /*dfe0*/  IMAD.MOV.U32 R9, RZ, RZ, 0x40000040 ;  /* 0x40000040ff097424 */ /* 0x000fe200078e00ff */
[----:B------:R-:W-:Y:S01]  /*dff0*/  UIADD3 UR16, UR4, 0x6, URZ ;  /* 0x0000000604107890 */ /* 0x000fe2000fffe03f */
[----:B------:R-:W-:Y:S01]  /*e000*/  IMAD.MOV.U32 R7, RZ, RZ, 0x40000040 ;  /* 0x40000040ff077424 */ /* 0x000fe200078e00ff */
[----:B------:R-:W-:Y:S01]  /*e010*/  R2UR UR10, R8 ;  /* 0x00000000080a72ca */ /* 0x000fe200000e0000 */
[----:B------:R-:W-:Y:S01]  /*e020*/  VIADD R8, R6, 0x4 ;  /* 0x0000000406087836 */ /* 0x000fe20000000000 */
[----:B------:R-:W-:Y:S01]  /*e030*/  R2UR UR19, R9 ;  /* 0x00000000091372ca */ /* 0x000fe200000e0000 */
[----:B------:R-:W-:Y:S01]  /*e040*/  UIADD3 UR20, UR4, 0x400, URZ ;  /* 0x0000040004147890 */ /* 0x000fe2000fffe03f */
[----:B------:R-:W-:Y:S01]  /*e050*/  MOV R9, 0x40000040 ;  /* 0x4000004000097802 */ /* 0x000fe20000000f00 */
[----:B------:R-:W-:Y:S01]  /*e060*/  UIADD3 UR24, UR4, 0x402, URZ ;  /* 0x0000040204187890 */ /* 0x000fe2000fffe03f */
[----:B------:R-:W-:Y:S01]  /*e070*/  R2UR UR14, R8 ;  /* 0x00000000080e72ca */ /* 0x000fe200000e0000 */
[----:B------:R-:W-:Y:S01]  /*e080*/  VIADD R8, R6, 0x6 ;  /* 0x0000000606087836 */ /* 0x000fe20000000000 */
[----:B------:R-:W-:Y:S01]  /*e090*/  R2UR UR23, R9 ;  /* 0x00000000091772ca */ /* 0x000fe200000e0000 */
[----:B------:R-:W-:Y:S01]  /*e0a0*/  HGMMA.64x128x16.F32 R24, gdesc[UR4], RZ, !UPT, gsb0 ;  /* 0x01e00000041879f0 */ /* 0x000fe2000c0008ff */
[----:B------:R-:W-:Y:S01]  /*e0b0*/  IMAD.MOV.U32 R9, RZ, RZ, 0x40000040 ;  /* 0x40000040ff097424 */ /* 0x000fe200078e00ff */
[----:B------:R-:W-:Y:S01]  /*e0c0*/  UIADD3 UR28, UR4, 0x404, URZ ;  /* 0x00000404041c7890 */ /* 0x000fe2000fffe03f */
[----:B------:R-:W-:Y:S01]  /*e0d0*/  R2UR UR18, R8 ;  /* 0x00000000081272ca */ /* 0x000fe200000e0000 */
[----:B------:R-:W-:Y:S01]  /*e0e0*/  VIADD R8, R6, 0x400 ;  /* 0x0000040006087836 */ /* 0x000fe20000000000 */
[----:B------:R-:W-:Y:S01]  /*e0f0*/  UMOV UR29, 0x40000040 ;  /* 0x40000040001d7882 */ /* 0x000fe20000000000 */
[----:B------:R-:W-:Y:S01]  /*e100*/  R2UR UR27, R9 ;  /* 0x00000000091b72ca */ /* 0x000fe200000e0000 */
[----:B------:R-:W-:Y:S01]  /*e110*/  UIADD3 UR32, UR4, 0x406, URZ ;  /* 0x0000040604207890 */ /* 0x000fe2000fffe03f */
[----:B------:R-:W-:Y:S01]  /*e120*/  MOV R9, 0x40000040 ;  /* 0x4000004000097802 */ /* 0x000fe20000000f00 */
[----:B------:R-:W-:Y:S01]  /*e130*/  UMOV UR33, 0x40000040 ;  /* 0x4000004000217882 */ /* 0x000fe20000000000 */
[----:B------:R-:W-:Y:S01]  /*e140*/  R2UR UR22, R8 ;  /* 0x00000000081672ca */ /* 0x000fe200000e0000 */
[----:B------:R-:W-:Y:S01]  /*e150*/  VIADD R8, R6, 0x402 ;  /* 0x0000040206087836 */ /* 0x000fe20000000000 */
[----:B------:R-:W-:-:S02]  /*e160*/  R2UR UR31, R9 ;  /* 0x00000000091f72ca */ /* 0x000fc400000e0000 */
[----:B------:R-:W-:Y:S02]  /*e170*/  R2UR UR35, R7 ;  /* 0x00000000072372ca */ /* 0x000fe400000e0000 */
        /* <DEDUP_REMOVED lines=29> */
.L_x_3072:
[----:B------:R-:W0:Y:S01]  /*e350*/  LDC R7, c[0x0][0x448] ;  /* 0x00011200ff077b82 */ /* 0x000e220000000800 */
[----:B------:R-:W-:Y:S01]  /*e360*/  ULDC UR6, c[0x0][0x9d8] ;  /* 0x0002760000067ab9 */ /* 0x000fe20000000800 */
[----:B------:R-:W-:Y:S01]  /*e370*/  ULDC UR48, c[0x0][0x988] ;  /* 0x0002620000307ab9 */ /* 0x000fe20000000800 */
[----:B------:R-:W-:Y:S01]  /*e380*/  FMUL.FTZ R8, R28, UR6 ;  /* 0x000000061c087c20 */ /* 0x000fe20008410000 */
[----:B------:R-:W-:Y:S01]  /*e390*/  FMUL.FTZ R3, R24, UR6 ;  /* 0x0000000618037c20 */ /* 0x000fe20008410000 */
[----:B------:R-:W-:Y:S01]  /*e3a0*/  FMUL.FTZ R24, R48, UR6 ;  /* 0x0000000630187c20 */ /* 0x000fe20008410000 */
[----:B------:R-:W-:Y:S02]  /*e3b0*/  IMAD.IADD R48, R206, 0x1, R192 ;  /* 0x00000001ce307824 */ /* 0x000fe400078e02c0 */
[----:B------:R-:W-:Y:S01]  /*e3c0*/  FMUL.FTZ R6, R29, UR6 ;  /* 0x000000061d067c20 */ /* 0x000fe20008410000 */
[----:B------:R-:W-:Y:S01]  /*e3d0*/  FMUL.FTZ R50, R50, UR6 ;  /* 0x0000000632327c20 */ /* 0x000fe20008410000 */
[----:B------:R-:W-:Y:S01]  /*e3e0*/  MOV R29, 0xffffff80 ;  /* 0xffffff80001d7802 */ /* 0x000fe20000000f00 */
        /* <DEDUP_REMOVED lines=11> */
[----:B-1----:R-:W-:-:S02]  /*e4a0*/  IMAD R50, R88, R29, 0x80 ;  /* 0x0000008058327424 */ /* 0x002fc400078e021d */
[----:B------:R-:W-:Y:S01]  /*e4b0*/  FMUL.FTZ R42, R42, UR6 ;  /* 0x000000062a2a7c20 */ /* 0x000fe20008410000 */
[----:B------:R-:W-:Y:S01]  /*e4c0*/  FMUL.FTZ R43, R43, UR6 ;  /* 0x000000062b2b7c20 */ /* 0x000fe20008410000 */
[----:B0-----:R-:W-:Y:S01]  /*e4d0*/  ISETP.NE.AND P1, PT, R7, 0x1, PT ;  /* 0x000000010700780c */ /* 0x001fe20003f25270 */
[----:B------:R-:W-:Y:S01]  /*e4e0*/  FMUL.FTZ R46, R46, UR6 ;  /* 0x000000062e2e7c20 */ /* 0x000fe20008410000 */
[--C-:B------:R-:W-:Y:S01]  /*e4f0*/  IADD3 R97, -R193, 0x1, R50.reuse ;  /* 0x00000001c1617810 */ /* 0x100fe20007ffe132 */
[----:B------:R-:W-:Y:S01]  /*e500*/  FMUL.FTZ R47, R47, UR6 ;  /* 0x000000062f2f7c20 */ /* 0x000fe20008410000 */
[----:B------:R0:W1:Y:S01]  /*e510*/  MUFU.TANH R99, R27 ;  /* 0x0000001b00637308 */ /* 0x0000620000002400 */
[----:B------:R-:W-:Y:S01]  /*e520*/  IADD3 R50, -R193, R195, R50 ;  /* 0x000000c3c1327210 */ /* 0x000fe20007ffe132 */
[----:B------:R-:W-:Y:S01]  /*e530*/  FMUL.FTZ R63, R63, UR6 ;  /* 0x000000063f3f7c20 */ /* 0x000fe20008410000 */
[----:B------:R-:W-:Y:S01]  /*e540*/  IADD3 R97, -R194, R97, R195 ;  /* 0x00000061c2617210 */ /* 0x000fe20007ffe1c3 */
[----:B------:R-:W-:Y:S01]  /*e550*/  FMUL.FTZ R15, R44, UR6 ;  /* 0x000000062c0f7c20 */ /* 0x000fe20008410000 */
[----:B------:R-:W-:Y:S01]  /*e560*/  FMUL.FTZ R59, R59, UR6 ;  /* 0x000000063b3b7c20 */ /* 0x000fe20008410000 */
[----:B------:R-:W-:Y:S01]  /*e570*/  FMUL.FTZ R51, R51, UR6 ;  /* 0x0000000633337c20 */ /* 0x000fe20008410000 */
[----:B------:R-:W-:Y:S01]  /*e580*/  FMUL.FTZ R54, R54, UR6 ;  /* 0x0000000636367c20 */ /* 0x000fe20008410000 */
[----:B------:R-:W3:Y:S01]  /*e590*/  MUFU.TANH R30, R30 ;  /* 0x0000001e001e7308 */ /* 0x000ee20000002400 */
[----:B------:R-:W4:Y:S01]  /*e5a0*/  @P1 LDC R7, c[0x0][0x44c] ;  /* 0x00011300ff071b82 */ /* 0x000f220000000800 */
[----:B------:R-:W-:Y:S01]  /*e5b0*/  FMUL.FTZ R21, R49, UR6 ;  /* 0x0000000631157c20 */ /* 0x000fe20008410000 */
[----:B------:R-:W-:Y:S01]  /*e5c0*/  FMUL.FTZ R55, R55, UR6 ;  /* 0x0000000637377c20 */ /* 0x000fe20008410000 */
[----:B0-----:R-:W-:Y:S01]  /*e5d0*/  FMUL.FTZ R27, R57, UR6 ;  /* 0x00000006391b7c20 */ /* 0x001fe20008410000 */
[----:B------:R-:W-:Y:S01]  /*e5e0*/  FMUL.FTZ R20, R45, UR6 ;  /* 0x000000062d147c20 */ /* 0x000fe20008410000 */
[----:B------:R-:W-:Y:S01]  /*e5f0*/  FMUL.FTZ R26, R53, UR6 ;  /* 0x00000006351a7c20 */ /* 0x000fe20008410000 */
[----:B------:R-:W-:Y:S01]  /*e600*/  FMUL.FTZ R58, R58, UR6 ;  /* 0x000000063a3a7c20 */ /* 0x000fe20008410000 */
[----:B------:R0:W5:Y:S01]  /*e610*/  MUFU.TANH R93, R31 ;  /* 0x0000001f005d7308 */ /* 0x0001620000002400 */
[----:B------:R-:W2:Y:S01]  /*e620*/  @P1 LDC R28, c[0x0][0x450] ;  /* 0x00011400ff1c1b82 */ /* 0x000ea20000000800 */
        /* <DEDUP_REMOVED lines=15> */
[----:B----4-:R-:W-:-:S04]  /*e720*/  @P1 IMAD.HI.U32 R7, R48, R7, RZ ;  /* 0x0000000730071227 */ /* 0x010fc800078e00ff */
[----:B------:R-:W-:Y:S01]  /*e730*/  FMUL.FTZ R83, R83, UR6 ;  /* 0x0000000653537c20 */ /* 0x000fe20008410000 */
[----:B------:R-:W-:Y:S01]  /*e740*/  FMUL.FTZ R86, R86, UR6 ;  /* 0x0000000656567c20 */ /* 0x000fe20008410000 */
[----:B------:R-:W-:Y:S01]  /*e750*/  FMUL.FTZ R87, R87, UR6 ;  /* 0x0000000657577c20 */ /* 0x000fe20008410000 */
[----:B------:R-:W-:Y:S01]  /*e760*/  FMUL.FTZ R13, R41, UR6 ;  /* 0x00000006290d7c20 */ /* 0x000fe20008410000 */
[----:B------:R-:W-:Y:S01]  /*e770*/  FMUL.FTZ R5, R25, UR6 ;  /* 0x0000000619057c20 */ /* 0x000fe20008410000 */
[----:B------:R-:W-:Y:S01]  /*e780*/  FMUL.FTZ R61, R61, UR6 ;  /* 0x000000063d3d7c20 */ /* 0x000fe20008410000 */
[----:B------:R-:W4:Y:S01]  /*e790*/  MUFU.TANH R38, R38 ;  /* 0x0000002600267308 */ /* 0x000f220000002400 */
[----:B--2---:R-:W-:Y:S01]  /*e7a0*/  @P1 SHF.R.U32.HI R48, RZ, R28, R7 ;  /* 0x0000001cff301219 */ /* 0x004fe20000011607 */
[----:B------:R-:W-:Y:S01]  /*e7b0*/  FMUL.FTZ R73, R73, UR6 ;  /* 0x0000000649497c20 */ /* 0x000fe20008410000 */
[----:B------:R-:W-:Y:S01]  /*e7c0*/  FMUL.FTZ R25, R52, UR6 ;  /* 0x0000000634197c20 */ /* 0x000fe20008410000 */
[----:B------:R-:W-:Y:S01]  /*e7d0*/  FMUL.FTZ R28, R56, UR6 ;  /* 0x00000006381c7c20 */ /* 0x000fe20008410000 */
[----:B------:R-:W-:Y:S01]  /*e7e0*/  FMUL.FTZ R64, R64, UR6 ;  /* 0x0000000640407c20 */ /* 0x000fe20008410000 */
[----:B------:R-:W0:Y:S01]  /*e7f0*/  SHFL.IDX PT, R7, R48, 0x1, 0x1c1f ;  /* 0x003c1f0030077f89 */ /* 0x000e2200000e0000 */
[----:B------:R-:W-:Y:S01]  /*e800*/  FMUL.FTZ R68, R68, UR6 ;  /* 0x0000000644447c20 */ /* 0x000fe20008410000 */
[----:B------:R-:W2:Y:S01]  /*e810*/  MUFU.TANH R39, R39 ;  /* 0x0000002700277308 */ /* 0x000ea20000002400 */
[----:B------:R-:W-:Y:S01]  /*e820*/  FMUL.FTZ R69, R69, UR6 ;  /* 0x0000000645457c20 */ /* 0x000fe20008410000 */
[----:B------:R-:W2:Y:S01]  /*e830*/  SHFL.IDX PT, R48, R48, RZ, 0x1c1f ;  /* 0x001c1fff30307589 */ /* 0x000ea200000e0000 */
[----:B------:R-:W-:Y:S01]  /*e840*/  VIADD R0, R0, 0x28840 ;  /* 0x0002884000007836 */ /* 0x000fe20000000000 */
[----:B------:R-:W-:Y:S01]  /*e850*/  ULDC UR46, c[0x0][0x9d8] ;  /* 0x00027600002e7ab9 */ /* 0x000fe20000000800 */
[----:B------:R-:W-:Y:S01]  /*e860*/  ULDC UR47, c[0x0][0x9d8] ;  /* 0x00027600002f7ab9 */ /* 0x000fe20000000800 */
[----:B------:R-:W-:Y:S01]  /*e870*/  ULDC UR44, c[0x0][0x988] ;  /* 0x00026200002c7ab9 */ /* 0x000fe20000000800 */
[----:B------:R-:W-:Y:S01]  /*e880*/  ULDC UR45, c[0x0][0x988] ;  /* 0x00026200002d7ab9 */ /* 0x000fe20000000800 */
[----:B------:R-:W2:Y:S01]  /*e890*/  MUFU.TANH R42, R42 ;  /* 0x0000002a002a7308 */ /* 0x000ea20000002400 */
[----:B------:R-:W-:-:S02]  /*e8a0*/  CS2R R150, SRZ ;  /* 0x0000000000967805 */ /* 0x000fc4000001ff00 */
[----:B------:R-:W-:Y:S02]  /*e8b0*/  CS2R R148, SRZ ;  /* 0x0000000000947805 */ /* 0x000fe4000001ff00 */
[----:B------:R-:W-:Y:S02]  /*e8c0*/  CS2R R146, SRZ ;  /* 0x0000000000927805 */ /* 0x000fe4000001ff00 */
[----:B------:R-:W-:Y:S02]  /*e8d0*/  CS2R R144, SRZ ;  /* 0x0000000000907805 */ /* 0x000fe4000001ff00 */
[----:B------:R-:W-:Y:S02]  /*e8e0*/  CS2R R142, SRZ ;  /* 0x00000000008e7805 */ /* 0x000fe4000001ff00 */
[----:B------:R-:W-:Y:S02]  /*e8f0*/  CS2R R140, SRZ ;  /* 0x00000000008c7805 */ /* 0x000fe4000001ff00 */
[----:B------:R-:W-:Y:S01]  /*e900*/  CS2R R138, SRZ ;  /* 0x00000000008a7805 */ /* 0x000fe2000001ff00 */
[----:B------:R-:W2:Y:S01]  /*e910*/  MUFU.TANH R43, R43 ;  /* 0x0000002b002b7308 */ /* 0x000ea20000002400 */
[----:B------:R-:W-:-:S02]  /*e920*/  CS2R R136, SRZ ;  /* 0x0000000000887805 */ /* 0x000fc4000001ff00 */
[----:B------:R-:W-:Y:S02]  /*e930*/  CS2R R134, SRZ ;  /* 0x0000000000867805 */ /* 0x000fe4000001ff00 */
[----:B------:R-:W-:Y:S02]  /*e940*/  CS2R R132, SRZ ;  /* 0x0000000000847805 */ /* 0x000fe4000001ff00 */
[----:B------:R-:W-:Y:S02]  /*e950*/  CS2R R130, SRZ ;  /* 0x0000000000827805 */ /* 0x000fe4000001ff00 */
[----:B------:R-:W-:Y:S02]  /*e960*/  CS2R R128, SRZ ;  /* 0x0000000000807805 */ /* 0x000fe4000001ff00 */
[----:B0-----:R-:W-:Y:S01]  /*e970*/  VIADDMNMX R31, R7, R97, R50, PT ;  /* 0x00000061071f7246 */ /* 0x001fe20003800132 */
[----:B------:R-:W-:Y:S01]  /*e980*/  FMUL.FTZ R7, R67, UR6 ;  /* 0x0000000643077c20 */ /* 0x000fe20008410000 */
[----:B------:R-:W0:Y:S01]  /*e990*/  MUFU.TANH R46, R46 ;  /* 0x0000002e002e7308 */ /* 0x000e220000002400 */
[----:B------:R-:W-:-:S02]  /*e9a0*/  CS2R R126, SRZ ;  /* 0x00000000007e7805 */ /* 0x000fc4000001ff00 */
[C---:B------:R-:W-:Y:S02]  /*e9b0*/  ISETP.GT.AND P2, PT, R31.reuse, RZ, PT ;  /* 0x000000ff1f00720c */ /* 0x040fe40003f44270 */
[----:B------:R-:W-:Y:S02]  /*e9c0*/  CS2R R124, SRZ ;  /* 0x00000000007c7805 */ /* 0x000fe4000001ff00 */
[C---:B------:R-:W-:Y:S02]  /*e9d0*/  ISETP.GT.AND P3, PT, R31.reuse, 0x1, PT ;  /* 0x000000011f00780c */ /* 0x040fe40003f64270 */
[----:B------:R-:W-:Y:S02]  /*e9e0*/  CS2R R122, SRZ ;  /* 0x00000000007a7805 */ /* 0x000fe4000001ff00 */
[----:B------:R-:W-:Y:S02]  /*e9f0*/  ISETP.GT.AND P4, PT, R31, 0x8, PT ;  /* 0x000000081f00780c */ /* 0x000fe40003f84270 */
[----:B------:R-:W-:-:S02]  /*ea00*/  CS2R R120, SRZ ;  /* 0x0000000000787805 */ /* 0x000fc4000001ff00 */
[----:B------:R-:W-:Y:S01]  /*ea10*/  FSEL R101, R101, -INF , P2 ;  /* 0xff80000065657808 */ /* 0x000fe20001000000 */
[----:B------:R-:W0:Y:S01]  /*ea20*/  MUFU.TANH R47, R47 ;  /* 0x0000002f002f7308 */ /* 0x000e220000002400 */
[----:B-1----:R-:W-:Y:S02]  /*ea30*/  FSEL R99, R99, -INF , P3 ;  /* 0xff80000063637808 */ /* 0x002fe40001800000 */
[----:B------:R-:W-:Y:S02]  /*ea40*/  CS2R R118, SRZ ;  /* 0x0000000000767805 */ /* 0x000fe4000001ff00 */
[----:B---3--:R-:W-:Y:S02]  /*ea50*/  FSEL R95, R30, -INF , P4 ;  /* 0xff8000001e5f7808 */ /* 0x008fe40002000000 */
[----:B------:R-:W-:Y:S02]  /*ea60*/  CS2R R116, SRZ ;  /* 0x0000000000747805 */ /* 0x000fe4000001ff00 */
[----:B------:R-:W-:-:S02]  /*ea70*/  ISETP.GT.AND P2, PT, R31, 0x9, PT ;  /* 0x000000091f00780c */ /* 0x000fc40003f44270 */
[----:B------:R-:W-:Y:S02]  /*ea80*/  CS2R R114, SRZ ;  /* 0x0000000000727805 */ /* 0x000fe4000001ff00 */
[----:B------:R-:W-:Y:S01]  /*ea90*/  FMNMX.FTZ R30, R101, R99, !PT ;  /* 0x00000063651e7209 */ /* 0x000fe20007810000 */
[----:B------:R2:W-:Y:S01]  /*eaa0*/  MUFU.TANH R44, R63 ;  /* 0x0000003f002c7308 */ /* 0x0005e20000002400 */
[----:B------:R-:W-:Y:S02]  /*eab0*/  ISETP.GT.AND P3, PT, R31, 0x10, PT ;  /* 0x000000101f00780c */ /* 0x000fe40003f64270 */
[----:B------:R-:W-:Y:S02]  /*eac0*/  CS2R R112, SRZ ;  /* 0x0000000000707805 */ /* 0x000fe4000001ff00 */
[----:B-----5:R-:W-:Y:S02]  /*ead0*/  FSEL R93, R93, -INF , P2 ;  /* 0xff8000005d5d7808 */ /* 0x020fe40001000000 */
[----:B------:R-:W-:-:S02]  /*eae0*/  CS2R R110, SRZ ;  /* 0x00000000006e7805 */ /* 0x000fc4000001ff00 */
[----:B------:R-:W-:Y:S02]  /*eaf0*/  FMNMX.FTZ R30, R95, R30, !PT ;  /* 0x0000001e5f1e7209 */ /* 0x000fe40007810000 */
[----:B------:R-:W-:Y:S02]  /*eb00*/  CS2R R108, SRZ ;  /* 0x00000000006c7805 */ /* 0x000fe4000001ff00 */
[----:B------:R-:W-:Y:S01]  /*eb10*/  ISETP.GT.AND P2, PT, R31, 0x11, PT ;  /* 0x000000111f00780c */ /* 0x000fe20003f44270 */
[----:B------:R1:W-:Y:S01]  /*eb20*/  MUFU.TANH R29, R59 ;  /* 0x0000003b001d7308 */ /* 0x0003e20000002400 */
[----:B------:R-:W-:Y:S02]  /*eb30*/  FSEL R91, R34, -INF , P3 ;  /* 0xff800000225b7808 */ /* 0x000fe40001800000 */
[----:B------:R-:W-:Y:S02]  /*eb40*/  CS2R R106, SRZ ;  /* 0x00000000006a7805 */ /* 0x000fe4000001ff00 */
[----:B------:R-:W-:-:S02]  /*eb50*/  FMNMX.FTZ R30, R93, R30, !PT ;  /* 0x0000001e5d1e7209 */ /* 0x000fc40007810000 */
[----:B------:R-:W-:Y:S02]  /*eb60*/  CS2R R104, SRZ ;  /* 0x0000000000687805 */ /* 0x000fe4000001ff00 */
[----:B------:R-:W-:Y:S02]  /*eb70*/  ISETP.GT.AND P3, PT, R31, 0x18, PT ;  /* 0x000000181f00780c */ /* 0x000fe40003f64270 */
[----:B------:R-:W-:Y:S02]  /*eb80*/  CS2R R102, SRZ ;  /* 0x0000000000667805 */ /* 0x000fe4000001ff00 */
[----:B------:R-:W-:Y:S01]  /*eb90*/  FSEL R89, R35, -INF , P2 ;  /* 0xff80000023597808 */ /* 0x000fe20001000000 */
[----:B------:R-:W3:Y:S01]  /*eba0*/  MUFU.TANH R49, R51 ;  /* 0x0000003300317308 */ /* 0x000ee20000002400 */
[----:B------:R-:W-:Y:S02]  /*ebb0*/  FMNMX.FTZ R30, R91, R30, !PT ;  /* 0x0000001e5b1e7209 */ /* 0x000fe40007810000 */
[----:B------:R-:W-:-:S02]  /*ebc0*/  ISETP.GT.AND P2, PT, R31, 0x19, PT ;  /* 0x000000191f00780c */ /* 0x000fc40003f44270 */
[----:B----4-:R-:W-:Y:S02]  /*ebd0*/  FSEL R67, R38, -INF , P3 ;  /* 0xff80000026437808 */ /* 0x010fe40001800000 */
[----:B------:R-:W-:Y:S01]  /*ebe0*/  FMNMX.FTZ R30, R89, R30, !PT ;  /* 0x0000001e591e7209 */ /* 0x000fe20007810000 */
[----:B------:R-:W4:Y:S01]  /*ebf0*/  MUFU.TANH R54, R54 ;  /* 0x0000003600367308 */ /* 0x000f220000002400 */
[----:B------:R-:W-:Y:S02]  /*ec00*/  ISETP.GT.AND P3, PT, R31, 0x20, PT ;  /* 0x000000201f00780c */ /* 0x000fe40003f64270 */
[----:B--2---:R-:W-:Y:S02]  /*ec10*/  FSEL R63, R39, -INF , P2 ;  /* 0xff800000273f7808 */ /* 0x004fe40001000000 */
[----:B------:R-:W-:Y:S02]  /*ec20*/  FMNMX.FTZ R30, R67, R30, !PT ;  /* 0x0000001e431e7209 */ /* 0x000fe40007810000 */
[----:B------:R-:W-:Y:S01]  /*ec30*/  ISETP.GT.AND P2, PT, R31, 0x21, PT ;  /* 0x000000211f00780c */ /* 0x000fe20003f44270 */
[----:B------:R0:W2:Y:S01]  /*ec40*/  MUFU.TANH R45, R55 ;  /* 0x00000037002d7308 */ /* 0x0000a20000002400 */
[----:B-1----:R-:W-:-:S02]  /*ec50*/  FSEL R59, R42, -INF , P3 ;  /* 0xff8000002a3b7808 */ /* 0x002fc40001800000 */
[----:B------:R-:W-:Y:S02]  /*ec60*/  FMNMX.FTZ R30, R63, R30, !PT ;  /* 0x0000001e3f1e7209 */ /* 0x000fe40007810000 */
[----:B------:R-:W-:Y:S02]  /*ec70*/  ISETP.GT.AND P3, PT, R31, 0x28, PT ;  /* 0x000000281f00780c */ /* 0x000fe40003f64270 */
[----:B------:R-:W-:Y:S01]  /*ec80*/  FSEL R57, R43, -INF , P2 ;  /* 0xff8000002b397808 */ /* 0x000fe20001000000 */
[----:B------:R-:W1:Y:S01]  /*ec90*/  MUFU.TANH R33, R58 ;  /* 0x0000003a00217308 */ /* 0x000e620000002400 */
[----:B------:R-:W-:Y:S02]  /*eca0*/  FMNMX.FTZ R30, R59, R30, !PT ;  /* 0x0000001e3b1e7209 */ /* 0x000fe40007810000 */
[----:B------:R-:W-:Y:S02]  /*ecb0*/  ISETP.GT.AND P2, PT, R31, 0x29, PT ;  /* 0x000000291f00780c */ /* 0x000fe40003f44270 */
[----:B0-----:R-:W-:-:S02]  /*ecc0*/  FSEL R55, R46, -INF , P3 ;  /* 0xff8000002e377808 */ /* 0x001fc40001800000 */
[----:B------:R-:W-:Y:S01]  /*ecd0*/  FMNMX.FTZ R30, R57, R30, !PT ;  /* 0x0000001e391e7209 */ /* 0x000fe20007810000 */
[----:B------:R0:W5:Y:S01]  /*ece0*/  MUFU.TANH R37, R62 ;  /* 0x0000003e00257308 */ /* 0x0001620000002400 */
[----:B------:R-:W-:Y:S02]  /*ecf0*/  ISETP.GT.AND P3, PT, R31, 0x30, PT ;  /* 0x000000301f00780c */ /* 0x000fe40003f64270 */
[----:B------:R-:W-:Y:S02]  /*ed00*/  FSEL R53, R47, -INF , P2 ;  /* 0xff8000002f357808 */ /* 0x000fe40001000000 */
[----:B------:R-:W-:Y:S02]  /*ed10*/  FMNMX.FTZ R30, R55, R30, !PT ;  /* 0x0000001e371e7209 */ /* 0x000fe40007810000 */
[----:B------:R-:W-:Y:S01]  /*ed20*/  ISETP.GT.AND P2, PT, R31, 0x31, PT ;  /* 0x000000311f00780c */ /* 0x000fe20003f44270 */
[----:B------:R-:W5:Y:S01]  /*ed30*/  MUFU.TANH R66, R66 ;  /* 0x0000004200427308 */ /* 0x000f620000002400 */
[----:B------:R-:W-:Y:S01]  /*ed40*/  FSEL R51, R32, -INF , P3 ;  /* 0xff80000020337808 */ /* 0x000fe20001800000 */
[----:B0-----:R-:W-:Y:S01]  /*ed50*/  FMUL.FTZ R62, R60, UR6 ;  /* 0x000000063c3e7c20 */ /* 0x001fe20008410000 */
[----:B------:R-:W-:-:S02]  /*ed60*/  FMNMX.FTZ R30, R53, R30, !PT ;  /* 0x0000001e351e7209 */ /* 0x000fc40007810000 */
[----:B------:R-:W-:Y:S02]  /*ed70*/  ISETP.GT.AND P3, PT, R31, 0x38, PT ;  /* 0x000000381f00780c */ /* 0x000fe40003f64270 */
[----:B---3--:R-:W-:Y:S01]  /*ed80*/  FSEL R49, R49, -INF , P2 ;  /* 0xff80000031317808 */ /* 0x008fe20001000000 */
[----:B------:R0:W3:Y:S01]  /*ed90*/  MUFU.TANH R34, R7 ;  /* 0x0000000700227308 */ /* 0x0000e20000002400 */
[----:B------:R-:W-:Y:S02]  /*eda0*/  FMNMX.FTZ R30, R51, R30, !PT ;  /* 0x0000001e331e7209 */ /* 0x000fe40007810000 */
[----:B------:R-:W-:Y:S02]  /*edb0*/  ISETP.GT.AND P2, PT, R31, 0x39, PT ;  /* 0x000000391f00780c */ /* 0x000fe40003f44270 */
[----:B----4-:R-:W-:Y:S02]  /*edc0*/  FSEL R47, R54, -INF , P3 ;  /* 0xff800000362f7808 */ /* 0x010fe40001800000 */
[----:B------:R-:W-:Y:S01]  /*edd0*/  FMNMX.FTZ R30, R49, R30, !PT ;  /* 0x0000001e311e7209 */ /* 0x000fe20007810000 */
[----:B------:R-:W4:Y:S01]  /*ede0*/  MUFU.TANH R70, R70 ;  /* 0x0000004600467308 */ /* 0x000f220000002400 */
[----:B------:R-:W-:-:S02]  /*edf0*/  ISETP.GT.AND P3, PT, R31, 0x40, PT ;  /* 0x000000401f00780c */ /* 0x000fc40003f64270 */
[----:B--2---:R-:W-:Y:S02]  /*ee00*/  FSEL R45, R45, -INF , P2 ;  /* 0xff8000002d2d7808 */ /* 0x004fe40001000000 */
[----:B------:R-:W-:Y:S02]  /*ee10*/  FMNMX.FTZ R30, R47, R30, !PT ;  /* 0x0000001e2f1e7209 */ /* 0x000fe40007810000 */
[----:B------:R-:W-:Y:S01]  /*ee20*/  ISETP.GT.AND P2, PT, R31, 0x41, PT ;  /* 0x000000411f00780c */ /* 0x000fe20003f44270 */
[----:B------:R-:W2:Y:S01]  /*ee30*/  MUFU.TANH R42, R71 ;  /* 0x00000047002a7308 */ /* 0x000ea20000002400 */
[----:B-1----:R-:W-:Y:S02]  /*ee40*/  FSEL R33, R33, -INF , P3 ;  /* 0xff80000021217808 */ /* 0x002fe40001800000 */
[----:B------:R-:W-:Y:S02]  /*ee50*/  FMNMX.FTZ R30, R45, R30, !PT ;  /* 0x0000001e2d1e7209 */ /* 0x000fe40007810000 */
[----:B------:R-:W-:-:S02]  /*ee60*/  ISETP.GT.AND P3, PT, R31, 0x48, PT ;  /* 0x000000481f00780c */ /* 0x000fc40003f64270 */
[----:B------:R-:W-:Y:S01]  /*ee70*/  FSEL R32, R29, -INF , P2 ;  /* 0xff8000001d207808 */ /* 0x000fe20001000000 */
[----:B------:R-:W1:Y:S01]  /*ee80*/  MUFU.TANH R35, R74 ;  /* 0x0000004a00237308 */ /* 0x000e620000002400 */
[----:B0-----:R-:W-:Y:S02]  /*ee90*/  FMNMX.FTZ R7, R33, R30, !PT ;  /* 0x0000001e21077209 */ /* 0x001fe40007810000 */
[----:B------:R-:W-:Y:S02]  /*eea0*/  ISETP.GT.AND P2, PT, R31, 0x49, PT ;  /* 0x000000491f00780c */ /* 0x000fe40003f44270 */
[----:B-----5:R-:W-:Y:S02]  /*eeb0*/  FSEL R37, R37, -INF , P3 ;  /* 0xff80000025257808 */ /* 0x020fe40001800000 */
[----:B------:R-:W-:Y:S01]  /*eec0*/  FMNMX.FTZ R30, R32, R7, !PT ;  /* 0x00000007201e7209 */ /* 0x000fe20007810000 */
[----:B------:R-:W0:Y:S01]  /*eed0*/  MUFU.TANH R40, R75 ;  /* 0x0000004b00287308 */ /* 0x000e220000002400 */
[----:B------:R-:W-:-:S02]  /*eee0*/  ISETP.GT.AND P3, PT, R31, 0x50, PT ;  /* 0x000000501f00780c */ /* 0x000fc40003f64270 */
[----:B------:R-:W-:Y:S02]  /*eef0*/  FSEL R44, R44, -INF , P2 ;  /* 0xff8000002c2c7808 */ /* 0x000fe40001000000 */
[----:B------:R-:W-:Y:S02]  /*ef00*/  FMNMX.FTZ R7, R37, R30, !PT ;  /* 0x0000001e25077209 */ /* 0x000fe40007810000 */
[----:B------:R-:W-:Y:S01]  /*ef10*/  ISETP.GT.AND P2, PT, R31, 0x51, PT ;  /* 0x000000511f00780c */ /* 0x000fe20003f44270 */
[----:B------:R-:W5:Y:S01]  /*ef20*/  MUFU.TANH R36, R78 ;  /* 0x0000004e00247308 */ /* 0x000f620000002400 */
[----:B------:R-:W-:Y:S01]  /*ef30*/  FSEL R38, R66, -INF , P3 ;  /* 0xff80000042267808 */ /* 0x000fe20001800000 */
[----:B------:R-:W-:Y:S01]  /*ef40*/  FMUL.FTZ R66, R77, UR6 ;  /* 0x000000064d427c20 */ /* 0x000fe20008410000 */
[----:B------:R-:W-:Y:S02]  /*ef50*/  FMNMX.FTZ R7, R44, R7, !PT ;  /* 0x000000072c077209 */ /* 0x000fe40007810000 */
[----:B------:R-:W-:-:S02]  /*ef60*/  ISETP.GT.AND P3, PT, R31, 0x58, PT ;  /* 0x000000581f00780c */ /* 0x000fc40003f64270 */
[----:B---3--:R-:W-:Y:S01]  /*ef70*/  FSEL R43, R34, -INF , P2 ;  /* 0xff800000222b7808 */ /* 0x008fe20001000000 */
[----:B------:R-:W3:Y:S01]  /*ef80*/  MUFU.TANH R39, R79 ;  /* 0x0000004f00277308 */ /* 0x000ee20000002400 */
[----:B------:R-:W-:Y:S02]  /*ef90*/  FMNMX.FTZ R30, R38, R7, !PT ;  /* 0x00000007261e7209 */ /* 0x000fe40007810000 */
[----:B------:R-:W-:Y:S02]  /*efa0*/  ISETP.GT.AND P2, PT, R31, 0x59, PT ;  /* 0x000000591f00780c */ /* 0x000fe40003f44270 */
[----:B----4-:R-:W-:Y:S01]  /*efb0*/  FSEL R34, R70, -INF , P3 ;  /* 0xff80000046227808 */ /* 0x010fe20001800000 */
[----:B------:R-:W-:Y:S01]  /*efc0*/  FMUL.FTZ R70, R84, UR6 ;  /* 0x0000000654467c20 */ /* 0x000fe20008410000 */
        /* <DEDUP_REMOVED lines=10> */
[----:B0-----:R-:W-:Y:S01]  /*f070*/  FSEL R40, R40, -INF , P2 ;  /* 0xff80000028287808 */ /* 0x001fe20001000000 */
[----:B------:R-:W0:Y:S01]  /*f080*/  MUFU.TANH R41, R86 ;  /* 0x0000005600297308 */ /* 0x000e220000002400 */
[----:B------:R-:W-:Y:S02]  /*f090*/  FMNMX.FTZ R7, R35, R30, !PT ;  /* 0x0000001e23077209 */ /* 0x000fe40007810000 */
[C---:B------:R-:W-:Y:S02]  /*f0a0*/  ISETP.GT.AND P2, PT, R31.reuse, 0x69, PT ;  /* 0x000000691f00780c */ /* 0x040fe40003f44270 */
[----:B-----5:R-:W-:Y:S02]  /*f0b0*/  FSEL R36, R36, -INF , P3 ;  /* 0xff80000024247808 */ /* 0x020fe40001800000 */
[----:B------:R-:W-:Y:S01]  /*f0c0*/  FMNMX.FTZ R7, R40, R7, !PT ;  /* 0x0000000728077209 */ /* 0x000fe20007810000 */
[----:B------:R-:W1:Y:S01]  /*f0d0*/  MUFU.TANH R87, R87 ;  /* 0x0000005700577308 */ /* 0x000e620000002400 */
[----:B------:R-:W-:-:S02]  /*f0e0*/  ISETP.GT.AND P3, PT, R31, 0x70, PT ;  /* 0x000000701f00780c */ /* 0x000fc40003f64270 */
[----:B---3--:R-:W-:Y:S02]  /*f0f0*/  FSEL R39, R39, -INF , P2 ;  /* 0xff80000027277808 */ /* 0x008fe40001000000 */
[----:B------:R-:W-:Y:S02]  /*f100*/  FMNMX.FTZ R30, R36, R7, !PT ;  /* 0x00000007241e7209 */ /* 0x000fe40007810000 */
[----:B------:R-:W-:Y:S01]  /*f110*/  ISETP.GT.AND P2, PT, R31, 0x71, PT ;  /* 0x000000711f00780c */ /* 0x000fe20003f44270 */
[----:B------:R-:W-:Y:S01]  /*f120*/  MUFU.TANH R3, R3 ;  /* 0x0000000300037308 */ /* 0x000fe20000002400 */
[----:B----4-:R-:W-:Y:S02]  /*f130*/  FSEL R29, R29, -INF , P3 ;  /* 0xff8000001d1d7808 */ /* 0x010fe40001800000 */
[----:B------:R-:W-:Y:S02]  /*f140*/  FMNMX.FTZ R46, R39, R30, !PT ;  /* 0x0000001e272e7209 */ /* 0x000fe40007810000 */
[----:B------:R-:W-:-:S02]  /*f150*/  ISETP.GT.AND P3, PT, R31, 0x78, PT ;  /* 0x000000781f00780c */ /* 0x000fc40003f64270 */
[----:B--2---:R-:W-:Y:S01]  /*f160*/  FSEL R30, R83, -INF , P2 ;  /* 0xff800000531e7808 */ /* 0x004fe20001000000 */
[----:B------:R-:W2:Y:S01]  /*f170*/  MUFU.TANH R5, R5 ;  /* 0x0000000500057308 */ /* 0x000ea20000002400 */
[----:B------:R-:W-:Y:S02]  /*f180*/  FMNMX.FTZ R7, R29, R46, !PT ;  /* 0x0000002e1d077209 */ /* 0x000fe40007810000 */
[----:B------:R-:W-:Y:S01]  /*f190*/  ISETP.GT.AND P2, PT, R31, 0x79, PT ;  /* 0x000000791f00780c */ /* 0x000fe20003f44270 */
[----:B------:R-:W-:Y:S01]  /*f1a0*/  FMUL.FTZ R31, R65, UR6 ;  /* 0x00000006411f7c20 */ /* 0x000fe20008410000 */
[----:B0-----:R-:W-:Y:S01]  /*f1b0*/  FSEL R41, R41, -INF , P3 ;  /* 0xff80000029297808 */ /* 0x001fe20001800000 */
[----:B------:R-:W-:Y:S01]  /*f1c0*/  FMUL.FTZ R65, R72, UR6 ;  /* 0x0000000648417c20 */ /* 0x000fe20008410000 */
[----:B------:R-:W-:Y:S01]  /*f1d0*/  FMNMX.FTZ R46, R30, R7, !PT ;  /* 0x000000071e2e7209 */ /* 0x000fe20007810000 */
[----:B------:R-:W-:Y:S01]  /*f1e0*/  MUFU.TANH R78, R31 ;  /* 0x0000001f004e7308 */ /* 0x000fe20000002400 */
[----:B-1----:R-:W-:Y:S01]  /*f1f0*/  FSEL R7, R87, -INF , P2 ;  /* 0xff80000057077808 */ /* 0x002fe20001000000 */
[----:B------:R-:W-:Y:S01]  /*f200*/  FMUL.FTZ R72, R76, UR6 ;  /* 0x000000064c487c20 */ /* 0x000fe20008410000 */
[----:B------:R-:W-:-:S02]  /*f210*/  FMNMX.FTZ R46, R41, R46, !PT ;  /* 0x0000002e292e7209 */ /* 0x000fc40007810000 */
[----:B------:R-:W-:Y:S02]  /*f220*/  VIADDMNMX R97, R48, R97, R50, PT ;  /* 0x0000006130617246 */ /* 0x000fe40003800132 */
[----:B------:R-:W-:Y:S01]  /*f230*/  FMNMX.FTZ R46, R7, R46, !PT ;  /* 0x0000002e072e7209 */ /* 0x000fe20007810000 */
[----:B------:R-:W0:Y:S01]  /*f240*/  MUFU.TANH R8, R8 ;  /* 0x0000000800087308 */ /* 0x000e220000002400 */
[C---:B------:R-:W-:Y:S02]  /*f250*/  ISETP.GT.AND P3, PT, R97.reuse, 0x1, PT ;  /* 0x000000016100780c */ /* 0x040fe40003f64270 */
[----:B------:R-:W-:Y:S01]  /*f260*/  ISETP.GT.AND P4, PT, R97, 0x8, PT ;  /* 0x000000086100780c */ /* 0x000fe20003f84270 */
[----:B------:R-:W1:Y:S04]  /*f270*/  SHFL.BFLY PT, R71, R46, 0x2, 0x1f ;  /* 0x0c401f002e477f89 */ /* 0x000e6800000e0000 */
[----:B------:R-:W3:Y:S08]  /*f280*/  MUFU.TANH R6, R6 ;  /* 0x0000000600067308 */ /* 0x000ef00000002400 */
[----:B------:R-:W4:Y:S08]  /*f290*/  MUFU.TANH R10, R10 ;  /* 0x0000000a000a7308 */ /* 0x000f300000002400 */
[----:B------:R-:W5:Y:S01]  /*f2a0*/  MUFU.TANH R9, R9 ;  /* 0x0000000900097308 */ /* 0x000f620000002400 */
[----:B-1----:R-:W-:-:S07]  /*f2b0*/  FMNMX.FTZ R71, R46, R71, !PT ;  /* 0x000000472e477209 */ /* 0x002fce0007810000 */
[----:B------:R2:W-:Y:S01]  /*f2c0*/  MUFU.TANH R74, R61 ;  /* 0x0000003d004a7308 */ /* 0x0005e20000002400 */
[----:B------:R-:W1:Y:S07]  /*f2d0*/  SHFL.BFLY PT, R46, R71, 0x1, 0x1f ;  /* 0x0c201f00472e7f89 */ /* 0x000e6e00000e0000 */
[----:B------:R-:W5:Y:S01]  /*f2e0*/  MUFU.TANH R11, R11 ;  /* 0x0000000b000b7308 */ /* 0x000f620000002400 */
[----:B--2---:R-:W-:Y:S02]  /*f2f0*/  FSEL R61, R5, -INF , P3 ;  /* 0xff800000053d7808 */ /* 0x004fe40001800000 */
[----:B0-----:R-:W-:-:S02]  /*f300*/  FSEL R5, R8, -INF , P4 ;  /* 0xff80000008057808 */ /* 0x001fc40002000000 */
[----:B------:R-:W-:-:S03]  /*f310*/  ISETP.GT.AND P3, PT, R97, 0x10, PT ;  /* 0x000000106100780c */ /* 0x000fc60003f64270 */
[----:B------:R-:W0:Y:S08]  /*f320*/  MUFU.TANH R12, R12 ;  /* 0x0000000c000c7308 */ /* 0x000e300000002400 */
[----:B------:R-:W2:Y:S01]  /*f330*/  MUFU.TANH R14, R14 ;  /* 0x0000000e000e7308 */ /* 0x000ea20000002400 */
[----:B-1----:R-:W-:Y:S01]  /*f340*/  FMNMX.FTZ R31, R71, R46, !PT ;  /* 0x0000002e471f7209 */ /* 0x002fe20007810000 */
[----:B------:R-:W-:-:S03]  /*f350*/  FMUL.FTZ R71, R85, UR6 ;  /* 0x0000000655477c20 */ /* 0x000fc60008410000 */
[C---:B------:R-:W-:Y:S01]  /*f360*/  FSETP.NEU.FTZ.AND P2, PT, R31.reuse, -INF , PT ;  /* 0xff8000001f00780b */ /* 0x040fe20003f5d000 */
[----:B------:R-:W-:Y:S02]  /*f370*/  FMUL.FTZ R46, R31, UR48 ;  /* 0x000000301f2e7c20 */ /* 0x000fe40008410000 */
[----:B------:R1:W-:Y:S03]  /*f380*/  MUFU.TANH R83, R73 ;  /* 0x0000004900537308 */ /* 0x0003e60000002400 */
[----:B------:R-:W-:Y:S02]  /*f390*/  FSEL R46, R46, RZ, P2 ;  /* 0x000000ff2e2e7208 */ /* 0x000fe40001000000 */
[----:B------:R-:W-:-:S03]  /*f3a0*/  ISETP.GT.AND P2, PT, R97, RZ, PT ;  /* 0x000000ff6100720c */ /* 0x000fc60003f44270 */
[----:B------:R-:W2:Y:S01]  /*f3b0*/  MUFU.TANH R13, R13 ;  /* 0x0000000d000d7308 */ /* 0x000ea20000002400 */
[----:B------:R-:W-:Y:S01]  /*f3c0*/  FSEL R48, R3, -INF , P2 ;  /* 0xff80000003307808 */ /* 0x000fe20001000000 */
[--C-:B------:R-:W-:Y:S01]  /*f3d0*/  FFMA.FTZ R179, R67, UR48, -R46.reuse ;  /* 0x0000003043b37c23 */ /* 0x100fe2000801082e */
[----:B------:R-:W-:Y:S01]  /*f3e0*/  ISETP.GT.AND P2, PT, R97, 0x9, PT ;  /* 0x000000096100780c */ /* 0x000fe20003f44270 */
[--C-:B------:R-:W-:Y:S01]  /*f3f0*/  FFMA.FTZ R173, R59, UR48, -R46.reuse ;  /* 0x000000303bad7c23 */ /* 0x100fe2000801082e */
[----:B------:R-:W-:Y:S01]  /*f400*/  FMNMX.FTZ R50, R48, R61, !PT ;  /* 0x0000003d30327209 */ /* 0x000fe20007810000 */
[--C-:B------:R-:W-:Y:S01]  /*f410*/  FFMA.FTZ R175, R55, UR48, -R46.reuse ;  /* 0x0000003037af7c23 */ /* 0x100fe2000801082e */
[----:B---3--:R-:W-:Y:S01]  /*f420*/  FSEL R3, R6, -INF , P2 ;  /* 0xff80000006037808 */ /* 0x008fe20001000000 */
[----:B------:R-:W3:Y:S01]  /*f430*/  MUFU.TANH R15, R15 ;  /* 0x0000000f000f7308 */ /* 0x000ee20000002400 */
[----:B------:R-:W-:Y:S01]  /*f440*/  FMNMX.FTZ R6, R5, R50, !PT ;  /* 0x0000003205067209 */ /* 0x000fe20007810000 */
[--C-:B------:R-:W-:Y:S01]  /*f450*/  FFMA.FTZ R169, R51, UR48, -R46.reuse ;  /* 0x0000003033a97c23 */ /* 0x100fe2000801082e */
[----:B------:R-:W-:Y:S01]  /*f460*/  ISETP.GT.AND P2, PT, R97, 0x11, PT ;  /* 0x000000116100780c */ /* 0x000fe20003f44270 */
[--C-:B------:R-:W-:Y:S01]  /*f470*/  FFMA.FTZ R171, R47, UR48, -R46.reuse ;  /* 0x000000302fab7c23 */ /* 0x100fe2000801082e */
[----:B----4-:R-:W-:Y:S01]  /*f480*/  FSEL R50, R10, -INF , P3 ;  /* 0xff8000000a327808 */ /* 0x010fe20001800000 */
[--C-:B------:R-:W-:Y:S01]  /*f490*/  FFMA.FTZ R165, R33, UR48, -R46.reuse ;  /* 0x0000003021a57c23 */ /* 0x100fe2000801082e */
[----:B-1----:R-:W-:Y:S01]  /*f4a0*/  FMNMX.FTZ R73, R3, R6, !PT ;  /* 0x0000000603497209 */ /* 0x002fe20007810000 */
[----:B------:R-:W1:Y:S01]  /*f4b0*/  MUFU.TANH R20, R20 ;  /* 0x0000001400147308 */ /* 0x000e620000002400 */
[----:B------:R-:W-:Y:S01]  /*f4c0*/  ISETP.GT.AND P3, PT, R97, 0x18, PT ;  /* 0x000000186100780c */ /* 0x000fe20003f64270 */
[--C-:B------:R-:W-:Y:S01]  /*f4d0*/  FFMA.FTZ R167, R37, UR48, -R46.reuse ;  /* 0x0000003025a77c23 */ /* 0x100fe2000801082e */
[----:B-----5:R-:W-:Y:S01]  /*f4e0*/  FSEL R9, R9, -INF , P2 ;  /* 0xff80000009097808 */ /* 0x020fe20001000000 */
[--C-:B------:R-:W-:Y:S01]  /*f4f0*/  FFMA.FTZ R153, R29, UR48, -R46.reuse ;  /* 0x000000301d997c23 */ /* 0x100fe2000801082e */
[----:B------:R-:W-:Y:S01]  /*f500*/  FMNMX.FTZ R10, R50, R73, !PT ;  /* 0x00000049320a7209 */ /* 0x000fe20007810000 */
[--C-:B------:R-:W-:Y:S01]  /*f510*/  FFMA.FTZ R163, R34, UR48, -R46.reuse ;  /* 0x0000003022a37c23 */ /* 0x100fe2000801082e */
[----:B------:R-:W-:Y:S01]  /*f520*/  ISETP.GT.AND P2, PT, R97, 0x19, PT ;  /* 0x000000196100780c */ /* 0x000fe20003f44270 */
[----:B------:R-:W4:Y:S01]  /*f530*/  MUFU.TANH R24, R24 ;  /* 0x0000001800187308 */ /* 0x000f220000002400 */
[----:B------:R-:W-:Y:S01]  /*f540*/  FSEL R11, R11, -INF , P3 ;  /* 0xff8000000b0b7808 */ /* 0x000fe20001800000 */
        /* <DEDUP_REMOVED lines=17> */
[----:B------:R-:W-:Y:S01]  /*f660*/  FSEL R13, R13, -INF , P2 ;  /* 0xff8000000d0d7808 */ /* 0x000fe20001000000 */
[--C-:B------:R-:W-:Y:S01]  /*f670*/  FFMA.FTZ R157, R35, UR48, -R46.reuse ;  /* 0x00000030239d7c23 */ /* 0x100fe2000801082e */
[----:B------:R-:W-:Y:S01]  /*f680*/  FMNMX.FTZ R12, R54, R73, !PT ;  /* 0x00000049360c7209 */ /* 0x000fe20007810000 */
[--C-:B------:R-:W-:Y:S01]  /*f690*/  FFMA.FTZ R161, R38, UR48, -R46.reuse ;  /* 0x0000003026a17c23 */ /* 0x100fe2000801082e */
[----:B------:R-:W-:Y:S01]  /*f6a0*/  ISETP.GT.AND P2, PT, R97, 0x29, PT ;  /* 0x000000296100780c */ /* 0x000fe20003f44270 */
[----:B------:R-:W5:Y:S01]  /*f6b0*/  MUFU.TANH R26, R26 ;  /* 0x0000001a001a7308 */ /* 0x000f620000002400 */
[----:B---3--:R-:W-:Y:S01]  /*f6c0*/  FSEL R15, R15, -INF , P3 ;  /* 0xff8000000f0f7808 */ /* 0x008fe20001800000 */
[----:B------:R-:W-:Y:S01]  /*f6d0*/  FFMA.FTZ R159, R36, UR48, -R46 ;  /* 0x00000030249f7c23 */ /* 0x000fe2000801082e */
[----:B------:R-:W-:Y:S01]  /*f6e0*/  FMNMX.FTZ R12, R13, R12, !PT ;  /* 0x0000000c0d0c7209 */ /* 0x000fe20007810000 */
[----:B------:R-:W-:Y:S01]  /*f6f0*/  IMAD.MOV.U32 R35, RZ, RZ, R192 ;  /* 0x000000ffff237224 */ /* 0x000fe200078e00c0 */
[----:B------:R-:W-:Y:S01]  /*f700*/  ISETP.GT.AND P3, PT, R97, 0x30, PT ;  /* 0x000000306100780c */ /* 0x000fe20003f64270 */
[--C-:B------:R-:W-:Y:S01]  /*f710*/  FFMA.FTZ R32, R32, UR48, -R46.reuse ;  /* 0x0000003020207c23 */ /* 0x100fe2000801082e */
[----:B-1----:R-:W-:Y:S01]  /*f720*/  FSEL R56, R20, -INF , P2 ;  /* 0xff80000014387808 */ /* 0x002fe20001000000 */
[----:B------:R-:W1:Y:S01]  /*f730*/  MUFU.TANH R28, R28 ;  /* 0x0000001c001c7308 */ /* 0x000e620000002400 */
[----:B------:R-:W-:Y:S01]  /*f740*/  FMNMX.FTZ R67, R15, R12, !PT ;  /* 0x0000000c0f437209 */ /* 0x000fe20007810000 */
[--C-:B------:R-:W-:Y:S01]  /*f750*/  FFMA.FTZ R12, R63, UR48, -R46.reuse ;  /* 0x000000303f0c7c23 */ /* 0x100fe2000801082e */
[----:B------:R-:W-:Y:S01]  /*f760*/  ISETP.GT.AND P2, PT, R97, 0x31, PT ;  /* 0x000000316100780c */ /* 0x000fe20003f44270 */
[--C-:B------:R-:W-:Y:S01]  /*f770*/  FFMA.FTZ R44, R44, UR48, -R46.reuse ;  /* 0x000000302c2c7c23 */ /* 0x100fe2000801082e */
[----:B----4-:R-:W-:Y:S01]  /*f780*/  FSEL R58, R24, -INF , P3 ;  /* 0xff800000183a7808 */ /* 0x010fe20001800000 */
[--C-:B------:R-:W-:Y:S01]  /*f790*/  FFMA.FTZ R24, R57, UR48, -R46.reuse ;  /* 0x0000003039187c23 */ /* 0x100fe2000801082e */
[----:B------:R-:W-:Y:S01]  /*f7a0*/  FMNMX.FTZ R67, R56, R67, !PT ;  /* 0x0000004338437209 */ /* 0x000fe20007810000 */
[----:B------:R-:W3:Y:S01]  /*f7b0*/  MUFU.TANH R27, R27 ;  /* 0x0000001b001b7308 */ /* 0x000ee20000002400 */
[----:B------:R-:W-:Y:S01]  /*f7c0*/  ISETP.GT.AND P3, PT, R97, 0x38, PT ;  /* 0x000000386100780c */ /* 0x000fe20003f64270 */
[--C-:B------:R-:W-:Y:S01]  /*f7d0*/  FFMA.FTZ R38, R43, UR48, -R46.reuse ;  /* 0x000000302b267c23 */ /* 0x100fe2000801082e */
[----:B0-----:R-:W-:Y:S01]  /*f7e0*/  FSEL R21, R21, -INF , P2 ;  /* 0xff80000015157808 */ /* 0x001fe20001000000 */
[--C-:B------:R-:W-:Y:S01]  /*f7f0*/  FFMA.FTZ R40, R40, UR48, -R46.reuse ;  /* 0x0000003028287c23 */ /* 0x100fe2000801082e */
[----:B------:R-:W-:Y:S01]  /*f800*/  FMNMX.FTZ R14, R58, R67, !PT ;  /* 0x000000433a0e7209 */ /* 0x000fe20007810000 */
[--C-:B------:R-:W-:Y:S01]  /*f810*/  FFMA.FTZ R36, R39, UR48, -R46.reuse ;  /* 0x0000003027247c23 */ /* 0x100fe2000801082e */
[----:B------:R-:W-:Y:S01]  /*f820*/  ISETP.GT.AND P2, PT, R97, 0x39, PT ;  /* 0x000000396100780c */ /* 0x000fe20003f44270 */
[----:B------:R-:W0:Y:S01]  /*f830*/  MUFU.TANH R62, R62 ;  /* 0x0000003e003e7308 */ /* 0x000e220000002400 */
[----:B--2---:R-:W-:Y:S01]  /*f840*/  FSEL R25, R25, -INF , P3 ;  /* 0xff80000019197808 */ /* 0x004fe20001800000 */
[--C-:B------:R-:W-:Y:S01]  /*f850*/  FFMA.FTZ R30, R30, UR48, -R46.reuse ;  /* 0x000000301e1e7c23 */ /* 0x100fe2000801082e */
[----:B------:R-:W-:Y:S01]  /*f860*/  FMNMX.FTZ R14, R21, R14, !PT ;  /* 0x0000000e150e7209 */ /* 0x000fe20007810000 */
[--C-:B------:R-:W-:Y:S01]  /*f870*/  FFMA.FTZ R155, R41, UR48, -R46.reuse ;  /* 0x00000030299b7c23 */ /* 0x100fe2000801082e */
[----:B------:R-:W-:Y:S01]  /*f880*/  ISETP.GT.AND P3, PT, R97, 0x40, PT ;  /* 0x000000406100780c */ /* 0x000fe20003f64270 */
[--C-:B------:R-:W-:Y:S01]  /*f890*/  FFMA.FTZ R7, R7, UR48, -R46.reuse ;  /* 0x0000003007077c23 */ /* 0x100fe2000801082e */
[----:B-----5:R-:W-:Y:S01]  /*f8a0*/  FSEL R60, R26, -INF , P2 ;  /* 0xff8000001a3c7808 */ /* 0x020fe20001000000 */
[----:B------:R0:W2:Y:S01]  /*f8b0*/  MUFU.TANH R75, R64 ;  /* 0x00000040004b7308 */ /* 0x0000a20000002400 */
[----:B------:R-:W-:Y:S01]  /*f8c0*/  FMNMX.FTZ R63, R25, R14, !PT ;  /* 0x0000000e193f7209 */ /* 0x000fe20007810000 */
[----:B------:R-:W-:Y:S01]  /*f8d0*/  FFMA.FTZ R26, R53, UR48, -R46 ;  /* 0x00000030351a7c23 */ /* 0x000fe2000801082e */
[----:B------:R-:W-:-:S02]  /*f8e0*/  ISETP.GT.AND P2, PT, R97, 0x41, PT ;  /* 0x000000416100780c */ /* 0x000fc40003f44270 */
[----:B------:R-:W-:Y:S02]  /*f8f0*/  CS2R R100, SRZ ;  /* 0x0000000000647805 */ /* 0x000fe4000001ff00 */
[----:B-1----:R-:W-:Y:S01]  /*f900*/  FSEL R59, R28, -INF , P3 ;  /* 0xff8000001c3b7808 */ /* 0x002fe20001800000 */
[----:B------:R-:W-:Y:S01]  /*f910*/  FFMA.FTZ R28, R49, UR48, -R46 ;  /* 0x00000030311c7c23 */ /* 0x000fe2000801082e */
[----:B------:R-:W-:Y:S01]  /*f920*/  FMNMX.FTZ R14, R60, R63, !PT ;  /* 0x0000003f3c0e7209 */ /* 0x000fe20007810000 */
[----:B------:R1:W4:Y:S01]  /*f930*/  MUFU.TANH R79, R68 ;  /* 0x00000044004f7308 */ /* 0x0003220000002400 */
[----:B------:R-:W-:Y:S02]  /*f940*/  ISETP.GT.AND P3, PT, R97, 0x48, PT ;  /* 0x000000486100780c */ /* 0x000fe40003f64270 */
[----:B------:R-:W-:Y:S02]  /*f950*/  CS2R R94, SRZ ;  /* 0x00000000005e7805 */ /* 0x000fe4000001ff00 */
[----:B---3--:R-:W-:-:S02]  /*f960*/  FSEL R63, R27, -INF , P2 ;  /* 0xff8000001b3f7808 */ /* 0x008fc40001000000 */
[----:B------:R-:W-:Y:S02]  /*f970*/  CS2R R92, SRZ ;  /* 0x00000000005c7805 */ /* 0x000fe4000001ff00 */
[----:B------:R-:W-:Y:S02]  /*f980*/  FMNMX.FTZ R20, R59, R14, !PT ;  /* 0x0000000e3b147209 */ /* 0x000fe40007810000 */
[----:B------:R-:W-:Y:S02]  /*f990*/  CS2R R90, SRZ ;  /* 0x00000000005a7805 */ /* 0x000fe4000001ff00 */
[----:B------:R-:W-:Y:S01]  /*f9a0*/  ISETP.GT.AND P2, PT, R97, 0x49, PT ;  /* 0x000000496100780c */ /* 0x000fe20003f44270 */
[----:B------:R3:W5:Y:S01]  /*f9b0*/  MUFU.TANH R82, R69 ;  /* 0x0000004500527308 */ /* 0x0007620000002400 */
[----:B0-----:R-:W-:Y:S01]  /*f9c0*/  FSEL R64, R62, -INF , P3 ;  /* 0xff8000003e407808 */ /* 0x001fe20001800000 */
[----:B-1----:R-:W-:Y:S01]  /*f9d0*/  FMUL.FTZ R68, R80, UR6 ;  /* 0x0000000650447c20 */ /* 0x002fe20008410000 */
[----:B------:R-:W-:-:S02]  /*f9e0*/  FMNMX.FTZ R27, R63, R20, !PT ;  /* 0x000000143f1b7209 */ /* 0x000fc40007810000 */
[----:B------:R-:W-:Y:S02]  /*f9f0*/  ISETP.GT.AND P3, PT, R97, 0x50, PT ;  /* 0x000000506100780c */ /* 0x000fe40003f64270 */
[----:B------:R-:W-:Y:S01]  /*fa00*/  FSEL R57, R74, -INF , P2 ;  /* 0xff8000004a397808 */ /* 0x000fe20001000000 */
[----:B------:R-:W0:Y:S01]  /*fa10*/  MUFU.TANH R65, R65 ;  /* 0x0000004100417308 */ /* 0x000e220000002400 */
[----:B------:R-:W-:Y:S01]  /*fa20*/  FMNMX.FTZ R20, R64, R27, !PT ;  /* 0x0000001b40147209 */ /* 0x000fe20007810000 */
[----:B---3--:R-:W-:Y:S01]  /*fa30*/  FMUL.FTZ R69, R81, UR6 ;  /* 0x0000000651457c20 */ /* 0x008fe20008410000 */
[----:B------:R-:W-:Y:S02]  /*fa40*/  ISETP.GT.AND P2, PT, R97, 0x51, PT ;  /* 0x000000516100780c */ /* 0x000fe40003f44270 */
[----:B--2---:R-:W-:Y:S02]  /*fa50*/  FSEL R27, R75, -INF , P3 ;  /* 0xff8000004b1b7808 */ /* 0x004fe40001800000 */
[----:B------:R-:W-:Y:S01]  /*fa60*/  FMNMX.FTZ R20, R57, R20, !PT ;  /* 0x0000001439147209 */ /* 0x000fe20007810000 */
[----:B------:R1:W-:Y:S01]  /*fa70*/  MUFU.EX2 R14, R24 ;  /* 0x00000018000e7308 */ /* 0x0003e20000000800 */
[----:B------:R-:W-:-:S02]  /*fa80*/  ISETP.GT.AND P3, PT, R97, 0x58, PT ;  /* 0x000000586100780c */ /* 0x000fc40003f64270 */
[----:B------:R-:W-:Y:S02]  /*fa90*/  FSEL R55, R78, -INF , P2 ;  /* 0xff8000004e377808 */ /* 0x000fe40001000000 */
[----:B------:R-:W-:Y:S02]  /*faa0*/  ISETP.GT.AND P2, PT, R97, 0x59, PT ;  /* 0x000000596100780c */ /* 0x000fe40003f44270 */
[----:B----4-:R-:W-:Y:S01]  /*fab0*/  FSEL R53, R79, -INF , P3 ;  /* 0xff8000004f357808 */ /* 0x010fe20001800000 */
[----:B------:R-:W2:Y:S01]  /*fac0*/  MUFU.TANH R72, R72 ;  /* 0x0000004800487308 */ /* 0x000ea20000002400 */
[----:B-1----:R-:W-:Y:S02]  /*fad0*/  FMNMX.FTZ R24, R27, R20, !PT ;  /* 0x000000141b187209 */ /* 0x002fe40007810000 */
[----:B------:R-:W-:Y:S02]  /*fae0*/  ISETP.GT.AND P3, PT, R97, 0x60, PT ;  /* 0x000000606100780c */ /* 0x000fe40003f64270 */
[----:B------:R-:W-:-:S02]  /*faf0*/  FMNMX.FTZ R24, R55, R24, !PT ;  /* 0x0000001837187209 */ /* 0x000fc40007810000 */
[----:B-----5:R-:W-:Y:S01]  /*fb00*/  FSEL R62, R82, -INF , P2 ;  /* 0xff800000523e7808 */ /* 0x020fe20001000000 */
[----:B------:R-:W1:Y:S01]  /*fb10*/  MUFU.TANH R66, R66 ;  /* 0x0000004200427308 */ /* 0x000e620000002400 */
[----:B------:R-:W-:Y:S02]  /*fb20*/  FMNMX.FTZ R67, R53, R24, !PT ;  /* 0x0000001835437209 */ /* 0x000fe40007810000 */
[----:B------:R-:W-:Y:S02]  /*fb30*/  ISETP.GT.AND P2, PT, R97, 0x61, PT ;  /* 0x000000616100780c */ /* 0x000fe40003f44270 */
[----:B0-----:R-:W-:Y:S02]  /*fb40*/  FSEL R51, R65, -INF , P3 ;  /* 0xff80000041337808 */ /* 0x001fe40001800000 */
[----:B------:R-:W-:Y:S01]  /*fb50*/  FMNMX.FTZ R24, R62, R67, !PT ;  /* 0x000000433e187209 */ /* 0x000fe20007810000 */
[----:B------:R-:W0:Y:S01]  /*fb60*/  MUFU.TANH R68, R68 ;  /* 0x0000004400447308 */ /* 0x000e220000002400 */
[----:B------:R-:W-:-:S02]  /*fb70*/  ISETP.GT.AND P3, PT, R97, 0x68, PT ;  /* 0x000000686100780c */ /* 0x000fc40003f64270 */
[----:B------:R-:W-:Y:S02]  /*fb80*/  FSEL R65, R83, -INF , P2 ;  /* 0xff80000053417808 */ /* 0x000fe40001000000 */
[C---:B------:R-:W-:Y:S02]  /*fb90*/  ISETP.GT.AND P2, PT, R97.reuse, 0x69, PT ;  /* 0x000000696100780c */ /* 0x040fe40003f44270 */
[----:B--2---:R-:W-:Y:S01]  /*fba0*/  FSEL R49, R72, -INF , P3 ;  /* 0xff80000048317808 */ /* 0x004fe20001800000 */
[----:B------:R-:W2:Y:S01]  /*fbb0*/  MUFU.TANH R69, R69 ;  /* 0x0000004500457308 */ /* 0x000ea20000002400 */
[C---:B------:R-:W-:Y:S02]  /*fbc0*/  ISETP.GT.AND P3, PT, R97.reuse, 0x70, PT ;  /* 0x000000706100780c */ /* 0x040fe40003f64270 */
[----:B-1----:R-:W-:Y:S02]  /*fbd0*/  FSEL R66, R66, -INF , P2 ;  /* 0xff80000042427808 */ /* 0x002fe40001000000 */
[----:B------:R-:W-:-:S03]  /*fbe0*/  ISETP.GT.AND P2, PT, R97, 0x71, PT ;  /* 0x000000716100780c */ /* 0x000fc60003f44270 */
[----:B------:R1:W-:Y:S01]  /*fbf0*/  MUFU.EX2 R20, R26 ;  /* 0x0000001a00147308 */ /* 0x0003e20000000800 */
[----:B0-----:R-:W-:Y:S02]  /*fc00*/  FSEL R47, R68, -INF , P3 ;  /* 0xff800000442f7808 */ /* 0x001fe40001800000 */
[----:B------:R-:W-:-:S05]  /*fc10*/  ISETP.GT.AND P3, PT, R97, 0x78, PT ;  /* 0x000000786100780c */ /* 0x000fca0003f64270 */
[----:B------:R-:W0:Y:S01]  /*fc20*/  MUFU.TANH R70, R70 ;  /* 0x0000004600467308 */ /* 0x000e220000002400 */
[----:B-1----:R-:W-:-:S04]  /*fc30*/  FMNMX.FTZ R26, R51, R24, !PT ;  /* 0x00000018331a7209 */ /* 0x002fc80007810000 */
[----:B------:R-:W-:-:S03]  /*fc40*/  FMNMX.FTZ R26, R65, R26, !PT ;  /* 0x0000001a411a7209 */ /* 0x000fc60007810000 */
[----:B------:R-:W1:Y:S01]  /*fc50*/  MUFU.TANH R71, R71 ;  /* 0x0000004700477308 */ /* 0x000e620000002400 */
[----:B------:R-:W-:-:S04]  /*fc60*/  FMNMX.FTZ R67, R49, R26, !PT ;  /* 0x0000001a31437209 */ /* 0x000fc80007810000 */
[----:B------:R-:W-:Y:S02]  /*fc70*/  FMNMX.FTZ R26, R66, R67, !PT ;  /* 0x00000043421a7209 */ /* 0x000fe40007810000 */
[----:B--2---:R-:W-:Y:S01]  /*fc80*/  FSEL R67, R69, -INF , P2 ;  /* 0xff80000045437808 */ /* 0x004fe20001000000 */
[----:B------:R2:W-:Y:S01]  /*fc90*/  MUFU.EX2 R24, R28 ;  /* 0x0000001c00187308 */ /* 0x0005e20000000800 */
[----:B------:R-:W-:Y:S02]  /*fca0*/  FMNMX.FTZ R26, R47, R26, !PT ;  /* 0x0000001a2f1a7209 */ /* 0x000fe40007810000 */
[----:B------:R-:W-:Y:S02]  /*fcb0*/  ISETP.GT.AND P2, PT, R97, 0x79, PT ;  /* 0x000000796100780c */ /* 0x000fe40003f44270 */
[----:B------:R-:W-:Y:S02]  /*fcc0*/  CS2R R96, SRZ ;  /* 0x0000000000607805 */ /* 0x000fe4000001ff00 */
[----:B------:R-:W-:Y:S01]  /*fcd0*/  FMNMX.FTZ R26, R67, R26, !PT ;  /* 0x0000001a431a7209 */ /* 0x000fe20007810000 */
[----:B------:R-:W-:Y:S01]  /*fce0*/  MUFU.EX2 R181, R181 ;  /* 0x000000b500b57308 */ /* 0x000fe20000000800 */
[----:B--2---:R-:W-:Y:S01]  /*fcf0*/  FFMA.FTZ R28, R45, UR48, -R46 ;  /* 0x000000302d1c7c23 */ /* 0x004fe2000801082e */
[----:B0-----:R-:W-:-:S02]  /*fd00*/  FSEL R45, R70, -INF , P3 ;  /* 0xff800000462d7808 */ /* 0x001fc40001800000 */
[----:B-1----:R-:W-:Y:S02]  /*fd10*/  FSEL R68, R71, -INF , P2 ;  /* 0xff80000047447808 */ /* 0x002fe40001000000 */
[----:B------:R-:W-:Y:S02]  /*fd20*/  FMNMX.FTZ R33, R45, R26, !PT ;  /* 0x0000001a2d217209 */ /* 0x000fe40007810000 */
[----:B------:R0:W1:Y:S02]  /*fd30*/  MUFU.EX2 R8, R99 ;  /* 0x0000006300087308 */ /* 0x0000640000000800 */
[----:B------:R-:W-:-:S05]  /*fd40*/  FMNMX.FTZ R33, R68, R33, !PT ;  /* 0x0000002144217209 */ /* 0x000fca0007810000 */
[----:B------:R-:W2:Y:S01]  /*fd50*/  SHFL.BFLY PT, R26, R33, 0x2, 0x1f ;  /* 0x0c401f00211a7f89 */ /* 0x000ea200000e0000 */
[----:B------:R-:W-:Y:S01]  /*fd60*/  MUFU.EX2 R183, R183 ;  /* 0x000000b700b77308 */ /* 0x000fe20000000800 */
[----:B0-----:R-:W-:-:S07]  /*fd70*/  CS2R R98, SRZ ;  /* 0x0000000000627805 */ /* 0x001fce000001ff00 */
[----:B------:R-:W-:Y:S08]  /*fd80*/  MUFU.EX2 R6, R6 ;  /* 0x0000000600067308 */ /* 0x000ff00000000800 */
[----:B------:R-:W-:Y:S01]  /*fd90*/  MUFU.EX2 R177, R177 ;  /* 0x000000b100b17308 */ /* 0x000fe20000000800 */
[----:B--2---:R-:W-:-:S07]  /*fda0*/  FMNMX.FTZ R37, R33, R26, !PT ;  /* 0x0000001a21257209 */ /* 0x004fce0007810000 */
[----:B------:R-:W-:Y:S01]  /*fdb0*/  MUFU.EX2 R10, R10 ;  /* 0x0000000a000a7308 */ /* 0x000fe20000000800 */
[----:B------:R-:W0:Y:S07]  /*fdc0*/  SHFL.BFLY PT, R26, R37, 0x1, 0x1f ;  /* 0x0c201f00251a7f89 */ /* 0x000e2e00000e0000 */
[----:B------:R-:W-:Y:S08]  /*fdd0*/  MUFU.EX2 R179, R179 ;  /* 0x000000b300b37308 */ /* 0x000ff00000000800 */
[----:B------:R-:W-:Y:S08]  /*fde0*/  MUFU.EX2 R12, R12 ;  /* 0x0000000c000c7308 */ /* 0x000ff00000000800 */
[----:B------:R-:W-:Y:S01]  /*fdf0*/  MUFU.EX2 R173, R173 ;  /* 0x000000ad00ad7308 */ /* 0x000fe20000000800 */
[----:B0-----:R-:W-:-:S02]  /*fe00*/  FMNMX.FTZ R26, R37, R26, !PT ;  /* 0x0000001a251a7209 */ /* 0x001fc40007810000 */
[----:B------:R-:W0:Y:S02]  /*fe10*/  @P1 LDC R37, c[0x0][0x44c] ;  /* 0x00011300ff251b82 */ /* 0x000e240000000800 */
[C---:B------:R-:W-:Y:S01]  /*fe20*/  FSETP.NEU.FTZ.AND P2, PT, R26.reuse, -INF , PT ;  /* 0xff8000001a00780b */ /* 0x040fe20003f5d000 */
[----:B------:R-:W-:Y:S02]  /*fe30*/  FMUL.FTZ R29, R26, UR48 ;  /* 0x000000301a1d7c20 */ /* 0x000fe40008410000 */
[----:B------:R-:W-:Y:S03]  /*fe40*/  MUFU.EX2 R175, R175 ;  /* 0x000000af00af7308 */ /* 0x000fe60000000800 */
[----:B------:R-:W-:-:S05]  /*fe50*/  FSEL R42, R29, RZ, P2 ;  /* 0x000000ff1d2a7208 */ /* 0x000fca0001000000 */
[----:B------:R-:W-:Y:S01]  /*fe60*/  MUFU.EX2 R169, R169 ;  /* 0x000000a900a97308 */ /* 0x000fe20000000800 */
[--C-:B------:R-:W-:Y:S01]  /*fe70*/  FFMA.FTZ R180, R48, UR48, -R42.reuse ;  /* 0x0000003030b47c23 */ /* 0x100fe2000801082a */
[--C-:B------:R-:W-:Y:S01]  /*fe80*/  FFMA.FTZ R29, R61, UR48, -R42.reuse ;  /* 0x000000303d1d7c23 */ /* 0x100fe2000801082a */
[----:B------:R-:W2:Y:S01]  /*fe90*/  @P1 LDC R48, c[0x0][0x450] ;  /* 0x00011400ff301b82 */ /* 0x000ea20000000800 */
[--C-:B------:R-:W-:Y:S01]  /*fea0*/  FFMA.FTZ R182, R5, UR48, -R42.reuse ;  /* 0x0000003005b67c23 */ /* 0x100fe2000801082a */
[--C-:B------:R-:W-:Y:S01]  /*feb0*/  FFMA.FTZ R3, R3, UR48, -R42.reuse ;  /* 0x0000003003037c23 */ /* 0x100fe2000801082a */
[--C-:B------:R-:W-:Y:S01]  /*fec0*/  FFMA.FTZ R176, R50, UR48, -R42.reuse ;  /* 0x0000003032b07c23 */ /* 0x100fe2000801082a */
[----:B------:R-:W-:Y:S01]  /*fed0*/  IMAD.U32 R5, RZ, RZ, UR38 ;  /* 0x00000026ff057e24 */ /* 0x000fe2000f8e00ff */
[----:B------:R-:W-:Y:S01]  /*fee0*/  MUFU.EX2 R180, R180 ;  /* 0x000000b400b47308 */ /* 0x000fe20000000800 */
[--C-:B------:R-:W-:Y:S01]  /*fef0*/  FFMA.FTZ R9, R9, UR48, -R42.reuse ;  /* 0x0000003009097c23 */ /* 0x100fe2000801082a */
[--C-:B------:R-:W-:Y:S01]  /*ff00*/  FFMA.FTZ R178, R11, UR48, -R42.reuse ;  /* 0x000000300bb27c23 */ /* 0x100fe2000801082a */
[----:B------:R-:W-:Y:S01]  /*ff10*/  FFMA.FTZ R11, R52, UR48, -R42 ;  /* 0x00000030340b7c23 */ /* 0x000fe2000801082a */
[----:B------:R-:W-:Y:S01]  /*ff20*/  PRMT R0, R5, 0x654, R0 ;  /* 0x0000065405007816 */ /* 0x000fe20000000000 */
[----:B0-----:R-:W-:-:S04]  /*ff30*/  @P1 IMAD.HI.U32 R37, R192, R37, RZ ;  /* 0x00000025c0251227 */ /* 0x001fc800078e00ff */
[--C-:B------:R-:W-:Y:S01]  /*ff40*/  FFMA.FTZ R172, R54, UR48, -R42.reuse ;  /* 0x0000003036ac7c23 */ /* 0x100fe2000801082a */
[--C-:B------:R-:W-:Y:S01]  /*ff50*/  FFMA.FTZ R13, R13, UR48, -R42.reuse ;  /* 0x000000300d0d7c23 */ /* 0x100fe2000801082a */
[----:B------:R-:W0:Y:S01]  /*ff60*/  MUFU.EX2 R29, R29 ;  /* 0x0000001d001d7308 */ /* 0x000e220000000800 */
[----:B------:R1:W-:Y:S01]  /*ff70*/  SYNCS.ARRIVE.TRANS64.RED.A1T0 RZ, [R0+URZ], RZ ;  /* 0x000000ff00ff79a7 */ /* 0x0003e2000810043f */
[--C-:B------:R-:W-:Y:S01]  /*ff80*/  FFMA.FTZ R174, R15, UR48, -R42.reuse ;  /* 0x000000300fae7c23 */ /* 0x100fe2000801082a */
[--C-:B------:R-:W-:Y:S01]  /*ff90*/  FFMA.FTZ R15, R56, UR48, -R42.reuse ;  /* 0x00000030380f7c23 */ /* 0x100fe2000801082a */
[--C-:B------:R-:W-:Y:S01]  /*ffa0*/  FFMA.FTZ R168, R58, UR48, -R42.reuse ;  /* 0x000000303aa87c23 */ /* 0x100fe2000801082a */
[--C-:B------:R-:W-:Y:S01]  /*ffb0*/  FFMA.FTZ R33, R21, UR48, -R42.reuse ;  /* 0x0000003015217c23 */ /* 0x100fe2000801082a */
[--C-:B------:R-:W-:Y:S01]  /*ffc0*/  FFMA.FTZ R170, R25, UR48, -R42.reuse ;  /* 0x0000003019aa7c23 */ /* 0x100fe2000801082a */
[----:B------:R-:W-:Y:S01]  /*ffd0*/  FFMA.FTZ R21, R60, UR48, -R42 ;  /* 0x000000303c157c23 */ /* 0x000fe2000801082a */
[----:B------:R-:W3:Y:S01]  /*ffe0*/  MUFU.EX2 R182, R182 ;  /* 0x000000b600b67308 */ /* 0x000ee20000000800 */
[----:B-1----:R-:W-:Y:S01]  /*fff0*/  FADD.FTZ R0, R181, R8 ;  /* 0x00000008b5007221 */ /* 0x002fe20000010000 */
[--C-:B------:R-:W-:Y:S01]  /*10000*/  FFMA.FTZ R164, R59, UR48, -R42.reuse ;  /* 0x000000303ba47c23 */ /* 0x100fe2000801082a */
[----:B--2---:R-:W-:Y:S01]  /*10010*/  @P1 SHF.R.U32.HI R35, RZ, R48, R37 ;  /* 0x00000030ff231219 */ /* 0x004fe20000011625 */
[--C-:B------:R-:W-:Y:S01]  /*10020*/  FFMA.FTZ R25, R63, UR48, -R42.reuse ;  /* 0x000000303f197c23 */ /* 0x100fe2000801082a */
[--C-:B------:R-:W-:Y:S01]  /*10030*/  FFMA.FTZ R166, R64, UR48, -R42.reuse ;  /* 0x0000003040a67c23 */ /* 0x100fe2000801082a */
[----:B------:R-:W-:Y:S01]  /*10040*/  FFMA.FTZ R57, R57, UR48, -R42 ;  /* 0x0000003039397c23 */ /* 0x000fe2000801082a */
[----:B------:R-:W-:Y:S01]  /*10050*/  IADD3 R37, R35, R195, -R194 ;  /* 0x000000c323257210 */ /* 0x000fe20007ffe8c2 */
[----:B------:R-:W1:Y:S01]  /*10060*/  MUFU.EX2 R3, R3 ;  /* 0x0000000300037308 */ /* 0x000e620000000800 */
[----:B0-----:R-:W-:Y:S01]  /*10070*/  FADD.FTZ R5, R180, R29 ;  /* 0x0000001db4057221 */ /* 0x001fe20000010000 */
[--C-:B------:R-:W-:Y:S01]  /*10080*/  FFMA.FTZ R27, R27, UR48, -R42.reuse ;  /* 0x000000301b1b7c23 */ /* 0x100fe2000801082a */
[----:B------:R-:W-:Y:S01]  /*10090*/  SHF.R.S32.HI R48, RZ, 0x1f, R37 ;  /* 0x0000001fff307819 */ /* 0x000fe20000011425 */
[--C-:B------:R-:W-:Y:S01]  /*100a0*/  FFMA.FTZ R55, R55, UR48, -R42.reuse ;  /* 0x0000003037377c23 */ /* 0x100fe2000801082a */
[--C-:B------:R-:W-:Y:S01]  /*100b0*/  FFMA.FTZ R53, R53, UR48, -R42.reuse ;  /* 0x0000003035357c23 */ /* 0x100fe2000801082a */
[----:B------:R-:W-:Y:S01]  /*100c0*/  F2FP.F16.F32.PACK_AB R180, R29, R180 ;  /* 0x000000b41db4723e */ /* 0x000fe200000000ff */
[----:B------:R-:W-:Y:S01]  /*100d0*/  FFMA.FTZ R62, R62, UR48, -R42 ;  /* 0x000000303e3e7c23 */ /* 0x000fe2000801082a */
[----:B------:R-:W0:Y:S01]  /*100e0*/  MUFU.EX2 R176, R176 ;  /* 0x000000b000b07308 */ /* 0x000e220000000800 */
[----:B---3--:R-:W-:Y:S01]  /*100f0*/  FADD.FTZ R46, R182, R5 ;  /* 0x00000005b62e7221 */ /* 0x008fe20000010000 */
[----:B------:R-:W-:Y:S01]  /*10100*/  FADD.FTZ R5, R183, R0 ;  /* 0x00000000b7057221 */ /* 0x000fe20000010000 */
[C---:B------:R-:W-:Y:S01]  /*10110*/  F2FP.F16.F32.PACK_AB R183, R6.reuse, R183 ;  /* 0x000000b706b7723e */ /* 0x040fe200000000ff */
[--C-:B------:R-:W-:Y:S01]  /*10120*/  FFMA.FTZ R51, R51, UR48, -R42.reuse ;  /* 0x0000003033337c23 */ /* 0x100fe2000801082a */
[--C-:B------:R-:W-:Y:S01]  /*10130*/  FFMA.FTZ R65, R65, UR48, -R42.reuse ;  /* 0x0000003041417c23 */ /* 0x100fe2000801082a */
[----:B------:R-:W-:Y:S01]  /*10140*/  FADD.FTZ R0, R6, R5 ;  /* 0x0000000506007221 */ /* 0x000fe20000010000 */
[----:B------:R-:W-:Y:S01]  /*10150*/  FFMA.FTZ R49, R49, UR48, -R42 ;  /* 0x0000003031317c23 */ /* 0x000fe2000801082a */
[----:B------:R-:W2:Y:S01]  /*10160*/  MUFU.EX2 R9, R9 ;  /* 0x0000000900097308 */ /* 0x000ea20000000800 */
[----:B-1----:R-:W-:Y:S01]  /*10170*/  FADD.FTZ R35, R3, R46 ;  /* 0x0000002e03237221 */ /* 0x002fe20000010000 */
[----:B------:R-:W-:Y:S01]  /*10180*/  FADD.FTZ R5, R177, R0 ;  /* 0x00000000b1057221 */ /* 0x000fe20000010000 */
[----:B------:R-:W-:Y:S01]  /*10190*/  F2FP.F16.F32.PACK_AB R182, R3, R182 ;  /* 0x000000b603b6723e */ /* 0x000fe200000000ff */
[--C-:B------:R-:W-:Y:S01]  /*101a0*/  FFMA.FTZ R66, R66, UR48, -R42.reuse ;  /* 0x0000003042427c23 */ /* 0x100fe2000801082a */
[--C-:B------:R-:W-:Y:S01]  /*101b0*/  FFMA.FTZ R47, R47, UR48, -R42.reuse ;  /* 0x000000302f2f7c23 */ /* 0x100fe2000801082a */
[----:B------:R-:W-:Y:S01]  /*101c0*/  FADD.FTZ R0, R10, R5 ;  /* 0x000000050a007221 */ /* 0x000fe20000010000 */
[----:B------:R-:W-:Y:S01]  /*101d0*/  FFMA.FTZ R67, R67, UR48, -R42 ;  /* 0x0000003043437c23 */ /* 0x000fe2000801082a */
[----:B------:R-:W1:Y:S01]  /*101e0*/  MUFU.EX2 R178, R178 ;  /* 0x000000b200b27308 */ /* 0x000e620000000800 */
[----:B0-----:R-:W-:Y:S01]  /*101f0*/  FADD.FTZ R46, R176, R35 ;  /* 0x00000023b02e7221 */ /* 0x001fe20000010000 */
[----:B------:R-:W-:Y:S01]  /*10200*/  FADD.FTZ R5, R179, R0 ;  /* 0x00000000b3057221 */ /* 0x000fe20000010000 */
[--C-:B------:R-:W-:Y:S01]  /*10210*/  FFMA.FTZ R45, R45, UR48, -R42.reuse ;  /* 0x000000302d2d7c23 */ /* 0x100fe2000801082a */
[----:B------:R-:W-:Y:S01]  /*10220*/  F2FP.F16.F32.PACK_AB R181, R8, R181 ;  /* 0x000000b508b5723e */ /* 0x000fe200000000ff */
[----:B------:R-:W-:Y:S01]  /*10230*/  FFMA.FTZ R42, R68, UR48, -R42 ;  /* 0x00000030442a7c23 */ /* 0x000fe2000801082a */
[C---:B------:R-:W-:Y:S01]  /*10240*/  FADD.FTZ R0, R12.reuse, R5 ;  /* 0x000000050c007221 */ /* 0x040fe20000010000 */
[----:B------:R-:W-:Y:S01]  /*10250*/  F2FP.F16.F32.PACK_AB R179, R12, R179 ;  /* 0x000000b30cb3723e */ /* 0x000fe200000000ff */
[----:B------:R-:W0:Y:S01]  /*10260*/  MUFU.EX2 R11, R11 ;  /* 0x0000000b000b7308 */ /* 0x000e220000000800 */
[----:B--2---:R-:W-:Y:S01]  /*10270*/  FADD.FTZ R35, R9, R46 ;  /* 0x0000002e09237221 */ /* 0x004fe20000010000 */
[----:B------:R-:W-:Y:S01]  /*10280*/  FADD.FTZ R5, R173, R0 ;  /* 0x00000000ad057221 */ /* 0x000fe20000010000 */
[----:B------:R-:W-:-:S02]  /*10290*/  F2FP.F16.F32.PACK_AB R176, R9, R176 ;  /* 0x000000b009b0723e */ /* 0x000fc400000000ff */
[----:B------:R-:W-:Y:S01]  /*102a0*/  IADD3 R12, R88, -0x2, RZ ;  /* 0xfffffffe580c7810 */ /* 0x000fe20007ffe0ff */
[----:B------:R-:W-:Y:S01]  /*102b0*/  FADD.FTZ R0, R14, R5 ;  /* 0x000000050e007221 */ /* 0x000fe20000010000 */
[----:B------:R-:W-:Y:S01]  /*102c0*/  F2FP.F16.F32.PACK_AB R177, R10, R177 ;  /* 0x000000b10ab1723e */ /* 0x000fe200000000ff */
[----:B------:R-:W2:Y:S01]  /*102d0*/  MUFU.EX2 R172, R172 ;  /* 0x000000ac00ac7308 */ /* 0x000ea20000000800 */
[----:B-1----:R-:W-:Y:S01]  /*102e0*/  FADD.FTZ R46, R178, R35 ;  /* 0x00000023b22e7221 */ /* 0x002fe20000010000 */
[----:B------:R-:W-:Y:S01]  /*102f0*/  FADD.FTZ R5, R175, R0 ;  /* 0x00000000af057221 */ /* 0x000fe20000010000 */
[----:B------:R-:W-:Y:S02]  /*10300*/  F2FP.F16.F32.PACK_AB R173, R14, R173 ;  /* 0x000000ad0ead723e */ /* 0x000fe400000000ff */
[----:B------:R-:W-:Y:S02]  /*10310*/  CS2R R88, SRZ ;  /* 0x0000000000587805 */ /* 0x000fe4000001ff00 */
[C---:B------:R-:W-:Y:S01]  /*10320*/  F2FP.F16.F32.PACK_AB R175, R20.reuse, R175 ;  /* 0x000000af14af723e */ /* 0x040fe200000000ff */
[----:B------:R-:W-:Y:S01]  /*10330*/  FADD.FTZ R0, R20, R5 ;  /* 0x0000000514007221 */ /* 0x000fe20000010000 */
[----:B------:R-:W-:Y:S01]  /*10340*/  LEA.HI R5, R48, R37, RZ, 0x7 ;  /* 0x0000002530057211 */ /* 0x000fe200078f38ff */
[----:B------:R-:W1:Y:S01]  /*10350*/  MUFU.EX2 R13, R13 ;  /* 0x0000000d000d7308 */ /* 0x000e620000000800 */
[C---:B0-----:R-:W-:Y:S01]  /*10360*/  FADD.FTZ R35, R11.reuse, R46 ;  /* 0x0000002e0b237221 */ /* 0x041fe20000010000 */
[----:B------:R-:W-:-:S06]  /*10370*/  F2FP.F16.F32.PACK_AB R178, R11, R178 ;  /* 0x000000b20bb2723e */ /* 0x000fcc00000000ff */
[----:B------:R-:W0:Y:S01]  /*10380*/  MUFU.EX2 R174, R174 ;  /* 0x000000ae00ae7308 */ /* 0x000e220000000800 */
[----:B--2---:R-:W-:-:S07]  /*10390*/  FADD.FTZ R46, R172, R35 ;  /* 0x00000023ac2e7221 */ /* 0x004fce0000010000 */
[----:B------:R-:W2:Y:S01]  /*103a0*/  MUFU.EX2 R15, R15 ;  /* 0x0000000f000f7308 */ /* 0x000ea20000000800 */
[C---:B-1----:R-:W-:Y:S01]  /*103b0*/  FADD.FTZ R35, R13.reuse, R46 ;  /* 0x0000002e0d237221 */ /* 0x042fe20000010000 */
[----:B------:R-:W-:-:S06]  /*103c0*/  F2FP.F16.F32.PACK_AB R172, R13, R172 ;  /* 0x000000ac0dac723e */ /* 0x000fcc00000000ff */
[----:B------:R-:W1:Y:S01]  /*103d0*/  MUFU.EX2 R168, R168 ;  /* 0x000000a800a87308 */ /* 0x000e620000000800 */
[----:B0-----:R-:W-:-:S07]  /*103e0*/  FADD.FTZ R46, R174, R35 ;  /* 0x00000023ae2e7221 */ /* 0x001fce0000010000 */
[----:B------:R-:W0:Y:S01]  /*103f0*/  MUFU.EX2 R33, R33 ;  /* 0x0000002100217308 */ /* 0x000e220000000800 */
[C---:B--2---:R-:W-:Y:S01]  /*10400*/  FADD.FTZ R35, R15.reuse, R46 ;  /* 0x0000002e0f237221 */ /* 0x044fe20000010000 */
[----:B------:R-:W-:-:S06]  /*10410*/  F2FP.F16.F32.PACK_AB R174, R15, R174 ;  /* 0x000000ae0fae723e */ /* 0x000fcc00000000ff */
[----:B------:R-:W2:Y:S01]  /*10420*/  MUFU.EX2 R171, R171 ;  /* 0x000000ab00ab7308 */ /* 0x000ea20000000800 */
[----:B-1----:R-:W-:Y:S01]  /*10430*/  FADD.FTZ R46, R168, R35 ;  /* 0x00000023a82e7221 */ /* 0x002fe20000010000 */
[----:B------:R-:W-:Y:S01]  /*10440*/  FADD.FTZ R35, R169, R0 ;  /* 0x00000000a9237221 */ /* 0x000fe20000010000 */
[----:B------:R-:W-:-:S03]  /*10450*/  F2FP.F16.F32.PACK_AB R169, R24, R169 ;  /* 0x000000a918a9723e */ /* 0x000fc600000000ff */
[----:B------:R-:W-:Y:S02]  /*10460*/  FADD.FTZ R0, R24, R35 ;  /* 0x0000002318007221 */ /* 0x000fe40000010000 */
        /* <DEDUP_REMOVED lines=83> */
[----:B------:R0:W1:Y:S08]  /*109a0*/  MUFU.EX2 R6, R7 ;  /* 0x0000000700067308 */ /* 0x0000700000000800 */
[----:B------:R-:W3:Y:S01]  /*109b0*/  MUFU.EX2 R42, R42 ;  /* 0x0000002a002a7308 */ /* 0x000ee20000000800 */
[----:B0-----:R-:W-:Y:S01]  /*109c0*/  FADD.FTZ R7, R155, R8 ;  /* 0x000000089b077221 */ /* 0x001fe20000010000 */
[----:B--2---:R-:W-:-:S03]  /*109d0*/  FADD.FTZ R3, R45, R0 ;  /* 0x000000002d037221 */ /* 0x004fc60000010000 */
[C---:B-1----:R-:W-:Y:S01]  /*109e0*/  FADD.FTZ R0, R6.reuse, R7 ;  /* 0x0000000706007221 */ /* 0x042fe20000010000 */
[----:B------:R-:W-:Y:S02]  /*109f0*/  F2FP.F16.F32.PACK_AB R155, R6, R155 ;  /* 0x0000009b069b723e */ /* 0x000fe400000000ff */
[----:B------:R-:W-:-:S04]  /*10a00*/  SHF.R.S32.HI R6, RZ, 0x7, R5 ;  /* 0x00000007ff067819 */ /* 0x000fc80000011405 */
[----:B------:R-:W-:Y:S01]  /*10a10*/  VIMNMX R5, R199, R6, !PT ;  /* 0x00000006c7057248 */ /* 0x000fe20007fe0100 */
[C---:B---3--:R-:W-:Y:S01]  /*10a20*/  FADD.FTZ R3, R42.reuse, R3 ;  /* 0x000000032a037221 */ /* 0x048fe20000010000 */
[----:B------:R-:W-:Y:S02]  /*10a30*/  F2FP.F16.F32.PACK_AB R154, R42, R45 ;  /* 0x0000002d2a9a723e */ /* 0x000fe400000000ff */
[----:B------:R-:W-:-:S13]  /*10a40*/  ISETP.GE.AND P2, PT, R12, R5, PT ;  /* 0x000000050c00720c */ /* 0x000fda0003f46270 */
[----:B------:R-:W-:Y:S05]  /*10a50*/  @!P2 BRA `(.L_x_3073) ;  /* 0x0000003000eca947 */ /* 0x000fea0003800000 */
[----:B------:R-:W-:Y:S01]  /*10a60*/  IMAD.MOV.U32 R10, RZ, RZ, R31 ;  /* 0x000000ffff0a7224 */ /* 0x000fe200078e001f */
[----:B------:R-:W-:Y:S01]  /*10a70*/  MOV R13, R186 ;  /* 0x000000ba000d7202 */ /* 0x000fe20000000f00 */
[----:B------:R-:W-:Y:S02]  /*10a80*/  IMAD.MOV.U32 R11, RZ, RZ, R26 ;  /* 0x000000ffff0b7224 */ /* 0x000fe400078e001a */
[----:B------:R-:W-:Y:S02]  /*10a90*/  IMAD.MOV.U32 R6, RZ, RZ, R189 ;  /* 0x000000ffff067224 */ /* 0x000fe400078e00bd */
[----:B------:R-:W-:-:S07]  /*10aa0*/  IMAD.MOV.U32 R151, RZ, RZ, RZ ;  /* 0x000000ffff977224 */ /* 0x000fce00078e00ff */
.L_x_3085:
        /* <DEDUP_REMOVED lines=8> */
.L_x_3075:
        /* <DEDUP_REMOVED lines=8> */
.L_x_3076:
[----:B------:R-:W-:Y:S04]  /*10bb0*/  BSSY B0, `(.L_x_3074) ;  /* 0x0000004000007945 */ /* 0x000fe80003800000 */
[----:B-1----:R-:W-:Y:S05]  /*10bc0*/  @P3 BRA `(.L_x_3077) ;  /* 0x0000000000083947 */ /* 0x002fea0003800000 */
[----:B------:R-:W1:Y:S02]  /*10bd0*/  SYNCS.PHASECHK.TRANS64.TRYWAIT P3, [R7+URZ+0x28830], R8 ;  /* 0x02883008070075a7 */ /* 0x000e64000806017f */
[----:B-1----:R-:W-:Y:S05]  /*10be0*/  @!P3 BRA `(.L_x_3078) ;  /* 0x0000013000e4b947 */ /* 0x002fea0003800000 */
.L_x_3077:
[----:B------:R-:W-:Y:S05]  /*10bf0*/  BSYNC B0 ;  /* 0x0000000000007941 */ /* 0x000fea0003800000 */
.L_x_3074:
[----:B01----:R-:W0:Y:S01]  /*10c00*/  S2R R7, SR_TID.X ;  /* 0x0000000000077919 */ /* 0x003e220000002100 */
[----:B------:R-:W-:Y:S01]  /*10c10*/  IADD3 R186, R13, 0x1, RZ ;  /* 0x000000010dba7810 */ /* 0x000fe20007ffe0ff */
[----:B------:R-:W-:Y:S05]  /*10c20*/  WARPSYNC.ALL ;  /* 0x0000000000007948 */ /* 0x000fea0003800000 */
[C---:B------:R-:W-:Y:S01]  /*10c30*/  ISETP.NE.AND P3, PT, R186.reuse, 0x2, PT ;  /* 0x00000002ba00780c */ /* 0x040fe20003f65270 */
[----:B------:R-:W-:Y:S01]  /*10c40*/  IMAD.MOV.U32 R9, RZ, RZ, 0x40000040 ;  /* 0x40000040ff097424 */ /* 0x000fe200078e00ff */
[----:B------:R-:W-:Y:S01]  /*10c50*/  MOV R25, 0x40000040 ;  /* 0x4000004000197802 */ /* 0x000fe20000000f00 */
[----:B------:R-:W-:Y:S01]  /*10c60*/  IMAD.MOV.U32 R21, RZ, RZ, 0x40000040 ;  /* 0x40000040ff157424 */ /* 0x000fe200078e00ff */
[----:B------:R-:W-:Y:S01]  /*10c70*/  SEL R186, R186, RZ, P3 ;  /* 0x000000ffbaba7207 */ /* 0x000fe20001800000 */
[----:B------:R-:W-:Y:S01]  /*10c80*/  IMAD.MOV.U32 R15, RZ, RZ, 0x40000040 ;  /* 0x40000040ff0f7424 */ /* 0x000fe200078e00ff */
[----:B------:R-:W-:-:S02]  /*10c90*/  R2UR UR7, R9 ;  /* 0x00000000090772ca */ /* 0x000fc400000e0000 */
[C---:B------:R-:W-:Y:S01]  /*10ca0*/  R2UR UR15, R25.reuse ;  /* 0x00000000190f72ca */ /* 0x040fe200000e0000 */
[----:B------:R-:W-:Y:S01]  /*10cb0*/  IMAD R8, R186, 0x800, R4 ;  /* 0x00000800ba087824 */ /* 0x000fe200078e0204 */
[----:B------:R-:W-:Y:S02]  /*10cc0*/  R2UR UR31, R25 ;  /* 0x00000000191f72ca */ /* 0x000fe400000e0000 */
[----:B------:R-:W-:Y:S01]  /*10cd0*/  R2UR UR11, R21 ;  /* 0x00000000150b72ca */ /* 0x000fe200000e0000 */
[C---:B------:R-:W-:Y:S01]  /*10ce0*/  VIADD R20, R8.reuse, 0x2 ;  /* 0x0000000208147836 */ /* 0x040fe20000000000 */
[C---:B------:R-:W-:Y:S01]  /*10cf0*/  IADD3 R24, R8.reuse, 0x4, RZ ;  /* 0x0000000408187810 */ /* 0x040fe20007ffe0ff */
[C---:B------:R-:W-:Y:S01]  /*10d00*/  VIADD R14, R8.reuse, 0x6 ;  /* 0x00000006080e7836 */ /* 0x040fe20000000000 */
[----:B------:R-:W-:Y:S02]  /*10d10*/  R2UR UR6, R8 ;  /* 0x00000000080672ca */ /* 0x000fe400000e0000 */
[----:B------:R-:W-:-:S02]  /*10d20*/  R2UR UR14, R24 ;  /* 0x00000000180e72ca */ /* 0x000fc400000e0000 */
[----:B------:R-:W-:Y:S02]  /*10d30*/  IADD3 R24, R8, 0x404, RZ ;  /* 0x0000040408187810 */ /* 0x000fe40007ffe0ff */
[----:B------:R-:W-:Y:S01]  /*10d40*/  R2UR UR10, R20 ;  /* 0x00000000140a72ca */ /* 0x000fe200000e0000 */
[----:B------:R-:W-:Y:S01]  /*10d50*/  VIADD R20, R8, 0x400 ;  /* 0x0000040008147836 */ /* 0x000fe20000000000 */
[----:B------:R-:W-:Y:S02]  /*10d60*/  R2UR UR30, R24 ;  /* 0x00000000181e72ca */ /* 0x000fe400000e0000 */
[----:B0-----:R-:W-:Y:S02]  /*10d70*/  SHF.R.U32.HI R7, RZ, 0x7, R7 ;  /* 0x00000007ff077819 */ /* 0x001fe40000011607 */
[----:B------:R-:W-:Y:S01]  /*10d80*/  R2UR UR18, R14 ;  /* 0x000000000e1272ca */ /* 0x000fe200000e0000 */
[----:B------:R-:W-:Y:S01]  /*10d90*/  VIADD R14, R8, 0x402 ;  /* 0x00000402080e7836 */ /* 0x000fe20000000000 */
        /* <DEDUP_REMOVED lines=37> */
.L_x_3080:
[----:B------:R-:W-:Y:S01]  /*10ff0*/  SHF.L.U32 R6, R6, 0x1f, RZ ;  /* 0x0000001f06067819 */ /* 0x000fe200000006ff */
[----:B------:R-:W-:-:S04]  /*11000*/  IMAD R7, R13, 0x8, R18 ;  /* 0x000000080d077824 */ /* 0x000fc800078e0212 */
[----:B------:R0:W1:Y:S01]  /*11010*/  SYNCS.PHASECHK.TRANS64.TRYWAIT P2, [R7+URZ+0x28850], R6 ;  /* 0x02885006070075a7 */ /* 0x000062000804017f */
[----:B------:R-:W-:Y:S05]  /*11020*/  @!P0 BRA `(.L_x_3081) ;  /* 0x0000000000048947 */ /* 0x000fea0003800000 */
[----:B------:R-:W-:Y:S01]  /*11030*/  BPT.TRAP 0x1 ;  /* 0x000000040000795c */ /* 0x000fe20000300000 */
.L_x_3081:
[----:B-1----:R-:W-:Y:S05]  /*11040*/  @P2 BRA `(.L_x_3079) ;  /* 0x0000000000082947 */ /* 0x002fea0003800000 */
[----:B------:R-:W1:Y:S02]  /*11050*/  SYNCS.PHASECHK.TRANS64.TRYWAIT P2, [R7+URZ+0x28850], R6 ;  /* 0x02885006070075a7 */ /* 0x000e64000804017f */
[----:B-1----:R-:W-:Y:S05]  /*11060*/  @!P2 BRA `(.L_x_3082) ;  /* 0x0000012c00d8a947 */ /* 0x002fea0003800000 */
.L_x_3079:
[----:B01----:R-:W-:Y:S01]  /*11070*/  VIADD R6, R18, 0x400 ;  /* 0x0000040012067836 */ /* 0x003fe20000000000 */
[----:B------:R-:W-:Y:S05]  /*11080*/  WARPSYNC.ALL ;  /* 0x0000000000007948 */ /* 0x000fea0003800000 */
[----:B------:R-:W-:Y:S01]  /*11090*/  SHF.R.U32.HI R6, RZ, 0x4, R6 ;  /* 0x00000004ff067819 */ /* 0x000fe20000011606 */
[----:B------:R-:W-:Y:S01]  /*110a0*/  IMAD.MOV.U32 R7, RZ, RZ, 0x40000040 ;  /* 0x40000040ff077424 */ /* 0x000fe200078e00ff */
[----:B------:R-:W-:Y:S01]  /*110b0*/  WARPGROUP.ARRIVE ;  /* 0x00000000000079c5 */ /* 0x000fe20000000000 */
[----:B------:R-:W-:Y:S01]  /*110c0*/  IMAD.MOV.U32 R9, RZ, RZ, 0x40000040 ;  /* 0x40000040ff097424 */ /* 0x000fe200078e00ff */
[----:B------:R-:W-:-:S04]  /*110d0*/  LOP3.LUT R6, R6, 0x3fff, RZ, 0xc0, !PT ;  /* 0x00003fff06067812 */ /* 0x000fc800078ec0ff */
[----:B------:R-:W0:Y:S01]  /*110e0*/  S2R R14, SR_TID.X ;  /* 0x00000000000e7919 */ /* 0x000e220000002100 */
[----:B------:R-:W-:Y:S01]  /*110f0*/  R2UR UR7, R7 ;  /* 0x00000000070772ca */ /* 0x000fe200000e0000 */
[----:B------:R-:W-:Y:S01]  /*11100*/  IMAD.MOV.U32 R7, RZ, RZ, 0x40000040 ;  /* 0x40000040ff077424 */ /* 0x000fe200078e00ff */
[----:B------:R-:W-:-:S04]  /*11110*/  LOP3.LUT R6, R6, 0x4000000, RZ, 0xfc, !PT ;  /* 0x0400000006067812 */ /* 0x000fc800078efcff */
[----:B------:R-:W-:-:S04]  /*11120*/  LEA R6, R13, R6, 0xb ;  /* 0x000000060d067211 */ /* 0x000fc800078e58ff */
[C---:B------:R-:W-:Y:S01]  /*11130*/  R2UR UR6, R6.reuse ;  /* 0x00000000060672ca */ /* 0x040fe200000e0000 */
[----:B------:R-:W-:-:S12]  /*11140*/  VIADD R8, R6, 0x80 ;  /* 0x0000008006087836 */ /* 0x000fd80000000000 */
[----:B------:R-:W-:Y:S01]  /*11150*/  HGMMA.64x128x16.F32 R88, R180, gdesc[UR4].tnspB, R88, gsb0 ;  /* 0x41e00004b4587df0 */ /* 0x000fe20008000858 */
[----:B------:R-:W-:Y:S02]  /*11160*/  R2UR UR6, R8 ;  /* 0x00000000080672ca */ /* 0x000fe400000e0000 */
[----:B------:R-:W-:Y:S01]  /*11170*/  R2UR UR7, R9 ;  /* 0x00000000090772ca */ /* 0x000fe200000e0000 */
[----:B------:R-:W-:Y:S01]  /*11180*/  IMAD.MOV.U32 R9, RZ, RZ, 0x40000040 ;  /* 0x40000040ff097424 */ /* 0x000fe200078e00ff */
[----:B------:R-:W-:Y:S02]  /*11190*/  IADD3 R8, R6, 0x100, RZ ;  /* 0x0000010006087810 */ /* 0x000fe40007ffe0ff */
        /* <DEDUP_REMOVED lines=48> */
.L_x_3083:
[----:B------:R-:W-:Y:S01]  /*114a0*/  FMUL.FTZ R158, R33, UR47 ;  /* 0x0000002f219e7c20 */ /* 0x000fe20008410000 */
[----:B------:R-:W-:Y:S01]  /*114b0*/  FMUL.FTZ R14, R34, UR47 ;  /* 0x0000002f220e7c20 */ /* 0x000fe20008410000 */
[----:B------:R-:W1:Y:S01]  /*114c0*/  @P1 LDC R33, c[0x0][0x44c] ;  /* 0x00011300ff211b82 */ /* 0x000e620000000800 */
[----:B0-----:R-:W-:Y:S01]  /*114d0*/  FMUL.FTZ R6, R26, UR47 ;  /* 0x0000002f1a067c20 */ /* 0x001fe20008410000 */
[----:B------:R-:W-:Y:S01]  /*114e0*/  IADD3 R26, R206, R192, RZ ;  /* 0x000000c0ce1a7210 */ /* 0x000fe20007ffe0ff */
[----:B------:R-:W-:Y:S01]  /*114f0*/  FMUL.FTZ R157, R24, UR47 ;  /* 0x0000002f189d7c20 */ /* 0x000fe20008410000 */
[----:B------:R-:W-:Y:S01]  /*11500*/  FMUL.FTZ R156, R25, UR47 ;  /* 0x0000002f199c7c20 */ /* 0x000fe20008410000 */
[----:B------:R-:W-:Y:S01]  /*11510*/  FMUL.FTZ R15, R35, UR47 ;  /* 0x0000002f230f7c20 */ /* 0x000fe20008410000 */
[----:B------:R-:W-:Y:S01]  /*11520*/  FMUL.FTZ R155, R28, UR47 ;  /* 0x0000002f1c9b7c20 */ /* 0x000fe20008410000 */
[----:B------:R-:W-:Y:S01]  /*11530*/  FMUL.FTZ R153, R29, UR47 ;  /* 0x0000002f1d997c20 */ /* 0x000fe20008410000 */
[----:B------:R-:W0:Y:S01]  /*11540*/  @P1 LDC R34, c[0x0][0x450] ;  /* 0x00011400ff221b82 */ /* 0x000e220000000800 */
[----:B------:R-:W2:Y:S01]  /*11550*/  MUFU.TANH R157, R157 ;  /* 0x0000009d009d7308 */ /* 0x000ea20000002400 */
        /* <DEDUP_REMOVED lines=8> */
[----:B------:R-:W-:Y:S01]  /*115e0*/  FMUL.FTZ R44, R52, UR47 ;  /* 0x0000002f342c7c20 */ /* 0x000fe20008410000 */
[----:B------:R-:W-:Y:S01]  /*115f0*/  FMUL.FTZ R21, R39, UR47 ;  /* 0x0000002f27157c20 */ /* 0x000fe20008410000 */
[----:B------:R-:W-:Y:S01]  /*11600*/  FMUL.FTZ R39, R41, UR47 ;  /* 0x0000002f29277c20 */ /* 0x000fe20008410000 */
[----:B------:R-:W-:Y:S01]  /*11610*/  FMUL.FTZ R41, R45, UR47 ;  /* 0x0000002f2d297c20 */ /* 0x000fe20008410000 */
[----:B------:R-:W-:Y:S01]  /*11620*/  FMUL.FTZ R24, R42, UR47 ;  /* 0x0000002f2a187c20 */ /* 0x000fe20008410000 */
[----:B------:R-:W-:Y:S01]  /*11630*/  FMUL.FTZ R42, R48, UR47 ;  /* 0x0000002f302a7c20 */ /* 0x000fe20008410000 */
[----:B-1----:R-:W-:Y:S01]  /*11640*/  @P1 IMAD.HI.U32 R33, R26, R33, RZ ;  /* 0x000000211a211227 */ /* 0x002fe200078e00ff */
[----:B------:R-:W1:Y:S03]  /*11650*/  MUFU.TANH R155, R155 ;  /* 0x0000009b009b7308 */ /* 0x000e660000002400 */
[----:B------:R-:W-:Y:S01]  /*11660*/  FMUL.FTZ R45, R53, UR47 ;  /* 0x0000002f352d7c20 */ /* 0x000fe20008410000 */
[----:B------:R-:W-:Y:S01]  /*11670*/  FMUL.FTZ R25, R43, UR47 ;  /* 0x0000002f2b197c20 */ /* 0x000fe20008410000 */
[----:B------:R-:W-:Y:S01]  /*11680*/  FMUL.FTZ R43, R49, UR47 ;  /* 0x0000002f312b7c20 */ /* 0x000fe20008410000 */
[----:B------:R-:W-:Y:S01]  /*11690*/  FMUL.FTZ R9, R31, UR47 ;  /* 0x0000002f1f097c20 */ /* 0x000fe20008410000 */
[----:B------:R-:W-:Y:S01]  /*116a0*/  FMUL.FTZ R31, R54, UR47 ;  /* 0x0000002f361f7c20 */ /* 0x000fe20008410000 */
[----:B------:R-:W-:Y:S01]  /*116b0*/  FMUL.FTZ R7, R27, UR47 ;  /* 0x0000002f1b077c20 */ /* 0x000fe20008410000 */
[----:B0-----:R-:W-:Y:S01]  /*116c0*/  @P1 SHF.R.U32.HI R26, RZ, R34, R33 ;  /* 0x00000022ff1a1219 */ /* 0x001fe20000011621 */
[----:B------:R-:W-:Y:S01]  /*116d0*/  IMAD.MOV.U32 R33, RZ, RZ, -0x80 ;  /* 0xffffff80ff217424 */ /* 0x000fe200078e00ff */
[----:B------:R-:W0:Y:S01]  /*116e0*/  MUFU.TANH R153, R153 ;  /* 0x0000009900997308 */ /* 0x000e220000002400 */
[----:B------:R-:W-:Y:S01]  /*116f0*/  FMUL.FTZ R32, R55, UR47 ;  /* 0x0000002f37207c20 */ /* 0x000fe20008410000 */
[----:B------:R-:W-:Y:S01]  /*11700*/  FMUL.FTZ R27, R46, UR47 ;  /* 0x0000002f2e1b7c20 */ /* 0x000fe20008410000 */
[----:B------:R-:W4:Y:S01]  /*11710*/  SHFL.IDX PT, R159, R26, RZ, 0x1c1f ;  /* 0x001c1fff1a9f7589 */ /* 0x000f2200000e0000 */
[----:B------:R-:W-:-:S02]  /*11720*/  IMAD R34, R12, R33, 0x1 ;  /* 0x000000010c227424 */ /* 0x000fc400078e0221 */
[----:B------:R-:W-:Y:S01]  /*11730*/  FMUL.FTZ R46, R56, UR47 ;  /* 0x0000002f382e7c20 */ /* 0x000fe20008410000 */
[----:B------:R-:W-:Y:S01]  /*11740*/  FMUL.FTZ R28, R47, UR47 ;  /* 0x0000002f2f1c7c20 */ /* 0x000fe20008410000 */
[----:B------:R-:W-:Y:S01]  /*11750*/  FMUL.FTZ R47, R57, UR47 ;  /* 0x0000002f392f7c20 */ /* 0x000fe20008410000 */
[----:B------:R-:W5:Y:S01]  /*11760*/  MUFU.TANH R152, R152 ;  /* 0x0000009800987308 */ /* 0x000f620000002400 */
[----:B------:R-:W-:Y:S01]  /*11770*/  IADD3 R35, R195, R34, -R193 ;  /* 0x00000022c3237210 */ /* 0x000fe20007ffe8c1 */
[----:B------:R-:W-:Y:S01]  /*11780*/  FMUL.FTZ R49, R60, UR47 ;  /* 0x0000002f3c317c20 */ /* 0x000fe20008410000 */
[----:B------:R-:W-:Y:S01]  /*11790*/  FMUL.FTZ R48, R61, UR47 ;  /* 0x0000002f3d307c20 */ /* 0x000fe20008410000 */
[----:B------:R-:W-:Y:S01]  /*117a0*/  FMUL.FTZ R8, R30, UR47 ;  /* 0x0000002f1e087c20 */ /* 0x000fe20008410000 */
[----:B------:R-:W-:Y:S01]  /*117b0*/  FMUL.FTZ R33, R58, UR47 ;  /* 0x0000002f3a217c20 */ /* 0x000fe20008410000 */
[----:B------:R-:W-:Y:S02]  /*117c0*/  IMAD.IADD R154, R35, 0x1, -R194 ;  /* 0x00000001239a7824 */ /* 0x000fe400078e0ac2 */
        /* <DEDUP_REMOVED lines=12> */
[----:B----4-:R-:W-:-:S02]  /*11890*/  IMAD.IADD R159, R154, 0x1, R159 ;  /* 0x000000019a9f7824 */ /* 0x010fc400078e029f */
[----:B------:R-:W-:Y:S01]  /*118a0*/  FMUL.FTZ R67, R71, UR47 ;  /* 0x0000002f47437c20 */ /* 0x000fe20008410000 */
[----:B------:R-:W-:Y:S01]  /*118b0*/  FMUL.FTZ R71, R79, UR47 ;  /* 0x0000002f4f477c20 */ /* 0x000fe20008410000 */
[----:B------:R-:W-:Y:S01]  /*118c0*/  UMOV UR48, UR45 ;  /* 0x0000002d00307c82 */ /* 0x000fe20008000000 */
[C---:B------:R-:W-:Y:S01]  /*118d0*/  ISETP.GT.AND P2, PT, R159.reuse, RZ, PT ;  /* 0x000000ff9f00720c */ /* 0x040fe20003f44270 */
[----:B------:R-:W4:Y:S01]  /*118e0*/  MUFU.TANH R36, R36 ;  /* 0x0000002400247308 */ /* 0x000f220000002400 */
[----:B------:R-:W-:Y:S02]  /*118f0*/  ISETP.GT.AND P3, PT, R159, 0x1, PT ;  /* 0x000000019f00780c */ /* 0x000fe40003f64270 */
[----:B--2---:R-:W-:Y:S02]  /*11900*/  FSEL R157, R157, -INF , P2 ;  /* 0xff8000009d9d7808 */ /* 0x004fe40001000000 */
[----:B------:R-:W-:Y:S02]  /*11910*/  ISETP.GT.AND P2, PT, R159, 0x8, PT ;  /* 0x000000089f00780c */ /* 0x000fe40003f44270 */
[----:B---3--:R-:W-:Y:S01]  /*11920*/  FSEL R156, R156, -INF , P3 ;  /* 0xff8000009c9c7808 */ /* 0x008fe20001800000 */
[----:B------:R-:W2:Y:S01]  /*11930*/  MUFU.TANH R38, R38 ;  /* 0x0000002600267308 */ /* 0x000ea20000002400 */
[----:B------:R-:W-:-:S02]  /*11940*/  FMNMX.FTZ R35, R157, R11, !PT ;  /* 0x0000000b9d237209 */ /* 0x000fc40007810000 */
[----:B------:R-:W-:Y:S02]  /*11950*/  ISETP.GT.AND P3, PT, R159, 0x9, PT ;  /* 0x000000099f00780c */ /* 0x000fe40003f64270 */
[----:B-1----:R-:W-:Y:S02]  /*11960*/  FSEL R155, R155, -INF , P2 ;  /* 0xff8000009b9b7808 */ /* 0x002fe40001000000 */
[----:B------:R-:W-:Y:S01]  /*11970*/  FMNMX.FTZ R50, R156, R35, !PT ;  /* 0x000000239c327209 */ /* 0x000fe20007810000 */
[----:B------:R-:W1:Y:S01]  /*11980*/  MUFU.TANH R39, R39 ;  /* 0x0000002700277308 */ /* 0x000e620000002400 */
[----:B------:R-:W-:Y:S02]  /*11990*/  ISETP.GT.AND P2, PT, R159, 0x10, PT ;  /* 0x000000109f00780c */ /* 0x000fe40003f44270 */
[----:B0-----:R-:W-:Y:S02]  /*119a0*/  FSEL R153, R153, -INF , P3 ;  /* 0xff80000099997808 */ /* 0x001fe40001800000 */
[----:B------:R-:W-:Y:S01]  /*119b0*/  FMNMX.FTZ R52, R155, R50, !PT ;  /* 0x000000329b347209 */ /* 0x000fe20007810000 */
[----:B------:R-:W-:Y:S01]  /*119c0*/  FMUL.FTZ R50, R64, UR47 ;  /* 0x0000002f40327c20 */ /* 0x000fe20008410000 */
[----:B------:R-:W-:Y:S01]  /*119d0*/  ISETP.GT.AND P3, PT, R159, 0x11, PT ;  /* 0x000000119f00780c */ /* 0x000fe20003f64270 */
[----:B------:R-:W0:Y:S01]  /*119e0*/  MUFU.TANH R40, R40 ;  /* 0x0000002800287308 */ /* 0x000e220000002400 */
[----:B-----5:R-:W-:-:S02]  /*119f0*/  FSEL R152, R152, -INF , P2 ;  /* 0xff80000098987808 */ /* 0x020fc40001000000 */
[----:B------:R-:W-:Y:S02]  /*11a00*/  FMNMX.FTZ R37, R153, R52, !PT ;  /* 0x0000003499257209 */ /* 0x000fe40007810000 */
[C---:B------:R-:W-:Y:S02]  /*11a10*/  ISETP.GT.AND P2, PT, R159.reuse, 0x18, PT ;  /* 0x000000189f00780c */ /* 0x040fe40003f44270 */
[----:B------:R-:W-:Y:S01]  /*11a20*/  FSEL R35, R158, -INF , P3 ;  /* 0xff8000009e237808 */ /* 0x000fe20001800000 */
[----:B------:R-:W3:Y:S01]  /*11a30*/  MUFU.TANH R41, R41 ;  /* 0x0000002900297308 */ /* 0x000ee20000002400 */
[----:B------:R-:W-:Y:S02]  /*11a40*/  FMNMX.FTZ R52, R152, R37, !PT ;  /* 0x0000002598347209 */ /* 0x000fe40007810000 */
[----:B------:R-:W-:Y:S02]  /*11a50*/  ISETP.GT.AND P3, PT, R159, 0x19, PT ;  /* 0x000000199f00780c */ /* 0x000fe40003f64270 */
[----:B------:R-:W-:-:S02]  /*11a60*/  FSEL R37, R160, -INF , P2 ;  /* 0xff800000a0257808 */ /* 0x000fc40001000000 */
[----:B------:R-:W-:Y:S01]  /*11a70*/  FMNMX.FTZ R52, R35, R52, !PT ;  /* 0x0000003423347209 */ /* 0x000fe20007810000 */
[----:B------:R-:W5:Y:S01]  /*11a80*/  MUFU.TANH R42, R42 ;  /* 0x0000002a002a7308 */ /* 0x000f620000002400 */
[----:B------:R-:W-:Y:S02]  /*11a90*/  ISETP.GT.AND P2, PT, R159, 0x20, PT ;  /* 0x000000209f00780c */ /* 0x000fe40003f44270 */
[----:B----4-:R-:W-:Y:S02]  /*11aa0*/  FSEL R36, R36, -INF , P3 ;  /* 0xff80000024247808 */ /* 0x010fe40001800000 */
[----:B------:R-:W-:Y:S01]  /*11ab0*/  FMNMX.FTZ R53, R37, R52, !PT ;  /* 0x0000003425357209 */ /* 0x000fe20007810000 */
[----:B------:R-:W-:Y:S01]  /*11ac0*/  FMUL.FTZ R52, R68, UR47 ;  /* 0x0000002f44347c20 */ /* 0x000fe20008410000 */
[----:B------:R-:W-:Y:S01]  /*11ad0*/  ISETP.GT.AND P3, PT, R159, 0x21, PT ;  /* 0x000000219f00780c */ /* 0x000fe20003f64270 */
[----:B------:R-:W4:Y:S01]  /*11ae0*/  MUFU.TANH R43, R43 ;  /* 0x0000002b002b7308 */ /* 0x000f220000002400 */
[----:B--2---:R-:W-:-:S02]  /*11af0*/  FSEL R38, R38, -INF , P2 ;  /* 0xff80000026267808 */ /* 0x004fc40001000000 */
[----:B------:R-:W-:Y:S02]  /*11b00*/  FMNMX.FTZ R53, R36, R53, !PT ;  /* 0x0000003524357209 */ /* 0x000fe40007810000 */
[----:B------:R-:W-:Y:S02]  /*11b10*/  ISETP.GT.AND P2, PT, R159, 0x28, PT ;  /* 0x000000289f00780c */ /* 0x000fe40003f44270 */
[----:B-1----:R-:W-:Y:S01]  /*11b20*/  FSEL R39, R39, -INF , P3 ;  /* 0xff80000027277808 */ /* 0x002fe20001800000 */
[----:B------:R-:W1:Y:S01]  /*11b30*/  MUFU.TANH R44, R44 ;  /* 0x0000002c002c7308 */ /* 0x000e620000002400 */
[----:B------:R-:W-:Y:S01]  /*11b40*/  FMNMX.FTZ R54, R38, R53, !PT ;  /* 0x0000003526367209 */ /* 0x000fe20007810000 */
[----:B------:R-:W-:Y:S01]  /*11b50*/  FMUL.FTZ R53, R69, UR47 ;  /* 0x0000002f45357c20 */ /* 0x000fe20008410000 */
[----:B------:R-:W-:Y:S02]  /*11b60*/  ISETP.GT.AND P3, PT, R159, 0x29, PT ;  /* 0x000000299f00780c */ /* 0x000fe40003f64270 */
[----:B0-----:R-:W-:-:S02]  /*11b70*/  FSEL R40, R40, -INF , P2 ;  /* 0xff80000028287808 */ /* 0x001fc40001000000 */
[----:B------:R-:W-:Y:S01]  /*11b80*/  FMNMX.FTZ R55, R39, R54, !PT ;  /* 0x0000003627377209 */ /* 0x000fe20007810000 */
[----:B------:R-:W0:Y:S01]  /*11b90*/  MUFU.TANH R45, R45 ;  /* 0x0000002d002d7308 */ /* 0x000e220000002400 */
[----:B------:R-:W-:Y:S02]  /*11ba0*/  ISETP.GT.AND P2, PT, R159, 0x30, PT ;  /* 0x000000309f00780c */ /* 0x000fe40003f44270 */
[----:B---3--:R-:W-:Y:S02]  /*11bb0*/  FSEL R41, R41, -INF , P3 ;  /* 0xff80000029297808 */ /* 0x008fe40001800000 */
[----:B------:R-:W-:Y:S01]  /*11bc0*/  FMNMX.FTZ R54, R40, R55, !PT ;  /* 0x0000003728367209 */ /* 0x000fe20007810000 */
[----:B------:R-:W-:Y:S01]  /*11bd0*/  FMUL.FTZ R55, R72, UR47 ;  /* 0x0000002f48377c20 */ /* 0x000fe20008410000 */
[----:B------:R-:W-:Y:S01]  /*11be0*/  ISETP.GT.AND P3, PT, R159, 0x31, PT ;  /* 0x000000319f00780c */ /* 0x000fe20003f64270 */
[----:B------:R-:W2:Y:S01]  /*11bf0*/  MUFU.TANH R46, R46 ;  /* 0x0000002e002e7308 */ /* 0x000ea20000002400 */
[----:B-----5:R-:W-:-:S02]  /*11c00*/  FSEL R42, R42, -INF , P2 ;  /* 0xff8000002a2a7808 */ /* 0x020fc40001000000 */
[----:B------:R-:W-:Y:S01]  /*11c10*/  FMNMX.FTZ R57, R41, R54, !PT ;  /* 0x0000003629397209 */ /* 0x000fe20007810000 */
[----:B------:R-:W-:Y:S01]  /*11c20*/  FMUL.FTZ R54, R73, UR47 ;  /* 0x0000002f49367c20 */ /* 0x000fe20008410000 */
[----:B------:R-:W-:Y:S01]  /*11c30*/  ISETP.GT.AND P2, PT, R159, 0x38, PT ;  /* 0x000000389f00780c */ /* 0x000fe20003f44270 */
[----:B------:R-:W-:Y:S01]  /*11c40*/  FMUL.FTZ R73, R83, UR47 ;  /* 0x0000002f53497c20 */ /* 0x000fe20008410000 */
[----:B----4-:R-:W-:Y:S01]  /*11c50*/  FSEL R43, R43, -INF , P3 ;  /* 0xff8000002b2b7808 */ /* 0x010fe20001800000 */
[----:B------:R-:W3:Y:S01]  /*11c60*/  MUFU.TANH R47, R47 ;  /* 0x0000002f002f7308 */ /* 0x000ee20000002400 */
[----:B------:R-:W-:Y:S02]  /*11c70*/  FMNMX.FTZ R56, R42, R57, !PT ;  /* 0x000000392a387209 */ /* 0x000fe40007810000 */
[----:B------:R-:W-:Y:S02]  /*11c80*/  ISETP.GT.AND P3, PT, R159, 0x39, PT ;  /* 0x000000399f00780c */ /* 0x000fe40003f64270 */
[----:B-1----:R-:W-:-:S02]  /*11c90*/  FSEL R44, R44, -INF , P2 ;  /* 0xff8000002c2c7808 */ /* 0x002fc40001000000 */
[----:B------:R-:W-:Y:S01]  /*11ca0*/  FMNMX.FTZ R57, R43, R56, !PT ;  /* 0x000000382b397209 */ /* 0x000fe20007810000 */
[----:B------:R-:W1:Y:S01]  /*11cb0*/  MUFU.TANH R49, R49 ;  /* 0x0000003100317308 */ /* 0x000e620000002400 */
[----:B------:R-:W-:Y:S01]  /*11cc0*/  ISETP.GT.AND P2, PT, R159, 0x40, PT ;  /* 0x000000409f00780c */ /* 0x000fe20003f44270 */
[----:B------:R-:W-:Y:S01]  /*11cd0*/  FMUL.FTZ R56, R76, UR47 ;  /* 0x0000002f4c387c20 */ /* 0x000fe20008410000 */
[----:B0-----:R-:W-:Y:S02]  /*11ce0*/  FSEL R45, R45, -INF , P3 ;  /* 0xff8000002d2d7808 */ /* 0x001fe40001800000 */
[----:B------:R-:W-:Y:S02]  /*11cf0*/  FMNMX.FTZ R58, R44, R57, !PT ;  /* 0x000000392c3a7209 */ /* 0x000fe40007810000 */
[----:B------:R-:W-:Y:S01]  /*11d00*/  ISETP.GT.AND P3, PT, R159, 0x41, PT ;  /* 0x000000419f00780c */ /* 0x000fe20003f64270 */
[----:B------:R-:W0:Y:S01]  /*11d10*/  MUFU.TANH R48, R48 ;  /* 0x0000003000307308 */ /* 0x000e220000002400 */
[----:B--2---:R-:W-:-:S02]  /*11d20*/  FSEL R46, R46, -INF , P2 ;  /* 0xff8000002e2e7808 */ /* 0x004fc40001000000 */
[----:B------:R-:W-:Y:S02]  /*11d30*/  FMNMX.FTZ R57, R45, R58, !PT ;  /* 0x0000003a2d397209 */ /* 0x000fe40007810000 */
[----:B------:R-:W-:Y:S02]  /*11d40*/  ISETP.GT.AND P2, PT, R159, 0x48, PT ;  /* 0x000000489f00780c */ /* 0x000fe40003f44270 */
[----:B---3--:R-:W-:Y:S01]  /*11d50*/  FSEL R47, R47, -INF , P3 ;  /* 0xff8000002f2f7808 */ /* 0x008fe20001800000 */
[----:B------:R-:W2:Y:S01]  /*11d60*/  MUFU.TANH R50, R50 ;  /* 0x0000003200327308 */ /* 0x000ea20000002400 */
[----:B------:R-:W-:Y:S01]  /*11d70*/  FMNMX.FTZ R58, R46, R57, !PT ;  /* 0x000000392e3a7209 */ /* 0x000fe20007810000 */
[----:B------:R-:W-:Y:S01]  /*11d80*/  FMUL.FTZ R57, R77, UR47 ;  /* 0x0000002f4d397c20 */ /* 0x000fe20008410000 */
[----:B------:R-:W-:Y:S02]  /*11d90*/  ISETP.GT.AND P3, PT, R159, 0x49, PT ;  /* 0x000000499f00780c */ /* 0x000fe40003f64270 */
[----:B-1----:R-:W-:-:S02]  /*11da0*/  FSEL R49, R49, -INF , P2 ;  /* 0xff80000031317808 */ /* 0x002fc40001000000 */
[----:B------:R-:W-:Y:S01]  /*11db0*/  FMNMX.FTZ R58, R47, R58, !PT ;  /* 0x0000003a2f3a7209 */ /* 0x000fe20007810000 */
[----:B------:R-:W1:Y:S01]  /*11dc0*/  MUFU.TANH R51, R51 ;  /* 0x0000003300337308 */ /* 0x000e620000002400 */
[----:B------:R-:W-:Y:S02]  /*11dd0*/  ISETP.GT.AND P2, PT, R159, 0x50, PT ;  /* 0x000000509f00780c */ /* 0x000fe40003f44270 */
[----:B0-----:R-:W-:Y:S02]  /*11de0*/  FSEL R48, R48, -INF , P3 ;  /* 0xff80000030307808 */ /* 0x001fe40001800000 */
[----:B------:R-:W-:Y:S02]  /*11df0*/  FMNMX.FTZ R59, R49, R58, !PT ;  /* 0x0000003a313b7209 */ /* 0x000fe40007810000 */
[----:B------:R-:W-:Y:S01]  /*11e00*/  ISETP.GT.AND P3, PT, R159, 0x51, PT ;  /* 0x000000519f00780c */ /* 0x000fe20003f64270 */
[----:B------:R-:W0:Y:S01]  /*11e10*/  MUFU.TANH R52, R52 ;  /* 0x0000003400347308 */ /* 0x000e220000002400 */
[----:B--2---:R-:W-:-:S02]  /*11e20*/  FSEL R50, R50, -INF , P2 ;  /* 0xff80000032327808 */ /* 0x004fc40001000000 */
[----:B------:R-:W-:Y:S02]  /*11e30*/  FMNMX.FTZ R59, R48, R59, !PT ;  /* 0x0000003b303b7209 */ /* 0x000fe40007810000 */
[----:B------:R-:W-:Y:S02]  /*11e40*/  ISETP.GT.AND P2, PT, R159, 0x58, PT ;  /* 0x000000589f00780c */ /* 0x000fe40003f44270 */
[----:B------:R-:W-:Y:S01]  /*11e50*/  FMNMX.FTZ R58, R50, R59, !PT ;  /* 0x0000003b323a7209 */ /* 0x000fe20007810000 */
        /* <DEDUP_REMOVED lines=37> */
[----:B-1----:R-:W-:-:S04]  /*120b0*/  FSEL R63, R84, -INF , P2 ;  /* 0xff800000543f7808 */ /* 0x002fc80001000000 */
[----:B------:R-:W-:Y:S01]  /*120c0*/  FMNMX.FTZ R68, R63, R64, !PT ;  /* 0x000000403f447209 */ /* 0x000fe20007810000 */
[----:B------:R-:W-:Y:S01]  /*120d0*/  FMUL.FTZ R64, R66, UR47 ;  /* 0x0000002f42407c20 */ /* 0x000fe20008410000 */
[----:B------:R-:W-:Y:S01]  /*120e0*/  FMUL.FTZ R66, R70, UR47 ;  /* 0x0000002f46427c20 */ /* 0x000fe20008410000 */
[----:B------:R-:W1:Y:S01]  /*120f0*/  MUFU.TANH R7, R7 ;  /* 0x0000000700077308 */ /* 0x000e620000002400 */
[----:B0-----:R-:W-:Y:S01]  /*12100*/  FSEL R61, R85, -INF , P3 ;  /* 0xff800000553d7808 */ /* 0x001fe20001800000 */
[----:B------:R-:W-:-:S03]  /*12110*/  FMUL.FTZ R70, R78, UR47 ;  /* 0x0000002f4e467c20 */ /* 0x000fc60008410000 */
[----:B------:R-:W-:Y:S01]  /*12120*/  FMNMX.FTZ R72, R61, R68, !PT ;  /* 0x000000443d487209 */ /* 0x000fe20007810000 */
[----:B------:R-:W-:Y:S02]  /*12130*/  FMUL.FTZ R68, R74, UR47 ;  /* 0x0000002f4a447c20 */ /* 0x000fe40008410000 */
[----:B------:R-:W0:Y:S02]  /*12140*/  MUFU.TANH R8, R8 ;  /* 0x0000000800087308 */ /* 0x000e240000002400 */
[----:B------:R-:W3:Y:S06]  /*12150*/  SHFL.BFLY PT, R69, R72, 0x2, 0x1f ;  /* 0x0c401f0048457f89 */ /* 0x000eec00000e0000 */
[----:B------:R-:W4:Y:S08]  /*12160*/  MUFU.TANH R9, R9 ;  /* 0x0000000900097308 */ /* 0x000f300000002400 */
[----:B------:R-:W5:Y:S08]  /*12170*/  MUFU.TANH R14, R14 ;  /* 0x0000000e000e7308 */ /* 0x000f700000002400 */
[----:B------:R-:W5:Y:S01]  /*12180*/  MUFU.TANH R15, R15 ;  /* 0x0000000f000f7308 */ /* 0x000f620000002400 */
[----:B---3--:R-:W-:Y:S01]  /*12190*/  FMNMX.FTZ R74, R72, R69, !PT ;  /* 0x00000045484a7209 */ /* 0x008fe20007810000 */
[----:B------:R-:W-:Y:S01]  /*121a0*/  FMUL.FTZ R69, R75, UR47 ;  /* 0x0000002f4b457c20 */ /* 0x000fe20008410000 */
[----:B------:R-:W-:Y:S01]  /*121b0*/  FMUL.FTZ R72, R82, UR47 ;  /* 0x0000002f52487c20 */ /* 0x000fe20008410000 */
[----:B------:R-:W3:Y:S04]  /*121c0*/  SHFL.IDX PT, R75, R26, 0x1, 0x1c1f ;  /* 0x003c1f001a4b7f89 */ /* 0x000ee800000e0000 */
[----:B------:R-:W5:Y:S01]  /*121d0*/  MUFU.TANH R20, R20 ;  /* 0x0000001400147308 */ /* 0x000f620000002400 */
[----:B------:R-:W4:Y:S07]  /*121e0*/  SHFL.BFLY PT, R77, R74, 0x1, 0x1f ;  /* 0x0c201f004a4d7f89 */ /* 0x000f2e00000e0000 */
[----:B------:R-:W5:Y:S08]  /*121f0*/  MUFU.TANH R21, R21 ;  /* 0x0000001500157308 */ /* 0x000f700000002400 */
[----:B------:R-:W5:Y:S01]  /*12200*/  MUFU.TANH R24, R24 ;  /* 0x0000001800187308 */ /* 0x000f620000002400 */
[----:B---3--:R-:W-:-:S07]  /*12210*/  IADD3 R78, R154, R75, RZ ;  /* 0x0000004b9a4e7210 */ /* 0x008fce0007ffe0ff */
[----:B------:R-:W3:Y:S01]  /*12220*/  MUFU.TANH R25, R25 ;  /* 0x0000001900197308 */ /* 0x000ee20000002400 */
[C---:B------:R-:W-:Y:S02]  /*12230*/  ISETP.GT.AND P3, PT, R78.reuse, RZ, PT ;  /* 0x000000ff4e00720c */ /* 0x040fe40003f64270 */
[----:B------:R-:W-:Y:S02]  /*12240*/  ISETP.GT.AND P4, PT, R78, 0x1, PT ;  /* 0x000000014e00780c */ /* 0x000fe40003f84270 */
[----:B--2---:R-:W-:Y:S02]  /*12250*/  FSEL R6, R6, -INF , P3 ;  /* 0xff80000006067808 */ /* 0x004fe40001800000 */
[----:B------:R-:W-:Y:S01]  /*12260*/  ISETP.GT.AND P3, PT, R78, 0x8, PT ;  /* 0x000000084e00780c */ /* 0x000fe20003f64270 */
[----:B------:R-:W2:Y:S01]  /*12270*/  MUFU.TANH R27, R27 ;  /* 0x0000001b001b7308 */ /* 0x000ea20000002400 */
[----:B-1----:R-:W-:Y:S02]  /*12280*/  FSEL R79, R7, -INF , P4 ;  /* 0xff800000074f7808 */ /* 0x002fe40002000000 */
[----:B------:R-:W-:-:S02]  /*12290*/  FMNMX.FTZ R80, R6, R10, !PT ;  /* 0x0000000a06507209 */ /* 0x000fc40007810000 */
[----:B------:R-:W-:Y:S02]  /*122a0*/  ISETP.GT.AND P4, PT, R78, 0x9, PT ;  /* 0x000000094e00780c */ /* 0x000fe40003f84270 */
[----:B0-----:R-:W-:Y:S01]  /*122b0*/  FSEL R8, R8, -INF , P3 ;  /* 0xff80000008087808 */ /* 0x001fe20001800000 */
[----:B------:R-:W0:Y:S01]  /*122c0*/  MUFU.TANH R28, R28 ;  /* 0x0000001c001c7308 */ /* 0x000e220000002400 */
[----:B------:R-:W-:Y:S02]  /*122d0*/  FMNMX.FTZ R81, R79, R80, !PT ;  /* 0x000000504f517209 */ /* 0x000fe40007810000 */
[----:B----4-:R-:W-:Y:S01]  /*122e0*/  FMNMX.FTZ R26, R74, R77, !PT ;  /* 0x0000004d4a1a7209 */ /* 0x010fe20007810000 */
[----:B------:R-:W-:Y:S01]  /*122f0*/  FMUL.FTZ R74, R86, UR47 ;  /* 0x0000002f564a7c20 */ /* 0x000fe20008410000 */
[----:B------:R-:W-:Y:S01]  /*12300*/  ISETP.GT.AND P3, PT, R78, 0x10, PT ;  /* 0x000000104e00780c */ /* 0x000fe20003f64270 */
[----:B------:R-:W-:Y:S01]  /*12310*/  FMUL.FTZ R77, R87, UR47 ;  /* 0x0000002f574d7c20 */ /* 0x000fe20008410000 */
[----:B------:R-:W-:Y:S01]  /*12320*/  FSEL R9, R9, -INF , P4 ;  /* 0xff80000009097808 */ /* 0x000fe20002000000 */
[----:B------:R-:W-:Y:S01]  /*12330*/  FMUL.FTZ R76, R26, UR48 ;  /* 0x000000301a4c7c20 */ /* 0x000fe20008410000 */
[----:B------:R-:W-:Y:S01]  /*12340*/  FMNMX.FTZ R82, R8, R81, !PT ;  /* 0x0000005108527209 */ /* 0x000fe20007810000 */
[----:B------:R-:W1:Y:S01]  /*12350*/  MUFU.TANH R29, R29 ;  /* 0x0000001d001d7308 */ /* 0x000e620000002400 */
[----:B------:R-:W-:-:S02]  /*12360*/  ISETP.GT.AND P4, PT, R78, 0x11, PT ;  /* 0x000000114e00780c */ /* 0x000fc40003f84270 */
[----:B-----5:R-:W-:Y:S02]  /*12370*/  FSEL R80, R14, -INF , P3 ;  /* 0xff8000000e507808 */ /* 0x020fe40001800000 */
[----:B------:R-:W-:Y:S02]  /*12380*/  FMNMX.FTZ R81, R9, R82, !PT ;  /* 0x0000005209517209 */ /* 0x000fe40007810000 */
[----:B------:R-:W-:Y:S01]  /*12390*/  FSETP.NEU.FTZ.AND P2, PT, R26, -INF , PT ;  /* 0xff8000001a00780b */ /* 0x000fe20003f5d000 */
[----:B------:R-:W4:Y:S01]  /*123a0*/  MUFU.TANH R30, R30 ;  /* 0x0000001e001e7308 */ /* 0x000f220000002400 */
[----:B------:R-:W-:Y:S02]  /*123b0*/  ISETP.GT.AND P3, PT, R78, 0x18, PT ;  /* 0x000000184e00780c */ /* 0x000fe40003f64270 */
[----:B------:R-:W-:Y:S02]  /*123c0*/  FSEL R15, R15, -INF , P4 ;  /* 0xff8000000f0f7808 */ /* 0x000fe40002000000 */
[----:B------:R-:W-:-:S02]  /*123d0*/  FMNMX.FTZ R14, R80, R81, !PT ;  /* 0x00000051500e7209 */ /* 0x000fc40007810000 */
[----:B------:R-:W-:Y:S01]  /*123e0*/  FSEL R76, R76, RZ, P2 ;  /* 0x000000ff4c4c7208 */ /* 0x000fe20001000000 */
[----:B------:R-:W5:Y:S01]  /*123f0*/  MUFU.TANH R31, R31 ;  /* 0x0000001f001f7308 */ /* 0x000f620000002400 */
[----:B------:R-:W-:Y:S02]  /*12400*/  ISETP.GT.AND P4, PT, R78, 0x19, PT ;  /* 0x000000194e00780c */ /* 0x000fe40003f84270 */
[----:B------:R-:W-:Y:S01]  /*12410*/  FSEL R20, R20, -INF , P3 ;  /* 0xff80000014147808 */ /* 0x000fe20001800000 */
[--C-:B------:R-:W-:Y:S01]  /*12420*/  FFMA.FTZ R83, R35, UR48, -R76.reuse ;  /* 0x0000003023537c23 */ /* 0x100fe2000801084c */
[----:B------:R-:W-:Y:S01]  /*12430*/  FMNMX.FTZ R81, R15, R14, !PT ;  /* 0x0000000e0f517209 */ /* 0x000fe20007810000 */
[--C-:B------:R-:W-:Y:S01]  /*12440*/  FFMA.FTZ R178, R37, UR48, -R76.reuse ;  /* 0x0000003025b27c23 */ /* 0x100fe2000801084c */
[----:B------:R-:W-:Y:S01]  /*12450*/  ISETP.GT.AND P3, PT, R78, 0x20, PT ;  /* 0x000000204e00780c */ /* 0x000fe20003f64270 */
[----:B------:R-:W5:Y:S01]  /*12460*/  MUFU.TANH R32, R32 ;  /* 0x0000002000207308 */ /* 0x000f620000002400 */
[----:B------:R-:W-:Y:S01]  /*12470*/  FSEL R35, R21, -INF , P4 ;  /* 0xff80000015237808 */ /* 0x000fe20002000000 */
[--C-:B------:R-:W-:Y:S01]  /*12480*/  FFMA.FTZ R172, R38, UR48, -R76.reuse ;  /* 0x0000003026ac7c23 */ /* 0x100fe2000801084c */
[----:B------:R-:W-:Y:S01]  /*12490*/  FMNMX.FTZ R82, R20, R81, !PT ;  /* 0x0000005114527209 */ /* 0x000fe20007810000 */
[--C-:B------:R-:W-:Y:S01]  /*124a0*/  FFMA.FTZ R81, R39, UR48, -R76.reuse ;  /* 0x0000003027517c23 */ /* 0x100fe2000801084c */
[----:B------:R-:W-:Y:S01]  /*124b0*/  ISETP.GT.AND P4, PT, R78, 0x21, PT ;  /* 0x000000214e00780c */ /* 0x000fe20003f84270 */
[--C-:B------:R-:W-:Y:S01]  /*124c0*/  FFMA.FTZ R174, R40, UR48, -R76.reuse ;  /* 0x0000003028ae7c23 */ /* 0x100fe2000801084c */
[----:B------:R-:W-:Y:S01]  /*124d0*/  FSEL R24, R24, -INF , P3 ;  /* 0xff80000018187808 */ /* 0x000fe20001800000 */
[----:B------:R-:W5:Y:S01]  /*124e0*/  MUFU.TANH R33, R33 ;  /* 0x0000002100217308 */ /* 0x000f620000002400 */
[----:B------:R-:W-:Y:S01]  /*124f0*/  FMNMX.FTZ R21, R35, R82, !PT ;  /* 0x0000005223157209 */ /* 0x000fe20007810000 */
[--C-:B------:R-:W-:Y:S01]  /*12500*/  FFMA.FTZ R168, R42, UR48, -R76.reuse ;  /* 0x000000302aa87c23 */ /* 0x100fe2000801084c */
[----:B------:R-:W-:Y:S01]  /*12510*/  ISETP.GT.AND P3, PT, R78, 0x28, PT ;  /* 0x000000284e00780c */ /* 0x000fe20003f64270 */
[--C-:B------:R-:W-:Y:S01]  /*12520*/  FFMA.FTZ R164, R46, UR48, -R76.reuse ;  /* 0x000000302ea47c23 */ /* 0x100fe2000801084c */
[----:B---3--:R-:W-:Y:S01]  /*12530*/  FSEL R25, R25, -INF , P4 ;  /* 0xff80000019197808 */ /* 0x008fe20002000000 */
[--C-:B------:R-:W-:Y:S01]  /*12540*/  FFMA.FTZ R46, R48, UR48, -R76.reuse ;  /* 0x00000030302e7c23 */ /* 0x100fe2000801084c */
[----:B------:R-:W-:Y:S01]  /*12550*/  FMNMX.FTZ R82, R24, R21, !PT ;  /* 0x0000001518527209 */ /* 0x000fe20007810000 */
[----:B------:R-:W3:Y:S01]  /*12560*/  MUFU.TANH R34, R34 ;  /* 0x0000002200227308 */ /* 0x000ee20000002400 */
[----:B------:R-:W-:Y:S01]  /*12570*/  ISETP.GT.AND P4, PT, R78, 0x29, PT ;  /* 0x000000294e00780c */ /* 0x000fe20003f84270 */
[--C-:B------:R-:W-:Y:S01]  /*12580*/  FFMA.FTZ R21, R36, UR48, -R76.reuse ;  /* 0x0000003024157c23 */ /* 0x100fe2000801084c */
[----:B--2---:R-:W-:Y:S01]  /*12590*/  FSEL R37, R27, -INF , P3 ;  /* 0xff8000001b257808 */ /* 0x004fe20001800000 */
[--C-:B------:R-:W-:Y:S01]  /*125a0*/  FFMA.FTZ R166, R49, UR48, -R76.reuse ;  /* 0x0000003031a67c23 */ /* 0x100fe2000801084c */
[----:B------:R-:W-:Y:S01]  /*125b0*/  FMNMX.FTZ R82, R25, R82, !PT ;  /* 0x0000005219527209 */ /* 0x000fe20007810000 */
[--C-:B------:R-:W-:Y:S01]  /*125c0*/  FFMA.FTZ R180, R157, UR48, -R76.reuse ;  /* 0x000000309db47c23 */ /* 0x100fe2000801084c */
[----:B------:R-:W-:Y:S01]  /*125d0*/  ISETP.GT.AND P3, PT, R78, 0x30, PT ;  /* 0x000000304e00780c */ /* 0x000fe20003f64270 */
[----:B------:R-:W2:Y:S01]  /*125e0*/  MUFU.TANH R60, R60 ;  /* 0x0000003c003c7308 */ /* 0x000ea20000002400 */
[----:B0-----:R-:W-:Y:S01]  /*125f0*/  FSEL R28, R28, -INF , P4 ;  /* 0xff8000001c1c7808 */ /* 0x001fe20002000000 */
[--C-:B------:R-:W-:Y:S01]  /*12600*/  FFMA.FTZ R162, R52, UR48, -R76.reuse ;  /* 0x0000003034a27c23 */ /* 0x100fe2000801084c */
[----:B------:R-:W-:Y:S01]  /*12610*/  FMNMX.FTZ R27, R37, R82, !PT ;  /* 0x00000052251b7209 */ /* 0x000fe20007810000 */
[--C-:B------:R-:W-:Y:S01]  /*12620*/  FFMA.FTZ R156, R156, UR48, -R76.reuse ;  /* 0x000000309c9c7c23 */ /* 0x100fe2000801084c */
[----:B------:R-:W-:Y:S01]  /*12630*/  ISETP.GT.AND P4, PT, R78, 0x31, PT ;  /* 0x000000314e00780c */ /* 0x000fe20003f84270 */
[--C-:B------:R-:W-:Y:S01]  /*12640*/  FFMA.FTZ R45, R45, UR48, -R76.reuse ;  /* 0x000000302d2d7c23 */ /* 0x100fe2000801084c */
[----:B-1----:R-:W-:Y:S01]  /*12650*/  FSEL R29, R29, -INF , P3 ;  /* 0xff8000001d1d7808 */ /* 0x002fe20001800000 */
[----:B------:R-:W0:Y:S01]  /*12660*/  MUFU.TANH R62, R62 ;  /* 0x0000003e003e7308 */ /* 0x000e220000002400 */
[----:B------:R-:W-:Y:S01]  /*12670*/  FMNMX.FTZ R38, R28, R27, !PT ;  /* 0x0000001b1c267209 */ /* 0x000fe20007810000 */
[--C-:B------:R-:W-:Y:S01]  /*12680*/  FFMA.FTZ R182, R155, UR48, -R76.reuse ;  /* 0x000000309bb67c23 */ /* 0x100fe2000801084c */
[----:B------:R-:W-:Y:S01]  /*12690*/  ISETP.GT.AND P3, PT, R78, 0x38, PT ;  /* 0x000000384e00780c */ /* 0x000fe20003f64270 */
[--C-:B------:R-:W-:Y:S01]  /*126a0*/  FFMA.FTZ R7, R153, UR48, -R76.reuse ;  /* 0x0000003099077c23 */ /* 0x100fe2000801084c */
[----:B----4-:R-:W-:Y:S01]  /*126b0*/  FSEL R36, R30, -INF , P4 ;  /* 0xff8000001e247808 */ /* 0x010fe20002000000 */
[--C-:B------:R-:W-:Y:S01]  /*126c0*/  FFMA.FTZ R176, R152, UR48, -R76.reuse ;  /* 0x0000003098b07c23 */ /* 0x100fe2000801084c */
[----:B------:R-:W-:Y:S01]  /*126d0*/  FMNMX.FTZ R27, R29, R38, !PT ;  /* 0x000000261d1b7209 */ /* 0x000fe20007810000 */
[----:B------:R-:W1:Y:S01]  /*126e0*/  MUFU.TANH R64, R64 ;  /* 0x0000004000407308 */ /* 0x000e620000002400 */
[----:B-----5:R-:W-:Y:S01]  /*126f0*/  FSEL R38, R31, -INF , P3 ;  /* 0xff8000001f267808 */ /* 0x020fe20001800000 */
[--C-:B------:R-:W-:Y:S01]  /*12700*/  FFMA.FTZ R160, R50, UR48, -R76.reuse ;  /* 0x0000003032a07c23 */ /* 0x100fe2000801084c */
[----:B------:R-:W-:Y:S01]  /*12710*/  ISETP.GT.AND P4, PT, R78, 0x39, PT ;  /* 0x000000394e00780c */ /* 0x000fe20003f84270 */
        /* <DEDUP_REMOVED lines=22> */
[----:B------:R-:W-:Y:S01]  /*12880*/  FFMA.FTZ R30, R41, UR48, -R76 ;  /* 0x00000030291e7c23 */ /* 0x000fe2000801084c */
[----:B--2---:R-:W-:-:S02]  /*12890*/  FSEL R60, R60, -INF , P3 ;  /* 0xff8000003c3c7808 */ /* 0x004fc40001800000 */
[----:B------:R-:W-:Y:S02]  /*128a0*/  FMNMX.FTZ R31, R34, R31, !PT ;  /* 0x0000001f221f7209 */ /* 0x000fe40007810000 */
[----:B------:R-:W-:Y:S01]  /*128b0*/  ISETP.GT.AND P3, PT, R78, 0x50, PT ;  /* 0x000000504e00780c */ /* 0x000fe20003f64270 */
[----:B------:R-:W2:Y:S01]  /*128c0*/  MUFU.TANH R68, R68 ;  /* 0x0000004400447308 */ /* 0x000ea20000002400 */
[----:B0-----:R-:W-:Y:S02]  /*128d0*/  FSEL R62, R62, -INF , P4 ;  /* 0xff8000003e3e7808 */ /* 0x001fe40002000000 */
[----:B------:R-:W-:Y:S02]  /*128e0*/  FMNMX.FTZ R31, R60, R31, !PT ;  /* 0x0000001f3c1f7209 */ /* 0x000fe40007810000 */
[----:B------:R-:W-:Y:S02]  /*128f0*/  ISETP.GT.AND P4, PT, R78, 0x51, PT ;  /* 0x000000514e00780c */ /* 0x000fe40003f84270 */
[----:B-1----:R-:W-:Y:S01]  /*12900*/  FSEL R64, R64, -INF , P3 ;  /* 0xff80000040407808 */ /* 0x002fe20001800000 */
[----:B------:R-:W0:Y:S01]  /*12910*/  MUFU.TANH R69, R69 ;  /* 0x0000004500457308 */ /* 0x000e220000002400 */
[----:B------:R-:W-:-:S02]  /*12920*/  FMNMX.FTZ R31, R62, R31, !PT ;  /* 0x0000001f3e1f7209 */ /* 0x000fc40007810000 */
[----:B------:R-:W-:Y:S02]  /*12930*/  ISETP.GT.AND P3, PT, R78, 0x58, PT ;  /* 0x000000584e00780c */ /* 0x000fe40003f64270 */
[----:B----4-:R-:W-:Y:S02]  /*12940*/  FSEL R65, R65, -INF , P4 ;  /* 0xff80000041417808 */ /* 0x010fe40002000000 */
[----:B------:R-:W-:Y:S01]  /*12950*/  FMNMX.FTZ R32, R64, R31, !PT ;  /* 0x0000001f40207209 */ /* 0x000fe20007810000 */
[----:B------:R-:W1:Y:S01]  /*12960*/  MUFU.TANH R70, R70 ;  /* 0x0000004600467308 */ /* 0x000e620000002400 */
[----:B------:R-:W-:Y:S02]  /*12970*/  ISETP.GT.AND P4, PT, R78, 0x59, PT ;  /* 0x000000594e00780c */ /* 0x000fe40003f84270 */
[----:B-----5:R-:W-:Y:S02]  /*12980*/  FSEL R66, R66, -INF , P3 ;  /* 0xff80000042427808 */ /* 0x020fe40001800000 */
[----:B------:R-:W-:-:S02]  /*12990*/  FMNMX.FTZ R31, R65, R32, !PT ;  /* 0x00000020411f7209 */ /* 0x000fc40007810000 */
[----:B------:R-:W-:Y:S01]  /*129a0*/  ISETP.GT.AND P3, PT, R78, 0x60, PT ;  /* 0x000000604e00780c */ /* 0x000fe20003f64270 */
[----:B------:R-:W4:Y:S01]  /*129b0*/  MUFU.TANH R71, R71 ;  /* 0x0000004700477308 */ /* 0x000f220000002400 */
[----:B---3--:R-:W-:Y:S02]  /*129c0*/  FSEL R67, R67, -INF , P4 ;  /* 0xff80000043437808 */ /* 0x008fe40002000000 */
[----:B------:R-:W-:Y:S02]  /*129d0*/  FMNMX.FTZ R40, R66, R31, !PT ;  /* 0x0000001f42287209 */ /* 0x000fe40007810000 */
[----:B------:R-:W-:Y:S02]  /*129e0*/  ISETP.GT.AND P4, PT, R78, 0x61, PT ;  /* 0x000000614e00780c */ /* 0x000fe40003f84270 */
[----:B--2---:R-:W-:Y:S01]  /*129f0*/  FSEL R68, R68, -INF , P3 ;  /* 0xff80000044447808 */ /* 0x004fe20001800000 */
[----:B------:R-:W2:Y:S01]  /*12a00*/  MUFU.TANH R72, R72 ;  /* 0x0000004800487308 */ /* 0x000ea20000002400 */
[----:B------:R-:W-:-:S02]  /*12a10*/  FMNMX.FTZ R31, R67, R40, !PT ;  /* 0x00000028431f7209 */ /* 0x000fc40007810000 */
[----:B------:R-:W-:Y:S02]  /*12a20*/  ISETP.GT.AND P3, PT, R78, 0x68, PT ;  /* 0x000000684e00780c */ /* 0x000fe40003f64270 */
[----:B0-----:R-:W-:Y:S02]  /*12a30*/  FSEL R69, R69, -INF , P4 ;  /* 0xff80000045457808 */ /* 0x001fe40002000000 */
[----:B------:R-:W-:Y:S01]  /*12a40*/  FMNMX.FTZ R40, R68, R31, !PT ;  /* 0x0000001f44287209 */ /* 0x000fe20007810000 */
[----:B------:R-:W0:Y:S01]  /*12a50*/  MUFU.TANH R73, R73 ;  /* 0x0000004900497308 */ /* 0x000e220000002400 */
[----:B------:R-:W-:Y:S02]  /*12a60*/  ISETP.GT.AND P4, PT, R78, 0x69, PT ;  /* 0x000000694e00780c */ /* 0x000fe40003f84270 */
[----:B-1----:R-:W-:Y:S02]  /*12a70*/  FSEL R70, R70, -INF , P3 ;  /* 0xff80000046467808 */ /* 0x002fe40001800000 */
[----:B------:R-:W-:-:S02]  /*12a80*/  FMNMX.FTZ R31, R69, R40, !PT ;  /* 0x00000028451f7209 */ /* 0x000fc40007810000 */
[----:B------:R-:W-:Y:S01]  /*12a90*/  ISETP.GT.AND P3, PT, R78, 0x70, PT ;  /* 0x000000704e00780c */ /* 0x000fe20003f64270 */
[----:B------:R-:W1:Y:S01]  /*12aa0*/  MUFU.TANH R74, R74 ;  /* 0x0000004a004a7308 */ /* 0x000e620000002400 */
[----:B----4-:R-:W-:Y:S02]  /*12ab0*/  FSEL R71, R71, -INF , P4 ;  /* 0xff80000047477808 */ /* 0x010fe40002000000 */
        /* <DEDUP_REMOVED lines=8> */
[----:B------:R-:W-:Y:S01]  /*12b40*/  MUFU.EX2 R180, R180 ;  /* 0x000000b400b47308 */ /* 0x000fe20000000800 */
[----:B------:R-:W-:Y:S02]  /*12b50*/  ISETP.GT.AND P4, PT, R78, 0x79, PT ;  /* 0x000000794e00780c */ /* 0x000fe40003f84270 */
[----:B-1----:R-:W-:Y:S02]  /*12b60*/  FSEL R74, R74, -INF , P3 ;  /* 0xff8000004a4a7808 */ /* 0x002fe40001800000 */
[----:B------:R-:W-:-:S03]  /*12b70*/  FMNMX.FTZ R31, R73, R42, !PT ;  /* 0x0000002a491f7209 */ /* 0x000fc60007810000 */
[----:B------:R0:W-:Y:S01]  /*12b80*/  MUFU.EX2 R75, R156 ;  /* 0x0000009c004b7308 */ /* 0x0001e20000000800 */
[----:B--2---:R-:W-:Y:S02]  /*12b90*/  FSEL R77, R77, -INF , P4 ;  /* 0xff8000004d4d7808 */ /* 0x004fe40002000000 */
[----:B------:R-:W-:-:S04]  /*12ba0*/  FMNMX.FTZ R42, R74, R31, !PT ;  /* 0x0000001f4a2a7209 */ /* 0x000fc80007810000 */
[----:B------:R-:W-:Y:S01]  /*12bb0*/  FMNMX.FTZ R42, R77, R42, !PT ;  /* 0x0000002a4d2a7209 */ /* 0x000fe20007810000 */
[----:B------:R1:W-:Y:S01]  /*12bc0*/  MUFU.EX2 R40, R45 ;  /* 0x0000002d00287308 */ /* 0x0003e20000000800 */
[----:B0-----:R-:W-:-:S03]  /*12bd0*/  FFMA.FTZ R156, R55, UR48, -R76 ;  /* 0x00000030379c7c23 */ /* 0x001fc6000801084c */
[----:B------:R-:W0:Y:S04]  /*12be0*/  SHFL.BFLY PT, R31, R42, 0x2, 0x1f ;  /* 0x0c401f002a1f7f89 */ /* 0x000e2800000e0000 */
[----:B------:R-:W-:Y:S01]  /*12bf0*/  MUFU.EX2 R182, R182 ;  /* 0x000000b600b67308 */ /* 0x000fe20000000800 */
[----:B-1----:R-:W-:-:S07]  /*12c00*/  FFMA.FTZ R45, R51, UR48, -R76 ;  /* 0x00000030332d7c23 */ /* 0x002fce000801084c */
[----:B------:R-:W-:Y:S08]  /*12c10*/  MUFU.EX2 R7, R7 ;  /* 0x0000000700077308 */ /* 0x000ff00000000800 */
[----:B------:R-:W-:Y:S01]  /*12c20*/  MUFU.EX2 R176, R176 ;  /* 0x000000b000b07308 */ /* 0x000fe20000000800 */
[----:B0-----:R-:W-:Y:S01]  /*12c30*/  FMNMX.FTZ R41, R42, R31, !PT ;  /* 0x0000001f2a297209 */ /* 0x001fe20007810000 */
[----:B------:R-:W-:-:S06]  /*12c40*/  FFMA.FTZ R42, R57, UR48, -R76 ;  /* 0x00000030392a7c23 */ /* 0x000fcc000801084c */
[----:B------:R-:W-:Y:S01]  /*12c50*/  MUFU.EX2 R14, R83 ;  /* 0x00000053000e7308 */ /* 0x000fe20000000800 */
[----:B------:R-:W0:Y:S07]  /*12c60*/  SHFL.BFLY PT, R48, R41, 0x1, 0x1f ;  /* 0x0c201f0029307f89 */ /* 0x000e2e00000e0000 */
[----:B------:R-:W-:Y:S08]  /*12c70*/  MUFU.EX2 R178, R178 ;  /* 0x000000b200b27308 */ /* 0x000ff00000000800 */
[----:B------:R-:W-:Y:S08]  /*12c80*/  MUFU.EX2 R21, R21 ;  /* 0x0000001500157308 */ /* 0x000ff00000000800 */
[----:B------:R-:W-:Y:S01]  /*12c90*/  MUFU.EX2 R172, R172 ;  /* 0x000000ac00ac7308 */ /* 0x000fe20000000800 */
[----:B0-----:R-:W-:Y:S01]  /*12ca0*/  FMNMX.FTZ R31, R41, R48, !PT ;  /* 0x00000030291f7209 */ /* 0x001fe20007810000 */
[----:B------:R-:W-:-:S03]  /*12cb0*/  FFMA.FTZ R48, R61, UR48, -R76 ;  /* 0x000000303d307c23 */ /* 0x000fc6000801084c */
[C---:B------:R-:W-:Y:S01]  /*12cc0*/  FSETP.NEU.FTZ.AND P3, PT, R31.reuse, -INF , PT ;  /* 0xff8000001f00780b */ /* 0x040fe20003f7d000 */
[----:B------:R-:W-:Y:S02]  /*12cd0*/  FMUL.FTZ R49, R31, UR48 ;  /* 0x000000301f317c20 */ /* 0x000fe40008410000 */
        /* <DEDUP_REMOVED lines=9> */
[----:B------:R-:W-:Y:S01]  /*12d70*/  FSEL R11, R31, RZ, P3 ;  /* 0x000000ff1f0b7208 */ /* 0x000fe20001800000 */
[----:B------:R-:W-:Y:S01]  /*12d80*/  MUFU.EX2 R181, R181 ;  /* 0x000000b500b57308 */ /* 0x000fe20000000800 */
[--C-:B------:R-:W-:Y:S01]  /*12d90*/  FFMA.FTZ R50, R15, UR48, -R49.reuse ;  /* 0x000000300f327c23 */ /* 0x100fe20008010831 */
[----:B------:R-:W-:Y:S01]  /*12da0*/  FMUL.FTZ R6, R6, UR48 ;  /* 0x0000003006067c20 */ /* 0x000fe20008410000 */
[--C-:B------:R-:W-:Y:S01]  /*12db0*/  FFMA.FTZ R179, R20, UR48, -R49.reuse ;  /* 0x0000003014b37c23 */ /* 0x100fe20008010831 */
[----:B------:R-:W-:Y:S01]  /*12dc0*/  FADD.FTZ R11, -R11, R10 ;  /* 0x0000000a0b0b7221 */ /* 0x000fe20000010100 */
[--C-:B------:R-:W-:Y:S01]  /*12dd0*/  FFMA.FTZ R35, R35, UR48, -R49.reuse ;  /* 0x0000003023237c23 */ /* 0x100fe20008010831 */
[--C-:B------:R-:W-:Y:S01]  /*12de0*/  FFMA.FTZ R173, R24, UR48, -R49.reuse ;  /* 0x0000003018ad7c23 */ /* 0x100fe20008010831 */
[--C-:B------:R-:W-:Y:S01]  /*12df0*/  FFMA.FTZ R20, R25, UR48, -R49.reuse ;  /* 0x0000003019147c23 */ /* 0x100fe20008010831 */
[----:B------:R-:W-:Y:S01]  /*12e00*/  FMUL.FTZ R8, R11, UR48 ;  /* 0x000000300b087c20 */ /* 0x000fe20008410000 */
        /* <DEDUP_REMOVED lines=17> */
[----:B0-----:R-:W-:Y:S01]  /*12f20*/  FFMA.FTZ R10, R6, R3, R180 ;  /* 0x00000003060a7223 */ /* 0x001fe200000100b4 */
[--C-:B------:R-:W-:Y:S01]  /*12f30*/  FFMA.FTZ R157, R68, UR48, -R49.reuse ;  /* 0x00000030449d7c23 */ /* 0x100fe20008010831 */
[--C-:B------:R-:W-:Y:S01]  /*12f40*/  FFMA.FTZ R24, R69, UR48, -R49.reuse ;  /* 0x0000003045187c23 */ /* 0x100fe20008010831 */
[--C-:B------:R-:W-:Y:S01]  /*12f50*/  FFMA.FTZ R159, R70, UR48, -R49.reuse ;  /* 0x00000030469f7c23 */ /* 0x100fe20008010831 */
[----:B------:R-:W-:Y:S01]  /*12f60*/  FADD.FTZ R11, R75, R10 ;  /* 0x0000000a4b0b7221 */ /* 0x000fe20000010000 */
[----:B------:R-:W-:Y:S01]  /*12f70*/  FFMA.FTZ R153, R72, UR48, -R49 ;  /* 0x0000003048997c23 */ /* 0x000fe20008010831 */
[----:B------:R-:W-:Y:S01]  /*12f80*/  IMAD R38, R186, 0x8, R18 ;  /* 0x00000008ba267824 */ /* 0x000fe200078e0212 */
[----:B------:R-:W0:Y:S01]  /*12f90*/  MUFU.EX2 R183, R183 ;  /* 0x000000b700b77308 */ /* 0x000e220000000800 */
[----:B-1----:R-:W-:Y:S01]  /*12fa0*/  FFMA.FTZ R3, R8, R0, R181 ;  /* 0x0000000008037223 */ /* 0x002fe200000100b5 */
[----:B------:R-:W-:Y:S01]  /*12fb0*/  FADD.FTZ R10, R182, R11 ;  /* 0x0000000bb60a7221 */ /* 0x000fe20000010000 */
[----:B------:R-:W-:Y:S01]  /*12fc0*/  FFMA.FTZ R155, R74, UR48, -R49 ;  /* 0x000000304a9b7c23 */ /* 0x000fe20008010831 */
[----:B------:R-:W-:-:S04]  /*12fd0*/  IMAD.U32 R39, RZ, RZ, UR38 ;  /* 0x00000026ff277e24 */ /* 0x000fc8000f8e00ff */
        /* <DEDUP_REMOVED lines=13> */
[----:B--2---:R-:W-:-:S07]  /*130b0*/  FADD.FTZ R11, R177, R0 ;  /* 0x00000000b10b7221 */ /* 0x004fce0000010000 */
        /* <DEDUP_REMOVED lines=19> */
[----:B------:R2:W3:Y:S01]  /*131f0*/  MUFU.EX2 R32, R43 ;  /* 0x0000002b00207308 */ /* 0x0004e20000000800 */
[----:B0-----:R-:W-:-:S07]  /*13200*/  FADD.FTZ R11, R168, R11 ;  /* 0x0000000ba80b7221 */ /* 0x001fce0000010000 */
[----:B------:R-:W0:Y:S01]  /*13210*/  MUFU.EX2 R9, R9 ;  /* 0x0000000900097308 */ /* 0x000e220000000800 */
[----:B-1----:R-:W-:Y:S01]  /*13220*/  FADD.FTZ R0, R169, R0 ;  /* 0x00000000a9007221 */ /* 0x002fe20000010000 */
[----:B--2---:R-:W-:-:S06]  /*13230*/  FFMA.FTZ R43, R54, UR48, -R76 ;  /* 0x00000030362b7c23 */ /* 0x004fcc000801084c */
[----:B------:R-:W1:Y:S01]  /*13240*/  MUFU.EX2 R170, R170 ;  /* 0x000000aa00aa7308 */ /* 0x000e620000000800 */
[----:B---3--:R-:W-:-:S07]  /*13250*/  FADD.FTZ R11, R32, R11 ;  /* 0x0000000b200b7221 */ /* 0x008fce0000010000 */
        /* <DEDUP_REMOVED lines=47> */
[----:B------:R-:W-:-:S05]  /*13550*/  VIADD R0, R38, 0x28840 ;  /* 0x0002884026007836 */ /* 0x000fca0000000000 */
[----:B------:R-:W-:Y:S01]  /*13560*/  PRMT R0, R39, 0x654, R0 ;  /* 0x0000065427007816 */ /* 0x000fe20000000000 */
[----:B------:R-:W0:Y:S01]  /*13570*/  MUFU.EX2 R158, R158 ;  /* 0x0000009e009e7308 */ /* 0x000e220000000800 */
[----:B-1----:R-:W-:Y:S01]  /*13580*/  FADD.FTZ R37, R43, R34 ;  /* 0x000000222b257221 */ /* 0x002fe20000010000 */
[----:B------:R-:W-:Y:S01]  /*13590*/  FFMA.FTZ R34, R77, UR48, -R49 ;  /* 0x000000304d227c23 */ /* 0x000fe20008010831 */
[----:B------:R1:W-:Y:S05]  /*135a0*/  SYNCS.ARRIVE.TRANS64.RED.A1T0 RZ, [R0+URZ], RZ ;  /* 0x000000ff00ff79a7 */ /* 0x0003ea000810043f */
[----:B------:R-:W3:Y:S01]  /*135b0*/  MUFU.EX2 R159, R159 ;  /* 0x0000009f009f7308 */ /* 0x000ee20000000800 */
[----:B--2---:R-:W-:-:S07]  /*135c0*/  FADD.FTZ R38, R24, R3 ;  /* 0x0000000318267221 */ /* 0x004fce0000010000 */
[----:B------:R-:W2:Y:S01]  /*135d0*/  MUFU.EX2 R42, R42 ;  /* 0x0000002a002a7308 */ /* 0x000ea20000000800 */
[----:B0-----:R-:W-:-:S07]  /*135e0*/  FADD.FTZ R37, R158, R37 ;  /* 0x000000259e257221 */ /* 0x001fce0000010000 */
[----:B------:R-:W0:Y:S01]  /*135f0*/  MUFU.EX2 R11, R11 ;  /* 0x0000000b000b7308 */ /* 0x000e220000000800 */
[----:B---3--:R-:W-:-:S07]  /*13600*/  FADD.FTZ R38, R159, R38 ;  /* 0x000000269f267221 */ /* 0x008fce0000010000 */
        /* <DEDUP_REMOVED lines=20> */
.L_x_3084:
[----:B------:R-:W-:Y:S01]  /*13750*/  LEA R13, R13, R18, 0x3 ;  /* 0x000000120d0d7211 */ /* 0x000fe200078e18ff */
[----:B------:R-:W-:Y:S01]  /*13760*/  IMAD.U32 R38, RZ, RZ, UR38 ;  /* 0x00000026ff267e24 */ /* 0x000fe2000f8e00ff */
[----:B------:R-:W-:Y:S01]  /*13770*/  ISETP.GT.AND P2, PT, R12, R5, PT ;  /* 0x000000050c00720c */ /* 0x000fe20003f44270 */
[-C--:B------:R-:W-:Y:S01]  /*13780*/  FMUL.FTZ R88, R88, R6.reuse ;  /* 0x0000000658587220 */ /* 0x080fe20000410000 */
[----:B------:R-:W-:Y:S01]  /*13790*/  F2FP.F16.F32.PACK_AB R159, R11, R159 ;  /* 0x0000009f0b9f723e */ /* 0x000fe200000000ff */
        /* <DEDUP_REMOVED lines=94> */
[-C--:B------:R-:W-:Y:S01]  /*13d80*/  FMUL.FTZ R147, R147, R8.reuse ;  /* 0x0000000893937220 */ /* 0x080fe20000410000 */
[-C--:B------:R-:W-:Y:S01]  /*13d90*/  FMUL.FTZ R150, R150, R8.reuse ;  /* 0x0000000896967220 */ /* 0x080fe20000410000 */
[----:B------:R-:W-:Y:S01]  /*13da0*/  FMUL.FTZ R151, R151, R8 ;  /* 0x0000000897977220 */ /* 0x000fe20000410000 */
[----:B------:R-:W-:Y:S01]  /*13db0*/  VIADD R12, R12, 0xffffffff ;  /* 0xffffffff0c0c7836 */ /* 0x000fe20000000000 */
[----:B------:R-:W-:Y:S01]  /*13dc0*/  MOV R10, R31 ;  /* 0x0000001f000a7202 */ /* 0x000fe20000000f00 */
[----:B------:R-:W-:-:S02]  /*13dd0*/  IMAD.MOV.U32 R11, RZ, RZ, R26 ;  /* 0x000000ffff0b7224 */ /* 0x000fc400078e001a */
[----:B------:R-:W-:Y:S02]  /*13de0*/  IMAD.MOV.U32 R6, RZ, RZ, R189 ;  /* 0x000000ffff067224 */ /* 0x000fe400078e00bd */
[----:B0-----:R-:W-:Y:S01]  /*13df0*/  IMAD.MOV.U32 R13, RZ, RZ, R186 ;  /* 0x000000ffff0d7224 */ /* 0x001fe200078e00ba */
[----:B------:R-:W-:Y:S06]  /*13e00*/  @P2 BRA `(.L_x_3085) ;  /* 0xffffffcc00282947 */ /* 0x000fec000383ffff */
.L_x_3073:
[----:B------:R-:W-:-:S13]  /*13e10*/  ISETP.GE.AND P1, PT, R12, R199, PT ;  /* 0x000000c70c00720c */ /* 0x000fda0003f26270 */
[----:B------:R-:W-:Y:S05]  /*13e20*/  @!P1 BRA `(.L_x_3086) ;  /* 0x00000028008c9947 */ /* 0x000fea0003800000 */
[----:B------:R-:W-:Y:S01]  /*13e30*/  MOV R5, R31 ;  /* 0x0000001f00057202 */ /* 0x000fe20000000f00 */
[----:B------:R-:W-:Y:S02]  /*13e40*/  IMAD.MOV.U32 R10, RZ, RZ, R26 ;  /* 0x000000ffff0a7224 */ /* 0x000fe400078e001a */
[----:B------:R-:W-:Y:S02]  /*13e50*/  IMAD.MOV.U32 R6, RZ, RZ, R189 ;  /* 0x000000ffff067224 */ /* 0x000fe400078e00bd */
[----:B------:R-:W-:-:S07]  /*13e60*/  IMAD.MOV.U32 R11, RZ, RZ, R186 ;  /* 0x000000ffff0b7224 */ /* 0x000fce00078e00ba */
.L_x_3098:
[----:B------:R-:W-:Y:S01]  /*13e70*/  ISETP.NE.AND P2, PT, R191, RZ, PT ;  /* 0x000000ffbf00720c */ /* 0x000fe20003f45270 */
[----:B------:R-:W-:Y:S05]  /*13e80*/  YIELD ;  /* 0x0000000000007946 */ /* 0x000fea0003800000 */
[----:B------:R-:W-:-:S04]  /*13e90*/  IADD3 R186, R11, 0x1, RZ ;  /* 0x000000010bba7810 */ /* 0x000fc80007ffe0ff */
[----:B------:R-:W-:-:S04]  /*13ea0*/  ISETP.NE.AND P1, PT, R186, 0x2, PT ;  /* 0x00000002ba00780c */ /* 0x000fc80003f25270 */
[----:B------:R-:W-:Y:S02]  /*13eb0*/  SEL R189, RZ, 0x1, P1 ;  /* 0x00000001ffbd7807 */ /* 0x000fe40000800000 */
[----:B------:R-:W-:Y:S02]  /*13ec0*/  SEL R186, R186, RZ, P1 ;  /* 0x000000ffbaba7207 */ /* 0x000fe40000800000 */
[----:B------:R-:W-:Y:S01]  /*13ed0*/  LOP3.LUT R189, R6, R189, RZ, 0x3c, !PT ;  /* 0x000000bd06bd7212 */ /* 0x000fe200078e3cff */
[----:B------:R-:W-:Y:S06]  /*13ee0*/  @P2 BRA `(.L_x_3087) ;  /* 0x0000000000302947 */ /* 0x000fec0003800000 */
[----:B------:R-:W-:Y:S05]  /*13ef0*/  @!P0 BRA `(.L_x_3088) ;  /* 0x0000000000048947 */ /* 0x000fea0003800000 */
[----:B------:R-:W-:Y:S01]  /*13f00*/  BPT.TRAP 0x1 ;  /* 0x000000040000795c */ /* 0x000fe20000300000 */
.L_x_3088:
[----:B------:R-:W-:Y:S01]  /*13f10*/  IMAD R7, R186, 0x8, R18 ;  /* 0x00000008ba077824 */ /* 0x000fe200078e0212 */
[----:B------:R-:W-:-:S04]  /*13f20*/  SHF.L.U32 R8, R189, 0x1f, RZ ;  /* 0x0000001fbd087819 */ /* 0x000fc800000006ff */
[----:B------:R0:W1:Y:S01]  /*13f30*/  SYNCS.PHASECHK.TRANS64.TRYWAIT P1, [R7+URZ+0x28830], R8 ;  /* 0x02883008070075a7 */ /* 0x000062000802017f */
[----:B------:R-:W-:Y:S05]  /*13f40*/  @!P0 BRA `(.L_x_3089) ;  /* 0x0000000000048947 */ /* 0x000fea0003800000 */
[----:B------:R-:W-:Y:S01]  /*13f50*/  BPT.TRAP 0x1 ;  /* 0x000000040000795c */ /* 0x000fe20000300000 */
.L_x_3089:
[----:B------:R-:W-:Y:S04]  /*13f60*/  BSSY B0, `(.L_x_3087) ;  /* 0x0000004000007945 */ /* 0x000fe80003800000 */
[----:B-1----:R-:W-:Y:S05]  /*13f70*/  @P1 BRA `(.L_x_3090) ;  /* 0x0000000000081947 */ /* 0x002fea0003800000 */
[----:B------:R-:W1:Y:S02]  /*13f80*/  SYNCS.PHASECHK.TRANS64.TRYWAIT P1, [R7+URZ+0x28830], R8 ;  /* 0x02883008070075a7 */ /* 0x000e64000802017f */
[----:B-1----:R-:W-:Y:S05]  /*13f90*/  @!P1 BRA `(.L_x_3091) ;  /* 0x0000010000209947 */ /* 0x002fea0003800000 */
.L_x_3090:
[----:B------:R-:W-:Y:S05]  /*13fa0*/  BSYNC B0 ;  /* 0x0000000000007941 */ /* 0x000fea0003800000 */
.L_x_3087:
[----:B01----:R-:W0:Y:S01]  /*13fb0*/  S2R R7, SR_TID.X ;  /* 0x0000000000077919 */ /* 0x003e220000002100 */
[----:B------:R-:W-:Y:S05]  /*13fc0*/  WARPSYNC.ALL ;  /* 0x0000000000007948 */ /* 0x000fea0003800000 */
[----:B------:R-:W-:Y:S01]  /*13fd0*/  IMAD R8, R186, 0x800, R4 ;  /* 0x00000800ba087824 */ /* 0x000fe200078e0204 */
[----:B------:R-:W-:Y:S01]  /*13fe0*/  MOV R21, 0x40000040 ;  /* 0x4000004000157802 */ /* 0x000fe20000000f00 */
[----:B------:R-:W-:Y:S02]  /*13ff0*/  IMAD.MOV.U32 R9, RZ, RZ, 0x40000040 ;  /* 0x40000040ff097424 */ /* 0x000fe400078e00ff */
[C---:B------:R-:W-:Y:S01]  /*14000*/  VIADD R24, R8.reuse, 0x4 ;  /* 0x0000000408187836 */ /* 0x040fe20000000000 */
[C---:B------:R-:W-:Y:S01]  /*14010*/  R2UR UR6, R8.reuse ;  /* 0x00000000080672ca */ /* 0x040fe200000e0000 */
[----:B------:R-:W-:Y:S01]  /*14020*/  IMAD.MOV.U32 R25, RZ, RZ, 0x40000040 ;  /* 0x40000040ff197424 */ /* 0x000fe200078e00ff */
[----:B------:R-:W-:Y:S01]  /*14030*/  R2UR UR7, R9 ;  /* 0x00000000090772ca */ /* 0x000fe200000e0000 */
[----:B------:R-:W-:Y:S01]  /*14040*/  VIADD R14, R8, 0x6 ;  /* 0x00000006080e7836 */ /* 0x000fe20000000000 */
[----:B------:R-:W-:Y:S01]  /*14050*/  R2UR UR14, R24 ;  /* 0x00000000180e72ca */ /* 0x000fe200000e0000 */
[----:B------:R-:W-:Y:S01]  /*14060*/  VIADD R24, R8, 0x404 ;  /* 0x0000040408187836 */ /* 0x000fe20000000000 */
[C---:B------:R-:W-:Y:S01]  /*14070*/  R2UR UR15, R25.reuse ;  /* 0x00000000190f72ca */ /* 0x040fe200000e0000 */
[----:B------:R-:W-:Y:S01]  /*14080*/  IMAD.MOV.U32 R15, RZ, RZ, 0x40000040 ;  /* 0x40000040ff0f7424 */ /* 0x000fe200078e00ff */
[----:B------:R-:W-:-:S02]  /*14090*/  R2UR UR31, R25 ;  /* 0x00000000191f72ca */ /* 0x000fc400000e0000 */
[----:B------:R-:W-:Y:S02]  /*140a0*/  R2UR UR30, R24 ;  /* 0x00000000181e72ca */ /* 0x000fe400000e0000 */
[----:B------:R-:W-:Y:S02]  /*140b0*/  IADD3 R20, R8, 0x2, RZ ;  /* 0x0000000208147810 */ /* 0x000fe40007ffe0ff */
[----:B------:R-:W-:Y:S02]  /*140c0*/  R2UR UR11, R21 ;  /* 0x00000000150b72ca */ /* 0x000fe400000e0000 */
[----:B------:R-:W-:Y:S01]  /*140d0*/  R2UR UR10, R20 ;  /* 0x00000000140a72ca */ /* 0x000fe200000e0000 */
[----:B------:R-:W-:Y:S01]  /*140e0*/  VIADD R20, R8, 0x400 ;  /* 0x0000040008147836 */ /* 0x000fe20000000000 */
[----:B------:R-:W-:Y:S02]  /*140f0*/  R2UR UR18, R14 ;  /* 0x000000000e1272ca */ /* 0x000fe400000e0000 */
[----:B------:R-:W-:-:S02]  /*14100*/  R2UR UR19, R15 ;  /* 0x000000000f1372ca */ /* 0x000fc400000e0000 */
[----:B0-----:R-:W-:Y:S02]  /*14110*/  SHF.R.U32.HI R7, RZ, 0x7, R7 ;  /* 0x00000007ff077819 */ /* 0x001fe40000011607 */
[----:B------:R-:W-:Y:S02]  /*14120*/  R2UR UR22, R20 ;  /* 0x00000000141672ca */ /* 0x000fe400000e0000 */
[----:B------:R-:W-:Y:S01]  /*14130*/  R2UR UR23, R21 ;  /* 0x00000000151772ca */ /* 0x000fe200000e0000 */
[----:B------:R-:W-:Y:S01]  /*14140*/  VIADD R7, R7, 0x8 ;  /* 0x0000000807077836 */ /* 0x000fe20000000000 */
[C---:B------:R-:W-:Y:S01]  /*14150*/  IADD3 R14, R8.reuse, 0x402, RZ ;  /* 0x00000402080e7810 */ /* 0x040fe20007ffe0ff */
[----:B------:R-:W-:Y:S01]  /*14160*/  VIADD R8, R8, 0x406 ;  /* 0x0000040608087836 */ /* 0x000fe20000000000 */
[----:B------:R-:W-:Y:S02]  /*14170*/  R2UR UR27, R15 ;  /* 0x000000000f1b72ca */ /* 0x000fe400000e0000 */
[----:B------:R0:W-:Y:S01]  /*14180*/  BAR.SYNC.DEFER_BLOCKING R7, 0x100 ;  /* 0x000400070000751d */ /* 0x0001e20000010000 */
[----:B------:R-:W-:-:S02]  /*14190*/  R2UR UR26, R14 ;  /* 0x000000000e1a72ca */ /* 0x000fc400000e0000 */
        /* <DEDUP_REMOVED lines=29> */
.L_x_3093:
[----:B------:R-:W-:Y:S01]  /*14370*/  SHF.L.U32 R6, R6, 0x1f, RZ ;  /* 0x0000001f06067819 */ /* 0x000fe200000006ff */
[----:B------:R-:W-:-:S04]  /*14380*/  IMAD R7, R11, 0x8, R18 ;  /* 0x000000080b077824 */ /* 0x000fc800078e0212 */
[----:B------:R0:W1:Y:S01]  /*14390*/  SYNCS.PHASECHK.TRANS64.TRYWAIT P1, [R7+URZ+0x28850], R6 ;  /* 0x02885006070075a7 */ /* 0x000062000802017f */
[----:B------:R-:W-:Y:S05]  /*143a0*/  @!P0 BRA `(.L_x_3094) ;  /* 0x0000000000048947 */ /* 0x000fea0003800000 */
[----:B------:R-:W-:Y:S01]  /*143b0*/  BPT.TRAP 0x1 ;  /* 0x000000040000795c */ /* 0x000fe20000300000 */
.L_x_3094:
[----:B-1----:R-:W-:Y:S05]  /*143c0*/  @P1 BRA `(.L_x_3092) ;  /* 0x0000000000081947 */ /* 0x002fea0003800000 */
[----:B------:R-:W1:Y:S02]  /*143d0*/  SYNCS.PHASECHK.TRANS64.TRYWAIT P1, [R7+URZ+0x28850], R6 ;  /* 0x02885006070075a7 */ /* 0x000e64000802017f */
[----:B-1----:R-:W-:Y:S05]  /*143e0*/  @!P1 BRA `(.L_x_3095) ;  /* 0x000000fc00209947 */ /* 0x002fea0003800000 */
.L_x_3092:
[----:B01----:R-:W-:Y:S01]  /*143f0*/  IADD3 R6, R18, 0x400, RZ ;  /* 0x0000040012067810 */ /* 0x003fe20007ffe0ff */
[----:B------:R-:W-:Y:S01]  /*14400*/  IMAD.MOV.U32 R7, RZ, RZ, 0x40000040 ;  /* 0x40000040ff077424 */ /* 0x000fe200078e00ff */
[----:B------:R-:W-:Y:S05]  /*14410*/  WARPSYNC.ALL ;  /* 0x0000000000007948 */ /* 0x000fea0003800000 */
[----:B------:R-:W-:Y:S01]  /*14420*/  SHF.R.U32.HI R6, RZ, 0x4, R6 ;  /* 0x00000004ff067819 */ /* 0x000fe20000011606 */
[----:B------:R-:W-:Y:S01]  /*14430*/  WARPGROUP.ARRIVE ;  /* 0x00000000000079c5 */ /* 0x000fe20000000000 */
[----:B------:R-:W-:-:S05]  /*14440*/  R2UR UR7, R7 ;  /* 0x00000000070772ca */ /* 0x000fca00000e0000 */
[----:B------:R-:W0:Y:S01]  /*14450*/  S2R R13, SR_TID.X ;  /* 0x00000000000d7919 */ /* 0x000e220000002100 */
[----:B------:R-:W-:Y:S02]  /*14460*/  LOP3.LUT R6, R6, 0x3fff, RZ, 0xc0, !PT ;  /* 0x00003fff06067812 */ /* 0x000fe400078ec0ff */
[----:B------:R-:W-:Y:S02]  /*14470*/  MOV R9, 0x40000040 ;  /* 0x4000004000097802 */ /* 0x000fe40000000f00 */
[----:B------:R-:W-:Y:S02]  /*14480*/  LOP3.LUT R6, R6, 0x4000000, RZ, 0xfc, !PT ;  /* 0x0400000006067812 */ /* 0x000fe400078efcff */
[----:B------:R-:W-:-:S03]  /*14490*/  MOV R7, 0x40000040 ;  /* 0x4000004000077802 */ /* 0x000fc60000000f00 */
[----:B------:R-:W-:-:S04]  /*144a0*/  IMAD R6, R11, 0x800, R6 ;  /* 0x000008000b067824 */ /* 0x000fc800078e0206 */
[C---:B------:R-:W-:Y:S01]  /*144b0*/  VIADD R8, R6.reuse, 0x80 ;  /* 0x0000008006087836 */ /* 0x040fe20000000000 */
[----:B------:R-:W-:-:S13]  /*144c0*/  R2UR UR6, R6 ;  /* 0x00000000060672ca */ /* 0x000fda00000e0000 */
[----:B------:R-:W-:Y:S01]  /*144d0*/  HGMMA.64x128x16.F32 R88, R180, gdesc[UR4].tnspB, R88, gsb0 ;  /* 0x41e00004b4587df0 */ /* 0x000fe20008000858 */
[----:B------:R-:W-:Y:S01]  /*144e0*/  R2UR UR6, R8 ;  /* 0x00000000080672ca */ /* 0x000fe200000e0000 */
[----:B------:R-:W-:Y:S01]  /*144f0*/  VIADD R8, R6, 0x100 ;  /* 0x0000010006087836 */ /* 0x000fe20000000000 */
[----:B------:R-:W-:Y:S01]  /*14500*/  R2UR UR7, R9 ;  /* 0x00000000090772ca */ /* 0x000fe200000e0000 */
[----:B------:R-:W-:Y:S01]  /*14510*/  IMAD.MOV.U32 R9, RZ, RZ, 0x40000040 ;  /* 0x40000040ff097424 */ /* 0x000fe200078e00ff */
[----:B0-----:R-:W-:Y:S01]  /*14520*/  SHF.R.U32.HI R13, RZ, 0x7, R13 ;  /* 0x00000007ff0d7819 */ /* 0x001fe2000001160d */
        /* <DEDUP_REMOVED lines=47> */
.L_x_3096:
        /* <DEDUP_REMOVED lines=191> */
[----:B--2---:R-:W-:-:S05]  /*15410*/  FMNMX.FTZ R82, R78, R31, !PT ;  /* 0x0000001f4e527209 */ /* 0x004fca0007810000 */
        /* <DEDUP_REMOVED lines=12> */
[----:B------:R-:W-:Y:S01]  /*154e0*/  FFMA.FTZ R34, R38, UR48, -R81 ;  /* 0x0000003026227c23 */ /* 0x000fe20008010851 */
[C---:B------:R-:W-:Y:S01]  /*154f0*/  FADD.FTZ R5, -R31.reuse, R5 ;  /* 0x000000051f057221 */ /* 0x040fe20000010100 */
[----:B------:R-:W-:Y:S01]  /*15500*/  FMUL.FTZ R38, R31, UR48 ;  /* 0x000000301f267c20 */ /* 0x000fe20008410000 */
[----:B------:R-:W-:Y:S01]  /*15510*/  FMUL.FTZ R10, R10, UR48 ;  /* 0x000000300a0a7c20 */ /* 0x000fe20008410000 */
        /* <DEDUP_REMOVED lines=29> */
[----:B------:R-:W-:Y:S01]  /*156f0*/  FFMA.FTZ R175, R39, UR48, -R38 ;  /* 0x0000003027af7c23 */ /* 0x000fe20008010826 */
        /* <DEDUP_REMOVED lines=18> */
[--C-:B------:R-:W-:Y:S01]  /*15820*/  FFMA.FTZ R161, R59, UR48, -R38.reuse ;  /* 0x000000303ba17c23 */ /* 0x100fe20008010826 */
[--C-:B------:R-:W-:Y:S01]  /*15830*/  FFMA.FTZ R21, R58, UR48, -R81.reuse ;  /* 0x000000303a157c23 */ /* 0x100fe20008010851 */
[--C-:B------:R-:W-:Y:S01]  /*15840*/  FFMA.FTZ R25, R60, UR48, -R38.reuse ;  /* 0x000000303c197c23 */ /* 0x100fe20008010826 */
[--C-:B------:R-:W-:Y:S01]  /*15850*/  FFMA.FTZ R162, R61, UR48, -R81.reuse ;  /* 0x000000303da27c23 */ /* 0x100fe20008010851 */
[--C-:B------:R-:W-:Y:S01]  /*15860*/  FFMA.FTZ R163, R63, UR48, -R38.reuse ;  /* 0x000000303fa37c23 */ /* 0x100fe20008010826 */
[----:B------:R-:W-:Y:S01]  /*15870*/  FFMA.FTZ R14, R62, UR48, -R81 ;  /* 0x000000303e0e7c23 */ /* 0x000fe20008010851 */
[----:B------:R-:W1:Y:S01]  /*15880*/  MUFU.EX2 R182, R182 ;  /* 0x000000b600b67308 */ /* 0x000e620000000800 */
[----:B0-----:R-:W-:Y:S01]  /*15890*/  FADD.FTZ R3, R86, R3 ;  /* 0x0000000356037221 */ /* 0x001fe20000010000 */
[--C-:B------:R-:W-:Y:S01]  /*158a0*/  FFMA.FTZ R20, R64, UR48, -R38.reuse ;  /* 0x0000003040147c23 */ /* 0x100fe20008010826 */
[--C-:B------:R-:W-:Y:S01]  /*158b0*/  FFMA.FTZ R156, R65, UR48, -R81.reuse ;  /* 0x00000030419c7c23 */ /* 0x100fe20008010851 */
[--C-:B------:R-:W-:Y:S01]  /*158c0*/  FFMA.FTZ R157, R67, UR48, -R38.reuse ;  /* 0x00000030439d7c23 */ /* 0x100fe20008010826 */
[--C-:B------:R-:W-:Y:S01]  /*158d0*/  FFMA.FTZ R13, R66, UR48, -R81.reuse ;  /* 0x00000030420d7c23 */ /* 0x100fe20008010851 */
[----:B------:R-:W-:Y:S01]  /*158e0*/  FFMA.FTZ R15, R68, UR48, -R38 ;  /* 0x00000030440f7c23 */ /* 0x000fe20008010826 */
[--C-:B------:R-:W-:Y:S01]  /*158f0*/  FFMA.FTZ R158, R69, UR48, -R81.reuse ;  /* 0x00000030459e7c23 */ /* 0x100fe20008010851 */
[----:B------:R-:W0:Y:S01]  /*15900*/  MUFU.EX2 R183, R183 ;  /* 0x000000b700b77308 */ /* 0x000e220000000800 */
        /* <DEDUP_REMOVED lines=8> */
[----:B-1----:R-:W-:Y:S01]  /*15990*/  FADD.FTZ R8, R182, R3 ;  /* 0x00000003b6087221 */ /* 0x002fe20000010000 */
[----:B------:R-:W-:Y:S01]  /*159a0*/  FFMA.FTZ R155, R79, UR48, -R38 ;  /* 0x000000304f9b7c23 */ /* 0x000fe20008010826 */
[----:B------:R-:W-:Y:S01]  /*159b0*/  FFMA.FTZ R37, R78, UR48, -R81 ;  /* 0x000000304e257c23 */ /* 0x000fe20008010851 */
[----:B------:R-:W-:-:S02]  /*159c0*/  IMAD R43, R186, 0x8, R18 ;  /* 0x00000008ba2b7824 */ /* 0x000fc400078e0212 */
[----:B------:R-:W-:Y:S02]  /*159d0*/  IMAD.U32 R44, RZ, RZ, UR38 ;  /* 0x00000026ff2c7e24 */ /* 0x000fe4000f8e00ff */
[----:B------:R-:W1:Y:S01]  /*159e0*/  MUFU.EX2 R46, R46 ;  /* 0x0000002e002e7308 */ /* 0x000e620000000800 */
[----:B0-----:R-:W-:Y:S01]  /*159f0*/  FADD.FTZ R3, R183, R0 ;  /* 0x00000000b7037221 */ /* 0x001fe20000010000 */
[----:B------:R-:W-:-:S05]  /*15a00*/  VIADD R43, R43, 0x28840 ;  /* 0x000288402b2b7836 */ /* 0x000fca0000000000 */
[----:B------:R-:W-:Y:S01]  /*15a10*/  PRMT R43, R44, 0x654, R43 ;  /* 0x000006542c2b7816 */ /* 0x000fe2000000002b */
[----:B------:R-:W0:Y:S01]  /*15a20*/  MUFU.EX2 R176, R176 ;  /* 0x000000b000b07308 */ /* 0x000e220000000800 */
[----:B--2---:R-:W-:Y:S02]  /*15a30*/  FADD.FTZ R9, R85, R8 ;  /* 0x0000000855097221 */ /* 0x004fe40000010000 */
[----:B------:R2:W-:Y:S05]  /*15a40*/  SYNCS.ARRIVE.TRANS64.RED.A1T0 RZ, [R43+URZ], RZ ;  /* 0x000000ff2bff79a7 */ /* 0x0005ea000810043f */
        /* <DEDUP_REMOVED lines=56> */
[----:B------:R-:W-:-:S06]  /*15dd0*/  FFMA.FTZ R9, R72, UR48, -R38 ;  /* 0x0000003048097c23 */ /* 0x000fcc0008010826 */
        /* <DEDUP_REMOVED lines=15> */
[----:B---3--:R-:W-:Y:S01]  /*15ed0*/  FADD.FTZ R3, R21, R8 ;  /* 0x0000000815037221 */ /* 0x008fe20000010000 */
[--C-:B------:R-:W-:Y:S01]  /*15ee0*/  FFMA.FTZ R8, R76, UR48, -R38.reuse ;  /* 0x000000304c087c23 */ /* 0x100fe20008010826 */
[----:B------:R-:W-:-:S05]  /*15ef0*/  FFMA.FTZ R38, R80, UR48, -R38 ;  /* 0x0000003050267c23 */ /* 0x000fca0008010826 */
        /* <DEDUP_REMOVED lines=40> */
[----:B--2---:R-:W-:Y:S06]  /*16180*/  @!P0 BRA `(.L_x_3097) ;  /* 0x0000000000048947 */ /* 0x004fec0003800000 */
[----:B------:R-:W-:Y:S01]  /*16190*/  BPT.TRAP 0x1 ;  /* 0x000000040000795c */ /* 0x000fe20000300000 */
.L_x_3097:
[----:B------:R-:W-:Y:S01]  /*161a0*/  LEA R11, R11, R18, 0x3 ;  /* 0x000000120b0b7211 */ /* 0x000fe200078e18ff */
[----:B------:R-:W-:Y:S01]  /*161b0*/  IMAD.U32 R40, RZ, RZ, UR38 ;  /* 0x00000026ff287e24 */ /* 0x000fe2000f8e00ff */
[----:B------:R-:W-:Y:S01]  /*161c0*/  ISETP.GT.AND P1, PT, R12, R199, PT ;  /* 0x000000c70c00720c */ /* 0x000fe20003f24270 */
[----:B------:R-:W-:Y:S01]  /*161d0*/  FMUL.FTZ R88, R88, R10 ;  /* 0x0000000a58587220 */ /* 0x000fe20000410000 */
[----:B------:R-:W-:Y:S01]  /*161e0*/  F2FP.F16.F32.PACK_AB R152, R6, R152 ;  /* 0x000000980698723e */ /* 0x000fe200000000ff */
[----:B------:R-:W-:Y:S02]  /*161f0*/  VIADD R11, R11, 0x28860 ;  /* 0x000288600b0b7836 */ /* 0x000fe40000000000 */
[-C--:B------:R-:W-:Y:S01]  /*16200*/  FMUL.FTZ R89, R89, R10.reuse ;  /* 0x0000000a59597220 */ /* 0x080fe20000410000 */
        /* <DEDUP_REMOVED lines=70> */
[----:B------:R-:W-:Y:S01]  /*16670*/  F2FP.F16.F32.PACK_AB R183, R46, R183 ;  /* 0x000000b72eb7723e */ /* 0x000fe200000000ff */
[----:B0-----:R-:W-:Y:S01]  /*16680*/  IMAD.MOV.U32 R11, RZ, RZ, R186 ;  /* 0x000000ffff0b7224 */ /* 0x001fe200078e00ba */
        /* <DEDUP_REMOVED lines=27> */
[----:B------:R-:W-:Y:S01]  /*16840*/  MOV R5, R31 ;  /* 0x0000001f00057202 */ /* 0x000fe20000000f00 */
[----:B------:R-:W-:Y:S06]  /*16850*/  @P1 BRA `(.L_x_3098) ;  /* 0xffffffd400841947 */ /* 0x000fec000383ffff */
.L_x_3086:
[----:B------:R-:W-:Y:S05]  /*16860*/  WARPSYNC.ALL ;  /* 0x0000000000007948 */ /* 0x000fea0003800000 */
[----:B------:R-:W-:Y:S06]  /*16870*/  BAR.ARV 0x8, 0x180 ;  /* 0x0206000000007b1d */ /* 0x000fec0000002000 */
[----:B------:R-:W-:Y:S05]  /*16880*/  @!P0 BRA `(.L_x_3099) ;  /* 0x0000000000048947 */ /* 0x000fea0003800000 */
[----:B------:R-:W-:Y:S01]  /*16890*/  BPT.TRAP 0x1 ;  /* 0x000000040000795c */ /* 0x000fe20000300000 */
.L_x_3099:
[----:B------:R-:W-:Y:S02]  /*168a0*/  LEA R11, R186, R18, 0x3 ;  /* 0x00000012ba0b7211 */ /* 0x000fe400078e18ff */
[----:B------:R-:W-:-:S04]  /*168b0*/  SHF.L.U32 R4, R189, 0x1f, RZ ;  /* 0x0000001fbd047819 */ /* 0x000fc800000006ff */
[----:B------:R0:W1:Y:S01]  /*168c0*/  SYNCS.PHASECHK.TRANS64.TRYWAIT P1, [R11+URZ+0x28850], R4 ;  /* 0x028850040b0075a7 */ /* 0x000062000802017f */
[----:B------:R-:W-:Y:S05]  /*168d0*/  @!P0 BRA `(.L_x_3100) ;  /* 0x0000000000048947 */ /* 0x000fea0003800000 */
[----:B------:R-:W-:Y:S01]  /*168e0*/  BPT.TRAP 0x1 ;  /* 0x000000040000795c */ /* 0x000fe20000300000 */
.L_x_3100:
[----:B------:R-:W-:-:S05]  /*168f0*/  VIADD R18, R18, 0x400 ;  /* 0x0000040012127836 */ /* 0x000fca0000000000 */
[----:B------:R-:W-:-:S04]  /*16900*/  SHF.R.U32.HI R18, RZ, 0x4, R18 ;  /* 0x00000004ff127819 */ /* 0x000fc80000011612 */
[----:B------:R-:W-:-:S04]  /*16910*/  LOP3.LUT R18, R18, 0x3fff, RZ, 0xc0, !PT ;  /* 0x00003fff12127812 */ /* 0x000fc800078ec0ff */
[----:B------:R-:W-:Y:S01]  /*16920*/  LOP3.LUT R5, R18, 0x4000000, RZ, 0xfc, !PT ;  /* 0x0400000012057812 */ /* 0x000fe200078efcff */
[----:B-1----:R-:W-:Y:S06]  /*16930*/  @P1 BRA `(.L_x_3101) ;  /* 0x0000000000081947 */ /* 0x002fec0003800000 */
[----:B------:R-:W1:Y:S02]  /*16940*/  SYNCS.PHASECHK.TRANS64.TRYWAIT P1, [R11+URZ+0x28850], R4 ;  /* 0x028850040b0075a7 */ /* 0x000e64000802017f */
[----:B-1----:R-:W-:Y:S05]  /*16950*/  @!P1 BRA `(.L_x_3102) ;  /* 0x000000d400d89947 */ /* 0x002fea0003800000 */
.L_x_3101:
[----:B01----:R-:W-:Y:S01]  /*16960*/  IMAD R4, R186, 0x800, R5 ;  /* 0x00000800ba047824 */ /* 0x003fe200078e0205 */
[----:B------:R-:W-:Y:S05]  /*16970*/  WARPSYNC.ALL ;  /* 0x0000000000007948 */ /* 0x000fea0003800000 */
[----:B------:R-:W-:Y:S01]  /*16980*/  IMAD.MOV.U32 R5, RZ, RZ, 0x40000040 ;  /* 0x40000040ff057424 */ /* 0x000fe200078e00ff */
[C---:B------:R-:W-:Y:S01]  /*16990*/  R2UR UR6, R4.reuse ;  /* 0x00000000040672ca */ /* 0x040fe200000e0000 */
[----:B------:R-:W-:Y:S01]  /*169a0*/  WARPGROUP.ARRIVE ;  /* 0x00000000000079c5 */ /* 0x000fe20000000000 */
[----:B------:R-:W-:Y:S01]  /*169b0*/  IMAD.MOV.U32 R7, RZ, RZ, 0x40000040 ;  /* 0x40000040ff077424 */ /* 0x000fe200078e00ff */
[----:B------:R-:W-:Y:S01]  /*169c0*/  IADD3 R6, R4, 0x80, RZ ;  /* 0x0000008004067810 */ /* 0x000fe20007ffe0ff */
[----:B------:R-:W-:Y:S01]  /*169d0*/  IMAD.MOV.U32 R9, RZ, RZ, RZ ;  /* 0x000000ffff097224 */ /* 0x000fe200078e00ff */
[----:B------:R-:W-:Y:S01]  /*169e0*/  R2UR UR7, R5 ;  /* 0x00000000050772ca */ /* 0x000fe200000e0000 */
[----:B------:R-:W-:-:S02]  /*169f0*/  IMAD.MOV.U32 R5, RZ, RZ, 0x40000040 ;  /* 0x40000040ff057424 */ /* 0x000fc400078e00ff */
[----:B------:R-:W-:-:S10]  /*16a00*/  IMAD.U32 R15, RZ, RZ, UR48 ;  /* 0x00000030ff0f7e24 */ /* 0x000fd4000f8e00ff */
        /* <DEDUP_REMOVED lines=43> */
[----:B------:R-:W-:Y:S01]  /*16cc0*/  R2UR UR7, R5 ;  /* 0x00000000050772ca */ /* 0x000fe200000e0000 */
[----:B------:R-:W0:Y:S04]  /*16cd0*/  SHFL.BFLY PT, R4, R3, 0x2, 0x1f ;  /* 0x0c401f0003047f89 */ /* 0x000e2800000e0000 */
[----:B------:R-:W1:Y:S01]  /*16ce0*/  SHFL.BFLY PT, R5, R0, 0x2, 0x1f ;  /* 0x0c401f0000057f89 */ /* 0x000e6200000e0000 */
[----:B0-----:R-:W-:Y:S01]  /*16cf0*/  FADD.FTZ R4, R4, R3 ;  /* 0x0000000304047221 */ /* 0x001fe20000010000 */
[----:B------:R-:W-:-:S02]  /*16d00*/  IMAD.MOV.U32 R3, RZ, RZ, -0x800000 ;  /* 0xff800000ff037424 */ /* 0x000fc400078e00ff */
[----:B-1----:R-:W-:Y:S01]  /*16d10*/  FADD.FTZ R6, R5, R0 ;  /* 0x0000000005067221 */ /* 0x002fe20000010000 */
[----:B------:R-:W-:Y:S01]  /*16d20*/  IMAD.MOV.U32 R0, RZ, RZ, -0x800000 ;  /* 0xff800000ff007424 */ /* 0x000fe200078e00ff */
[----:B------:R-:W0:Y:S04]  /*16d30*/  SHFL.BFLY PT, R5, R4, 0x1, 0x1f ;  /* 0x0c201f0004057f89 */ /* 0x000e2800000e0000 */
[----:B------:R-:W1:Y:S01]  /*16d40*/  SHFL.BFLY PT, R7, R6, 0x1, 0x1f ;  /* 0x0c201f0006077f89 */ /* 0x000e6200000e0000 */
[----:B0-----:R-:W-:Y:S01]  /*16d50*/  FADD.FTZ R12, R4, R5 ;  /* 0x00000005040c7221 */ /* 0x001fe20000010000 */
[----:B------:R-:W-:Y:S02]  /*16d60*/  IMAD.MOV.U32 R5, RZ, RZ, RZ ;  /* 0x000000ffff057224 */ /* 0x000fe400078e00ff */
[----:B-1----:R-:W-:-:S02]  /*16d70*/  FADD.FTZ R13, R6, R7 ;  /* 0x00000007060d7221 */ /* 0x002fc40000010000 */
[----:B------:R-:W-:Y:S02]  /*16d80*/  FSETP.NE.FTZ.AND P1, PT, R12, RZ, PT ;  /* 0x000000ff0c00720b */ /* 0x000fe40003f35000 */
[----:B------:R-:W-:Y:S02]  /*16d90*/  MOV R7, UR48 ;  /* 0x0000003000077c02 */ /* 0x000fe40008000f00 */
        /* <DEDUP_REMOVED lines=17> */
.L_x_3103:
[----:B------:R-:W-:Y:S01]  /*16eb0*/  IMAD.U32 R7, RZ, RZ, UR38 ;  /* 0x00000026ff077e24 */ /* 0x000fe2000f8e00ff */
[----:B------:R-:W-:Y:S01]  /*16ec0*/  IADD3 R4, R11, 0x28860, RZ ;  /* 0x000288600b047810 */ /* 0x000fe20007ffe0ff */
        /* <DEDUP_REMOVED lines=15> */
[----:B-1----:R-:W-:Y:S01]  /*16fc0*/  SEL R4, RZ, 0x1, P1 ;  /* 0x00000001ff047807 */ /* 0x002fe20000800000 */
        /* <DEDUP_REMOVED lines=22> */
[-C--:B0-----:R-:W-:Y:S01]  /*17130*/  FMUL.FTZ R90, R90, R9.reuse ;  /* 0x000000095a5a7220 */ /* 0x081fe20000410000 */
        /* <DEDUP_REMOVED lines=34> */
.L_x_3014:
        /* <DEDUP_REMOVED lines=13> */
[----:B------:R-:W4:Y:S01]  /*17430*/  S2R R9, SR_SWINHI ;  /* 0x0000000000097919 */ /* 0x000f220000002f00 */
[----:B------:R-:W-:Y:S02]  /*17440*/  F2FP.F16.F32.PACK_AB R36, R137, R136 ;  /* 0x000000888924723e */ /* 0x000fe400000000ff */
[----:B------:R-:W-:Y:S02]  /*17450*/  MOV R40, R18 ;  /* 0x0000001200287202 */ /* 0x000fe40000000f00 */
[----:B----4-:R-:W-:-:S03]  /*17460*/  MOV R41, R9 ;  /* 0x0000000900297202 */ /* 0x010fc60000000f00 */
[----:B--2---:R-:W-:-:S03]  /*17470*/  IMAD.WIDE R12, R8, 0x2, R40 ;  /* 0x00000002080c7825 */ /* 0x004fc600078e0228 */
[C---:B------:R-:W-:Y:S02]  /*17480*/  IADD3 R37, P0, R12.reuse, 0x40, RZ ;  /* 0x000000400c257810 */ /* 0x040fe40007f1e0ff */
[----:B------:R-:W-:Y:S02]  /*17490*/  IADD3 R35, P5, R12, 0x20, RZ ;  /* 0x000000200c237810 */ /* 0x000fe40007fbe0ff */
[----:B------:R-:W-:Y:S01]  /*174a0*/  LOP3.LUT R8, R37, 0x380, RZ, 0xc0, !PT ;  /* 0x0000038025087812 */ /* 0x000fe200078ec0ff */
[----:B------:R-:W-:Y:S01]  /*174b0*/  IMAD.X R31, RZ, RZ, R13, P0 ;  /* 0x000000ffff1f7224 */ /* 0x000fe200000e060d */
[C---:B------:R-:W-:Y:S02]  /*174c0*/  ISETP.NE.AND P0, PT, R208.reuse, RZ, PT ;  /* 0x000000ffd000720c */ /* 0x040fe40003f05270 */
[----:B---3--:R-:W-:Y:S02]  /*174d0*/  LOP3.LUT R4, R35, 0x380, RZ, 0xc0, !PT ;  /* 0x0000038023047812 */ /* 0x008fe400078ec0ff */
[----:B------:R-:W-:Y:S01]  /*174e0*/  SEL R208, R208, UR4, P0 ;  /* 0x00000004d0d07c07 */ /* 0x000fe20008000000 */
[----:B------:R-:W-:Y:S05]  /*174f0*/  WARPSYNC.ALL ;  /* 0x0000000000007948 */ /* 0x000fea0003800000 */
[C---:B------:R-:W-:Y:S01]  /*17500*/  LOP3.LUT R15, R12.reuse, 0x380, RZ, 0xc0, !PT ;  /* 0x000003800c0f7812 */ /* 0x040fe200078ec0ff */
[----:B------:R-:W-:Y:S01]  /*17510*/  ULDC.64 UR6, c[0x0][0xc08] ;  /* 0x0003020000067ab9 */ /* 0x000fe20000000a00 */
[----:B------:R-:W-:Y:S01]  /*17520*/  IADD3 R39, P1, R12, 0x60, RZ ;  /* 0x000000600c277810 */ /* 0x000fe20007f3e0ff */
[----:B------:R-:W-:Y:S01]  /*17530*/  ULDC.64 UR4, c[0x0][0xc00] ;  /* 0x0003000000047ab9 */ /* 0x000fe20000000a00 */
[----:B------:R-:W-:-:S02]  /*17540*/  SHF.R.U64 R4, R4, 0x3, RZ ;  /* 0x0000000304047819 */ /* 0x000fc400000012ff */
[----:B------:R-:W-:Y:S01]  /*17550*/  SHF.R.U64 R8, R8, 0x3, RZ ;  /* 0x0000000308087819 */ /* 0x000fe200000012ff */
[--C-:B------:R-:W-:Y:S01]  /*17560*/  IMAD.X R27, RZ, RZ, R13.reuse, P1 ;  /* 0x000000ffff1b7224 */ /* 0x100fe200008e060d */
[C---:B-1----:R-:W-:Y:S02]  /*17570*/  IADD3 R43, P2, R12.reuse, 0x4000, RZ ;  /* 0x000040000c2b7810 */ /* 0x042fe40007f5e0ff */
[C---:B------:R-:W-:Y:S02]  /*17580*/  IADD3 R45, P3, R12.reuse, 0x4020, RZ ;  /* 0x000040200c2d7810 */ /* 0x040fe40007f7e0ff */
[----:B------:R-:W-:Y:S01]  /*17590*/  IADD3.X R29, RZ, R13, RZ, P5, !PT ;  /* 0x0000000dff1d7210 */ /* 0x000fe20002ffe4ff */
[----:B------:R-:W-:Y:S01]  /*175a0*/  IMAD.X R25, RZ, RZ, R13, P2 ;  /* 0x000000ffff197224 */ /* 0x000fe200010e060d */
[----:B------:R-:W-:Y:S02]  /*175b0*/  SHF.R.U64 R15, R15, 0x3, RZ ;  /* 0x000000030f0f7819 */ /* 0x000fe400000012ff */
[----:B------:R-:W-:-:S02]  /*175c0*/  IADD3 R47, P4, R12, 0x4040, RZ ;  /* 0x000040400c2f7810 */ /* 0x000fc40007f9e0ff */
[----:B------:R-:W-:Y:S02]  /*175d0*/  IADD3 R32, P5, R12, 0x4060, RZ ;  /* 0x000040600c207810 */ /* 0x000fe40007fbe0ff */
[----:B------:R-:W-:Y:S01]  /*175e0*/  LOP3.LUT R10, R39, 0x380, RZ, 0xc0, !PT ;  /* 0x00000380270a7812 */ /* 0x000fe200078ec0ff */
[--C-:B------:R-:W-:Y:S01]  /*175f0*/  IMAD.X R9, RZ, RZ, R13.reuse, P4 ;  /* 0x000000ffff097224 */ /* 0x100fe200020e060d */
[----:B------:R-:W-:Y:S01]  /*17600*/  LOP3.LUT R28, R4, R35, RZ, 0x3c, !PT ;  /* 0x00000023041c7212 */ /* 0x000fe200078e3cff */
[----:B------:R-:W-:Y:S01]  /*17610*/  IMAD.X R33, RZ, RZ, R13, P5 ;  /* 0x000000ffff217224 */ /* 0x000fe200028e060d */
[----:B------:R-:W-:Y:S02]  /*17620*/  LOP3.LUT R30, R8, R37, RZ, 0x3c, !PT ;  /* 0x00000025081e7212 */ /* 0x000fe400078e3cff */
[----:B------:R-:W-:Y:S02]  /*17630*/  LOP3.LUT R12, R15, R12, RZ, 0x3c, !PT ;  /* 0x0000000c0f0c7212 */ /* 0x000fe400078e3cff */
[----:B------:R-:W-:-:S02]  /*17640*/  LOP3.LUT R4, R43, 0x380, RZ, 0xc0, !PT ;  /* 0x000003802b047812 */ /* 0x000fc400078ec0ff */
[----:B------:R-:W-:Y:S02]  /*17650*/  LOP3.LUT R8, R45, 0x380, RZ, 0xc0, !PT ;  /* 0x000003802d087812 */ /* 0x000fe400078ec0ff */
[----:B------:R-:W-:Y:S02]  /*17660*/  LOP3.LUT R14, R47, 0x380, RZ, 0xc0, !PT ;  /* 0x000003802f0e7812 */ /* 0x000fe400078ec0ff */
[----:B------:R-:W-:Y:S02]  /*17670*/  LOP3.LUT R15, R32, 0x380, RZ, 0xc0, !PT ;  /* 0x00000380200f7812 */ /* 0x000fe400078ec0ff */
[----:B------:R-:W-:Y:S02]  /*17680*/  SHF.R.U64 R10, R10, 0x3, RZ ;  /* 0x000000030a0a7819 */ /* 0x000fe400000012ff */
[----:B------:R-:W-:Y:S02]  /*17690*/  SHF.R.U64 R4, R4, 0x3, RZ ;  /* 0x0000000304047819 */ /* 0x000fe400000012ff */
[----:B------:R-:W-:-:S02]  /*176a0*/  SHF.R.U64 R8, R8, 0x3, RZ ;  /* 0x0000000308087819 */ /* 0x000fc400000012ff */
[----:B------:R-:W-:Y:S02]  /*176b0*/  SHF.R.U64 R14, R14, 0x3, RZ ;  /* 0x000000030e0e7819 */ /* 0x000fe400000012ff */
[----:B------:R-:W-:Y:S02]  /*176c0*/  SHF.R.U64 R15, R15, 0x3, RZ ;  /* 0x000000030f0f7819 */ /* 0x000fe400000012ff */
[----:B------:R-:W-:Y:S02]  /*176d0*/  LOP3.LUT R26, R10, R39, RZ, 0x3c, !PT ;  /* 0x000000270a1a7212 */ /* 0x000fe400078e3cff */
[----:B-----5:R-:W-:Y:S02]  /*176e0*/  LOP3.LUT R24, R4, R43, RZ, 0x3c, !PT ;  /* 0x0000002b04187212 */ /* 0x020fe400078e3cff */
[----:B------:R-:W-:Y:S02]  /*176f0*/  LOP3.LUT R10, R8, R45, RZ, 0x3c, !PT ;  /* 0x0000002d080a7212 */ /* 0x000fe400078e3cff */
[----:B------:R-:W-:-:S02]  /*17700*/  IADD3.X R11, RZ, R13, RZ, P3, !PT ;  /* 0x0000000dff0b7210 */ /* 0x000fc40001ffe4ff */
[----:B------:R-:W-:Y:S02]  /*17710*/  LOP3.LUT R8, R14, R47, RZ, 0x3c, !PT ;  /* 0x0000002f0e087212 */ /* 0x000fe400078e3cff */
[----:B------:R-:W-:Y:S02]  /*17720*/  LOP3.LUT R32, R15, R32, RZ, 0x3c, !PT ;  /* 0x000000200f207212 */ /* 0x000fe400078e3cff */
[----:B------:R-:W-:Y:S02]  /*17730*/  MOV R4, R12 ;  /* 0x0000000c00047202 */ /* 0x000fe40000000f00 */
[----:B------:R-:W-:Y:S02]  /*17740*/  F2FP.F16.F32.PACK_AB R12, R21, R20 ;  /* 0x00000014150c723e */ /* 0x000fe400000000ff */
[----:B------:R-:W-:Y:S02]  /*17750*/  F2FP.F16.F32.PACK_AB R13, R91, R90 ;  /* 0x0000005a5b0d723e */ /* 0x000fe400000000ff */
[----:B------:R-:W-:-:S02]  /*17760*/  F2FP.F16.F32.PACK_AB R14, R93, R92 ;  /* 0x0000005c5d0e723e */ /* 0x000fc400000000ff */
[----:B------:R-:W-:Y:S01]  /*17770*/  F2FP.F16.F32.PACK_AB R15, R95, R94 ;  /* 0x0000005e5f0f723e */ /* 0x000fe200000000ff */
[----:B------:R-:W-:Y:S01]  /*17780*/  BAR.SYNC.DEFER_BLOCKING 0x1, 0x100 ;  /* 0x0044000000007b1d */ /* 0x000fe20000010000 */
[----:B------:R-:W-:Y:S02]  /*17790*/  MOV R43, R10 ;  /* 0x0000000a002b7202 */ /* 0x000fe40000000f00 */
[----:B------:R-:W-:Y:S02]  /*177a0*/  MOV R42, R8 ;  /* 0x00000008002a7202 */ /* 0x000fe40000000f00 */
[----:B------:R-:W-:Y:S02]  /*177b0*/  MOV R37, R28 ;  /* 0x0000001c00257202 */ /* 0x000fe40000000f00 */
[----:B------:R-:W-:Y:S02]  /*177c0*/  F2FP.F16.F32.PACK_AB R8, R97, R96 ;  /* 0x000000606108723e */ /* 0x000fe400000000ff */
[----:B------:R-:W-:-:S02]  /*177d0*/  F2FP.F16.F32.PACK_AB R9, R99, R98 ;  /* 0x000000626309723e */ /* 0x000fc400000000ff */
[----:B------:R-:W-:Y:S02]  /*177e0*/  F2FP.F16.F32.PACK_AB R10, R101, R100 ;  /* 0x00000064650a723e */ /* 0x000fe400000000ff */
[----:B------:R-:W-:Y:S02]  /*177f0*/  F2FP.F16.F32.PACK_AB R11, R103, R102 ;  /* 0x00000066670b723e */ /* 0x000fe400000000ff */
[----:B------:R-:W-:Y:S02]  /*17800*/  MOV R38, R30 ;  /* 0x0000001e00267202 */ /* 0x000fe40000000f00 */
[----:B------:R-:W-:Y:S02]  /*17810*/  MOV R39, R26 ;  /* 0x0000001a00277202 */ /* 0x000fe40000000f00 */
[----:B------:R-:W-:Y:S02]  /*17820*/  MOV R44, R24 ;  /* 0x00000018002c7202 */ /* 0x000fe40000000f00 */
[----:B------:R-:W-:-:S02]  /*17830*/  F2FP.F16.F32.PACK_AB R24, R113, R112 ;  /* 0x000000707118723e */ /* 0x000fc400000000ff */
[----:B------:R-:W-:Y:S01]  /*17840*/  F2FP.F16.F32.PACK_AB R25, R115, R114 ;  /* 0x000000727319723e */ /* 0x000fe200000000ff */
[----:B------:R1:W-:Y:S01]  /*17850*/  STSM.16.M88.4 [R4], R12 ;  /* 0x0000000c04007844 */ /* 0x0003e20000000200 */
[----:B------:R-:W-:Y:S02]  /*17860*/  F2FP.F16.F32.PACK_AB R26, R117, R116 ;  /* 0x00000074751a723e */ /* 0x000fe400000000ff */
[----:B------:R-:W-:Y:S01]  /*17870*/  F2FP.F16.F32.PACK_AB R27, R119, R118 ;  /* 0x00000076771b723e */ /* 0x000fe200000000ff */
[----:B------:R2:W-:Y:S01]  /*17880*/  STSM.16.M88.4 [R37], R8 ;  /* 0x0000000825007844 */ /* 0x0005e20000000200 */
[----:B------:R-:W-:Y:S02]  /*17890*/  F2FP.F16.F32.PACK_AB R28, R121, R120 ;  /* 0x00000078791c723e */ /* 0x000fe400000000ff */
[----:B------:R-:W-:Y:S02]  /*178a0*/  F2FP.F16.F32.PACK_AB R29, R123, R122 ;  /* 0x0000007a7b1d723e */ /* 0x000fe400000000ff */
[----:B------:R-:W-:-:S02]  /*178b0*/  F2FP.F16.F32.PACK_AB R30, R125, R124 ;  /* 0x0000007c7d1e723e */ /* 0x000fc400000000ff */
[----:B------:R-:W-:Y:S02]  /*178c0*/  F2FP.F16.F32.PACK_AB R31, R127, R126 ;  /* 0x0000007e7f1f723e */ /* 0x000fe400000000ff */
[----:B------:R-:W-:Y:S02]  /*178d0*/  F2FP.F16.F32.PACK_AB R35, R135, R134 ;  /* 0x000000868723723e */ /* 0x000fe400000000ff */
[----:B------:R-:W-:Y:S02]  /*178e0*/  ISETP.NE.U32.AND P0, PT, RZ, UR4, PT ;  /* 0x00000004ff007c0c */ /* 0x000fe4000bf05070 */
[----:B-1----:R-:W-:Y:S02]  /*178f0*/  F2FP.F16.F32.PACK_AB R12, R105, R104 ;  /* 0x00000068690c723e */ /* 0x002fe400000000ff */
[----:B------:R-:W-:Y:S02]  /*17900*/  F2FP.F16.F32.PACK_AB R13, R107, R106 ;  /* 0x0000006a6b0d723e */ /* 0x000fe400000000ff */
[----:B------:R-:W-:-:S02]  /*17910*/  F2FP.F16.F32.PACK_AB R14, R109, R108 ;  /* 0x0000006c6d0e723e */ /* 0x000fc400000000ff */
[----:B------:R-:W-:Y:S02]  /*17920*/  F2FP.F16.F32.PACK_AB R15, R111, R110 ;  /* 0x0000006e6f0f723e */ /* 0x000fe400000000ff */
[----:B------:R-:W-:Y:S02]  /*17930*/  MOV R4, R32 ;  /* 0x0000002000047202 */ /* 0x000fe40000000f00 */
[----:B------:R-:W-:Y:S01]  /*17940*/  F2FP.F16.F32.PACK_AB R32, R129, R128 ;  /* 0x000000808120723e */ /* 0x000fe200000000ff */
[----:B------:R1:W-:Y:S01]  /*17950*/  STSM.16.M88.4 [R38], R12 ;  /* 0x0000000c26007844 */ /* 0x0003e20000000200 */
[----:B------:R-:W-:Y:S02]  /*17960*/  F2FP.F16.F32.PACK_AB R33, R131, R130 ;  /* 0x000000828321723e */ /* 0x000fe400000000ff */
[----:B--2---:R-:W-:Y:S01]  /*17970*/  F2FP.F16.F32.PACK_AB R37, R139, R138 ;  /* 0x0000008a8b25723e */ /* 0x004fe200000000ff */
[----:B------:R2:W-:Y:S01]  /*17980*/  STSM.16.M88.4 [R39], R24 ;  /* 0x0000001827007844 */ /* 0x0005e20000000200 */
[----:B------:R-:W-:-:S02]  /*17990*/  F2FP.F16.F32.PACK_AB R8, R145, R144 ;  /* 0x000000909108723e */ /* 0x000fc400000000ff */
[----:B------:R-:W-:Y:S01]  /*179a0*/  F2FP.F16.F32.PACK_AB R9, R147, R146 ;  /* 0x000000929309723e */ /* 0x000fe200000000ff */
[----:B------:R3:W-:Y:S01]  /*179b0*/  STSM.16.M88.4 [R44], R28 ;  /* 0x0000001c2c007844 */ /* 0x0007e20000000200 */
[----:B------:R-:W-:Y:S02]  /*179c0*/  F2FP.F16.F32.PACK_AB R10, R149, R148 ;  /* 0x00000094950a723e */ /* 0x000fe400000000ff */
[----:B------:R-:W-:Y:S01]  /*179d0*/  F2FP.F16.F32.PACK_AB R11, R151, R150 ;  /* 0x00000096970b723e */ /* 0x000fe200000000ff */
[----:B------:R-:W-:Y:S01]  /*179e0*/  STSM.16.M88.4 [R43], R32 ;  /* 0x000000202b007844 */ /* 0x000fe20000000200 */
[----:B------:R-:W-:Y:S02]  /*179f0*/  ISETP.NE.U32.AND P3, PT, RZ, UR6, PT ;  /* 0x00000006ff007c0c */ /* 0x000fe4000bf65070 */
[----:B------:R-:W-:Y:S01]  /*17a00*/  ISETP.NE.AND.EX P0, PT, RZ, UR5, PT, P0 ;  /* 0x00000005ff007c0c */ /* 0x000fe2000bf05300 */
[----:B-1----:R-:W-:Y:S01]  /*17a10*/  IMAD.MOV.U32 R12, RZ, RZ, RZ ;  /* 0x000000ffff0c7224 */ /* 0x002fe200078e00ff */
[----:B------:R-:W-:-:S02]  /*17a20*/  F2FP.F16.F32.PACK_AB R38, R141, R140 ;  /* 0x0000008c8d26723e */ /* 0x000fc400000000ff */
[C---:B------:R-:W-:Y:S02]  /*17a30*/  IADD3 R14, P1, R210.reuse, UR4, RZ ;  /* 0x00000004d20e7c10 */ /* 0x040fe4000ff3e0ff */
[----:B--2---:R-:W-:Y:S02]  /*17a40*/  F2FP.F16.F32.PACK_AB R39, R143, R142 ;  /* 0x0000008e8f27723e */ /* 0x004fe400000000ff */
[----:B------:R-:W-:Y:S02]  /*17a50*/  ISETP.NE.AND.EX P3, PT, RZ, UR7, PT, P3 ;  /* 0x00000007ff007c0c */ /* 0x000fe4000bf65330 */
[----:B------:R-:W-:Y:S01]  /*17a60*/  IADD3.X R15, R211, UR5, RZ, P1, !PT ;  /* 0x00000005d30f7c10 */ /* 0x000fe20008ffe4ff */
[----:B------:R-:W-:Y:S04]  /*17a70*/  STSM.16.M88.4 [R42], R36 ;  /* 0x000000242a007844 */ /* 0x000fe80000000200 */
[----:B------:R1:W-:Y:S01]  /*17a80*/  STSM.16.M88.4 [R4], R8 ;  /* 0x0000000804007844 */ /* 0x0003e20000000200 */
[----:B------:R-:W-:Y:S05]  /*17a90*/  BAR.SYNC.DEFER_BLOCKING 0x1, 0x100 ;  /* 0x0044000000007b1d */ /* 0x000fea0000010000 */
[----:B------:R-:W-:Y:S01]  /*17aa0*/  @P3 IADD3 R210, P1, R210, UR6, RZ ;  /* 0x00000006d2d23c10 */ /* 0x000fe2000ff3e0ff */
[----:B------:R-:W-:-:S03]  /*17ab0*/  ULDC UR6, c[0x0][0xa88] ;  /* 0x0002a20000067ab9 */ /* 0x000fc60000000800 */
[----:B------:R-:W-:Y:S02]  /*17ac0*/  @P3 IADD3.X R211, R211, UR7, RZ, P1, !PT ;  /* 0x00000007d3d33c10 */ /* 0x000fe40008ffe4ff */
[----:B------:R-:W-:Y:S01]  /*17ad0*/  MOV R13, UR6 ;  /* 0x00000006000d7c02 */ /* 0x000fe20008000f00 */
[----:B---3--:R-:W-:Y:S01]  /*17ae0*/  IMAD.MOV.U32 R30, RZ, RZ, 0x9b8 ;  /* 0x000009b8ff1e7424 */ /* 0x008fe200078e00ff */
[----:B------:R-:W-:Y:S01]  /*17af0*/  ISETP.GT.AND P2, PT, R208, 0x1, PT ;  /* 0x00000001d000780c */ /* 0x000fe20003f44270 */
[----:B-1----:R-:W1:Y:S01]  /*17b00*/  LDC R4, c[0x0][0xbe8] ;  /* 0x0002fa00ff047b82 */ /* 0x002e620000000800 */
[----:B------:R2:W5:Y:S04]  /*17b10*/  @P0 LDG.E R12, desc[UR42][R14.64] ;  /* 0x0000002a0e0c0981 */ /* 0x000568000c1e1900 */
[----:B------:R2:W5:Y:S01]  /*17b20*/  @P3 LDG.E R13, desc[UR42][R210.64] ;  /* 0x0000002ad20d3981 */ /* 0x000562000c1e1900 */
[----:B------:R-:W-:-:S04]  /*17b30*/  SEL R30, R30, 0x978, P2 ;  /* 0x000009781e1e7807 */ /* 0x000fc80001000000 */
[----:B------:R2:W3:Y:S01]  /*17b40*/  LDC.64 R26, c[0x0][R30+0x220] ;  /* 0x000088001e1a7b82 */ /* 0x0004e20000000a00 */
[----:B-1----:R-:W-:-:S07]  /*17b50*/  ISETP.NE.AND P1, PT, R4, 0x1, PT ;  /* 0x000000010400780c */ /* 0x002fce0003f25270 */
[----:B------:R2:W1:Y:S08]  /*17b60*/  LDC.64 R24, c[0x0][R30+0x218] ;  /* 0x000086001e187b82 */ /* 0x0004700000000a00 */
[----:B------:R2:W4:Y:S01]  /*17b70*/  LDC.64 R8, c[0x0][R30+0x228] ;  /* 0x00008a001e087b82 */ /* 0x0005220000000a00 */
[----:B---3--:R-:W-:Y:S05]  /*17b80*/  @P3 BRA `(.L_x_3106) ;  /* 0x0000000000103947 */ /* 0x008fea0003800000 */
[----:B------:R-:W-:Y:S05]  /*17b90*/  @!P0 BRA `(.L_x_3106) ;  /* 0x00000000000c8947 */ /* 0x000fea0003800000 */
[----:B------:R-:W3:Y:S04]  /*17ba0*/  LDG.E R10, desc[UR42][R14.64] ;  /* 0x0000002a0e0a7981 */ /* 0x000ee8000c1e1900 */
[----:B-----5:R-:W3:Y:S02]  /*17bb0*/  LDG.E R13, desc[UR42][R14.64+0x4] ;  /* 0x0000042a0e0d7981 */ /* 0x020ee4000c1e1900 */
[----:B---3--:R-:W-:-:S07]  /*17bc0*/  IMAD.IADD R13, R13, 0x1, -R10 ;  /* 0x000000010d0d7824 */ /* 0x008fce00078e0a0a */
.L_x_3106:
[----:B------:R-:W3:Y:S01]  /*17bd0*/  LDL R36, [R1+0x14] ;  /* 0x0000140001247983 */ /* 0x000ee20000100800 */
[----:B--2---:R-:W2:Y:S01]  /*17be0*/  LDC.64 R14, c[0x0][R30+0x210] ;  /* 0x000084001e0e7b82 */ /* 0x004ea20000000a00 */
[----:B------:R-:W-:Y:S01]  /*17bf0*/  ISETP.NE.U32.AND P0, PT, RZ, UR4, PT ;  /* 0x00000004ff007c0c */ /* 0x000fe2000bf05070 */
[-C--:B-1----:R-:W-:Y:S01]  /*17c00*/  IMAD R31, R25, R188.reuse, RZ ;  /* 0x000000bc191f7224 */ /* 0x082fe200078e02ff */
[----:B------:R-:W-:Y:S01]  /*17c10*/  SEL R29, R212, RZ, P2 ;  /* 0x000000ffd41d7207 */ /* 0x000fe20001000000 */
[----:B------:R-:W-:Y:S01]  /*17c20*/  IMAD.WIDE.U32 R24, R24, R188, RZ ;  /* 0x000000bc18187225 */ /* 0x000fe200078e00ff */
[----:B------:R-:W-:-:S03]  /*17c30*/  ISETP.NE.AND.EX P0, PT, RZ, UR5, PT, P0 ;  /* 0x00000005ff007c0c */ /* 0x000fc6000bf05300 */
[----:B------:R-:W1:Y:S01]  /*17c40*/  @P1 LDC R32, c[0x0][0xbec] ;  /* 0x0002fb00ff201b82 */ /* 0x000e620000000800 */
[----:B------:R-:W-:Y:S01]  /*17c50*/  SEL R209, R209, RZ, !P0 ;  /* 0x000000ffd1d17207 */ /* 0x000fe20004000000 */
[----:B------:R-:W-:Y:S01]  /*17c60*/  IMAD.IADD R35, R206, 0x1, R192 ;  /* 0x00000001ce237824 */ /* 0x000fe200078e02c0 */
[----:B------:R-:W-:Y:S02]  /*17c70*/  SEL R219, R219, RZ, !P0 ;  /* 0x000000ffdbdb7207 */ /* 0x000fe40004000000 */
[----:B------:R-:W-:Y:S01]  /*17c80*/  IADD3 R34, R25, R31, RZ ;  /* 0x0000001f19227210 */ /* 0x000fe20007ffe0ff */
[----:B------:R-:W-:Y:S02]  /*17c90*/  IMAD R27, R27, R209, RZ ;  /* 0x000000d11b1b7224 */ /* 0x000fe400078e02ff */
[----:B------:R-:W0:Y:S01]  /*17ca0*/  @P1 LDC R33, c[0x0][0xbf0] ;  /* 0x0002fc00ff211b82 */ /* 0x000e220000000800 */
[----:B----4-:R-:W-:Y:S01]  /*17cb0*/  IMAD R31, R9, R29, RZ ;  /* 0x0000001d091f7224 */ /* 0x010fe200078e02ff */
[----:B-----5:R-:W-:Y:S01]  /*17cc0*/  SHF.R.S32.HI R9, RZ, 0x1f, R12 ;  /* 0x0000001fff097819 */ /* 0x020fe2000001140c */
[----:B------:R-:W-:-:S02]  /*17cd0*/  IMAD R219, R26, R219, R27 ;  /* 0x000000db1adb7224 */ /* 0x000fc400078e021b */
[----:B------:R-:W-:-:S03]  /*17ce0*/  IMAD.WIDE.U32 R26, R26, R209, RZ ;  /* 0x000000d11a1a7225 */ /* 0x000fc600078e00ff */
[----:B------:R-:W4:Y:S01]  /*17cf0*/  LDC.64 R10, c[0x0][0xba8] ;  /* 0x0002ea00ff0a7b82 */ /* 0x000f220000000a00 */
[----:B------:R-:W-:Y:S01]  /*17d00*/  IMAD.IADD R219, R27, 0x1, R219 ;  /* 0x000000011bdb7824 */ /* 0x000fe200078e02db */
[----:B------:R-:W-:Y:S01]  /*17d10*/  IADD3 R28, P0, P3, R26, R24, R12 ;  /* 0x000000181a1c7210 */ /* 0x000fe20007b1e00c */
[----:B------:R-:W-:Y:S02]  /*17d20*/  IMAD.MOV.U32 R27, RZ, RZ, R35 ;  /* 0x000000ffff1b7224 */ /* 0x000fe400078e0023 */
[----:B------:R-:W-:Y:S01]  /*17d30*/  IMAD.WIDE.U32 R24, R8, R29, RZ ;  /* 0x0000001d08187225 */ /* 0x000fe200078e00ff */
[----:B------:R-:W-:-:S03]  /*17d40*/  IADD3.X R29, R219, R34, R9, P0, P3 ;  /* 0x00000022db1d7210 */ /* 0x000fc600007e6409 */
[----:B-1----:R-:W-:Y:S01]  /*17d50*/  @P1 IMAD.HI.U32 R26, R35, R32, RZ ;  /* 0x00000020231a1227 */ /* 0x002fe200078e00ff */
[----:B------:R-:W-:-:S04]  /*17d60*/  IADD3 R31, R25, R31, RZ ;  /* 0x0000001f191f7210 */ /* 0x000fc80007ffe0ff */
[----:B0-----:R-:W-:-:S04]  /*17d70*/  @P1 SHF.R.U32.HI R27, RZ, R33, R26 ;  /* 0x00000021ff1b1219 */ /* 0x001fc8000001161a */
[----:B------:R-:W-:Y:S01]  /*17d80*/  IADD3 R24, P0, P3, R27, R28, R24 ;  /* 0x0000001c1b187210 */ /* 0x000fe20007b1e018 */
[--C-:B------:R-:W-:Y:S01]  /*17d90*/  IMAD.MOV R33, RZ, RZ, -R27.reuse ;  /* 0x000000ffff217224 */ /* 0x100fe200078e0a1b */
[----:B------:R-:W-:Y:S01]  /*17da0*/  SHF.R.S32.HI R8, RZ, 0x1f, R27 ;  /* 0x0000001fff087819 */ /* 0x000fe2000001141b */
[----:B----4-:R-:W0:Y:S02]  /*17db0*/  @!P2 LDC R10, c[0x0][0xb50] ;  /* 0x0002d400ff0aab82 */ /* 0x010e240000000800 */
[----:B------:R-:W-:Y:S01]  /*17dc0*/  IMAD R27, R4, R33, R35 ;  /* 0x00000021041b7224 */ /* 0x000fe200078e0223 */
[----:B------:R-:W-:-:S03]  /*17dd0*/  IADD3.X R25, R8, R29, R31, P0, P3 ;  /* 0x0000001d08197210 */ /* 0x000fc600007e641f */
[----:B--2---:R-:W-:Y:S01]  /*17de0*/  IMAD R8, R15, R27, RZ ;  /* 0x0000001b0f087224 */ /* 0x004fe200078e02ff */
[----:B------:R-:W-:Y:S01]  /*17df0*/  SHF.R.S32.HI R29, RZ, 0x1f, R27 ;  /* 0x0000001fff1d7819 */ /* 0x000fe2000001141b */
[----:B------:R-:W1:Y:S04]  /*17e00*/  @!P2 LDC R11, c[0x0][0xb54] ;  /* 0x0002d500ff0bab82 */ /* 0x000e680000000800 */
[C---:B------:R-:W-:Y:S02]  /*17e10*/  IMAD R29, R14.reuse, R29, R8 ;  /* 0x0000001d0e1d7224 */ /* 0x040fe400078e0208 */
[----:B------:R-:W-:-:S04]  /*17e20*/  IMAD.WIDE.U32 R14, R14, R27, R24 ;  /* 0x0000001b0e0e7225 */ /* 0x000fc800078e0018 */
[----:B------:R-:W-:Y:S01]  /*17e30*/  IMAD.IADD R8, R15, 0x1, R29 ;  /* 0x000000010f087824 */ /* 0x000fe200078e021d */
[----:B0-----:R-:W-:-:S05]  /*17e40*/  LEA R24, P0, R14, R10, 0x2 ;  /* 0x0000000a0e187211 */ /* 0x001fca00078010ff */
[----:B------:R-:W-:Y:S01]  /*17e50*/  SHFL.IDX PT, R10, R24, RZ, 0x1c1f ;  /* 0x001c1fff180a7589 */ /* 0x000fe200000e0000 */
[----:B-1----:R-:W-:Y:S01]  /*17e60*/  LEA.HI.X R26, R14, R11, R8, 0x2, P0 ;  /* 0x0000000b0e1a7211 */ /* 0x002fe200000f1408 */
[----:B------:R-:W-:Y:S02]  /*17e70*/  IMAD R8, R13, R4, RZ ;  /* 0x000000040d087224 */ /* 0x000fe400078e02ff */
[----:B------:R-:W-:Y:S01]  /*17e80*/  SHFL.IDX PT, R14, R24, 0x1, 0x1c1f ;  /* 0x003c1f00180e7f89 */ /* 0x000fe200000e0000 */
[----:B------:R-:W-:-:S03]  /*17e90*/  LOP3.LUT P0, RZ, R220, 0x3, RZ, 0xc0, !PT ;  /* 0x00000003dcff7812 */ /* 0x000fc6000780c0ff */
[----:B------:R-:W0:Y:S04]  /*17ea0*/  SHFL.IDX PT, R11, R26, RZ, 0x1c1f ;  /* 0x001c1fff1a0b7589 */ /* 0x000e2800000e0000 */
[----:B------:R-:W1:Y:S01]  /*17eb0*/  SHFL.IDX PT, R15, R26, 0x1, 0x1c1f ;  /* 0x003c1f001a0f7f89 */ /* 0x000e6200000e0000 */
[----:B---3--:R-:W-:-:S04]  /*17ec0*/  IMAD.IADD R27, R36, 0x1, R192 ;  /* 0x00000001241b7824 */ /* 0x008fc800078e02c0 */
[C---:B------:R-:W-:Y:S01]  /*17ed0*/  VIADD R25, R27.reuse, 0x8 ;  /* 0x000000081b197836 */ /* 0x040fe20000000000 */
[----:B------:R-:W-:-:S04]  /*17ee0*/  ISETP.GE.OR P3, PT, R27, R8, P0 ;  /* 0x000000081b00720c */ /* 0x000fc80000766670 */
[----:B------:R-:W-:-:S09]  /*17ef0*/  ISETP.GE.OR P0, PT, R25, R8, P0 ;  /* 0x000000081900720c */ /* 0x000fd20000706670 */
[----:B0-----:R0:W-:Y:S04]  /*17f00*/  @!P3 ST.E desc[UR42][R10.64], R3 ;  /* 0x000000030a00b985 */ /* 0x0011e8000c10192a */
[----:B-1----:R0:W-:Y:S01]  /*17f10*/  @!P0 ST.E desc[UR42][R14.64], R0 ;  /* 0x000000000e008985 */ /* 0x0021e2000c10192a */
[----:B------:R-:W-:Y:S05]  /*17f20*/  @P2 BRA `(.L_x_3107) ;  /* 0x0000000800a42947 */ /* 0x000fea0003800000 */
[----:B------:R-:W-:Y:S01]  /*17f30*/  SHF.L.U32 R36, R187, 0x6, RZ ;  /* 0x00000006bb247819 */ /* 0x000fe200000006ff */
[----:B------:R-:W1:Y:S01]  /*17f40*/  @P1 LDC R13, c[0x0][0xbec] ;  /* 0x0002fb00ff0d1b82 */ /* 0x000e620000000800 */
[----:B------:R-:W-:-:S03]  /*17f50*/  ULDC.64 UR4, c[0x0][0xaa0] ;  /* 0x0002a80000047ab9 */ /* 0x000fc60000000a00 */
[----:B0-----:R-:W-:-:S04]  /*17f60*/  IMAD.IADD R3, R16, 0x1, R36 ;  /* 0x0000000110037824 */ /* 0x001fc800078e0224 */
[----:B------:R-:W-:Y:S01]  /*17f70*/  IMAD.WIDE R40, R3, 0x2, R40 ;  /* 0x0000000203287825 */ /* 0x000fe200078e0228 */
[----:B------:R-:W0:Y:S02]  /*17f80*/  @P1 LDC R15, c[0x0][0xbf0] ;  /* 0x0002fc00ff0f1b82 */ /* 0x000e240000000800 */
        /* <DEDUP_REMOVED lines=13> */
[----:B------:R-:W-:Y:S01]  /*18060*/  IADD3 R45, P4, R40, 0x5000, RZ ;  /* 0x00005000282d7810 */ /* 0x000fe20007f9e0ff */
[----:B------:R-:W-:Y:S01]  /*18070*/  IMAD.WIDE.U32 R10, R12, UR4, RZ ;  /* 0x000000040c0a7c25 */ /* 0x000fe2000f8e00ff */
[C---:B------:R-:W-:Y:S01]  /*18080*/  IADD3 R49, P5, R40.reuse, 0x6000, RZ ;  /* 0x0000600028317810 */ /* 0x040fe20007fbe0ff */
[----:B------:R-:W5:Y:S01]  /*18090*/  LD.E.128 R28, desc[UR42][R28.64] ;  /* 0x0000002a1c1c7980 */ /* 0x000f62000c101d00 */
[----:B------:R-:W-:-:S02]  /*180a0*/  IADD3 R3, P0, R40, 0x7000, RZ ;  /* 0x0000700028037810 */ /* 0x000fc40007f1e0ff */
[----:B------:R-:W-:Y:S01]  /*180b0*/  LOP3.LUT R36, R37, 0x380, RZ, 0xc0, !PT ;  /* 0x0000038025247812 */ /* 0x000fe200078ec0ff */
[----:B------:R-:W5:Y:S01]  /*180c0*/  LD.E.128 R32, desc[UR42][R32.64] ;  /* 0x0000002a20207980 */ /* 0x000f62000c101d00 */
[----:B------:R-:W-:Y:S02]  /*180d0*/  LOP3.LUT R42, R43, 0x380, RZ, 0xc0, !PT ;  /* 0x000003802b2a7812 */ /* 0x000fe400078ec0ff */
[----:B------:R-:W-:Y:S02]  /*180e0*/  LOP3.LUT R44, R45, 0x380, RZ, 0xc0, !PT ;  /* 0x000003802d2c7812 */ /* 0x000fe400078ec0ff */
[----:B------:R-:W-:Y:S02]  /*180f0*/  LOP3.LUT R48, R49, 0x380, RZ, 0xc0, !PT ;  /* 0x0000038031307812 */ /* 0x000fe400078ec0ff */
[----:B------:R-:W-:Y:S02]  /*18100*/  LOP3.LUT R25, R40, 0x380, RZ, 0xc0, !PT ;  /* 0x0000038028197812 */ /* 0x000fe400078ec0ff */
[----:B------:R-:W-:-:S02]  /*18110*/  LOP3.LUT R0, R3, 0x380, RZ, 0xc0, !PT ;  /* 0x0000038003007812 */ /* 0x000fc400078ec0ff */
[----:B------:R-:W-:Y:S02]  /*18120*/  SHF.R.U64 R36, R36, 0x3, RZ ;  /* 0x0000000324247819 */ /* 0x000fe400000012ff */
[----:B------:R-:W-:Y:S02]  /*18130*/  SHF.R.U64 R42, R42, 0x3, RZ ;  /* 0x000000032a2a7819 */ /* 0x000fe400000012ff */
[----:B------:R-:W-:Y:S02]  /*18140*/  SHF.R.U64 R44, R44, 0x3, RZ ;  /* 0x000000032c2c7819 */ /* 0x000fe400000012ff */
[----:B------:R-:W-:Y:S02]  /*18150*/  SHF.R.U64 R48, R48, 0x3, RZ ;  /* 0x0000000330307819 */ /* 0x000fe400000012ff */
[----:B------:R-:W-:Y:S02]  /*18160*/  SHF.R.U64 R25, R25, 0x3, RZ ;  /* 0x0000000319197819 */ /* 0x000fe400000012ff */
[----:B------:R-:W-:Y:S01]  /*18170*/  SHF.R.U64 R0, R0, 0x3, RZ ;  /* 0x0000000300007819 */ /* 0x000fe200000012ff */
[----:B------:R-:W-:Y:S01]  /*18180*/  IMAD R9, R12, UR5, R9 ;  /* 0x000000050c097c24 */ /* 0x000fe2000f8e0209 */
[----:B------:R-:W-:Y:S01]  /*18190*/  LOP3.LUT R36, R36, R37, RZ, 0x3c, !PT ;  /* 0x0000002524247212 */ /* 0x000fe200078e3cff */
        /* <DEDUP_REMOVED lines=9> */
[----:B------:R-:W-:-:S02]  /*18230*/  IADD3.X R37, RZ, R41, RZ, P2, !PT ;  /* 0x00000029ff257210 */ /* 0x000fc400017fe4ff */
[----:B------:R-:W-:Y:S02]  /*18240*/  IADD3.X R53, RZ, R41, RZ, P0, !PT ;  /* 0x00000029ff357210 */ /* 0x000fe400007fe4ff */
[----:B------:R-:W-:Y:S01]  /*18250*/  LOP3.LUT R52, R0, R3, RZ, 0x3c, !PT ;  /* 0x0000000300347212 */ /* 0x000fe200078e3cff */
[----:B------:R-:W-:Y:S01]  /*18260*/  IMAD R3, R207, 0x20, R187 ;  /* 0x00000020cf037824 */ /* 0x000fe200078e02bb */
[----:B------:R-:W5:Y:S01]  /*18270*/  LD.E.128 R24, desc[UR42][R24.64] ;  /* 0x0000002a18187980 */ /* 0x000f62000c101d00 */
[----:B------:R-:W-:-:S03]  /*18280*/  IMAD.IADD R11, R11, 0x1, R9 ;  /* 0x000000010b0b7824 */ /* 0x000fc600078e0209 */
[----:B------:R-:W5:Y:S01]  /*18290*/  LD.E.128 R36, desc[UR42][R36.64] ;  /* 0x0000002a24247980 */ /* 0x000f62000c101d00 */
[----:B------:R-:W-:Y:S01]  /*182a0*/  IMAD.WIDE.U32 R10, R188, UR4, R10 ;  /* 0x00000004bc0a7c25 */ /* 0x000fe2000f8e000a */
[----:B------:R-:W-:Y:S02]  /*182b0*/  IADD3 R14, R192, R3, RZ ;  /* 0x00000003c00e7210 */ /* 0x000fe40007ffe0ff */
[----:B------:R-:W5:Y:S01]  /*182c0*/  LD.E.128 R40, desc[UR42][R42.64] ;  /* 0x0000002a2a287980 */ /* 0x000f62000c101d00 */
[----:B------:R-:W-:-:S03]  /*182d0*/  SHF.R.S32.HI R12, RZ, 0x1f, R209 ;  /* 0x0000001fff0c7819 */ /* 0x000fc600000114d1 */
        /* <DEDUP_REMOVED lines=9> */
[----:B------:R-:W-:Y:S01]  /*18370*/  IMAD R11, R188, UR5, R11 ;  /* 0x00000005bc0b7c24 */ /* 0x000fe2000f8e020b */
[----:B------:R-:W-:Y:S01]  /*18380*/  ULDC.64 UR4, c[0x0][0xaf0] ;  /* 0x0002bc0000047ab9 */ /* 0x000fe20000000a00 */
[----:B-1----:R-:W-:-:S04]  /*18390*/  @P1 IMAD.HI.U32 R0, R14, R13, RZ ;  /* 0x0000000d0e001227 */ /* 0x002fc800078e00ff */
[----:B------:R-:W-:Y:S02]  /*183a0*/  IMAD R12, R12, UR4, RZ ;  /* 0x000000040c0c7c24 */ /* 0x000fe4000f8e02ff */
[----:B------:R-:W-:Y:S01]  /*183b0*/  IMAD.MOV.U32 R3, RZ, RZ, R14 ;  /* 0x000000ffff037224 */ /* 0x000fe200078e000e */
[----:B0-----:R-:W-:Y:S01]  /*183c0*/  @P1 SHF.R.U32.HI R3, RZ, R15, R0 ;  /* 0x0000000fff031219 */ /* 0x001fe20000011600 */
[C---:B------:R-:W-:Y:S02]  /*183d0*/  IMAD R13, R209.reuse, UR5, R12 ;  /* 0x00000005d10d7c24 */ /* 0x040fe4000f8e020c */
[----:B------:R-:W-:Y:S01]  /*183e0*/  IMAD.WIDE.U32 R10, R209, UR4, R10 ;  /* 0x00000004d10a7c25 */ /* 0x000fe2000f8e000a */
[----:B------:R-:W-:Y:S01]  /*183f0*/  SHF.R.S32.HI R9, RZ, 0x1f, R3 ;  /* 0x0000001fff097819 */ /* 0x000fe20000011403 */
[----:B------:R-:W-:Y:S01]  /*18400*/  ULDC.64 UR4, c[0x0][0xae0] ;  /* 0x0002b80000047ab9 */ /* 0x000fe20000000a00 */
[----:B------:R-:W-:Y:S01]  /*18410*/  IADD3 R0, R18, 0x28820, RZ ;  /* 0x0002882012007810 */ /* 0x000fe20007ffe0ff */
[----:B------:R-:W-:-:S02]  /*18420*/  IMAD.IADD R11, R11, 0x1, R13 ;  /* 0x000000010b0b7824 */ /* 0x000fc400078e020d */
[----:B------:R-:W-:Y:S01]  /*18430*/  IMAD.MOV R13, RZ, RZ, -R3 ;  /* 0x000000ffff0d7224 */ /* 0x000fe200078e0a03 */
[----:B------:R-:W-:Y:S01]  /*18440*/  PRMT R0, RZ, 0x654, R0 ;  /* 0x00000654ff007816 */ /* 0x000fe20000000000 */
[----:B------:R-:W-:Y:S02]  /*18450*/  IMAD R12, R9, UR4, RZ ;  /* 0x00000004090c7c24 */ /* 0x000fe4000f8e02ff */
[----:B------:R-:W-:Y:S01]  /*18460*/  IMAD R9, R4, R13, R14 ;  /* 0x0000000d04097224 */ /* 0x000fe200078e020e */
[----:B--2---:R0:W-:Y:S01]  /*18470*/  SYNCS.ARRIVE.TRANS64.RED.A1T0 RZ, [R0+URZ], RZ ;  /* 0x000000ff00ff79a7 */ /* 0x0041e2000810043f */
[C---:B------:R-:W-:Y:S02]  /*18480*/  IMAD R13, R3.reuse, UR5, R12 ;  /* 0x00000005030d7c24 */ /* 0x040fe4000f8e020c */
[----:B------:R-:W-:Y:S01]  /*18490*/  IMAD.WIDE.U32 R10, R3, UR4, R10 ;  /* 0x00000004030a7c25 */ /* 0x000fe2000f8e000a */
[----:B------:R-:W-:Y:S01]  /*184a0*/  ULDC.64 UR4, c[0x0][0xad8] ;  /* 0x0002b60000047ab9 */ /* 0x000fe20000000a00 */
[----:B0-----:R-:W-:-:S02]  /*184b0*/  SHF.R.S32.HI R0, RZ, 0x1f, R9 ;  /* 0x0000001fff007819 */ /* 0x001fc40000011409 */
[----:B------:R-:W-:-:S03]  /*184c0*/  IMAD.IADD R11, R11, 0x1, R13 ;  /* 0x000000010b0b7824 */ /* 0x000fc600078e020d */
        /* <DEDUP_REMOVED lines=12> */
.L_x_3364:
        /* <DEDUP_REMOVED lines=12> */
.L_x_3110:
[----:B------:R-:W-:Y:S05]  /*18650*/  BSYNC B1 ;  /* 0x0000000000017941 */ /* 0x000fea0003800000 */
.L_x_3109:
[----:B------:R-:W-:-:S03]  /*18660*/  UMOV UR4, 0xffffffff ;  /* 0xffffffff00047882 */ /* 0x000fc60000000000 */
[----:B------:R-:W-:Y:S05]  /*18670*/  BRA.DIV UR4, `(.L_x_3111) ;  /* 0x000000ba04d87947 */ /* 0x000fea000b800000 */
[----:B-1----:R1:W4:Y:S04]  /*18680*/  SHFL.IDX PT, R3, R4, 0x1, 0x181f ;  /* 0x00381f0004037f89 */ /* 0x00232800000e0000 */
[----:B--23--:R1:W2:Y:S02]  /*18690*/  SHFL.IDX PT, R14, R0, 0x1, 0x181f ;  /* 0x00381f00000e7f89 */ /* 0x00c2a400000e0000 */
.L_x_3368:
[----:B------:R-:W-:Y:S01]  /*186a0*/  IADD3 R9, R21, 0x20, RZ ;  /* 0x0000002015097810 */ /* 0x000fe20007ffe0ff */
[----:B------:R-:W-:Y:S03]  /*186b0*/  BSSY B1, `(.L_x_3112) ;  /* 0x000000c000017945 */ /* 0x000fe60003800000 */
        /* <DEDUP_REMOVED lines=9> */
[----:B-----5:R3:W-:Y:S04]  /*18750*/  @!P2 ST.E.128 desc[UR42][R10.64], R28 ;  /* 0x0000001c0a00a985 */ /* 0x0207e8000c101d2a */
[----:B------:R3:W-:Y:S02]  /*18760*/  @!P3 ST.E.128 desc[UR42][R14.64], R44 ;  /* 0x0000002c0e00b985 */ /* 0x0007e4000c101d2a */
.L_x_3113:
[----:B------:R-:W-:Y:S05]  /*18770*/  BSYNC B1 ;  /* 0x0000000000017941 */ /* 0x000fea0003800000 */
.L_x_3112:
[----:B------:R-:W-:-:S03]  /*18780*/  UMOV UR4, 0xffffffff ;  /* 0xffffffff00047882 */ /* 0x000fc60000000000 */
[----:B------:R-:W-:Y:S05]  /*18790*/  BRA.DIV UR4, `(.L_x_3114) ;  /* 0x000000ba04d87947 */ /* 0x000fea000b800000 */
[----:B----4-:R4:W0:Y:S04]  /*187a0*/  SHFL.IDX PT, R3, R4, 0x2, 0x181f ;  /* 0x00581f0004037f89 */ /* 0x01082800000e0000 */
[----:B--23--:R4:W2:Y:S02]  /*187b0*/  SHFL.IDX PT, R14, R0, 0x2, 0x181f ;  /* 0x00581f00000e7f89 */ /* 0x00c8a400000e0000 */
.L_x_3372:
        /* <DEDUP_REMOVED lines=11> */
[----:B-----5:R3:W-:Y:S04]  /*18870*/  @!P2 ST.E.128 desc[UR42][R10.64], R32 ;  /* 0x000000200a00a985 */ /* 0x0207e8000c101d2a */
[----:B------:R3:W-:Y:S02]  /*18880*/  @!P3 ST.E.128 desc[UR42][R14.64], R48 ;  /* 0x000000300e00b985 */ /* 0x0007e4000c101d2a */
.L_x_3116:
[----:B------:R-:W-:Y:S05]  /*18890*/  BSYNC B1 ;  /* 0x0000000000017941 */ /* 0x000fea0003800000 */
.L_x_3115:
[----:B------:R-:W-:-:S03]  /*188a0*/  UMOV UR4, 0xffffffff ;  /* 0xffffffff00047882 */ /* 0x000fc60000000000 */
[----:B------:R-:W-:Y:S05]  /*188b0*/  BRA.DIV UR4, `(.L_x_3117) ;  /* 0x000000ba04d87947 */ /* 0x000fea000b800000 */
[----:B0-----:R0:W0:Y:S04]  /*188c0*/  SHFL.IDX PT, R3, R4, 0x3, 0x181f ;  /* 0x00781f0004037f89 */ /* 0x00102800000e0000 */
[----:B--23--:R2:W3:Y:S02]  /*188d0*/  SHFL.IDX PT, R14, R0, 0x3, 0x181f ;  /* 0x00781f00000e7f89 */ /* 0x00c4e400000e0000 */
.L_x_3376:
        /* <DEDUP_REMOVED lines=8> */
[----:B-----5:R0:W-:Y:S10]  /*18960*/  @!P1 ST.E.128 desc[UR42][R8.64], R36 ;  /* 0x0000002408009985 */ /* 0x0201f4000c101d2a */
[----:B------:R-:W-:Y:S05]  /*18970*/  @P0 BRA `(.L_x_3118) ;  /* 0x0000001800480947 */ /* 0x000fea0003800000 */
[----:B------:R-:W-:-:S04]  /*18980*/  LEA R14, P0, R2, R14, 0x1 ;  /* 0x0000000e020e7211 */ /* 0x000fc800078008ff */
[----:B------:R-:W-:-:S05]  /*18990*/  LEA.HI.X R15, R2, R3, R184, 0x1, P0 ;  /* 0x00000003020f7211 */ /* 0x000fca00000f0cb8 */
[----:B------:R3:W-:Y:S01]  /*189a0*/  ST.E.128 desc[UR42][R14.64], R52 ;  /* 0x000000340e007985 */ /* 0x0007e2000c101d2a */
[----:B------:R-:W-:Y:S05]  /*189b0*/  BRA `(.L_x_3118) ;  /* 0x0000001800387947 */ /* 0x000fea0003800000 */
.L_x_3107:
[----:B0-----:R-:W0:Y:S01]  /*189c0*/  @P1 LDC R14, c[0x0][0xbec] ;  /* 0x0002fb00ff0e1b82 */ /* 0x001e220000000800 */
[----:B------:R-:W-:Y:S01]  /*189d0*/  ULDC.64 UR4, c[0x0][0xb08] ;  /* 0x0002c20000047ab9 */ /* 0x000fe20000000a00 */
[----:B------:R-:W-:Y:S01]  /*189e0*/  SHF.R.S32.HI R0, RZ, 0x1f, R209 ;  /* 0x0000001fff007819 */ /* 0x000fe200000114d1 */
[----:B------:R-:W-:Y:S01]  /*189f0*/  IMAD R9, R9, UR4, RZ ;  /* 0x0000000409097c24 */ /* 0x000fe2000f8e02ff */
[----:B------:R-:W-:Y:S01]  /*18a00*/  MOV R3, R35 ;  /* 0x0000002300037202 */ /* 0x000fe20000000f00 */
[C---:B------:R-:W-:Y:S01]  /*18a10*/  IMAD.WIDE.U32 R10, R12.reuse, UR4, RZ ;  /* 0x000000040c0a7c25 */ /* 0x040fe2000f8e00ff */
[----:B------:R-:W-:Y:S01]  /*18a20*/  ULDC.64 UR6, c[0x0][0xb30] ;  /* 0x0002cc0000067ab9 */ /* 0x000fe20000000a00 */
[C---:B------:R-:W-:Y:S01]  /*18a30*/  IADD3 R43, R193.reuse, 0x38, RZ ;  /* 0x00000038c12b7810 */ /* 0x040fe20007ffe0ff */
[----:B------:R-:W1:Y:S01]  /*18a40*/  @P1 LDC R13, c[0x0][0xbf0] ;  /* 0x0002fc00ff0d1b82 */ /* 0x000e620000000800 */
[----:B------:R-:W-:Y:S01]  /*18a50*/  IMAD R9, R12, UR5, R9 ;  /* 0x000000050c097c24 */ /* 0x000fe2000f8e0209 */
[----:B------:R-:W-:Y:S01]  /*18a60*/  ULDC.64 UR4, c[0x0][0xb38] ;  /* 0x0002ce0000047ab9 */ /* 0x000fe20000000a00 */
[----:B------:R-:W-:Y:S01]  /*18a70*/  VIADD R24, R193, 0x8 ;  /* 0x00000008c1187836 */ /* 0x000fe20000000000 */
[----:B------:R-:W-:Y:S01]  /*18a80*/  SHF.R.S32.HI R44, RZ, 0x1f, R43 ;  /* 0x0000001fff2c7819 */ /* 0x000fe2000001142b */
[----:B------:R-:W-:-:S02]  /*18a90*/  IMAD.IADD R11, R11, 0x1, R9 ;  /* 0x000000010b0b7824 */ /* 0x000fc400078e0209 */
        /* <DEDUP_REMOVED lines=8> */
[----:B0-----:R-:W-:Y:S01]  /*18b20*/  @P1 IMAD.HI.U32 R14, R35, R14, RZ ;  /* 0x0000000e230e1227 */ /* 0x001fe200078e00ff */
[----:B------:R-:W-:-:S03]  /*18b30*/  SHF.R.S32.HI R38, RZ, 0x1f, R37 ;  /* 0x0000001fff267819 */ /* 0x000fc60000011425 */
[C---:B------:R-:W-:Y:S01]  /*18b40*/  IMAD R9, R209.reuse, UR5, R0 ;  /* 0x00000005d1097c24 */ /* 0x040fe2000f8e0200 */
[----:B-1----:R-:W-:Y:S01]  /*18b50*/  @P1 SHF.R.U32.HI R3, RZ, R13, R14 ;  /* 0x0000000dff031219 */ /* 0x002fe2000001160e */
[----:B------:R-:W-:Y:S01]  /*18b60*/  IMAD.WIDE.U32 R10, R209, UR4, R10 ;  /* 0x00000004d10a7c25 */ /* 0x000fe2000f8e000a */
[----:B------:R-:W-:Y:S02]  /*18b70*/  ULDC.64 UR4, c[0x0][0xb48] ;  /* 0x0002d20000047ab9 */ /* 0x000fe40000000a00 */
[----:B------:R-:W-:Y:S01]  /*18b80*/  SHF.R.S32.HI R0, RZ, 0x1f, R3 ;  /* 0x0000001fff007819 */ /* 0x000fe20000011403 */
[----:B------:R-:W-:Y:S02]  /*18b90*/  IMAD.IADD R11, R11, 0x1, R9 ;  /* 0x000000010b0b7824 */ /* 0x000fe400078e0209 */
[----:B------:R-:W-:Y:S02]  /*18ba0*/  IMAD.MOV R9, RZ, RZ, -R3 ;  /* 0x000000ffff097224 */ /* 0x000fe400078e0a03 */
[----:B------:R-:W-:-:S04]  /*18bb0*/  IMAD.WIDE.U32 R10, R212, UR4, R10 ;  /* 0x00000004d40a7c25 */ /* 0x000fc8000f8e000a */
[----:B------:R-:W-:Y:S01]  /*18bc0*/  IMAD R9, R4, R9, R35 ;  /* 0x0000000904097224 */ /* 0x000fe200078e0223 */
[----:B------:R-:W-:Y:S01]  /*18bd0*/  IADD3 R4, R18, 0x28820, RZ ;  /* 0x0002882012047810 */ /* 0x000fe20007ffe0ff */
[----:B------:R-:W-:Y:S01]  /*18be0*/  IMAD R0, R0, UR6, RZ ;  /* 0x0000000600007c24 */ /* 0x000fe2000f8e02ff */
[----:B------:R-:W-:Y:S01]  /*18bf0*/  IADD3 R35, R193, 0x18, RZ ;  /* 0x00000018c1237810 */ /* 0x000fe20007ffe0ff */
[----:B------:R-:W-:Y:S01]  /*18c00*/  IMAD R11, R212, UR5, R11 ;  /* 0x00000005d40b7c24 */ /* 0x000fe2000f8e020b */
[----:B------:R-:W-:Y:S01]  /*18c10*/  ULDC.64 UR4, c[0x0][0xb28] ;  /* 0x0002ca0000047ab9 */ /* 0x000fe20000000a00 */
[C---:B------:R-:W-:Y:S01]  /*18c20*/  IMAD R13, R3.reuse, UR7, R0 ;  /* 0x00000007030d7c24 */ /* 0x040fe2000f8e0200 */
[----:B------:R-:W-:Y:S01]  /*18c30*/  SHF.R.S32.HI R0, RZ, 0x1f, R9 ;  /* 0x0000001fff007819 */ /* 0x000fe20000011409 */
[----:B------:R-:W-:Y:S01]  /*18c40*/  IMAD.WIDE.U32 R10, R3, UR6, R10 ;  /* 0x00000006030a7c25 */ /* 0x000fe2000f8e000a */
[----:B------:R-:W-:Y:S02]  /*18c50*/  PRMT R4, RZ, 0x654, R4 ;  /* 0x00000654ff047816 */ /* 0x000fe40000000004 */
[----:B------:R-:W-:Y:S01]  /*18c60*/  SHF.R.S32.HI R36, RZ, 0x1f, R35 ;  /* 0x0000001fff247819 */ /* 0x000fe20000011423 */
[----:B------:R-:W-:Y:S01]  /*18c70*/  IMAD R0, R0, UR4, RZ ;  /* 0x0000000400007c24 */ /* 0x000fe2000f8e02ff */
[----:B------:R0:W-:Y:S01]  /*18c80*/  SYNCS.ARRIVE.TRANS64.RED.A1T0 RZ, [R4+URZ], RZ ;  /* 0x000000ff04ff79a7 */ /* 0x0001e2000810043f */
[----:B------:R-:W-:-:S02]  /*18c90*/  IMAD.IADD R11, R11, 0x1, R13 ;  /* 0x000000010b0b7824 */ /* 0x000fc400078e020d */
[C---:B------:R-:W-:Y:S02]  /*18ca0*/  IMAD R3, R9.reuse, UR5, R0 ;  /* 0x0000000509037c24 */ /* 0x040fe4000f8e0200 */
[----:B------:R-:W-:Y:S01]  /*18cb0*/  IMAD.WIDE.U32 R10, R9, UR4, R10 ;  /* 0x00000004090a7c25 */ /* 0x000fe2000f8e000a */
[----:B------:R-:W-:-:S03]  /*18cc0*/  ULDC.64 UR4, c[0x0][0xb00] ;  /* 0x0002c00000047ab9 */ /* 0x000fc60000000a00 */
[----:B------:R-:W-:Y:S01]  /*18cd0*/  IMAD.IADD R3, R11, 0x1, R3 ;  /* 0x000000010b037824 */ /* 0x000fe200078e0203 */
[C---:B------:R-:W-:Y:S01]  /*18ce0*/  LEA R0, P0, R10.reuse, UR4, 0x2 ;  /* 0x000000040a007c11 */ /* 0x040fe2000f8010ff */
[C---:B------:R-:W-:Y:S01]  /*18cf0*/  VIADD R39, R193.reuse, 0x28 ;  /* 0x00000028c1277836 */ /* 0x040fe20000000000 */
[----:B------:R-:W-:Y:S01]  /*18d00*/  UMOV UR4, 0xffffffff ;  /* 0xffffffff00047882 */ /* 0x000fe20000000000 */
[C---:B------:R-:W-:Y:S01]  /*18d10*/  VIADD R41, R193.reuse, 0x30 ;  /* 0x00000030c1297836 */ /* 0x040fe20000000000 */
[----:B0-----:R-:W-:Y:S01]  /*18d20*/  LEA.HI.X R4, R10, UR5, R3, 0x2, P0 ;  /* 0x000000050a047c11 */ /* 0x001fe200080f1403 */
[C---:B------:R-:W-:Y:S01]  /*18d30*/  VIADD R45, R193.reuse, 0x40 ;  /* 0x00000040c12d7836 */ /* 0x040fe20000000000 */
[----:B------:R-:W-:Y:S01]  /*18d40*/  SHF.R.S32.HI R40, RZ, 0x1f, R39 ;  /* 0x0000001fff287819 */ /* 0x000fe20000011427 */
[----:B------:R-:W-:Y:S01]  /*18d50*/  VIADD R47, R193, 0x48 ;  /* 0x00000048c12f7836 */ /* 0x000fe20000000000 */
[----:B------:R-:W-:Y:S02]  /*18d60*/  SHF.R.S32.HI R42, RZ, 0x1f, R41 ;  /* 0x0000001fff2a7819 */ /* 0x000fe40000011429 */
[----:B------:R-:W-:-:S02]  /*18d70*/  SHF.R.S32.HI R46, RZ, 0x1f, R45 ;  /* 0x0000001fff2e7819 */ /* 0x000fc4000001142d */
[----:B------:R-:W-:Y:S01]  /*18d80*/  SHF.R.S32.HI R48, RZ, 0x1f, R47 ;  /* 0x0000001fff307819 */ /* 0x000fe2000001142f */
[----:B------:R-:W-:Y:S06]  /*18d90*/  BRA.DIV UR4, `(.L_x_3119) ;  /* 0x000000b604e87947 */ /* 0x000fec000b800000 */
[----:B------:R0:W1:Y:S04]  /*18da0*/  SHFL.IDX PT, R3, R4, RZ, 0x1c1f ;  /* 0x001c1fff04037589 */ /* 0x00006800000e0000 */
[----:B------:R0:W2:Y:S02]  /*18db0*/  SHFL.IDX PT, R14, R0, RZ, 0x1c1f ;  /* 0x001c1fff000e7589 */ /* 0x0000a400000e0000 */
.L_x_3379:
        /* <DEDUP_REMOVED lines=12> */
[-C--:B------:R-:W-:Y:S01]  /*18e80*/  @!P3 LEA R26, P4, R33, R14.reuse, 0x2 ;  /* 0x0000000e211ab211 */ /* 0x080fe200078810ff */
        /* <DEDUP_REMOVED lines=19> */
[-C--:B------:R-:W-:Y:S02]  /*18fc0*/  @!P1 LEA R20, P5, R43, R14.reuse, 0x2 ;  /* 0x0000000e2b149211 */ /* 0x080fe400078a10ff */
[----:B------:R-:W-:Y:S02]  /*18fd0*/  ISETP.GE.AND P2, PT, R47, UR4, PT ;  /* 0x000000042f007c0c */ /* 0x000fe4000bf46270 */
[-C--:B------:R-:W-:Y:S02]  /*18fe0*/  @!P4 LEA.HI.X R13, R41, R3.reuse, R42, 0x2, P0 ;  /* 0x00000003290dc211 */ /* 0x080fe400000f142a */
[----:B------:R-:W-:Y:S02]  /*18ff0*/  ISETP.GE.AND P0, PT, R218, UR4, PT ;  /* 0x00000004da007c0c */ /* 0x000fe4000bf06270 */
[----:B------:R-:W-:Y:S01]  /*19000*/  @!P1 LEA.HI.X R21, R43, R3, R44, 0x2, P5 ;  /* 0x000000032b159211 */ /* 0x000fe200028f142c */
[----:B------:R2:W-:Y:S01]  /*19010*/  @!P4 ST.E.64 desc[UR42][R12.64], R112 ;  /* 0x000000700c00c985 */ /* 0x0005e2000c101b2a */
[----:B---3--:R-:W-:-:S03]  /*19020*/  @!P3 LEA R26, P5, R45, R14, 0x2 ;  /* 0x0000000e2d1ab211 */ /* 0x008fc600078a10ff */
[----:B------:R3:W-:Y:S01]  /*19030*/  @!P1 ST.E.64 desc[UR42][R20.64], R116 ;  /* 0x0000007414009985 */ /* 0x0007e2000c101b2a */
[----:B------:R-:W-:Y:S02]  /*19040*/  ISETP.GE.AND P1, PT, R217, UR4, PT ;  /* 0x00000004d9007c0c */ /* 0x000fe4000bf26270 */
[-C--:B------:R-:W-:Y:S02]  /*19050*/  @!P3 LEA.HI.X R27, R45, R3.reuse, R46, 0x2, P5 ;  /* 0x000000032d1bb211 */ /* 0x080fe400028f142e */
[CC--:B----4-:R-:W-:Y:S02]  /*19060*/  @!P2 LEA R28, P4, R47.reuse, R14.reuse, 0x2 ;  /* 0x0000000e2f1ca211 */ /* 0x0d0fe400078810ff */
        /* <DEDUP_REMOVED lines=25> */
.L_x_3121:
[----:B------:R-:W-:Y:S05]  /*19200*/  BSYNC B1 ;  /* 0x0000000000017941 */ /* 0x000fea0003800000 */
.L_x_3120:
[----:B------:R-:W-:-:S03]  /*19210*/  UMOV UR4, 0xffffffff ;  /* 0xffffffff00047882 */ /* 0x000fc60000000000 */
[----:B------:R-:W-:Y:S05]  /*19220*/  BRA.DIV UR4, `(.L_x_3122) ;  /* 0x000000b204f87947 */ /* 0x000fea000b800000 */
[----:B-1----:R1:W3:Y:S04]  /*19230*/  SHFL.IDX PT, R3, R4, 0x1, 0x1c1f ;  /* 0x003c1f0004037f89 */ /* 0x0022e800000e0000 */
[----:B--2---:R1:W2:Y:S02]  /*19240*/  SHFL.IDX PT, R14, R0, 0x1, 0x1c1f ;  /* 0x003c1f00000e7f89 */ /* 0x0042a400000e0000 */
.L_x_3383:
        /* <DEDUP_REMOVED lines=8> */
[-C--:B---3--:R-:W-:Y:S02]  /*192d0*/  @!P4 MOV R15, R3.reuse ;  /* 0x00000003000fc202 */ /* 0x088fe40000000f00 */
[----:B------:R-:W-:Y:S02]  /*192e0*/  @!P2 LEA.HI.X R11, R24, R3, R32, 0x2, P3 ;  /* 0x00000003180ba211 */ /* 0x000fe400018f1420 */
[----:B------:R-:W-:Y:S01]  /*192f0*/  ISETP.GE.AND P3, PT, R37, UR4, PT ;  /* 0x0000000425007c0c */ /* 0x000fe2000bf66270 */
[----:B------:R-:W-:Y:S01]  /*19300*/  @!P4 IMAD.WIDE R8, R193, 0x4, R14 ;  /* 0x00000004c108c825 */ /* 0x000fe200078e020e */
[----:B------:R-:W-:-:S04]  /*19310*/  @!P1 LEA R12, P5, R33, R14, 0x2 ;  /* 0x0000000e210c9211 */ /* 0x000fc800078a10ff */
[----:B------:R2:W-:Y:S01]  /*19320*/  @!P4 ST.E.64 desc[UR42][R8.64], R90 ;  /* 0x0000005a0800c985 */ /* 0x0005e2000c101b2a */
[-C--:B------:R-:W-:Y:S02]  /*19330*/  @!P1 LEA.HI.X R13, R33, R3.reuse, R34, 0x2, P5 ;  /* 0x00000003210d9211 */ /* 0x080fe400028f1422 */
[----:B------:R-:W-:Y:S01]  /*19340*/  ISETP.GE.AND P4, PT, R39, UR4, PT ;  /* 0x0000000427007c0c */ /* 0x000fe2000bf86270 */
[----:B------:R3:W-:Y:S01]  /*19350*/  @!P2 ST.E.64 desc[UR42][R10.64], R94 ;  /* 0x0000005e0a00a985 */ /* 0x0007e2000c101b2a */
[----:B------:R-:W-:Y:S02]  /*19360*/  ISETP.GE.AND P2, PT, R41, UR4, PT ;  /* 0x0000000429007c0c */ /* 0x000fe4000bf46270 */
[-C--:B------:R-:W-:Y:S01]  /*19370*/  @!P0 LEA R20, P5, R35, R14.reuse, 0x2 ;  /* 0x0000000e23148211 */ /* 0x080fe200078a10ff */
[----:B------:R4:W-:Y:S01]  /*19380*/  @!P1 ST.E.64 desc[UR42][R12.64], R98 ;  /* 0x000000620c009985 */ /* 0x0009e2000c101b2a */
[----:B------:R-:W-:Y:S02]  /*19390*/  @!P3 LEA R24, P1, R37, R14, 0x2 ;  /* 0x0000000e2518b211 */ /* 0x000fe400078210ff */
[----:B------:R-:W-:-:S02]  /*193a0*/  @!P0 LEA.HI.X R21, R35, R3, R36, 0x2, P5 ;  /* 0x0000000323158211 */ /* 0x000fc400028f1424 */
[-C--:B------:R-:W-:Y:S02]  /*193b0*/  @!P3 LEA.HI.X R25, R37, R3.reuse, R38, 0x2, P1 ;  /* 0x000000032519b211 */ /* 0x080fe400008f1426 */
[----:B------:R-:W-:Y:S01]  /*193c0*/  ISETP.GE.AND P1, PT, R43, UR4, PT ;  /* 0x000000042b007c0c */ /* 0x000fe2000bf26270 */
[----:B------:R5:W-:Y:S01]  /*193d0*/  @!P0 ST.E.64 desc[UR42][R20.64], R102 ;  /* 0x0000006614008985 */ /* 0x000be2000c101b2a */
[-C--:B--2---:R-:W-:Y:S02]  /*193e0*/  @!P4 LEA R8, P5, R39, R14.reuse, 0x2 ;  /* 0x0000000e2708c211 */ /* 0x084fe400078a10ff */
[----:B------:R-:W-:Y:S01]  /*193f0*/  ISETP.GE.AND P0, PT, R45, UR4, PT ;  /* 0x000000042d007c0c */ /* 0x000fe2000bf06270 */
[----:B------:R2:W-:Y:S01]  /*19400*/  @!P3 ST.E.64 desc[UR42][R24.64], R106 ;  /* 0x0000006a1800b985 */ /* 0x0005e2000c101b2a */
[----:B------:R-:W-:Y:S02]  /*19410*/  @!P4 LEA.HI.X R9, R39, R3, R40, 0x2, P5 ;  /* 0x000000032709c211 */ /* 0x000fe400028f1428 */
[----:B---3--:R-:W-:-:S02]  /*19420*/  @!P2 LEA R10, P5, R41, R14, 0x2 ;  /* 0x0000000e290aa211 */ /* 0x008fc400078a10ff */
[----:B------:R-:W-:Y:S01]  /*19430*/  ISETP.GE.AND P3, PT, R47, UR4, PT ;  /* 0x000000042f007c0c */ /* 0x000fe2000bf66270 */
[----:B------:R3:W-:Y:S01]  /*19440*/  @!P4 ST.E.64 desc[UR42][R8.64], R110 ;  /* 0x0000006e0800c985 */ /* 0x0007e2000c101b2a */
[-C--:B------:R-:W-:Y:S02]  /*19450*/  @!P2 LEA.HI.X R11, R41, R3.reuse, R42, 0x2, P5 ;  /* 0x00000003290ba211 */ /* 0x080fe400028f142a */
[CC--:B----4-:R-:W-:Y:S02]  /*19460*/  @!P1 LEA R12, P5, R43.reuse, R14.reuse, 0x2 ;  /* 0x0000000e2b0c9211 */ /* 0x0d0fe400078a10ff */
[----:B------:R-:W-:Y:S01]  /*19470*/  ISETP.GE.AND P4, PT, R218, UR4, PT ;  /* 0x00000004da007c0c */ /* 0x000fe2000bf86270 */
[----:B------:R4:W-:Y:S01]  /*19480*/  @!P2 ST.E.64 desc[UR42][R10.64], R114 ;  /* 0x000000720a00a985 */ /* 0x0009e2000c101b2a */
[----:B------:R-:W-:Y:S02]  /*19490*/  @!P1 LEA.HI.X R13, R43, R3, R44, 0x2, P5 ;  /* 0x000000032b0d9211 */ /* 0x000fe400028f142c */
[----:B------:R-:W-:-:S02]  /*194a0*/  @!P0 LEA R26, P5, R45, R14, 0x2 ;  /* 0x0000000e2d1a8211 */ /* 0x000fc400078a10ff */
[----:B------:R-:W-:Y:S01]  /*194b0*/  ISETP.GE.AND P2, PT, R216, UR4, PT ;  /* 0x00000004d8007c0c */ /* 0x000fe2000bf46270 */
[----:B------:R0:W-:Y:S01]  /*194c0*/  @!P1 ST.E.64 desc[UR42][R12.64], R118 ;  /* 0x000000760c009985 */ /* 0x0001e2000c101b2a */
[-C--:B------:R-:W-:Y:S02]  /*194d0*/  @!P0 LEA.HI.X R27, R45, R3.reuse, R46, 0x2, P5 ;  /* 0x000000032d1b8211 */ /* 0x080fe400028f142e */
[-C--:B-----5:R-:W-:Y:S02]  /*194e0*/  @!P3 LEA R20, P5, R47, R14.reuse, 0x2 ;  /* 0x0000000e2f14b211 */ /* 0x0a0fe400078a10ff */
[----:B------:R-:W-:Y:S01]  /*194f0*/  ISETP.GE.AND P1, PT, R217, UR4, PT ;  /* 0x00000004d9007c0c */ /* 0x000fe2000bf26270 */
[----:B------:R5:W-:Y:S01]  /*19500*/  @!P0 ST.E.64 desc[UR42][R26.64], R122 ;  /* 0x0000007a1a008985 */ /* 0x000be2000c101b2a */
[----:B------:R-:W-:Y:S02]  /*19510*/  @!P3 LEA.HI.X R21, R47, R3, R48, 0x2, P5 ;  /* 0x000000032f15b211 */ /* 0x000fe400028f1430 */
[----:B--2---:R-:W-:-:S02]  /*19520*/  @!P4 LEA R24, P5, R218, R14, 0x2 ;  /* 0x0000000eda18c211 */ /* 0x004fc400078a10ff */
[----:B------:R-:W-:Y:S01]  /*19530*/  ISETP.GE.AND P0, PT, R215, UR4, PT ;  /* 0x00000004d7007c0c */ /* 0x000fe2000bf06270 */
[----:B------:R2:W-:Y:S01]  /*19540*/  @!P3 ST.E.64 desc[UR42][R20.64], R126 ;  /* 0x0000007e1400b985 */ /* 0x0005e2000c101b2a */
[----:B------:R-:W-:Y:S02]  /*19550*/  ISETP.GE.AND P3, PT, R214, UR4, PT ;  /* 0x00000004d6007c0c */ /* 0x000fe4000bf66270 */
[----:B------:R-:W-:-:S03]  /*19560*/  @!P4 LEA.HI.X R25, R218, R3, R226, 0x2, P5 ;  /* 0x00000003da19c211 */ /* 0x000fc600028f14e2 */
[CC--:B---3--:R-:W-:Y:S02]  /*19570*/  @!P1 LEA R8, P5, R217.reuse, R14.reuse, 0x2 ;  /* 0x0000000ed9089211 */ /* 0x0c8fe400078a10ff */
[----:B------:R2:W-:Y:S01]  /*19580*/  @!P4 ST.E.64 desc[UR42][R24.64], R130 ;  /* 0x000000821800c985 */ /* 0x0005e2000c101b2a */
[CC--:B----4-:R-:W-:Y:S02]  /*19590*/  @!P2 LEA R10, P4, R216.reuse, R14.reuse, 0x2 ;  /* 0x0000000ed80aa211 */ /* 0x0d0fe400078810ff */
[-C--:B------:R-:W-:Y:S02]  /*195a0*/  @!P1 LEA.HI.X R9, R217, R3.reuse, R225, 0x2, P5 ;  /* 0x00000003d9099211 */ /* 0x080fe400028f14e1 */
[-C--:B0-----:R-:W-:Y:S02]  /*195b0*/  @!P0 LEA R12, P5, R215, R14.reuse, 0x2 ;  /* 0x0000000ed70c8211 */ /* 0x081fe400078a10ff */
[----:B------:R-:W-:Y:S01]  /*195c0*/  @!P2 LEA.HI.X R11, R216, R3, R224, 0x2, P4 ;  /* 0x00000003d80ba211 */ /* 0x000fe200020f14e0 */
[----:B------:R2:W-:Y:S01]  /*195d0*/  @!P1 ST.E.64 desc[UR42][R8.64], R134 ;  /* 0x0000008608009985 */ /* 0x0005e2000c101b2a */
[----:B-----5:R-:W-:-:S02]  /*195e0*/  @!P3 LEA R26, P4, R214, R14, 0x2 ;  /* 0x0000000ed61ab211 */ /* 0x020fc400078810ff */
[-C--:B------:R-:W-:Y:S01]  /*195f0*/  @!P0 LEA.HI.X R13, R215, R3.reuse, R223, 0x2, P5 ;  /* 0x00000003d70d8211 */ /* 0x080fe200028f14df */
[----:B------:R2:W-:Y:S01]  /*19600*/  @!P2 ST.E.64 desc[UR42][R10.64], R138 ;  /* 0x0000008a0a00a985 */ /* 0x0005e2000c101b2a */
[----:B------:R-:W-:-:S03]  /*19610*/  @!P3 LEA.HI.X R27, R214, R3, R222, 0x2, P4 ;  /* 0x00000003d61bb211 */ /* 0x000fc600020f14de */
[----:B------:R2:W-:Y:S01]  /*19620*/  @!P0 ST.E.64 desc[UR42][R12.64], R142 ;  /* 0x0000008e0c008985 */ /* 0x0005e2000c101b2a */
[----:B------:R-:W-:-:S03]  /*19630*/  ISETP.GE.AND P0, PT, R213, UR4, PT ;  /* 0x00000004d5007c0c */ /* 0x000fc6000bf06270 */
[----:B------:R2:W-:Y:S10]  /*19640*/  @!P3 ST.E.64 desc[UR42][R26.64], R146 ;  /* 0x000000921a00b985 */ /* 0x0005f4000c101b2a */
[----:B------:R-:W-:Y:S05]  /*19650*/  @P0 BRA `(.L_x_3118) ;  /* 0x0000000c00100947 */ /* 0x000fea0003800000 */
[----:B------:R-:W-:-:S04]  /*19660*/  LEA R14, P0, R213, R14, 0x2 ;  /* 0x0000000ed50e7211 */ /* 0x000fc800078010ff */
[----:B------:R-:W-:-:S05]  /*19670*/  LEA.HI.X R15, R213, R3, R221, 0x2, P0 ;  /* 0x00000003d50f7211 */ /* 0x000fca00000f14dd */
[----:B------:R0:W-:Y:S01]  /*19680*/  ST.E.64 desc[UR42][R14.64], R150 ;  /* 0x000000960e007985 */ /* 0x0001e2000c101b2a */
[----:B------:R-:W-:Y:S05]  /*19690*/  BRA `(.L_x_3118) ;  /* 0x0000000c00007947 */ /* 0x000fea0003800000 */
.L_x_3105:
        /* <DEDUP_REMOVED lines=10> */
[----:B-----5:R-:W-:-:S04]  /*19740*/  IMAD.U32 R24, RZ, RZ, UR4 ;  /* 0x00000004ff187e24 */ /* 0x020fc8000f8e00ff */
[----:B------:R-:W-:-:S04]  /*19750*/  @P1 IADD3 R210, P2, R210, UR6, RZ ;  /* 0x00000006d2d21c10 */ /* 0x000fc8000ff5e0ff */
[----:B------:R-:W-:Y:S01]  /*19760*/  @P1 IADD3.X R211, R211, UR7, RZ, P2, !PT ;  /* 0x00000007d3d31c10 */ /* 0x000fe200097fe4ff */
[----:B------:R4:W5:Y:S04]  /*19770*/  @P0 LDG.E R3, desc[UR42][R8.64] ;  /* 0x0000002a08030981 */ /* 0x000968000c1e1900 */
[----:B------:R4:W5:Y:S01]  /*19780*/  @P1 LDG.E R24, desc[UR42][R210.64] ;  /* 0x0000002ad2181981 */ /* 0x000962000c1e1900 */
[----:B------:R-:W-:Y:S01]  /*19790*/  ISETP.NE.AND P2, PT, R208, RZ, PT ;  /* 0x000000ffd000720c */ /* 0x000fe20003f45270 */
[----:B------:R-:W1:-:S12]  /*197a0*/  S2R R0, SR_TID.X ;  /* 0x0000000000007919 */ /* 0x000e580000002100 */
[----:B------:R-:W2:Y:S01]  /*197b0*/  @!P2 LDC R208, c[0x0][0xad4] ;  /* 0x0002b500ffd0ab82 */ /* 0x000ea20000000800 */
[----:B-1----:R-:W-:Y:S01]  /*197c0*/  VIADD R0, R0, 0xffffff80 ;  /* 0xffffff8000007836 */ /* 0x002fe20000000000 */
[----:B--2---:R-:W-:-:S04]  /*197d0*/  ISETP.GT.AND P2, PT, R208, 0x1, PT ;  /* 0x00000001d000780c */ /* 0x004fc80003f44270 */
[----:B------:R-:W-:Y:S01]  /*197e0*/  ISETP.GT.AND P3, PT, R0, 0x7f, PT ;  /* 0x0000007f0000780c */ /* 0x000fe20003f64270 */
[----:B----4-:R-:W-:-:S12]  /*197f0*/  @P1 BRA `(.L_x_3123) ;  /* 0x0000000000101947 */ /* 0x010fd80003800000 */
[----:B------:R-:W-:Y:S05]  /*19800*/  @!P0 BRA `(.L_x_3123) ;  /* 0x00000000000c8947 */ /* 0x000fea0003800000 */
[----:B------:R-:W2:Y:S04]  /*19810*/  LDG.E R11, desc[UR42][R8.64] ;  /* 0x0000002a080b7981 */ /* 0x000ea8000c1e1900 */
[----:B-----5:R-:W2:Y:S02]  /*19820*/  LDG.E R24, desc[UR42][R8.64+0x4] ;  /* 0x0000042a08187981 */ /* 0x020ea4000c1e1900 */
[----:B--2---:R-:W-:-:S07]  /*19830*/  IADD3 R24, -R11, R24, RZ ;  /* 0x000000180b187210 */ /* 0x004fce0007ffe1ff */
.L_x_3123:
[----:B------:R-:W-:Y:S01]  /*19840*/  BSSY B1, `(.L_x_3124) ;  /* 0x0000036000017945 */ /* 0x000fe20003800000 */
[----:B------:R-:W-:Y:S02]  /*19850*/  SEL R209, R209, RZ, !P0 ;  /* 0x000000ffd1d17207 */ /* 0x000fe40004000000 */
[----:B------:R-:W-:Y:S02]  /*19860*/  SEL R219, R219, RZ, !P0 ;  /* 0x000000ffdbdb7207 */ /* 0x000fe40004000000 */
[----:B-----5:R-:W-:Y:S01]  /*19870*/  SHF.R.S32.HI R28, RZ, 0x1f, R3 ;  /* 0x0000001fff1c7819 */ /* 0x020fe20000011403 */
[----:B------:R-:W-:Y:S06]  /*19880*/  @P3 BRA `(.L_x_3125) ;  /* 0x0000000000c43947 */ /* 0x000fec0003800000 */
[----:B------:R-:W1:Y:S01]  /*19890*/  S2R R31, SR_TID.X ;  /* 0x00000000001f7919 */ /* 0x000e620000002100 */
[----:B------:R-:W2:Y:S02]  /*198a0*/  LDC R35, c[0x0][0xbe8] ;  /* 0x0002fa00ff237b82 */ /* 0x000ea40000000800 */
[----:B--2---:R-:W-:Y:S01]  /*198b0*/  IMAD R0, R24, R35, RZ ;  /* 0x0000002318007224 */ /* 0x004fe200078e02ff */
[----:B-1----:R-:W-:-:S04]  /*198c0*/  IADD3 R31, R192, -0x80, R31 ;  /* 0xffffff80c01f7810 */ /* 0x002fc80007ffe01f */
[----:B------:R-:W-:-:S13]  /*198d0*/  ISETP.GE.AND P0, PT, R31, R0, PT ;  /* 0x000000001f00720c */ /* 0x000fda0003f06270 */
[----:B------:R-:W-:Y:S05]  /*198e0*/  @P0 BRA `(.L_x_3125) ;  /* 0x0000000000ac0947 */ /* 0x000fea0003800000 */
[----:B------:R-:W-:Y:S01]  /*198f0*/  IMAD.MOV.U32 R26, RZ, RZ, 0x9b8 ;  /* 0x000009b8ff1a7424 */ /* 0x000fe200078e00ff */
[----:B------:R-:W-:Y:S01]  /*19900*/  ISETP.GT.AND P0, PT, R208, 0x1, PT ;  /* 0x00000001d000780c */ /* 0x000fe20003f04270 */
[----:B------:R-:W1:Y:S01]  /*19910*/  LDC.64 R32, c[0x0][0xba8] ;  /* 0x0002ea00ff207b82 */ /* 0x000e620000000a00 */
[----:B------:R-:W-:Y:S01]  /*19920*/  ISETP.NE.AND P1, PT, R35, 0x1, PT ;  /* 0x000000012300780c */ /* 0x000fe20003f25270 */
[----:B------:R-:W-:Y:S01]  /*19930*/  IMAD.MOV.U32 R25, RZ, RZ, R31 ;  /* 0x000000ffff197224 */ /* 0x000fe200078e001f */
[----:B------:R-:W-:-:S05]  /*19940*/  SEL R26, R26, 0x978, P0 ;  /* 0x000009781a1a7807 */ /* 0x000fca0000000000 */
[----:B------:R-:W2:Y:S08]  /*19950*/  LDC.64 R10, c[0x0][R26+0x220] ;  /* 0x000088001a0a7b82 */ /* 0x000eb00000000a00 */
[----:B------:R-:W4:Y:S08]  /*19960*/  LDC.64 R8, c[0x0][R26+0x218] ;  /* 0x000086001a087b82 */ /* 0x000f300000000a00 */
[----:B------:R-:W5:Y:S08]  /*19970*/  LDC.64 R12, c[0x0][R26+0x228] ;  /* 0x00008a001a0c7b82 */ /* 0x000f700000000a00 */
[----:B------:R-:W0:Y:S08]  /*19980*/  @P1 LDC R0, c[0x0][0xbec] ;  /* 0x0002fb00ff001b82 */ /* 0x000e300000000800 */
[----:B------:R-:W5:Y:S08]  /*19990*/  LDC.64 R14, c[0x0][R26+0x210] ;  /* 0x000084001a0e7b82 */ /* 0x000f700000000a00 */
[----:B------:R-:W3:Y:S01]  /*199a0*/  @P1 LDC R29, c[0x0][0xbf0] ;  /* 0x0002fc00ff1d1b82 */ /* 0x000ee20000000800 */
[----:B0-----:R-:W-:-:S07]  /*199b0*/  @P1 IMAD.HI.U32 R0, R31, R0, RZ ;  /* 0x000000001f001227 */ /* 0x001fce00078e00ff */
[----:B-1----:R-:W0:Y:S01]  /*199c0*/  @!P0 LDC R32, c[0x0][0xb50] ;  /* 0x0002d400ff208b82 */ /* 0x002e220000000800 */
[-C--:B--2---:R-:W-:Y:S02]  /*199d0*/  IMAD R11, R11, R209.reuse, RZ ;  /* 0x000000d10b0b7224 */ /* 0x084fe400078e02ff */
[----:B------:R-:W-:-:S05]  /*199e0*/  IMAD.WIDE.U32 R20, R10, R209, RZ ;  /* 0x000000d10a147225 */ /* 0x000fca00078e00ff */
[----:B------:R-:W1:Y:S01]  /*199f0*/  @!P0 LDC R33, c[0x0][0xb54] ;  /* 0x0002d500ff218b82 */ /* 0x000e620000000800 */
[-C--:B----4-:R-:W-:Y:S02]  /*19a00*/  IMAD R27, R9, R188.reuse, RZ ;  /* 0x000000bc091b7224 */ /* 0x090fe400078e02ff */
[----:B------:R-:W-:Y:S01]  /*19a10*/  IMAD.WIDE.U32 R8, R8, R188, RZ ;  /* 0x000000bc08087225 */ /* 0x000fe200078e00ff */
[----:B---3--:R-:W-:-:S03]  /*19a20*/  @P1 SHF.R.U32.HI R25, RZ, R29, R0 ;  /* 0x0000001dff191219 */ /* 0x008fc60000011600 */
[----:B------:R-:W-:Y:S01]  /*19a30*/  IMAD R29, R10, R219, R11 ;  /* 0x000000db0a1d7224 */ /* 0x000fe200078e020b */
[----:B------:R-:W-:Y:S01]  /*19a40*/  SEL R11, R212, RZ, P0 ;  /* 0x000000ffd40b7207 */ /* 0x000fe20000000000 */
[----:B------:R-:W-:Y:S01]  /*19a50*/  IMAD.IADD R27, R9, 0x1, R27 ;  /* 0x00000001091b7824 */ /* 0x000fe200078e021b */
[----:B------:R-:W-:Y:S01]  /*19a60*/  IADD3 R4, -R25, RZ, RZ ;  /* 0x000000ff19047210 */ /* 0x000fe20007ffe1ff */
[----:B------:R-:W-:Y:S01]  /*19a70*/  IMAD.IADD R29, R21, 0x1, R29 ;  /* 0x00000001151d7824 */ /* 0x000fe200078e021d */
[----:B------:R-:W-:Y:S01]  /*19a80*/  IADD3 R0, P1, P3, R20, R8, R3 ;  /* 0x0000000814007210 */ /* 0x000fe20007b3e003 */
[----:B-----5:R-:W-:-:S04]  /*19a90*/  IMAD.WIDE.U32 R8, R12, R11, RZ ;  /* 0x0000000b0c087225 */ /* 0x020fc800078e00ff */
[----:B------:R-:W-:Y:S02]  /*19aa0*/  IMAD R13, R13, R11, RZ ;  /* 0x0000000b0d0d7224 */ /* 0x000fe400078e02ff */
[----:B------:R-:W-:Y:S01]  /*19ab0*/  IMAD R11, R35, R4, R31 ;  /* 0x00000004230b7224 */ /* 0x000fe200078e021f */
[----:B------:R-:W-:Y:S01]  /*19ac0*/  IADD3.X R4, R29, R27, R28, P1, P3 ;  /* 0x0000001b1d047210 */ /* 0x000fe20000fe641c */
[----:B------:R-:W-:Y:S01]  /*19ad0*/  IMAD.IADD R13, R9, 0x1, R13 ;  /* 0x00000001090d7824 */ /* 0x000fe200078e020d */
[----:B------:R-:W-:Y:S01]  /*19ae0*/  IADD3 R8, P0, P1, R25, R0, R8 ;  /* 0x0000000019087210 */ /* 0x000fe2000791e008 */
[----:B------:R-:W-:Y:S01]  /*19af0*/  IMAD R0, R15, R11, RZ ;  /* 0x0000000b0f007224 */ /* 0x000fe200078e02ff */
[----:B------:R-:W-:-:S04]  /*19b00*/  SHF.R.S32.HI R25, RZ, 0x1f, R25 ;  /* 0x0000001fff197819 */ /* 0x000fc80000011419 */
[----:B------:R-:W-:Y:S02]  /*19b10*/  IADD3.X R9, R25, R4, R13, P0, P1 ;  /* 0x0000000419097210 */ /* 0x000fe400007e240d */
[----:B------:R-:W-:Y:S01]  /*19b20*/  SHF.R.S32.HI R13, RZ, 0x1f, R11 ;  /* 0x0000001fff0d7819 */ /* 0x000fe2000001140b */
[----:B------:R-:W-:-:S04]  /*19b30*/  IMAD.WIDE.U32 R8, R14, R11, R8 ;  /* 0x0000000b0e087225 */ /* 0x000fc800078e0008 */
[----:B------:R-:W-:Y:S01]  /*19b40*/  IMAD R13, R14, R13, R0 ;  /* 0x0000000d0e0d7224 */ /* 0x000fe200078e0200 */
[----:B0-----:R-:W-:-:S03]  /*19b50*/  LEA R10, P0, R8, R32, 0x2 ;  /* 0x00000020080a7211 */ /* 0x001fc600078010ff */
[----:B------:R-:W-:Y:S01]  /*19b60*/  IMAD.IADD R0, R9, 0x1, R13 ;  /* 0x0000000109007824 */ /* 0x000fe200078e020d */
[----:B------:R-:W-:-:S04]  /*19b70*/  MOV R9, 0xff800000 ;  /* 0xff80000000097802 */ /* 0x000fc80000000f00 */
[----:B-1----:R-:W-:-:S05]  /*19b80*/  LEA.HI.X R11, R8, R33, R0, 0x2, P0 ;  /* 0x00000021080b7211 */ /* 0x002fca00000f1400 */
[----:B------:R1:W-:Y:S02]  /*19b90*/  STG.E desc[UR42][R10.64], R9 ;  /* 0x000000090a007986 */ /* 0x0003e4000c10192a */
.L_x_3125:
[----:B------:R-:W-:Y:S05]  /*19ba0*/  BSYNC B1 ;  /* 0x0000000000017941 */ /* 0x000fea0003800000 */
.L_x_3124:
        /* <DEDUP_REMOVED lines=11> */
[----:B------:R-:W-:-:S03]  /*19c60*/  IMAD.WIDE.U32 R8, R188, UR4, R8 ;  /* 0x00000004bc087c25 */ /* 0x000fc6000f8e0008 */
[----:B------:R-:W-:Y:S01]  /*19c70*/  MOV R3, R13 ;  /* 0x0000000d00037202 */ /* 0x000fe20000000f00 */
[----:B------:R-:W-:Y:S01]  /*19c80*/  IMAD R9, R188, UR5, R9 ;  /* 0x00000005bc097c24 */ /* 0x000fe2000f8e0209 */
[----:B------:R-:W-:Y:S01]  /*19c90*/  ULDC.64 UR4, c[0x0][0xae0] ;  /* 0x0002b80000047ab9 */ /* 0x000fe20000000a00 */
[----:B------:R-:W-:Y:S01]  /*19ca0*/  IMAD.IADD R192, R187, 0x1, R192 ;  /* 0x00000001bbc07824 */ /* 0x000fe200078e02c0 */
[----:B--2---:R-:W-:Y:S01]  /*19cb0*/  ISETP.NE.AND P0, PT, R21, 0x1, PT ;  /* 0x000000011500780c */ /* 0x004fe20003f05270 */
[----:B------:R-:W-:-:S12]  /*19cc0*/  IMAD.WIDE.U32 R8, R209, UR6, R8 ;  /* 0x00000006d1087c25 */ /* 0x000fd8000f8e0008 */
[----:B---3--:R-:W1:Y:S08]  /*19cd0*/  @P0 LDC R4, c[0x0][0xbec] ;  /* 0x0002fb00ff040b82 */ /* 0x008e700000000800 */
[----:B------:R-:W2:Y:S01]  /*19ce0*/  @P0 LDC R15, c[0x0][0xbf0] ;  /* 0x0002fc00ff0f0b82 */ /* 0x000ea20000000800 */
[----:B-1----:R-:W-:-:S04]  /*19cf0*/  @P0 IMAD.HI.U32 R0, R13, R4, RZ ;  /* 0x000000040d000227 */ /* 0x002fc800078e00ff */
[----:B------:R-:W-:Y:S01]  /*19d00*/  IMAD R4, R219, UR6, RZ ;  /* 0x00000006db047c24 */ /* 0x000fe2000f8e02ff */
[----:B--2---:R-:W-:-:S03]  /*19d10*/  @P0 SHF.R.U32.HI R3, RZ, R15, R0 ;  /* 0x0000000fff030219 */ /* 0x004fc60000011600 */
[----:B------:R-:W-:Y:S01]  /*19d20*/  IMAD R11, R209, UR7, R4 ;  /* 0x00000007d10b7c24 */ /* 0x000fe2000f8e0204 */
[--C-:B------:R-:W-:Y:S01]  /*19d30*/  SHF.R.S32.HI R0, RZ, 0x1f, R3.reuse ;  /* 0x0000001fff007819 */ /* 0x100fe20000011403 */
[----:B------:R-:W-:Y:S02]  /*19d40*/  IMAD.MOV R4, RZ, RZ, -R3 ;  /* 0x000000ffff047224 */ /* 0x000fe400078e0a03 */
[----:B------:R-:W-:Y:S02]  /*19d50*/  IMAD.IADD R9, R9, 0x1, R11 ;  /* 0x0000000109097824 */ /* 0x000fe400078e020b */
[----:B------:R-:W-:Y:S02]  /*19d60*/  IMAD R0, R0, UR4, RZ ;  /* 0x0000000400007c24 */ /* 0x000fe4000f8e02ff */
[----:B------:R-:W-:Y:S02]  /*19d70*/  IMAD R11, R21, R4, R13 ;  /* 0x00000004150b7224 */ /* 0x000fe400078e020d */
[----:B------:R-:W-:-:S02]  /*19d80*/  IMAD R13, R3, UR5, R0 ;  /* 0x00000005030d7c24 */ /* 0x000fc4000f8e0200 */
[----:B------:R-:W-:Y:S01]  /*19d90*/  IMAD.WIDE.U32 R8, R3, UR4, R8 ;  /* 0x0000000403087c25 */ /* 0x000fe2000f8e0008 */
[----:B------:R-:W-:Y:S01]  /*19da0*/  SHF.R.S32.HI R0, RZ, 0x1f, R11 ;  /* 0x0000001fff007819 */ /* 0x000fe2000001140b */
[----:B------:R-:W-:Y:S02]  /*19db0*/  ULDC.64 UR4, c[0x0][0xad8] ;  /* 0x0002b60000047ab9 */ /* 0x000fe40000000a00 */
[----:B------:R-:W-:Y:S02]  /*19dc0*/  IMAD.IADD R9, R9, 0x1, R13 ;  /* 0x0000000109097824 */ /* 0x000fe400078e020d */
[----:B------:R-:W-:Y:S02]  /*19dd0*/  IMAD R0, R0, UR4, RZ ;  /* 0x0000000400007c24 */ /* 0x000fe4000f8e02ff */
[----:B------:R-:W-:-:S04]  /*19de0*/  IMAD.WIDE.U32 R8, R11, UR4, R8 ;  /* 0x000000040b087c25 */ /* 0x000fc8000f8e0008 */
[----:B------:R-:W-:Y:S01]  /*19df0*/  IMAD R3, R11, UR5, R0 ;  /* 0x000000050b037c24 */ /* 0x000fe2000f8e0200 */
[----:B------:R-:W-:Y:S02]  /*19e00*/  ULDC.64 UR4, c[0x0][0xa80] ;  /* 0x0002a00000047ab9 */ /* 0x000fe40000000a00 */
[----:B------:R-:W-:Y:S01]  /*19e10*/  LEA R0, P0, R8, UR4, 0x1 ;  /* 0x0000000408007c11 */ /* 0x000fe2000f8008ff */
[----:B------:R-:W-:Y:S01]  /*19e20*/  UMOV UR4, 0xffffffff ;  /* 0xffffffff00047882 */ /* 0x000fe20000000000 */
[----:B------:R-:W-:-:S04]  /*19e30*/  IADD3 R3, R9, R3, RZ ;  /* 0x0000000309037210 */ /* 0x000fc80007ffe0ff */
[----:B------:R-:W-:Y:S01]  /*19e40*/  LEA.HI.X R4, R8, UR5, R3, 0x1, P0 ;  /* 0x0000000508047c11 */ /* 0x000fe200080f0c03 */
[----:B------:R-:W-:Y:S06]  /*19e50*/  BRA.DIV UR4, `(.L_x_3126) ;  /* 0x000000aa04347947 */ /* 0x000fec000b800000 */
[----:B------:R1:W2:Y:S04]  /*19e60*/  SHFL.IDX PT, R3, R4, RZ, 0x181f ;  /* 0x00181fff04037589 */ /* 0x0002a800000e0000 */
[----:B------:R1:W3:Y:S02]  /*19e70*/  SHFL.IDX PT, R14, R0, RZ, 0x181f ;  /* 0x00181fff000e7589 */ /* 0x0002e400000e0000 */
.L_x_3386:
[----:B------:R-:W-:Y:S01]  /*19e80*/  IMAD R21, R24, R21, RZ ;  /* 0x0000001518157224 */ /* 0x000fe200078e02ff */
[----:B------:R-:W-:Y:S04]  /*19e90*/  BSSY B1, `(.L_x_3127) ;  /* 0x000000c000017945 */ /* 0x000fe80003800000 */
[----:B------:R-:W-:-:S13]  /*19ea0*/  ISETP.GE.AND P0, PT, R192, R21, PT ;  /* 0x00000015c000720c */ /* 0x000fda0003f06270 */
[----:B------:R-:W-:Y:S05]  /*19eb0*/  @P0 BRA `(.L_x_3128) ;  /* 0x0000000000240947 */ /* 0x000fea0003800000 */
[----:B------:R-:W-:Y:S02]  /*19ec0*/  ULDC UR4, c[0x0][0xac8] ;  /* 0x0002b20000047ab9 */ /* 0x000fe40000000800 */
[----:B------:R-:W-:Y:S02]  /*19ed0*/  ISETP.GE.AND P2, PT, R16, UR4, PT ;  /* 0x0000000410007c0c */ /* 0x000fe4000bf46270 */
[----:B------:R-:W-:-:S11]  /*19ee0*/  ISETP.GE.AND P3, PT, R2, UR4, PT ;  /* 0x0000000402007c0c */ /* 0x000fd6000bf66270 */
[-C--:B---3--:R-:W-:Y:S02]  /*19ef0*/  @!P2 LEA R8, P0, R16, R14.reuse, 0x1 ;  /* 0x0000000e1008a211 */ /* 0x088fe400078008ff */
[----:B------:R-:W-:Y:S02]  /*19f00*/  @!P3 LEA R14, P1, R2, R14, 0x1 ;  /* 0x0000000e020eb211 */ /* 0x000fe400078208ff */
[-C--:B--2---:R-:W-:Y:S02]  /*19f10*/  @!P2 LEA.HI.X R9, R16, R3.reuse, R17, 0x1, P0 ;  /* 0x000000031009a211 */ /* 0x084fe400000f0c11 */
[----:B------:R-:W-:-:S03]  /*19f20*/  @!P3 LEA.HI.X R15, R2, R3, R184, 0x1, P1 ;  /* 0x00000003020fb211 */ /* 0x000fc600008f0cb8 */
[----:B------:R4:W-:Y:S04]  /*19f30*/  @!P2 ST.E.128 desc[UR42][R8.64], RZ ;  /* 0x000000ff0800a985 */ /* 0x0009e8000c101d2a */
[----:B------:R4:W-:Y:S02]  /*19f40*/  @!P3 ST.E.128 desc[UR42][R14.64], RZ ;  /* 0x000000ff0e00b985 */ /* 0x0009e4000c101d2a */
.L_x_3128:
[----:B------:R-:W-:Y:S05]  /*19f50*/  BSYNC B1 ;  /* 0x0000000000017941 */ /* 0x000fea0003800000 */
.L_x_3127:
[----:B------:R-:W-:-:S03]  /*19f60*/  UMOV UR4, 0xffffffff ;  /* 0xffffffff00047882 */ /* 0x000fc60000000000 */
[----:B------:R-:W-:Y:S05]  /*19f70*/  BRA.DIV UR4, `(.L_x_3129) ;  /* 0x000000aa04207947 */ /* 0x000fea000b800000 */
[----:B--2---:R2:W0:Y:S04]  /*19f80*/  SHFL.IDX PT, R3, R4, 0x1, 0x181f ;  /* 0x00381f0004037f89 */ /* 0x00442800000e0000 */
[----:B---34-:R2:W3:Y:S02]  /*19f90*/  SHFL.IDX PT, R14, R0, 0x1, 0x181f ;  /* 0x00381f00000e7f89 */ /* 0x0184e400000e0000 */
.L_x_3390:
[----:B------:R-:W-:Y:S01]  /*19fa0*/  VIADD R8, R192, 0x20 ;  /* 0x00000020c0087836 */ /* 0x000fe20000000000 */
        /* <DEDUP_REMOVED lines=12> */
.L_x_3131:
[----:B------:R-:W-:Y:S05]  /*1a070*/  BSYNC B1 ;  /* 0x0000000000017941 */ /* 0x000fea0003800000 */
.L_x_3130:
[----:B------:R-:W-:-:S03]  /*1a080*/  UMOV UR4, 0xffffffff ;  /* 0xffffffff00047882 */ /* 0x000fc60000000000 */
[----:B------:R-:W-:Y:S05]  /*1a090*/  BRA.DIV UR4, `(.L_x_3132) ;  /* 0x000000aa04207947 */ /* 0x000fea000b800000 */
[----:B0-----:R0:W0:Y:S04]  /*1a0a0*/  SHFL.IDX PT, R3, R4, 0x2, 0x181f ;  /* 0x00581f0004037f89 */ /* 0x00102800000e0000 */
[----:B---34-:R3:W4:Y:S02]  /*1a0b0*/  SHFL.IDX PT, R14, R0, 0x2, 0x181f ;  /* 0x00581f00000e7f89 */ /* 0x01872400000e0000 */
.L_x_3394:
        /* <DEDUP_REMOVED lines=13> */
.L_x_3134:
[----:B------:R-:W-:Y:S05]  /*1a190*/  BSYNC B1 ;  /* 0x0000000000017941 */ /* 0x000fea0003800000 */
.L_x_3133:
[----:B------:R-:W-:-:S03]  /*1a1a0*/  UMOV UR4, 0xffffffff ;  /* 0xffffffff00047882 */ /* 0x000fc60000000000 */
[----:B------:R-:W-:Y:S05]  /*1a1b0*/  BRA.DIV UR4, `(.L_x_3135) ;  /* 0x000000aa04207947 */ /* 0x000fea000b800000 */
[----:B0-----:R0:W0:Y:S04]  /*1a1c0*/  SHFL.IDX PT, R3, R4, 0x3, 0x181f ;  /* 0x00781f0004037f89 */ /* 0x00102800000e0000 */
[----:B----4-:R4:W0:Y:S02]  /*1a1d0*/  SHFL.IDX PT, R14, R0, 0x3, 0x181f ;  /* 0x00781f00000e7f89 */ /* 0x01082400000e0000 */
.L_x_3398:
[----:B-1234-:R-:W-:-:S04]  /*1a1e0*/  IADD3 R0, R192, 0x60, RZ ;  /* 0x00000060c0007810 */ /* 0x01efc80007ffe0ff */
        /* <DEDUP_REMOVED lines=11> */
.L_x_3118:
[----:B------:R-:W-:Y:S05]  /*1a2a0*/  BSYNC B0 ;  /* 0x0000000000007941 */ /* 0x000fea0003800000 */
.L_x_3104:
[----:B------:R-:W-:Y:S02]  /*1a2b0*/  ULDC UR4, c[0x0][0xc3c] ;  /* 0x00030f0000047ab9 */ /* 0x000fe40000000800 */
[----:B---3--:R-:W-:-:S13]  /*1a2c0*/  ISETP.GE.AND P0, PT, R7, UR4, PT ;  /* 0x0000000407007c0c */ /* 0x008fda000bf06270 */
[----:B------:R-:W-:Y:S05]  /*1a2d0*/  @!P0 BRA `(.L_x_3136) ;  /* 0xfffffe6c00cc8947 */ /* 0x000fea000383ffff */
[----:B------:R-:W-:Y:S05]  /*1a2e0*/  BRA `(.L_x_2902) ;  /* 0x0000007800487947 */ /* 0x000fea0003800000 */
.L_x_2900:
        /* <DEDUP_REMOVED lines=16> */
.L_x_3137:
        /* <DEDUP_REMOVED lines=37> */
[----:B0-----:R-:W-:Y:S02]  /*1a640*/  ISETP.GT.AND P6, PT, R8, UR6, PT ;  /* 0x0000000608007c0c */ /* 0x001fe4000bfc4270 */
[----:B------:R-:W-:-:S11]  /*1a650*/  MOV R3, R8 ;  /* 0x0000000800037202 */ /* 0x000fd60000000f00 */
[----:B------:R-:W-:Y:S05]  /*1a660*/  @P6 BRA `(.L_x_3139) ;  /* 0x0000000000a06947 */ /* 0x000fea0003800000 */
[----:B------:R-:W-:Y:S01]  /*1a670*/  IMAD.MOV.U32 R8, RZ, RZ, R3 ;  /* 0x000000ffff087224 */ /* 0x000fe200078e0003 */
[----:B------:R-:W-:Y:S01]  /*1a680*/  UMOV UR4, URZ ;  /* 0x0000003f00047c82 */ /* 0x000fe20008000000 */
[----:B------:R-:W-:-:S05]  /*1a690*/  ULDC UR5, c[0x0][0xc38] ;  /* 0x00030e0000057ab9 */ /* 0x000fca0000000800 */
.L_x_3141:
        /* <DEDUP_REMOVED lines=37> */
.L_x_3139:
[----:B------:R-:W-:Y:S01]  /*1a8f0*/  IADD3 R3, -R3, R8, RZ ;  /* 0x0000000803037210 */ /* 0x000fe20007ffe1ff */
[----:B------:R-:W-:-:S04]  /*1a900*/  IMAD.MOV.U32 R16, RZ, RZ, RZ ;  /* 0x000000ffff107224 */ /* 0x000fc800078e00ff */
        /* <DEDUP_REMOVED lines=11> */
.L_x_3142:
        /* <DEDUP_REMOVED lines=25> */
[-C--:B------:R-:W-:Y:S01]  /*1ab50*/  @!P1 IADD3 R3, R3, -R12.reuse, RZ ;  /* 0x8000000c03039210 */ /* 0x080fe20007ffe0ff */
[----:B------:R-:W-:Y:S01]  /*1ab60*/  @!P1 VIADD R2, R2, 0x1 ;  /* 0x0000000102029836 */ /* 0x000fe20000000000 */
[----:B------:R-:W-:Y:S02]  /*1ab70*/  ISETP.NE.AND P1, PT, R6, RZ, PT ;  /* 0x000000ff0600720c */ /* 0x000fe40003f25270 */
[----:B------:R-:W-:Y:S02]  /*1ab80*/  ISETP.GE.U32.AND P0, PT, R3, R12, PT ;  /* 0x0000000c0300720c */ /* 0x000fe40003f06070 */
[----:B------:R-:W0:Y:S11]  /*1ab90*/  F2I.FTZ.U32.TRUNC.NTZ R3, R11 ;  /* 0x0000000b00037305 */ /* 0x000e36000021f000 */
[----:B------:R-:W-:-:S02]  /*1aba0*/  @P0 VIADD R2, R2, 0x1 ;  /* 0x0000000102020836 */ /* 0x000fc40000000000 */
[----:B0-----:R-:W-:-:S03]  /*1abb0*/  IMAD.MOV R13, RZ, RZ, -R3 ;  /* 0x000000ffff0d7224 */ /* 0x001fc600078e0a03 */
[----:B------:R-:W-:Y:S02]  /*1abc0*/  MOV R10, R2 ;  /* 0x00000002000a7202 */ /* 0x000fe40000000f00 */
[----:B------:R-:W-:Y:S01]  /*1abd0*/  IABS R2, R9 ;  /* 0x0000000900027213 */ /* 0x000fe20000000000 */
[----:B------:R-:W-:Y:S02]  /*1abe0*/  IMAD R11, R13, R4, RZ ;  /* 0x000000040d0b7224 */ /* 0x000fe400078e02ff */
[----:B------:R-:W-:Y:S01]  /*1abf0*/  @!P2 IMAD.MOV R10, RZ, RZ, -R10 ;  /* 0x000000ffff0aa224 */ /* 0x000fe200078e0a0a */
[----:B------:R-:W-:Y:S01]  /*1ac00*/  @!P1 LOP3.LUT R10, RZ, R6, RZ, 0x33, !PT ;  /* 0x00000006ff0a9212 */ /* 0x000fe200078e33ff */
[----:B------:R-:W-:Y:S01]  /*1ac10*/  IMAD.MOV R12, RZ, RZ, -R2 ;  /* 0x000000ffff0c7224 */ /* 0x000fe200078e0a02 */
[----:B------:R-:W-:Y:S02]  /*1ac20*/  MOV R2, RZ ;  /* 0x000000ff00027202 */ /* 0x000fe40000000f00 */
[----:B------:R-:W-:-:S03]  /*1ac30*/  IABS R8, R10 ;  /* 0x0000000a00087213 */ /* 0x000fc60000000000 */
[----:B------:R-:W-:-:S04]  /*1ac40*/  IMAD.HI.U32 R2, R3, R11, R2 ;  /* 0x0000000b03027227 */ /* 0x000fc800078e0002 */
[----:B------:R-:W-:Y:S02]  /*1ac50*/  IMAD.MOV.U32 R3, RZ, RZ, R8 ;  /* 0x000000ffff037224 */ /* 0x000fe400078e0008 */
[----:B------:R-:W-:Y:S02]  /*1ac60*/  IMAD.MOV.U32 R8, RZ, RZ, R12 ;  /* 0x000000ffff087224 */ /* 0x000fe400078e000c */
[----:B------:R-:W-:-:S04]  /*1ac70*/  IMAD.HI.U32 R2, R2, R3, RZ ;  /* 0x0000000302027227 */ /* 0x000fc800078e00ff */
[----:B------:R-:W-:-:S05]  /*1ac80*/  IMAD R3, R2, R8, R3 ;  /* 0x0000000802037224 */ /* 0x000fca00078e0203 */
[----:B------:R-:W-:-:S13]  /*1ac90*/  ISETP.GT.U32.AND P1, PT, R4, R3, PT ;  /* 0x000000030400720c */ /* 0x000fda0003f24070 */
[----:B------:R-:W-:Y:S01]  /*1aca0*/  @!P1 IMAD.IADD R3, R3, 0x1, -R4 ;  /* 0x0000000103039824 */ /* 0x000fe200078e0a04 */
[----:B------:R-:W-:Y:S02]  /*1acb0*/  @!P1 IADD3 R2, R2, 0x1, RZ ;  /* 0x0000000102029810 */ /* 0x000fe40007ffe0ff */
        /* <DEDUP_REMOVED lines=14> */
.L_x_3143:
        /* <DEDUP_REMOVED lines=31> */
[----:B------:R-:W-:Y:S01]  /*1af90*/  IMAD R4, R4, R2, R5 ;  /* 0x0000000204047224 */ /* 0x000fe200078e0205 */
[----:B------:R-:W-:Y:S02]  /*1afa0*/  MOV R2, RZ ;  /* 0x000000ff00027202 */ /* 0x000fe40000000f00 */
[----:B------:R-:W-:-:S04]  /*1afb0*/  VIADDMNMX R13, R3, UR5, R13, PT ;  /* 0x00000005030d7c46 */ /* 0x000fc8000b80010d */
[-C--:B------:R-:W-:Y:S01]  /*1afc0*/  IABS R10, R13.reuse ;  /* 0x0000000d000a7213 */ /* 0x080fe20000000000 */
[----:B------:R-:W-:Y:S01]  /*1afd0*/  IMAD.MOV R18, RZ, RZ, -R13 ;  /* 0x000000ffff127224 */ /* 0x000fe200078e0a0d */
[----:B------:R-:W-:Y:S02]  /*1afe0*/  IABS R12, R13 ;  /* 0x0000000d000c7213 */ /* 0x000fe40000000000 */
[----:B------:R-:W0:Y:S08]  /*1aff0*/  I2F.RP R8, R10 ;  /* 0x0000000a00087306 */ /* 0x000e300000209400 */
[----:B0-----:R-:W0:Y:S02]  /*1b000*/  MUFU.RCP R8, R8 ;  /* 0x0000000800087308 */ /* 0x001e240000001000 */
[----:B0-----:R-:W-:-:S06]  /*1b010*/  IADD3 R3, R8, 0xffffffe, RZ ;  /* 0x0ffffffe08037810 */ /* 0x001fcc0007ffe0ff */
        /* <DEDUP_REMOVED lines=21> */
.L_x_3144:
[----:B------:R-:W-:-:S05]  /*1b170*/  LOP3.LUT R17, RZ, R2, RZ, 0x33, !PT ;  /* 0x00000002ff117212 */ /* 0x000fca00078e33ff */
[----:B------:R-:W-:Y:S01]  /*1b180*/  IMAD.IADD R17, R6, 0x1, R17 ;  /* 0x0000000106117824 */ /* 0x000fe200078e0211 */
[----:B------:R-:W-:Y:S06]  /*1b190*/  BRA `(.L_x_3145) ;  /* 0x00000000000c7947 */ /* 0x000fec0003800000 */
.L_x_3140:
[----:B------:R-:W-:Y:S01]  /*1b1a0*/  MOV R17, RZ ;  /* 0x000000ff00117202 */ /* 0x000fe20000000f00 */
[----:B------:R-:W-:Y:S02]  /*1b1b0*/  IMAD.U32 R16, RZ, RZ, UR6 ;  /* 0x00000006ff107e24 */ /* 0x000fe4000f8e00ff */
[----:B------:R-:W-:-:S07]  /*1b1c0*/  IMAD.MOV.U32 R18, RZ, RZ, RZ ;  /* 0x000000ffff127224 */ /* 0x000fce00078e00ff */
.L_x_3145:
[----:B------:R-:W-:-:S13]  /*1b1d0*/  ISETP.NE.AND P0, PT, R7, RZ, PT ;  /* 0x000000ff0700720c */ /* 0x000fda0003f05270 */
[----:B------:R-:W0:Y:S01]  /*1b1e0*/  @!P0 S2R R3, SR_CgaCtaId ;  /* 0x0000000000038919 */ /* 0x000e220000008800 */
[----:B------:R-:W-:-:S04]  /*1b1f0*/  @!P0 MOV R2, 0x400 ;  /* 0x0000040000028802 */ /* 0x000fc80000000f00 */
[----:B0-----:R-:W-:-:S05]  /*1b200*/  @!P0 LEA R2, R3, R2, 0x18 ;  /* 0x0000000203028211 */ /* 0x001fca00078ec0ff */
[----:B------:R1:W-:Y:S01]  /*1b210*/  @!P0 STS.128 [R2+0x288d0], R16 ;  /* 0x0288d01002008388 */ /* 0x0003e20000000c00 */
[----:B------:R-:W-:Y:S06]  /*1b220*/  BAR.ARV 0x5, 0x180 ;  /* 0x0146000000007b1d */ /* 0x000fec0000002000 */
.L_x_3138:
        /* <DEDUP_REMOVED lines=15> */
[----:B------:R-:W-:Y:S01]  /*1b320*/  IMAD.MOV.U32 R27, RZ, RZ, RZ ;  /* 0x000000ffff1b7224 */ /* 0x000fe200078e00ff */
[----:B-1----:R-:W-:Y:S01]  /*1b330*/  LOP3.LUT R2, R3, 0x38, R0, 0x78, !PT ;  /* 0x0000003803027812 */ /* 0x002fe200078e7800 */
[----:B------:R-:W-:Y:S01]  /*1b340*/  IMAD.SHL.U32 R0, R0, 0x10, RZ ;  /* 0x0000001000007824 */ /* 0x000fe200078e00ff */
[----:B------:R-:W-:Y:S01]  /*1b350*/  MOV R29, 0x1 ;  /* 0x00000001001d7802 */ /* 0x000fe20000000f00 */
[----:B------:R-:W-:Y:S01]  /*1b360*/  IMAD.MOV.U32 R25, RZ, RZ, RZ ;  /* 0x000000ffff197224 */ /* 0x000fe200078e00ff */
[----:B------:R-:W-:Y:S01]  /*1b370*/  LOP3.LUT R35, R2, 0x200, R35, 0xf8, !PT ;  /* 0x0000020002237812 */ /* 0x000fe200078ef823 */
[----:B------:R-:W-:Y:S01]  /*1b380*/  ULOP3.LUT UR38, UR36, 0x2, URZ, 0xfc, !UPT ;  /* 0x0000000224267892 */ /* 0x000fe2000f8efc3f */
[----:B------:R-:W-:Y:S01]  /*1b390*/  SHF.R.U32.HI R2, RZ, 0x3, R4 ;  /* 0x00000003ff027819 */ /* 0x000fe20000011604 */
[----:B------:R-:W-:Y:S01]  /*1b3a0*/  ULDC.64 UR40, c[0x0][0x198] ;  /* 0x0000660000287ab9 */ /* 0x000fe20000000a00 */
[----:B------:R-:W-:Y:S01]  /*1b3b0*/  LOP3.LUT R0, R0, 0x70, RZ, 0xc0, !PT ;  /* 0x0000007000007812 */ /* 0x000fe200078ec0ff */
[----:B------:R-:W-:Y:S01]  /*1b3c0*/  ULDC UR37, c[0x0][0xc] ;  /* 0x0000030000257ab9 */ /* 0x000fe20000000800 */
[----:B------:R-:W-:-:S02]  /*1b3d0*/  MOV R28, 0x1 ;  /* 0x00000001001c7802 */ /* 0x000fc40000000f00 */
[----:B------:R-:W-:Y:S01]  /*1b3e0*/  LOP3.LUT R2, R2, R0, RZ, 0xfc, !PT ;  /* 0x0000000002027212 */ /* 0x000fe200078efcff */
[----:B0-----:R-:W-:Y:S01]  /*1b3f0*/  ULEA UR4, UR5, UR4, 0x18 ;  /* 0x0000000405047291 */ /* 0x001fe2000f8ec03f */
[----:B------:R-:W-:-:S05]  /*1b400*/  LOP3.LUT R30, R31, 0x40, RZ, 0xfc, !PT ;  /* 0x000000401f1e7812 */ /* 0x000fca00078efcff */
[----:B------:R-:W-:-:S04]  /*1b410*/  IMAD.U32 R22, RZ, RZ, UR4 ;  /* 0x00000004ff167e24 */ /* 0x000fc8000f8e00ff */
[----:B------:R-:W-:-:S05]  /*1b420*/  IMAD R0, R35, 0x2, R22 ;  /* 0x0000000223007824 */ /* 0x000fca00078e0216 */
[----:B------:R2:W-:Y:S02]  /*1b430*/  STL [R1+0x8], R0 ;  /* 0x0000080001007387 */ /* 0x0005e40000100800 */
.L_x_3249:
[----:B0-----:R-:W0:Y:S02]  /*1b440*/  LDC.64 R2, c[0x0][0xc88] ;  /* 0x00032200ff027b82 */ /* 0x001e240000000a00 */
[----:B0-----:R-:W-:-:S05]  /*1b450*/  IMAD.WIDE R2, R19, 0x4, R2 ;  /* 0x0000000413027825 */ /* 0x001fca00078e0202 */
[----:B--2---:R-:W2:Y:S01]  /*1b460*/  LDG.E R33, desc[UR42][R2.64] ;  /* 0x0000002a02217981 */ /* 0x004ea2000c1e1900 */
[----:B------:R-:W-:Y:S05]  /*1b470*/  YIELD ;  /* 0x0000000000007946 */ /* 0x000fea0003800000 */
[----:B------:R-:W-:Y:S01]  /*1b480*/  ULDC.64 UR4, c[0x0][0xa28] ;  /* 0x00028a0000047ab9 */ /* 0x000fe20000000a00 */
[----:B------:R-:W-:Y:S01]  /*1b490*/  IMAD.MOV.U32 R13, RZ, RZ, RZ ;  /* 0x000000ffff0d7224 */ /* 0x000fe200078e00ff */
[----:B------:R-:W-:Y:S01]  /*1b4a0*/  ISETP.NE.U32.AND P0, PT, RZ, UR4, PT ;  /* 0x00000004ff007c0c */ /* 0x000fe2000bf05070 */
[----:B------:R-:W-:Y:S01]  /*1b4b0*/  ULDC.64 UR8, c[0x0][0xa18] ;  /* 0x0002860000087ab9 */ /* 0x000fe20000000a00 */
[----:B------:R-:W-:Y:S01]  /*1b4c0*/  MOV R6, RZ ;  /* 0x000000ff00067202 */ /* 0x000fe20000000f00 */
[----:B------:R-:W-:Y:S01]  /*1b4d0*/  ULDC.64 UR6, c[0x0][0xa10] ;  /* 0x0002840000067ab9 */ /* 0x000fe20000000a00 */
[----:B------:R-:W-:-:S02]  /*1b4e0*/  ISETP.NE.AND.EX P0, PT, RZ, UR5, PT, P0 ;  /* 0x00000005ff007c0c */ /* 0x000fc4000bf05300 */
[----:B--2---:R-:W-:-:S11]  /*1b4f0*/  SHF.R.S32.HI R0, RZ, 0x1f, R33 ;  /* 0x0000001fff007819 */ /* 0x004fd60000011421 */
[C---:B------:R-:W-:Y:S01]  /*1b500*/  @P0 LEA R2, P1, R33.reuse, UR4, 0x2 ;  /* 0x0000000421020c11 */ /* 0x040fe2000f8210ff */
[C---:B------:R-:W-:Y:S01]  /*1b510*/  IMAD.SHL.U32 R23, R33.reuse, 0x4, RZ ;  /* 0x0000000421177824 */ /* 0x040fe200078e00ff */
[C-C-:B------:R-:W-:Y:S01]  /*1b520*/  SHF.L.U64.HI R24, R33.reuse, 0x2, R0.reuse ;  /* 0x0000000221187819 */ /* 0x140fe20000010200 */
[----:B------:R0:W-:Y:S01]  /*1b530*/  STL [R1+0x14], R0 ;  /* 0x0000140001007387 */ /* 0x0001e20000100800 */
[----:B------:R-:W-:Y:S01]  /*1b540*/  @P0 LEA.HI.X R3, R33, UR5, R0, 0x2, P1 ;  /* 0x0000000521030c11 */ /* 0x000fe200088f1400 */
[----:B------:R-:W-:-:S04]  /*1b550*/  ULDC.64 UR4, c[0x0][0xa00] ;  /* 0x0002800000047ab9 */ /* 0x000fc80000000a00 */
[----:B-1----:R1:W2:Y:S01]  /*1b560*/  @P0 LDG.E R13, desc[UR42][R2.64] ;  /* 0x0000002a020d0981 */ /* 0x0022a2000c1e1900 */
[----:B------:R-:W-:Y:S02]  /*1b570*/  ISETP.NE.U32.AND P0, PT, RZ, UR4, PT ;  /* 0x00000004ff007c0c */ /* 0x000fe4000bf05070 */
[----:B------:R-:W-:Y:S01]  /*1b580*/  ISETP.NE.U32.AND P2, PT, RZ, UR8, PT ;  /* 0x00000008ff007c0c */ /* 0x000fe2000bf45070 */
[----:B0-----:R-:W-:Y:S01]  /*1b590*/  IMAD.MOV.U32 R0, RZ, RZ, RZ ;  /* 0x000000ffff007224 */ /* 0x001fe200078e00ff */
[----:B------:R-:W-:Y:S02]  /*1b5a0*/  ISETP.NE.AND.EX P0, PT, RZ, UR5, PT, P0 ;  /* 0x00000005ff007c0c */ /* 0x000fe4000bf05300 */
[----:B------:R-:W-:Y:S02]  /*1b5b0*/  ISETP.NE.AND.EX P2, PT, RZ, UR9, PT, P2 ;  /* 0x00000009ff007c0c */ /* 0x000fe4000bf45320 */
[----:B------:R-:W-:Y:S02]  /*1b5c0*/  ISETP.NE.U32.AND P1, PT, RZ, UR6, PT ;  /* 0x00000006ff007c0c */ /* 0x000fe4000bf25070 */
[----:B-1----:R-:W-:-:S02]  /*1b5d0*/  IADD3 R2, P3, R23, UR4, RZ ;  /* 0x0000000417027c10 */ /* 0x002fc4000ff7e0ff */
[----:B------:R-:W-:Y:S02]  /*1b5e0*/  ISETP.NE.AND.EX P1, PT, RZ, UR7, PT, P1 ;  /* 0x00000007ff007c0c */ /* 0x000fe4000bf25310 */
[----:B------:R-:W-:Y:S02]  /*1b5f0*/  IADD3.X R3, R24, UR5, RZ, P3, !PT ;  /* 0x0000000518037c10 */ /* 0x000fe40009ffe4ff */
[----:B------:R-:W-:-:S03]  /*1b600*/  IADD3 R4, P4, R23, UR6, RZ ;  /* 0x0000000617047c10 */ /* 0x000fc6000ff9e0ff */
[----:B------:R-:W3:Y:S01]  /*1b610*/  @P0 LDG.E R6, desc[UR42][R2.64] ;  /* 0x0000002a02060981 */ /* 0x000ee2000c1e1900 */
[----:B------:R-:W-:Y:S01]  /*1b620*/  ULDC UR4, c[0x0][0x288] ;  /* 0x0000a20000047ab9 */ /* 0x000fe20000000800 */
[----:B------:R-:W-:Y:S01]  /*1b630*/  IADD3.X R5, R24, UR7, RZ, P4, !PT ;  /* 0x0000000718057c10 */ /* 0x000fe2000a7fe4ff */
[----:B------:R-:W-:Y:S01]  /*1b640*/  IMAD.U32 R8, RZ, RZ, UR4 ;  /* 0x00000004ff087e24 */ /* 0x000fe2000f8e00ff */
[----:B------:R-:W-:-:S03]  /*1b650*/  ULDC.64 UR4, c[0x0][0x418] ;  /* 0x0001060000047ab9 */ /* 0x000fc60000000a00 */
        /* <DEDUP_REMOVED lines=10> */
[----:B------:R-:W-:-:S03]  /*1b700*/  UIMAD UR4, UR4, UR5, URZ ;  /* 0x00000005040472a4 */ /* 0x000fc6000f8e023f */
[----:B------:R-:W-:Y:S02]  /*1b710*/  ULDC UR5, c[0x0][0x348] ;  /* 0x0000d20000057ab9 */ /* 0x000fe40000000800 */
[----:B0-----:R-:W-:Y:S01]  /*1b720*/  MOV R6, UR5 ;  /* 0x0000000500067c02 */ /* 0x001fe20008000f00 */
[----:B------:R-:W-:Y:S01]  /*1b730*/  IMAD.U32 R9, RZ, RZ, UR4 ;  /* 0x00000004ff097e24 */ /* 0x000fe2000f8e00ff */
[----:B---3--:R0:W-:Y:S04]  /*1b740*/  STL [R1+0x10], R8 ;  /* 0x0000100801007387 */ /* 0x0081e80000100800 */
[----:B--2---:R0:W-:Y:S01]  /*1b750*/  STL [R1], R13 ;  /* 0x0000000d01007387 */ /* 0x0041e20000100800 */
[----:B------:R-:W-:Y:S01]  /*1b760*/  IMAD.MOV.U32 R12, RZ, RZ, R8 ;  /* 0x000000ffff0c7224 */ /* 0x000fe200078e0008 */
[----:B------:R-:W-:Y:S06]  /*1b770*/  @P2 BRA `(.L_x_3147) ;  /* 0x0000000000142947 */ /* 0x000fec0003800000 */
[----:B------:R-:W-:Y:S05]  /*1b780*/  @!P0 BRA `(.L_x_3147) ;  /* 0x0000000000108947 */ /* 0x000fea0003800000 */
[----:B0-----:R-:W2:Y:S04]  /*1b790*/  LDG.E R8, desc[UR42][R2.64] ;  /* 0x0000002a02087981 */ /* 0x001ea8000c1e1900 */
[----:B------:R-:W2:Y:S02]  /*1b7a0*/  LDG.E R7, desc[UR42][R2.64+0x4] ;  /* 0x0000042a02077981 */ /* 0x000ea4000c1e1900 */
[----:B--2---:R-:W-:-:S05]  /*1b7b0*/  IMAD.IADD R12, R7, 0x1, -R8 ;  /* 0x00000001070c7824 */ /* 0x004fca00078e0a08 */
[----:B------:R1:W-:Y:S02]  /*1b7c0*/  STL [R1+0x10], R12 ;  /* 0x0000100c01007387 */ /* 0x0003e40000100800 */
.L_x_3147:
[----:B------:R-:W-:Y:S01]  /*1b7d0*/  ULDC.64 UR4, c[0x0][0xa20] ;  /* 0x0002880000047ab9 */ /* 0x000fe20000000a00 */
[C---:B------:R-:W-:Y:S01]  /*1b7e0*/  LOP3.LUT R2, R18.reuse, 0xff000000, RZ, 0xc0, !PT ;  /* 0xff00000012027812 */ /* 0x040fe200078ec0ff */
[----:B------:R-:W-:Y:S01]  /*1b7f0*/  IMAD.MOV.U32 R34, RZ, RZ, R33 ;  /* 0x000000ffff227224 */ /* 0x000fe200078e0021 */
[----:B------:R-:W-:Y:S02]  /*1b800*/  ISETP.NE.U32.AND P0, PT, RZ, UR4, PT ;  /* 0x00000004ff007c0c */ /* 0x000fe4000bf05070 */
[----:B------:R-:W-:Y:S02]  /*1b810*/  SHF.R.U32.HI R3, RZ, 0x8, R2 ;  /* 0x00000008ff037819 */ /* 0x000fe40000011602 */
[----:B------:R-:W-:Y:S02]  /*1b820*/  ISETP.NE.AND.EX P0, PT, RZ, UR5, PT, P0 ;  /* 0x00000005ff007c0c */ /* 0x000fe4000bf05300 */
[C---:B0-----:R-:W-:Y:S02]  /*1b830*/  LOP3.LUT R8, R18.reuse, 0xff0000, RZ, 0xc0, !PT ;  /* 0x00ff000012087812 */ /* 0x041fe400078ec0ff */
[----:B------:R-:W-:-:S02]  /*1b840*/  LOP3.LUT R18, R18, 0xffff, RZ, 0xc0, !PT ;  /* 0x0000ffff12127812 */ /* 0x000fc400078ec0ff */
[----:B------:R-:W-:-:S07]  /*1b850*/  LEA.HI R8, R8, R3, RZ, 0x10 ;  /* 0x0000000308087211 */ /* 0x000fce00078f80ff */
[----:B------:R-:W-:Y:S05]  /*1b860*/  @!P0 BRA `(.L_x_3148) ;  /* 0x0000000000108947 */ /* 0x000fea0003800000 */
[----:B------:R-:W-:-:S04]  /*1b870*/  IADD3 R2, P0, R23, UR4, RZ ;  /* 0x0000000417027c10 */ /* 0x000fc8000ff1e0ff */
[----:B------:R-:W-:-:S05]  /*1b880*/  IADD3.X R3, R24, UR5, RZ, P0, !PT ;  /* 0x0000000518037c10 */ /* 0x000fca00087fe4ff */
[----:B------:R0:W5:Y:S01]  /*1b890*/  LDG.E R9, desc[UR42][R2.64] ;  /* 0x0000002a02097981 */ /* 0x000162000c1e1900 */
[----:B------:R-:W-:Y:S05]  /*1b8a0*/  BRA `(.L_x_3149) ;  /* 0x0000000000247947 */ /* 0x000fea0003800000 */
.L_x_3148:
        /* <DEDUP_REMOVED lines=8> */
[----:B--2---:R-:W-:-:S07]  /*1b930*/  IADD3 R9, -R9, R10, RZ ;  /* 0x0000000a09097210 */ /* 0x004fce0007ffe1ff */
.L_x_3149:
[----:B0-----:R-:W2:Y:S01]  /*1b940*/  @P1 LDG.E R2, desc[UR42][R4.64] ;  /* 0x0000002a04021981 */ /* 0x001ea2000c1e1900 */
[----:B------:R-:W0:Y:S03]  /*1b950*/  LDC R3, c[0x0][0x448] ;  /* 0x00011200ff037b82 */ /* 0x000e260000000800 */
[----:B------:R-:W2:Y:S01]  /*1b960*/  @P1 LDG.E R11, desc[UR42][R4.64+0x4] ;  /* 0x0000042a040b1981 */ /* 0x000ea2000c1e1900 */
[----:B-----5:R-:W-:Y:S01]  /*1b970*/  IADD3 R9, -R13, R9, RZ ;  /* 0x000000090d097210 */ /* 0x020fe20007ffe1ff */
[----:B------:R-:W-:Y:S01]  /*1b980*/  BSSY B0, `(.L_x_3150) ;  /* 0x0000035000007945 */ /* 0x000fe20003800000 */
[----:B------:R-:W-:Y:S02]  /*1b990*/  LOP3.LUT R37, R8, 0xff, RZ, 0xc0, !PT ;  /* 0x000000ff08257812 */ /* 0x000fe400078ec0ff */
[----:B------:R-:W-:Y:S02]  /*1b9a0*/  MOV R13, RZ ;  /* 0x000000ff000d7202 */ /* 0x000fe40000000f00 */
[----:B0-----:R-:W-:-:S13]  /*1b9b0*/  ISETP.NE.AND P0, PT, R3, 0x1, PT ;  /* 0x000000010300780c */ /* 0x001fda0003f05270 */
[----:B------:R-:W0:Y:S08]  /*1b9c0*/  @P0 LDC R7, c[0x0][0x44c] ;  /* 0x00011300ff070b82 */ /* 0x000e300000000800 */
[----:B------:R-:W3:Y:S01]  /*1b9d0*/  @P0 LDC R3, c[0x0][0x450] ;  /* 0x00011400ff030b82 */ /* 0x000ee20000000800 */
[----:B--2---:R-:W-:Y:S02]  /*1b9e0*/  @P1 IMAD.IADD R6, R11, 0x1, -R2 ;  /* 0x000000010b061824 */ /* 0x004fe400078e0a02 */
[----:B------:R-:W-:-:S02]  /*1b9f0*/  IMAD.SHL.U32 R2, R17, 0x80, RZ ;  /* 0x0000008011027824 */ /* 0x000fc400078e00ff */
[----:B------:R-:W-:Y:S02]  /*1ba00*/  IMAD.IADD R36, R9, 0x1, R6 ;  /* 0x0000000109247824 */ /* 0x000fe400078e0206 */
[----:B------:R-:W-:-:S04]  /*1ba10*/  VIADD R2, R2, 0x7f ;  /* 0x0000007f02027836 */ /* 0x000fc80000000000 */
[----:B0-----:R-:W-:Y:S01]  /*1ba20*/  @P0 IMAD.HI.U32 R10, R2, R7, RZ ;  /* 0x00000007020a0227 */ /* 0x001fe200078e00ff */
[----:B------:R-:W-:-:S04]  /*1ba30*/  IADD3 R7, R36, 0x80, -R12 ;  /* 0x0000008024077810 */ /* 0x000fc80007ffe80c */
[----:B---3--:R-:W-:Y:S01]  /*1ba40*/  @P0 SHF.R.U32.HI R2, RZ, R3, R10 ;  /* 0x00000003ff020219 */ /* 0x008fe2000001160a */
[----:B------:R-:W-:-:S04]  /*1ba50*/  VIADD R3, R36, 0x7f ;  /* 0x0000007f24037836 */ /* 0x000fc80000000000 */
[----:B------:R-:W-:Y:S01]  /*1ba60*/  IMAD.IADD R2, R7, 0x1, R2 ;  /* 0x0000000107027824 */ /* 0x000fe200078e0202 */
[----:B------:R-:W-:-:S04]  /*1ba70*/  SHF.R.S32.HI R4, RZ, 0x1f, R3 ;  /* 0x0000001fff047819 */ /* 0x000fc80000011403 */
[----:B------:R-:W-:Y:S02]  /*1ba80*/  LEA.HI R4, R4, R3, RZ, 0x7 ;  /* 0x0000000304047211 */ /* 0x000fe400078f38ff */
[----:B------:R-:W-:Y:S02]  /*1ba90*/  SHF.R.S32.HI R3, RZ, 0x1f, R2 ;  /* 0x0000001fff037819 */ /* 0x000fe40000011402 */
[----:B------:R-:W-:Y:S02]  /*1baa0*/  SHF.R.S32.HI R5, RZ, 0x7, R4 ;  /* 0x00000007ff057819 */ /* 0x000fe40000011404 */
[----:B------:R-:W-:Y:S02]  /*1bab0*/  LEA.HI R3, R3, R2, RZ, 0x7 ;  /* 0x0000000203037211 */ /* 0x000fe400078f38ff */
[----:B------:R-:W-:Y:S02]  /*1bac0*/  SHF.R.U32.HI R4, RZ, 0x10, R8 ;  /* 0x00000010ff047819 */ /* 0x000fe40000011608 */
[----:B------:R-:W-:-:S04]  /*1bad0*/  SHF.R.S32.HI R10, RZ, 0x7, R3 ;  /* 0x00000007ff0a7819 */ /* 0x000fc80000011403 */
[----:B------:R-:W-:-:S04]  /*1bae0*/  VIMNMX R10, R5, R10, PT ;  /* 0x0000000a050a7248 */ /* 0x000fc80003fe0100 */
[----:B------:R-:W-:-:S13]  /*1baf0*/  ISETP.GE.AND P0, PT, R10, 0x1, PT ;  /* 0x000000010a00780c */ /* 0x000fda0003f06270 */
[----:B------:R-:W-:Y:S05]  /*1bb00*/  @!P0 BRA `(.L_x_3151) ;  /* 0x0000000000708947 */ /* 0x000fea0003800000 */
[----:B------:R-:W-:Y:S01]  /*1bb10*/  ISETP.NE.AND P0, PT, R4, RZ, PT ;  /* 0x000000ff0400720c */ /* 0x000fe20003f05270 */
[----:B------:R-:W-:-:S03]  /*1bb20*/  ULDC UR4, c[0x0][0x9f0] ;  /* 0x00027c0000047ab9 */ /* 0x000fc60000000800 */
[----:B------:R-:W-:-:S04]  /*1bb30*/  SEL R8, R4, UR4, P0 ;  /* 0x0000000404087c07 */ /* 0x000fc80008000000 */
[----:B-1----:R-:W-:Y:S02]  /*1bb40*/  IABS R12, R8 ;  /* 0x00000008000c7213 */ /* 0x002fe40000000000 */
[----:B------:R-:W-:Y:S02]  /*1bb50*/  IADD3 R11, R8, -0x1, R10 ;  /* 0xffffffff080b7810 */ /* 0x000fe40007ffe00a */
[----:B------:R-:W0:Y:S08]  /*1bb60*/  I2F.RP R2, R12 ;  /* 0x0000000c00027306 */ /* 0x000e300000209400 */
[----:B0-----:R-:W0:Y:S02]  /*1bb70*/  MUFU.RCP R2, R2 ;  /* 0x0000000200027308 */ /* 0x001e240000001000 */
[----:B0-----:R-:W-:-:S06]  /*1bb80*/  VIADD R2, R2, 0xffffffe ;  /* 0x0ffffffe02027836 */ /* 0x001fcc0000000000 */
[----:B------:R0:W1:Y:S02]  /*1bb90*/  F2I.FTZ.U32.TRUNC.NTZ R3, R2 ;  /* 0x0000000200037305 */ /* 0x000064000021f000 */
[----:B0-----:R-:W-:-:S04]  /*1bba0*/  LOP3.LUT R2, R11, R8, RZ, 0x3c, !PT ;  /* 0x000000080b027212 */ /* 0x001fc800078e3cff */
[----:B------:R-:W-:Y:S01]  /*1bbb0*/  ISETP.GE.AND P3, PT, R2, RZ, PT ;  /* 0x000000ff0200720c */ /* 0x000fe20003f66270 */
[----:B-1----:R-:W-:-:S04]  /*1bbc0*/  IMAD.MOV R2, RZ, RZ, -R3 ;  /* 0x000000ffff027224 */ /* 0x002fc800078e0a03 */
[----:B------:R-:W-:Y:S02]  /*1bbd0*/  IMAD R13, R2, R12, RZ ;  /* 0x0000000c020d7224 */ /* 0x000fe400078e02ff */
[----:B------:R-:W-:-:S04]  /*1bbe0*/  IMAD.MOV.U32 R2, RZ, RZ, RZ ;  /* 0x000000ffff027224 */ /* 0x000fc800078e00ff */
[----:B------:R-:W-:Y:S01]  /*1bbf0*/  IMAD.HI.U32 R13, R3, R13, R2 ;  /* 0x0000000d030d7227 */ /* 0x000fe200078e0002 */
[----:B------:R-:W-:Y:S02]  /*1bc00*/  IABS R2, R11 ;  /* 0x0000000b00027213 */ /* 0x000fe40000000000 */
[----:B------:R-:W-:-:S03]  /*1bc10*/  IABS R3, R8 ;  /* 0x0000000800037213 */ /* 0x000fc60000000000 */
[----:B------:R-:W-:Y:S01]  /*1bc20*/  IMAD.HI.U32 R13, R13, R2, RZ ;  /* 0x000000020d0d7227 */ /* 0x000fe200078e00ff */
[----:B------:R-:W-:-:S05]  /*1bc30*/  IADD3 R3, RZ, -R3, RZ ;  /* 0x80000003ff037210 */ /* 0x000fca0007ffe0ff */
[----:B------:R-:W-:-:S05]  /*1bc40*/  IMAD R2, R13, R3, R2 ;  /* 0x000000030d027224 */ /* 0x000fca00078e0202 */
[----:B------:R-:W-:-:S13]  /*1bc50*/  ISETP.GT.U32.AND P2, PT, R12, R2, PT ;  /* 0x000000020c00720c */ /* 0x000fda0003f44070 */
[----:B------:R-:W-:Y:S02]  /*1bc60*/  @!P2 IMAD.IADD R2, R2, 0x1, -R12 ;  /* 0x000000010202a824 */ /* 0x000fe400078e0a0c */
[----:B------:R-:W-:Y:S01]  /*1bc70*/  @!P2 VIADD R13, R13, 0x1 ;  /* 0x000000010d0da836 */ /* 0x000fe20000000000 */
[----:B------:R-:W-:Y:S02]  /*1bc80*/  ISETP.NE.AND P2, PT, R8, RZ, PT ;  /* 0x000000ff0800720c */ /* 0x000fe40003f45270 */
[----:B------:R-:W-:-:S13]  /*1bc90*/  ISETP.GE.U32.AND P0, PT, R2, R12, PT ;  /* 0x0000000c0200720c */ /* 0x000fda0003f06070 */
[----:B------:R-:W-:-:S05]  /*1bca0*/  @P0 VIADD R13, R13, 0x1 ;  /* 0x000000010d0d0836 */ /* 0x000fca0000000000 */
[----:B------:R-:W-:Y:S02]  /*1bcb0*/  @!P3 IADD3 R13, -R13, RZ, RZ ;  /* 0x000000ff0d0db210 */ /* 0x000fe40007ffe1ff */
[----:B------:R-:W-:-:S07]  /*1bcc0*/  @!P2 LOP3.LUT R13, RZ, R8, RZ, 0x33, !PT ;  /* 0x00000008ff0da212 */ /* 0x000fce00078e33ff */
.L_x_3151:
[----:B------:R-:W-:Y:S05]  /*1bcd0*/  BSYNC B0 ;  /* 0x0000000000007941 */ /* 0x000fea0003800000 */
.L_x_3150:
[-C--:B------:R-:W-:Y:S01]  /*1bce0*/  IMAD R2, R37, R13.reuse, RZ ;  /* 0x0000000d25027224 */ /* 0x080fe200078e02ff */
[----:B------:R-:W-:Y:S04]  /*1bcf0*/  BSSY B0, `(.L_x_3152) ;  /* 0x0000114000007945 */ /* 0x000fe80003800000 */
[C---:B------:R-:W-:Y:S01]  /*1bd00*/  VIADDMNMX R10, R2.reuse, R13, R10, PT ;  /* 0x0000000d020a7246 */ /* 0x040fe2000380010a */
[----:B------:R-:W-:-:S04]  /*1bd10*/  IMAD R2, R2, 0x80, -R9 ;  /* 0x0000008002027824 */ /* 0x000fc800078e0a09 */
[----:B------:R-:W-:-:S05]  /*1bd20*/  IMAD R10, R10, 0x80, -R9 ;  /* 0x000000800a0a7824 */ /* 0x000fca00078e0a09 */
[----:B------:R-:W-:Y:S02]  /*1bd30*/  VIMNMX R10, R10, R6, PT ;  /* 0x000000060a0a7248 */ /* 0x000fe40003fe0100 */
[----:B------:R-:W-:-:S04]  /*1bd40*/  VIMNMX R6, RZ, R2, !PT ;  /* 0x00000002ff067248 */ /* 0x000fc80007fe0100 */
[----:B------:R-:W-:Y:S02]  /*1bd50*/  ISETP.GT.AND P0, PT, R10, R6, PT ;  /* 0x000000060a00720c */ /* 0x000fe40003f04270 */
[----:B------:R-:W-:-:S11]  /*1bd60*/  SHF.R.U32.HI R6, RZ, 0x7, R6 ;  /* 0x00000007ff067819 */ /* 0x000fd60000011606 */
[----:B------:R-:W-:-:S05]  /*1bd70*/  @P0 VIADD R2, R10, 0x7f ;  /* 0x0000007f0a020836 */ /* 0x000fca0000000000 */
[----:B------:R-:W-:-:S04]  /*1bd80*/  @P0 SHF.R.S32.HI R3, RZ, 0x1f, R2 ;  /* 0x0000001fff030819 */ /* 0x000fc80000011402 */
[----:B------:R-:W-:Y:S02]  /*1bd90*/  @P0 LEA.HI R2, R3, R2, RZ, 0x7 ;  /* 0x0000000203020211 */ /* 0x000fe400078f38ff */
[-C--:B------:R-:W-:Y:S02]  /*1bda0*/  MOV R3, R6.reuse ;  /* 0x0000000600037202 */ /* 0x080fe40000000f00 */
        /* <DEDUP_REMOVED lines=10> */
[----:B------:R0:W2:Y:S02]  /*1be50*/  SHFL.IDX PT, R14, R8, RZ, 0x1f ;  /* 0x00001fff080e7589 */ /* 0x0000a400000e0000 */
.L_x_3401:
[----:B--2---:R-:W-:Y:S02]  /*1be60*/  ISETP.NE.AND P0, PT, R14, RZ, PT ;  /* 0x000000ff0e00720c */ /* 0x004fe40003f05270 */
[----:B------:R-:W-:-:S11]  /*1be70*/  PLOP3.LUT P6, PT, PT, PT, PT, 0x8, 0x0 ;  /* 0x000000000000781c */ /* 0x000fd60003fce170 */
[----:B------:R-:W-:Y:S05]  /*1be80*/  @P0 BRA `(.L_x_3155) ;  /* 0x00000000000c0947 */ /* 0x000fea0003800000 */
[----:B------:R-:W-:-:S03]  /*1be90*/  UMOV UR4, 0xffffffff ;  /* 0xffffffff00047882 */ /* 0x000fc60000000000 */
[----:B------:R-:W-:Y:S05]  /*1bea0*/  BRA.DIV UR4, `(.L_x_3156) ;  /* 0x0000008e04607947 */ /* 0x000fea000b800000 */
[----:B------:R-:W-:-:S13]  /*1beb0*/  ELECT P6, URZ, PT ;  /* 0x00000000003f782f */ /* 0x000fda00038c0000 */
.L_x_3155:
[----:B0-----:R-:W2:Y:S01]  /*1bec0*/  LDL R8, [R1+0x24] ;  /* 0x0000240001087983 */ /* 0x001ea20000100800 */
[----:B------:R-:W-:Y:S01]  /*1bed0*/  BSSY B1, `(.L_x_3157) ;  /* 0x0000008000017945 */ /* 0x000fe20003800000 */
[----:B--2---:R-:W-:-:S05]  /*1bee0*/  VIADD R8, R8, 0x1 ;  /* 0x0000000108087836 */ /* 0x004fca0000000000 */
[----:B------:R-:W-:-:S04]  /*1bef0*/  LEA.HI R9, R8, R8, RZ, 0x1 ;  /* 0x0000000808097211 */ /* 0x000fc800078f08ff */
[----:B------:R-:W-:-:S05]  /*1bf00*/  LOP3.LUT R9, R9, 0xfffffffe, RZ, 0xc0, !PT ;  /* 0xfffffffe09097812 */ /* 0x000fca00078ec0ff */
[----:B------:R-:W-:-:S05]  /*1bf10*/  IMAD.IADD R8, R8, 0x1, -R9 ;  /* 0x0000000108087824 */ /* 0x000fca00078e0a09 */
[----:B------:R-:W-:-:S04]  /*1bf20*/  SHF.L.U32 R8, R8, 0x1f, RZ ;  /* 0x0000001f08087819 */ /* 0x000fc800000006ff */
[----:B------:R-:W0:Y:S02]  /*1bf30*/  SYNCS.PHASECHK.TRANS64.TRYWAIT P0, [R22+URZ+0x28820], R8 ;  /* 0x02882008160075a7 */ /* 0x000e24000800017f */
[----:B0-----:R-:W-:Y:S05]  /*1bf40*/  @!P0 BRA `(.L_x_3158) ;  /* 0x0000008c00588947 */ /* 0x001fea0003800000 */
.L_x_3404:
[----:B------:R-:W-:Y:S05]  /*1bf50*/  BSYNC B1 ;  /* 0x0000000000017941 */ /* 0x000fea0003800000 */
.L_x_3157:
[----:B------:R-:W-:Y:S04]  /*1bf60*/  BSSY B1, `(.L_x_3159) ;  /* 0x000006e000017945 */ /* 0x000fe80003800000 */
[----:B------:R-:W-:Y:S05]  /*1bf70*/  @!P6 BRA `(.L_x_3160) ;  /* 0x0000000400b0e947 */ /* 0x000fea0003800000 */
[----:B0-----:R-:W-:Y:S01]  /*1bf80*/  IMAD R8, R27, 0x8, R22 ;  /* 0x000000081b087824 */ /* 0x001fe200078e0216 */
[----:B------:R-:W-:Y:S01]  /*1bf90*/  SHF.L.U32 R9, R29, 0x1f, RZ ;  /* 0x0000001f1d097819 */ /* 0x000fe200000006ff */
[----:B------:R-:W0:Y:S01]  /*1bfa0*/  S2R R10, SR_TID.X ;  /* 0x00000000000a7919 */ /* 0x000e220000002100 */
[----:B------:R-:W-:Y:S02]  /*1bfb0*/  BSSY B2, `(.L_x_3161) ;  /* 0x0000005000027945 */ /* 0x000fe40003800000 */
[----:B------:R-:W2:Y:S01]  /*1bfc0*/  SYNCS.PHASECHK.TRANS64.TRYWAIT P0, [R8+URZ+0x288a0], R9 ;  /* 0x0288a009080075a7 */ /* 0x000ea2000800017f */
[----:B0-----:R-:W-:-:S04]  /*1bfd0*/  LOP3.LUT R10, R10, 0x7f, RZ, 0xc0, !PT ;  /* 0x0000007f0a0a7812 */ /* 0x001fc800078ec0ff */
[----:B------:R-:W-:Y:S01]  /*1bfe0*/  ISETP.NE.AND P1, PT, R10, RZ, PT ;  /* 0x000000ff0a00720c */ /* 0x000fe20003f25270 */
[----:B--2---:R-:W-:-:S12]  /*1bff0*/  @!P0 BRA `(.L_x_3162) ;  /* 0x0000008c00408947 */ /* 0x004fd80003800000 */
.L_x_3405:
[----:B------:R-:W-:Y:S05]  /*1c000*/  BSYNC B2 ;  /* 0x0000000000027941 */ /* 0x000fea0003800000 */
.L_x_3161:
[----:B------:R-:W-:Y:S04]  /*1c010*/  BSSY B2, `(.L_x_3163) ;  /* 0x0000009000027945 */ /* 0x000fe80003800000 */
[----:B------:R-:W-:Y:S05]  /*1c020*/  @P1 BRA `(.L_x_3164) ;  /* 0x00000000001c1947 */ /* 0x000fea0003800000 */
[----:B------:R-:W2:Y:S01]  /*1c030*/  S2R R11, SR_TID.X ;  /* 0x00000000000b7919 */ /* 0x000ea20000002100 */
[----:B------:R-:W-:-:S04]  /*1c040*/  MOV R10, 0x8000 ;  /* 0x00008000000a7802 */ /* 0x000fc80000000f00 */
[----:B------:R3:W-:Y:S01]  /*1c050*/  SYNCS.ARRIVE.TRANS64 RZ, [R8+URZ+0x28890], R10 ;  /* 0x0288900a08ff79a7 */ /* 0x0007e2000800003f */
[----:B--2---:R-:W-:-:S04]  /*1c060*/  LOP3.LUT R11, R11, 0x1f, RZ, 0xc0, !PT ;  /* 0x0000001f0b0b7812 */ /* 0x004fc800078ec0ff */
[----:B------:R-:W-:-:S13]  /*1c070*/  ISETP.NE.AND P0, PT, R11, RZ, PT ;  /* 0x000000ff0b00720c */ /* 0x000fda0003f05270 */
[----:B---3--:R-:W-:Y:S05]  /*1c080*/  @!P0 BRA `(.L_x_3164) ;  /* 0x0000000000048947 */ /* 0x008fea0003800000 */
[----:B------:R-:W-:Y:S01]  /*1c090*/  BPT.TRAP 0x1 ;  /* 0x000000040000795c */ /* 0x000fe20000300000 */
.L_x_3164:
[----:B------:R-:W-:Y:S05]  /*1c0a0*/  BSYNC B2 ;  /* 0x0000000000027941 */ /* 0x000fea0003800000 */
.L_x_3163:
[----:B------:R-:W-:Y:S01]  /*1c0b0*/  IMAD.MOV.U32 R15, RZ, RZ, RZ ;  /* 0x000000ffff0f7224 */ /* 0x000fe200078e00ff */
[----:B------:R-:W-:Y:S01]  /*1c0c0*/  LEA R11, R27, R22, 0xf ;  /* 0x000000161b0b7211 */ /* 0x000fe200078e78ff */
[----:B------:R-:W-:Y:S01]  /*1c0d0*/  IMAD R10, R3, 0x80, R0 ;  /* 0x00000080030a7824 */ /* 0x000fe200078e0200 */
[----:B------:R-:W-:Y:S01]  /*1c0e0*/  UIADD3 UR4, UP0, UR40, 0x570, URZ ;  /* 0x0000057028047890 */ /* 0x000fe2000ff1e03f */
[----:B------:R-:W-:Y:S01]  /*1c0f0*/  PLOP3.LUT P0, PT, PT, PT, PT, 0x80, 0x0 ;  /* 0x000000000000781c */ /* 0x000fe20003f0f070 */
[----:B------:R-:W-:Y:S01]  /*1c100*/  IMAD.SHL.U32 R14, R27, 0x4000, RZ ;  /* 0x000040001b0e7824 */ /* 0x000fe200078e00ff */
[----:B------:R-:W-:Y:S01]  /*1c110*/  R2UR UR10, R15 ;  /* 0x000000000f0a72ca */ /* 0x000fe200000e0000 */
[----:B------:R-:W-:Y:S01]  /*1c120*/  VIADD R10, R10, 0xffffff80 ;  /* 0xffffff800a0a7836 */ /* 0x000fe20000000000 */
[----:B------:R-:W-:Y:S01]  /*1c130*/  UIADD3.X UR5, URZ, UR41, URZ, UP0, !UPT ;  /* 0x000000293f057290 */ /* 0x000fe200087fe43f */
[----:B-1----:R-:W-:Y:S01]  /*1c140*/  VIADD R12, R8, 0x28890 ;  /* 0x00028890080c7836 */ /* 0x002fe20000000000 */
[----:B------:R-:W-:Y:S01]  /*1c150*/  UMOV UR6, 0x0 ;  /* 0x0000000000067882 */ /* 0x000fe20000000000 */
[----:B------:R-:W-:Y:S01]  /*1c160*/  VIADD R13, R11, 0x18400 ;  /* 0x000184000b0d7836 */ /* 0x000fe20000000000 */
[----:B------:R-:W-:-:S09]  /*1c170*/  UMOV UR7, 0x12f00000 ;  /* 0x12f0000000077882 */ /* 0x000fd20000000000 */
.L_x_3165:
        /* <DEDUP_REMOVED lines=10> */
[----:B------:R-:W-:Y:S01]  /*1c220*/  MOV R20, 0x40 ;  /* 0x0000004000147802 */ /* 0x000fe20000000f00 */
[----:B------:R-:W-:Y:S01]  /*1c230*/  VIADD R11, R11, 0x1c400 ;  /* 0x0001c4000b0b7836 */ /* 0x000fe20000000000 */
[----:B------:R-:W-:Y:S01]  /*1c240*/  PLOP3.LUT P0, PT, PT, PT, PT, 0x80, 0x0 ;  /* 0x000000000000781c */ /* 0x000fe20003f0f070 */
[----:B------:R-:W-:Y:S01]  /*1c250*/  UMOV UR6, 0x0 ;  /* 0x0000000000067882 */ /* 0x000fe20000000000 */
[----:B------:R-:W-:Y:S01]  /*1c260*/  R2UR UR10, R20 ;  /* 0x00000000140a72ca */ /* 0x000fe200000e0000 */
[----:B------:R-:W-:-:S14]  /*1c270*/  UMOV UR7, 0x12f00000 ;  /* 0x12f0000000077882 */ /* 0x000fdc0000000000 */
.L_x_3166:
        /* <DEDUP_REMOVED lines=13> */
.L_x_3406:
[----:B------:R-:W-:Y:S05]  /*1c350*/  BSYNC B2 ;  /* 0x0000000000027941 */ /* 0x000fea0003800000 */
.L_x_3167:
[----:B------:R-:W-:Y:S01]  /*1c360*/  BSSY B2, `(.L_x_3169) ;  /* 0x000000b000027945 */ /* 0x000fe20003800000 */
[----:B------:R-:W-:Y:S02]  /*1c370*/  IMAD.MOV.U32 R12, RZ, RZ, 0x0 ;  /* 0x00000000ff0c7424 */ /* 0x000fe400078e00ff */
[----:B------:R-:W-:Y:S01]  /*1c380*/  IMAD.MOV.U32 R13, RZ, RZ, 0x12f00000 ;  /* 0x12f00000ff0d7424 */ /* 0x000fe200078e00ff */
[----:B------:R-:W-:Y:S06]  /*1c390*/  @P1 BRA `(.L_x_3170) ;  /* 0x00000000001c1947 */ /* 0x000fec0003800000 */
[----:B------:R-:W2:Y:S01]  /*1c3a0*/  S2R R11, SR_TID.X ;  /* 0x00000000000b7919 */ /* 0x000ea20000002100 */
[----:B01----:R-:W-:-:S04]  /*1c3b0*/  MOV R9, 0x8000 ;  /* 0x0000800000097802 */ /* 0x003fc80000000f00 */
[----:B------:R3:W-:Y:S01]  /*1c3c0*/  SYNCS.ARRIVE.TRANS64 RZ, [R8+URZ+0x288b0], R9 ;  /* 0x0288b00908ff79a7 */ /* 0x0007e2000800003f */
[----:B--2---:R-:W-:-:S04]  /*1c3d0*/  LOP3.LUT R11, R11, 0x1f, RZ, 0xc0, !PT ;  /* 0x0000001f0b0b7812 */ /* 0x004fc800078ec0ff */
[----:B------:R-:W-:-:S13]  /*1c3e0*/  ISETP.NE.AND P0, PT, R11, RZ, PT ;  /* 0x000000ff0b00720c */ /* 0x000fda0003f05270 */
[----:B---3--:R-:W-:Y:S05]  /*1c3f0*/  @!P0 BRA `(.L_x_3170) ;  /* 0x0000000000048947 */ /* 0x008fea0003800000 */
[----:B------:R-:W-:Y:S01]  /*1c400*/  BPT.TRAP 0x1 ;  /* 0x000000040000795c */ /* 0x000fe20000300000 */
.L_x_3170:
[----:B------:R-:W-:Y:S05]  /*1c410*/  BSYNC B2 ;  /* 0x0000000000027941 */ /* 0x000fea0003800000 */
.L_x_3169:
[----:B------:R-:W-:Y:S01]  /*1c420*/  R2UR UR10, R15 ;  /* 0x000000000f0a72ca */ /* 0x000fe200000e0000 */
[----:B------:R-:W-:Y:S01]  /*1c430*/  IMAD R14, R14, 0x2, R22 ;  /* 0x000000020e0e7824 */ /* 0x000fe200078e0216 */
[----:B------:R-:W-:Y:S01]  /*1c440*/  R2UR UR6, R12 ;  /* 0x000000000c0672ca */ /* 0x000fe200000e0000 */
[----:B------:R-:W-:Y:S01]  /*1c450*/  UIADD3 UR4, UP0, UR40, 0x670, URZ ;  /* 0x0000067028047890 */ /* 0x000fe2000ff1e03f */
[----:B------:R-:W-:Y:S01]  /*1c460*/  R2UR UR7, R13 ;  /* 0x000000000d0772ca */ /* 0x000fe200000e0000 */
[----:B01----:R-:W-:Y:S01]  /*1c470*/  VIADD R8, R8, 0x288b0 ;  /* 0x000288b008087836 */ /* 0x003fe20000000000 */
[----:B------:R-:W-:Y:S01]  /*1c480*/  PLOP3.LUT P0, PT, PT, PT, PT, 0x80, 0x0 ;  /* 0x000000000000781c */ /* 0x000fe20003f0f070 */
[----:B------:R-:W-:Y:S01]  /*1c490*/  VIADD R9, R14, 0x400 ;  /* 0x000004000e097836 */ /* 0x000fe20000000000 */
[----:B------:R-:W-:-:S12]  /*1c4a0*/  UIADD3.X UR5, URZ, UR41, URZ, UP0, !UPT ;  /* 0x000000293f057290 */ /* 0x000fd800087fe43f */
.L_x_3171:
        /* <DEDUP_REMOVED lines=15> */
.L_x_3172:
        /* <DEDUP_REMOVED lines=9> */
[----:B--2---:R-:W-:Y:S05]  /*1c630*/  @P0 BRA.U.ANY `(.L_x_3172) ;  /* 0xfffffffd00d80947 */ /* 0x004fea000393ffff */
.L_x_3160:
[----:B------:R-:W-:Y:S05]  /*1c640*/  BSYNC B1 ;  /* 0x0000000000017941 */ /* 0x000fea0003800000 */
.L_x_3159:
[----:B-1----:R-:W-:Y:S01]  /*1c650*/  VIADD R12, R3, 0xfffffffe ;  /* 0xfffffffe030c7836 */ /* 0x002fe20000000000 */
        /* <DEDUP_REMOVED lines=8> */
.L_x_3187:
        /* <DEDUP_REMOVED lines=11> */
.L_x_3407:
[----:B------:R-:W-:Y:S05]  /*1c790*/  BSYNC B2 ;  /* 0x0000000000027941 */ /* 0x000fea0003800000 */
.L_x_3175:
[----:B------:R-:W-:Y:S04]  /*1c7a0*/  BSSY B2, `(.L_x_3177) ;  /* 0x0000009000027945 */ /* 0x000fe80003800000 */
[----:B------:R-:W-:Y:S05]  /*1c7b0*/  @P2 BRA `(.L_x_3178) ;  /* 0x00000000001c2947 */ /* 0x000fea0003800000 */
[----:B0-----:R-:W0:Y:S01]  /*1c7c0*/  S2R R8, SR_TID.X ;  /* 0x0000000000087919 */ /* 0x001e220000002100 */
[----:B------:R-:W-:-:S04]  /*1c7d0*/  MOV R3, 0x8000 ;  /* 0x0000800000037802 */ /* 0x000fc80000000f00 */
[----:B------:R2:W-:Y:S01]  /*1c7e0*/  SYNCS.ARRIVE.TRANS64 RZ, [R11+URZ+0x28890], R3 ;  /* 0x028890030bff79a7 */ /* 0x0005e2000800003f */
[----:B0-----:R-:W-:-:S04]  /*1c7f0*/  LOP3.LUT R8, R8, 0x1f, RZ, 0xc0, !PT ;  /* 0x0000001f08087812 */ /* 0x001fc800078ec0ff */
[----:B------:R-:W-:-:S13]  /*1c800*/  ISETP.NE.AND P1, PT, R8, RZ, PT ;  /* 0x000000ff0800720c */ /* 0x000fda0003f25270 */
[----:B--2---:R-:W-:Y:S05]  /*1c810*/  @!P1 BRA `(.L_x_3178) ;  /* 0x0000000000049947 */ /* 0x004fea0003800000 */
[----:B------:R-:W-:Y:S01]  /*1c820*/  BPT.TRAP 0x1 ;  /* 0x000000040000795c */ /* 0x000fe20000300000 */
.L_x_3178:
[----:B------:R-:W-:Y:S05]  /*1c830*/  BSYNC B2 ;  /* 0x0000000000027941 */ /* 0x000fea0003800000 */
.L_x_3177:
[----:B------:R-:W-:Y:S01]  /*1c840*/  IMAD.MOV.U32 R20, RZ, RZ, RZ ;  /* 0x000000ffff147224 */ /* 0x000fe200078e00ff */
[----:B------:R-:W-:Y:S01]  /*1c850*/  UIADD3 UR4, UP0, UR40, 0x570, URZ ;  /* 0x0000057028047890 */ /* 0x000fe2000ff1e03f */
[----:B------:R-:W-:Y:S01]  /*1c860*/  IMAD R9, R27, 0x8000, R22 ;  /* 0x000080001b097824 */ /* 0x000fe200078e0216 */
        /* <DEDUP_REMOVED lines=8> */
.L_x_3179:
        /* <DEDUP_REMOVED lines=12> */
[----:B------:R-:W-:Y:S01]  /*1c9b0*/  VIADD R13, R9, 0x1c400 ;  /* 0x0001c400090d7836 */ /* 0x000fe20000000000 */
[----:B------:R-:W-:Y:S01]  /*1c9c0*/  UMOV UR6, 0x0 ;  /* 0x0000000000067882 */ /* 0x000fe20000000000 */
[----:B------:R-:W-:Y:S01]  /*1c9d0*/  UMOV UR7, 0x12f00000 ;  /* 0x12f0000000077882 */ /* 0x000fe20000000000 */
[----:B------:R-:W-:-:S15]  /*1c9e0*/  R2UR UR10, R21 ;  /* 0x00000000150a72ca */ /* 0x000fde00000e0000 */
.L_x_3180:
        /* <DEDUP_REMOVED lines=13> */
.L_x_3408:
[----:B------:R-:W-:Y:S05]  /*1cac0*/  BSYNC B2 ;  /* 0x0000000000027941 */ /* 0x000fea0003800000 */
.L_x_3181:
[----:B------:R-:W-:Y:S01]  /*1cad0*/  BSSY B2, `(.L_x_3183) ;  /* 0x000000b000027945 */ /* 0x000fe20003800000 */
[----:B------:R-:W-:Y:S01]  /*1cae0*/  MOV R14, 0x0 ;  /* 0x00000000000e7802 */ /* 0x000fe20000000f00 */
[----:B------:R-:W-:Y:S02]  /*1caf0*/  IMAD.MOV.U32 R15, RZ, RZ, 0x12f00000 ;  /* 0x12f00000ff0f7424 */ /* 0x000fe400078e00ff */
[----:B------:R-:W-:Y:S05]  /*1cb00*/  @P2 BRA `(.L_x_3184) ;  /* 0x00000000001c2947 */ /* 0x000fea0003800000 */
[----:B------:R-:W2:Y:S01]  /*1cb10*/  S2R R13, SR_TID.X ;  /* 0x00000000000d7919 */ /* 0x000ea20000002100 */
[----:B------:R-:W-:-:S04]  /*1cb20*/  IMAD.MOV.U32 R3, RZ, RZ, 0x8000 ;  /* 0x00008000ff037424 */ /* 0x000fc800078e00ff */
[----:B------:R3:W-:Y:S01]  /*1cb30*/  SYNCS.ARRIVE.TRANS64 RZ, [R11+URZ+0x288b0], R3 ;  /* 0x0288b0030bff79a7 */ /* 0x0007e2000800003f */
[----:B--2---:R-:W-:-:S04]  /*1cb40*/  LOP3.LUT R13, R13, 0x1f, RZ, 0xc0, !PT ;  /* 0x0000001f0d0d7812 */ /* 0x004fc800078ec0ff */
[----:B------:R-:W-:-:S13]  /*1cb50*/  ISETP.NE.AND P1, PT, R13, RZ, PT ;  /* 0x000000ff0d00720c */ /* 0x000fda0003f25270 */
[----:B---3--:R-:W-:Y:S05]  /*1cb60*/  @!P1 BRA `(.L_x_3184) ;  /* 0x0000000000049947 */ /* 0x008fea0003800000 */
[----:B------:R-:W-:Y:S01]  /*1cb70*/  BPT.TRAP 0x1 ;  /* 0x000000040000795c */ /* 0x000fe20000300000 */
.L_x_3184:
[----:B------:R-:W-:Y:S05]  /*1cb80*/  BSYNC B2 ;  /* 0x0000000000027941 */ /* 0x000fea0003800000 */
.L_x_3183:
[----:B------:R-:W-:Y:S01]  /*1cb90*/  R2UR UR10, R20 ;  /* 0x00000000140a72ca */ /* 0x000fe200000e0000 */
[----:B------:R-:W-:Y:S01]  /*1cba0*/  UIADD3 UR4, UP0, UR40, 0x670, URZ ;  /* 0x0000067028047890 */ /* 0x000fe2000ff1e03f */
[----:B------:R-:W-:Y:S01]  /*1cbb0*/  R2UR UR6, R14 ;  /* 0x000000000e0672ca */ /* 0x000fe200000e0000 */
[----:B01----:R-:W-:Y:S01]  /*1cbc0*/  VIADD R11, R11, 0x288b0 ;  /* 0x000288b00b0b7836 */ /* 0x003fe20000000000 */
[----:B------:R-:W-:Y:S01]  /*1cbd0*/  R2UR UR7, R15 ;  /* 0x000000000f0772ca */ /* 0x000fe200000e0000 */
[----:B------:R-:W-:Y:S01]  /*1cbe0*/  UIADD3.X UR5, URZ, UR41, URZ, UP0, !UPT ;  /* 0x000000293f057290 */ /* 0x000fe200087fe43f */
[----:B------:R-:W-:Y:S02]  /*1cbf0*/  PLOP3.LUT P1, PT, PT, PT, PT, 0x80, 0x0 ;  /* 0x000000000000781c */ /* 0x000fe40003f2f070 */
[----:B------:R-:W-:-:S11]  /*1cc00*/  IADD3 R3, R9, 0x400, RZ ;  /* 0x0000040009037810 */ /* 0x000fd60007ffe0ff */
.L_x_3185:
        /* <DEDUP_REMOVED lines=15> */
.L_x_3186:
        /* <DEDUP_REMOVED lines=10> */
.L_x_3174:
[----:B------:R-:W-:Y:S05]  /*1cda0*/  BSYNC B1 ;  /* 0x0000000000017941 */ /* 0x000fea0003800000 */
.L_x_3173:
[C---:B------:R-:W-:Y:S01]  /*1cdb0*/  ISETP.GT.AND P2, PT, R12.reuse, R6, PT ;  /* 0x000000060c00720c */ /* 0x040fe20003f44270 */
[----:B------:R-:W-:Y:S02]  /*1cdc0*/  VIADD R27, R27, 0x1 ;  /* 0x000000011b1b7836 */ /* 0x000fe40000000000 */
[----:B------:R-:W-:-:S03]  /*1cdd0*/  VIADD R12, R12, 0xffffffff ;  /* 0xffffffff0c0c7836 */ /* 0x000fc60000000000 */
[----:B------:R-:W-:-:S04]  /*1cde0*/  ISETP.NE.AND P1, PT, R27, 0x2, PT ;  /* 0x000000021b00780c */ /* 0x000fc80003f25270 */
[----:B------:R-:W-:Y:S02]  /*1cdf0*/  SEL R3, RZ, 0x1, P1 ;  /* 0x00000001ff037807 */ /* 0x000fe40000800000 */
[----:B------:R-:W-:Y:S02]  /*1ce00*/  SEL R27, R27, RZ, P1 ;  /* 0x000000ff1b1b7207 */ /* 0x000fe40000800000 */
[----:B------:R-:W-:Y:S01]  /*1ce10*/  LOP3.LUT R29, R29, R3, RZ, 0x3c, !PT ;  /* 0x000000031d1d7212 */ /* 0x000fe200078e3cff */
[----:B------:R-:W-:Y:S06]  /*1ce20*/  @P2 BRA `(.L_x_3187) ;  /* 0xfffffff8002c2947 */ /* 0x000fec000383ffff */
.L_x_3153:
[----:B------:R-:W-:Y:S05]  /*1ce30*/  BSYNC B0 ;  /* 0x0000000000007941 */ /* 0x000fea0003800000 */
.L_x_3152:
[----:B------:R-:W2:Y:S01]  /*1ce40*/  LDC R0, c[0x0][0x448] ;  /* 0x00011200ff007b82 */ /* 0x000ea20000000800 */
[----:B------:R-:W-:Y:S01]  /*1ce50*/  LEA R2, R17, 0x7f, 0x7 ;  /* 0x0000007f11027811 */ /* 0x000fe200078e38ff */
[----:B------:R-:W-:Y:S06]  /*1ce60*/  @!P0 WARPSYNC.ALL ;  /* 0x0000000000008948 */ /* 0x000fec0003800000 */
[----:B------:R-:W-:Y:S01]  /*1ce70*/  @!P0 BAR.SYNC.DEFER_BLOCKING 0xc, 0x180 ;  /* 0x0306000000008b1d */ /* 0x000fe20000010000 */
[----:B------:R-:W-:-:S05]  /*1ce80*/  ISETP.NE.AND P2, PT, R4, RZ, PT ;  /* 0x000000ff0400720c */ /* 0x000fca0003f45270 */
[----:B------:R-:W-:Y:S08]  /*1ce90*/  BSSY B0, `(.L_x_3188) ;  /* 0x0000029000007945 */ /* 0x000ff00003800000 */
[----:B------:R-:W3:Y:S01]  /*1cea0*/  @!P2 LDC R4, c[0x0][0x9f0] ;  /* 0x00027c00ff04ab82 */ /* 0x000ee20000000800 */
[----:B--2---:R-:W-:-:S13]  /*1ceb0*/  ISETP.NE.AND P1, PT, R0, 0x1, PT ;  /* 0x000000010000780c */ /* 0x004fda0003f25270 */
[----:B------:R-:W2:Y:S08]  /*1cec0*/  @P1 LDC R9, c[0x0][0x44c] ;  /* 0x00011300ff091b82 */ /* 0x000eb00000000800 */
[----:B------:R-:W4:Y:S01]  /*1ced0*/  @P1 LDC R3, c[0x0][0x450] ;  /* 0x00011400ff031b82 */ /* 0x000f220000000800 */
[----:B--2---:R-:W-:-:S05]  /*1cee0*/  @P1 IMAD.HI.U32 R0, R2, R9, RZ ;  /* 0x0000000902001227 */ /* 0x004fca00078e00ff */
[----:B----4-:R-:W-:-:S04]  /*1cef0*/  @P1 SHF.R.U32.HI R2, RZ, R3, R0 ;  /* 0x00000003ff021219 */ /* 0x010fc80000011600 */
[----:B------:R-:W-:-:S04]  /*1cf00*/  IADD3 R2, R7, R2, RZ ;  /* 0x0000000207027210 */ /* 0x000fc80007ffe0ff */
[----:B------:R-:W-:-:S04]  /*1cf10*/  SHF.R.S32.HI R3, RZ, 0x1f, R2 ;  /* 0x0000001fff037819 */ /* 0x000fc80000011402 */
[----:B------:R-:W-:-:S04]  /*1cf20*/  LEA.HI R3, R3, R2, RZ, 0x7 ;  /* 0x0000000203037211 */ /* 0x000fc800078f38ff */
[----:B------:R-:W-:-:S04]  /*1cf30*/  SHF.R.S32.HI R0, RZ, 0x7, R3 ;  /* 0x00000007ff007819 */ /* 0x000fc80000011403 */
[----:B------:R-:W-:Y:S01]  /*1cf40*/  VIMNMX R5, R5, R0, PT ;  /* 0x0000000005057248 */ /* 0x000fe20003fe0100 */
[----:B------:R-:W-:-:S03]  /*1cf50*/  IMAD.MOV.U32 R0, RZ, RZ, RZ ;  /* 0x000000ffff007224 */ /* 0x000fc600078e00ff */
[----:B------:R-:W-:-:S13]  /*1cf60*/  ISETP.GE.AND P1, PT, R5, 0x1, PT ;  /* 0x000000010500780c */ /* 0x000fda0003f26270 */
[----:B---3--:R-:W-:Y:S05]  /*1cf70*/  @!P1 BRA `(.L_x_3189) ;  /* 0x0000000000689947 */ /* 0x008fea0003800000 */
[----:B------:R-:W-:Y:S02]  /*1cf80*/  IABS R0, R4 ;  /* 0x0000000400007213 */ /* 0x000fe40000000000 */
[----:B------:R-:W-:Y:S02]  /*1cf90*/  MOV R2, RZ ;  /* 0x000000ff00027202 */ /* 0x000fe40000000f00 */
        /* <DEDUP_REMOVED lines=20> */
[----:B------:R-:W-:-:S05]  /*1d0e0*/  @P0 IADD3 R6, R6, 0x1, RZ ;  /* 0x0000000106060810 */ /* 0x000fca0007ffe0ff */
[----:B------:R-:W-:-:S04]  /*1d0f0*/  IMAD.MOV.U32 R0, RZ, RZ, R6 ;  /* 0x000000ffff007224 */ /* 0x000fc800078e0006 */
[----:B------:R-:W-:Y:S01]  /*1d100*/  @!P2 IMAD.MOV R0, RZ, RZ, -R0 ;  /* 0x000000ffff00a224 */ /* 0x000fe200078e0a00 */
[----:B------:R-:W-:-:S07]  /*1d110*/  @!P1 LOP3.LUT R0, RZ, R4, RZ, 0x33, !PT ;  /* 0x00000004ff009212 */ /* 0x000fce00078e33ff */
.L_x_3189:
[----:B------:R-:W-:Y:S05]  /*1d120*/  BSYNC B0 ;  /* 0x0000000000007941 */ /* 0x000fea0003800000 */
.L_x_3188:
[-C--:B------:R-:W-:Y:S01]  /*1d130*/  IMAD R37, R37, R0.reuse, RZ ;  /* 0x0000000025257224 */ /* 0x080fe200078e02ff */
[----:B------:R-:W-:Y:S04]  /*1d140*/  BSSY B7, `(.L_x_3190) ;  /* 0x0000371000077945 */ /* 0x000fe80003800000 */
[----:B------:R-:W-:-:S04]  /*1d150*/  VIADDMNMX R2, R37, R0, R5, PT ;  /* 0x0000000025027246 */ /* 0x000fc80003800105 */
[----:B------:R-:W-:Y:S01]  /*1d160*/  ISETP.GT.AND P0, PT, R2, R37, PT ;  /* 0x000000250200720c */ /* 0x000fe20003f04270 */
[----:B------:R2:W-:-:S12]  /*1d170*/  STL [R1+0x20], R2 ;  /* 0x0000200201007387 */ /* 0x0005d80000100800 */
[----:B--2---:R-:W-:Y:S05]  /*1d180*/  @P0 BRA `(.L_x_3191) ;  /* 0x0000000000440947 */ /* 0x004fea0003800000 */
[----:B------:R-:W2:Y:S02]  /*1d190*/  S2R R2, SR_TID.X ;  /* 0x0000000000027919 */ /* 0x000ea40000002100 */
[----:B--2---:R-:W-:-:S04]  /*1d1a0*/  LOP3.LUT R2, R2, 0x7f, RZ, 0xc0, !PT ;  /* 0x0000007f02027812 */ /* 0x004fc800078ec0ff */
[----:B------:R-:W-:-:S13]  /*1d1b0*/  ISETP.NE.AND P0, PT, R2, RZ, PT ;  /* 0x000000ff0200720c */ /* 0x000fda0003f05270 */
[----:B------:R-:W-:Y:S05]  /*1d1c0*/  @P0 BRA `(.L_x_3192) ;  /* 0x0000003400a00947 */ /* 0x000fea0003800000 */
[----:B------:R-:W2:Y:S01]  /*1d1d0*/  S2R R5, SR_LANEID ;  /* 0x0000000000057919 */ /* 0x000ea20000000000 */
[----:B------:R-:W-:Y:S01]  /*1d1e0*/  VOTEU.ANY UR4, UPT, PT ;  /* 0x0000000000047886 */ /* 0x000fe200038e0100 */
[----:B------:R-:W3:Y:S01]  /*1d1f0*/  LDC.64 R2, c[0x0][0xc60] ;  /* 0x00031800ff027b82 */ /* 0x000ee20000000a00 */
[----:B------:R-:W2:Y:S02]  /*1d200*/  FLO.U32 R0, UR4 ;  /* 0x0000000400007d00 */ /* 0x000ea400080e0000 */
[----:B--2---:R-:W-:-:S06]  /*1d210*/  ISETP.EQ.U32.AND P0, PT, R0, R5, PT ;  /* 0x000000050000720c */ /* 0x004fcc0003f02070 */
[----:B------:R-:W3:Y:S07]  /*1d220*/  POPC R5, UR4 ;  /* 0x0000000400057d09 */ /* 0x000eee0008000000 */
[----:B---3--:R-:W2:Y:S01]  /*1d230*/  @P0 ATOMG.E.ADD.STRONG.GPU PT, R3, desc[UR42][R2.64], R5 ;  /* 0x00000005020309a8 */ /* 0x008ea200081ee1ea */
[----:B------:R-:W3:Y:S02]  /*1d240*/  S2R R4, SR_LTMASK ;  /* 0x0000000000047919 */ /* 0x000ee40000003900 */
[----:B---3--:R-:W-:-:S04]  /*1d250*/  LOP3.LUT R4, R4, UR4, RZ, 0xc0, !PT ;  /* 0x0000000404047c12 */ /* 0x008fc8000f8ec0ff */
[----:B------:R-:W3:Y:S01]  /*1d260*/  POPC R7, R4 ;  /* 0x0000000400077309 */ /* 0x000ee20000000000 */
[----:B--2---:R-:W3:Y:S02]  /*1d270*/  SHFL.IDX PT, R0, R3, R0, 0x1f ;  /* 0x00001f0003007589 */ /* 0x004ee400000e0000 */
[----:B---3--:R-:W-:Y:S01]  /*1d280*/  IADD3 R16, R0, UR37, R7 ;  /* 0x0000002500107c10 */ /* 0x008fe2000fffe007 */
[----:B------:R-:W-:Y:S06]  /*1d290*/  BRA `(.L_x_3192) ;  /* 0x00000034006c7947 */ /* 0x000fec0003800000 */
.L_x_3191:
        /* <DEDUP_REMOVED lines=10> */
[----:B------:R-:W2:Y:S01]  /*1d340*/  LDC.64 R2, c[0x4][R2] ;  /* 0x0100000002027b82 */ /* 0x000ea20000000a00 */
[----:B------:R-:W-:Y:S01]  /*1d350*/  IMAD.U32 R6, RZ, RZ, UR8 ;  /* 0x00000008ff067e24 */ /* 0x000fe2000f8e00ff */
[----:B------:R-:W-:Y:S01]  /*1d360*/  MOV R10, UR4 ;  /* 0x00000004000a7c02 */ /* 0x000fe20008000f00 */
[----:B------:R-:W-:Y:S01]  /*1d370*/  IMAD.U32 R7, RZ, RZ, UR9 ;  /* 0x00000009ff077e24 */ /* 0x000fe2000f8e00ff */
[----:B------:R-:W-:Y:S01]  /*1d380*/  MOV R13, RZ ;  /* 0x000000ff000d7202 */ /* 0x000fe20000000f00 */
[----:B------:R-:W-:-:S02]  /*1d390*/  IMAD.U32 R11, RZ, RZ, UR5 ;  /* 0x00000005ff0b7e24 */ /* 0x000fc4000f8e00ff */
[----:B0-----:R-:W-:Y:S02]  /*1d3a0*/  IMAD.MOV.U32 R8, RZ, RZ, 0x70 ;  /* 0x00000070ff087424 */ /* 0x001fe400078e00ff */
[----:B-1----:R-:W-:-:S07]  /*1d3b0*/  IMAD.MOV.U32 R12, RZ, RZ, 0x1 ;  /* 0x00000001ff0c7424 */ /* 0x002fce00078e00ff */
[----:B------:R-:W-:-:S07]  /*1d3c0*/  LEPC R20, `(.L_x_3194) ;  /* 0x000000001014794e */ /* 0x000fce0000000000 */
[----:B--2---:R-:W-:Y:S05]  /*1d3d0*/  CALL.ABS.NOINC R2 ;  /* 0x0000000002007343 */ /* 0x004fea0003c00000 */
.L_x_3194:
[----:B------:R-:W-:Y:S05]  /*1d3e0*/  BSYNC B6 ;  /* 0x0000000000067941 */ /* 0x000fea0003800000 */
.L_x_3193:
        /* <DEDUP_REMOVED lines=8> */
[----:B------:R2:W3:Y:S01]  /*1d470*/  LDC.64 R2, c[0x4][R26] ;  /* 0x010000001a027b82 */ /* 0x0004e20000000a00 */
[----:B------:R-:W-:Y:S01]  /*1d480*/  IMAD.U32 R4, RZ, RZ, UR6 ;  /* 0x00000006ff047e24 */ /* 0x000fe2000f8e00ff */
[----:B------:R-:W-:Y:S01]  /*1d490*/  MOV R6, UR8 ;  /* 0x0000000800067c02 */ /* 0x000fe20008000f00 */
[----:B------:R-:W-:Y:S01]  /*1d4a0*/  IMAD.U32 R5, RZ, RZ, UR7 ;  /* 0x00000007ff057e24 */ /* 0x000fe2000f8e00ff */
[----:B0-----:R-:W-:Y:S01]  /*1d4b0*/  MOV R8, 0x70 ;  /* 0x0000007000087802 */ /* 0x001fe20000000f00 */
[----:B------:R-:W-:Y:S02]  /*1d4c0*/  IMAD.U32 R7, RZ, RZ, UR9 ;  /* 0x00000009ff077e24 */ /* 0x000fe4000f8e00ff */
[----:B------:R-:W-:-:S02]  /*1d4d0*/  IMAD.U32 R10, RZ, RZ, UR4 ;  /* 0x00000004ff0a7e24 */ /* 0x000fc4000f8e00ff */
[----:B------:R-:W-:Y:S02]  /*1d4e0*/  IMAD.U32 R11, RZ, RZ, UR5 ;  /* 0x00000005ff0b7e24 */ /* 0x000fe4000f8e00ff */
[----:B-1----:R-:W-:Y:S02]  /*1d4f0*/  IMAD.MOV.U32 R12, RZ, RZ, 0x1 ;  /* 0x00000001ff0c7424 */ /* 0x002fe400078e00ff */
[----:B--2---:R-:W-:-:S07]  /*1d500*/  IMAD.MOV.U32 R13, RZ, RZ, RZ ;  /* 0x000000ffff0d7224 */ /* 0x004fce00078e00ff */
[----:B------:R-:W-:-:S07]  /*1d510*/  LEPC R20, `(.L_x_3197) ;  /* 0x000000001014794e */ /* 0x000fce0000000000 */
[----:B---3--:R-:W-:Y:S05]  /*1d520*/  CALL.ABS.NOINC R2 ;  /* 0x0000000002007343 */ /* 0x008fea0003c00000 */
.L_x_3197:
[----:B------:R0:W1:Y:S01]  /*1d530*/  LDC.64 R2, c[0x4][R26] ;  /* 0x010000001a027b82 */ /* 0x0000620000000a00 */
[----:B------:R-:W-:Y:S01]  /*1d540*/  ULDC.64 UR4, c[0x4][0x80] ;  /* 0x0100200000047ab9 */ /* 0x000fe20000000a00 */
[----:B------:R-:W-:Y:S01]  /*1d550*/  ULDC.64 UR6, c[0x4][0x88] ;  /* 0x0100220000067ab9 */ /* 0x000fe20000000a00 */
[----:B------:R-:W-:Y:S01]  /*1d560*/  ULDC.64 UR8, c[0x4][0x18] ;  /* 0x0100060000087ab9 */ /* 0x000fe20000000a00 */
[----:B------:R-:W-:Y:S01]  /*1d570*/  IMAD.U32 R4, RZ, RZ, UR4 ;  /* 0x00000004ff047e24 */ /* 0x000fe2000f8e00ff */
[----:B------:R-:W-:Y:S01]  /*1d580*/  MOV R5, UR5 ;  /* 0x0000000500057c02 */ /* 0x000fe20008000f00 */
        /* <DEDUP_REMOVED lines=8> */
[----:B-1----:R-:W-:Y:S05]  /*1d610*/  CALL.ABS.NOINC R2 ;  /* 0x0000000002007343 */ /* 0x002fea0003c00000 */
.L_x_3196:
[----:B------:R-:W-:Y:S05]  /*1d620*/  BSYNC B6 ;  /* 0x0000000000067941 */ /* 0x000fea0003800000 */
.L_x_3195:
[----:B------:R-:W2:Y:S01]  /*1d630*/  LDL R26, [R1+0x20] ;  /* 0x00002000011a7983 */ /* 0x000ea20000100800 */
[----:B------:R-:W-:Y:S01]  /*1d640*/  ULDC.64 UR4, c[0x0][0x9f8] ;  /* 0x00027e0000047ab9 */ /* 0x000fe20000000a00 */
[----:B------:R-:W3:Y:S01]  /*1d650*/  LDC R0, c[0x0][0x430] ;  /* 0x00010c00ff007b82 */ /* 0x000ee20000000800 */
[----:B------:R-:W-:Y:S01]  /*1d660*/  ISETP.NE.U32.AND P0, PT, RZ, UR4, PT ;  /* 0x00000004ff007c0c */ /* 0x000fe2000bf05070 */
[----:B------:R-:W4:Y:S03]  /*1d670*/  LDL R20, [R1] ;  /* 0x0000000001147983 */ /* 0x000f260000100800 */
[----:B------:R-:W-:-:S13]  /*1d680*/  ISETP.NE.AND.EX P0, PT, RZ, UR5, PT, P0 ;  /* 0x00000005ff007c0c */ /* 0x000fda000bf05300 */
[----:B------:R-:W-:Y:S01]  /*1d690*/  @P0 IADD3 R2, P1, R23, UR4, RZ ;  /* 0x0000000417020c10 */ /* 0x000fe2000ff3e0ff */
[----:B------:R-:W0:Y:S01]  /*1d6a0*/  S2R R21, SR_TID.X ;  /* 0x0000000000157919 */ /* 0x000e220000002100 */
[----:B------:R-:W-:Y:S02]  /*1d6b0*/  ULDC UR4, c[0x0][0x2f4] ;  /* 0x0000bd0000047ab9 */ /* 0x000fe40000000800 */
[----:B------:R-:W-:-:S05]  /*1d6c0*/  @P0 IADD3.X R3, R24, UR5, RZ, P1, !PT ;  /* 0x0000000518030c10 */ /* 0x000fca0008ffe4ff */
[----:B------:R1:W4:Y:S01]  /*1d6d0*/  @P0 LDG.E R34, desc[UR42][R2.64] ;  /* 0x0000002a02220981 */ /* 0x000322000c1e1900 */
[----:B---3--:R-:W-:Y:S01]  /*1d6e0*/  ISETP.NE.AND P1, PT, R0, 0x1, PT ;  /* 0x000000010000780c */ /* 0x008fe20003f25270 */
[----:B------:R-:W3:-:S12]  /*1d6f0*/  S2R R5, SR_TID.X ;  /* 0x0000000000057919 */ /* 0x000ed80000002100 */
[----:B------:R-:W1:Y:S08]  /*1d700*/  @P1 LDC R4, c[0x0][0x434] ;  /* 0x00010d00ff041b82 */ /* 0x000e700000000800 */
[----:B------:R-:W1:Y:S01]  /*1d710*/  @P1 LDC R6, c[0x0][0x438] ;  /* 0x00010e00ff061b82 */ /* 0x000e620000000800 */
[----:B0-----:R-:W-:-:S04]  /*1d720*/  LOP3.LUT R21, R21, 0x7f, RZ, 0xc0, !PT ;  /* 0x0000007f15157812 */ /* 0x001fc800078ec0ff */
[----:B------:R-:W-:Y:S02]  /*1d730*/  SHF.R.U32.HI R21, RZ, 0x3, R21 ;  /* 0x00000003ff157819 */ /* 0x000fe40000011615 */
[----:B---3--:R-:W-:-:S04]  /*1d740*/  SHF.L.U32 R5, R5, 0x4, RZ ;  /* 0x0000000405057819 */ /* 0x008fc800000006ff */
[----:B------:R-:W-:Y:S02]  /*1d750*/  LOP3.LUT R5, R5, 0x70, RZ, 0xc0, !PT ;  /* 0x0000007005057812 */ /* 0x000fe400078ec0ff */
[----:B------:R-:W-:Y:S01]  /*1d760*/  LOP3.LUT R32, R32, 0xfffffffb, RZ, 0xc0, !PT ;  /* 0xfffffffb20207812 */ /* 0x000fe200078ec0ff */
[----:B------:R-:W-:Y:S01]  /*1d770*/  UMOV UR5, 0xffffffff ;  /* 0xffffffff00057882 */ /* 0x000fe20000000000 */
[----:B--2---:R-:W-:-:S04]  /*1d780*/  VIADD R26, R26, 0xffffffff ;  /* 0xffffffff1a1a7836 */ /* 0x004fc80000000000 */
[----:B------:R-:W-:-:S05]  /*1d790*/  IMAD.SHL.U32 R8, R26, 0x80, RZ ;  /* 0x000000801a087824 */ /* 0x000fca00078e00ff */
[----:B------:R-:W-:-:S04]  /*1d7a0*/  LOP3.LUT R5, R8, R21, R5, 0xfe, !PT ;  /* 0x0000001508057212 */ /* 0x000fc800078efe05 */
[C---:B------:R-:W-:Y:S01]  /*1d7b0*/  ISETP.GE.AND P0, PT, R5.reuse, R36, PT ;  /* 0x000000240500720c */ /* 0x040fe20003f06270 */
[----:B----4-:R-:W-:-:S04]  /*1d7c0*/  IMAD.IADD R5, R5, 0x1, R20 ;  /* 0x0000000105057824 */ /* 0x010fc800078e0214 */
[----:B-1----:R-:W-:Y:S01]  /*1d7d0*/  @P1 IMAD.HI.U32 R7, R5, R4, RZ ;  /* 0x0000000405071227 */ /* 0x002fe200078e00ff */
[----:B------:R-:W-:-:S04]  /*1d7e0*/  MOV R4, R5 ;  /* 0x0000000500047202 */ /* 0x000fc80000000f00 */
[----:B------:R-:W-:-:S03]  /*1d7f0*/  @P1 SHF.R.U32.HI R4, RZ, R6, R7 ;  /* 0x00000006ff041219 */ /* 0x000fc60000011607 */
[----:B------:R-:W0:Y:S02]  /*1d800*/  @!P0 LDC.64 R2, c[0x0][0x428] ;  /* 0x00010a00ff028b82 */ /* 0x000e240000000a00 */
[----:B------:R-:W-:Y:S01]  /*1d810*/  IMAD.MOV R6, RZ, RZ, -R4 ;  /* 0x000000ffff067224 */ /* 0x000fe200078e0a04 */
[----:B------:R-:W-:-:S03]  /*1d820*/  SHF.R.S32.HI R9, RZ, 0x1f, R34 ;  /* 0x0000001fff097819 */ /* 0x000fc60000011422 */
[----:B------:R-:W-:Y:S01]  /*1d830*/  IMAD R0, R0, R6, R5 ;  /* 0x0000000600007224 */ /* 0x000fe200078e0205 */
[--C-:B------:R-:W-:Y:S01]  /*1d840*/  @!P0 SHF.R.S32.HI R5, RZ, 0x1f, R4.reuse ;  /* 0x0000001fff058819 */ /* 0x100fe20000011404 */
[----:B------:R1:W-:Y:S01]  /*1d850*/  STL [R1+0x4], R9 ;  /* 0x0000040901007387 */ /* 0x0003e20000100800 */
[-C--:B0-----:R-:W-:Y:S02]  /*1d860*/  @!P0 IMAD R6, R9, R2.reuse, RZ ;  /* 0x0000000209068224 */ /* 0x081fe400078e02ff */
[----:B------:R-:W-:-:S04]  /*1d870*/  @!P0 IMAD.WIDE.U32 R4, R34, R2, R4 ;  /* 0x0000000222048225 */ /* 0x000fc800078e0004 */
[----:B------:R-:W-:Y:S02]  /*1d880*/  @!P0 IMAD R6, R34, R3, R6 ;  /* 0x0000000322068224 */ /* 0x000fe400078e0206 */
[----:B------:R-:W0:Y:S01]  /*1d890*/  @!P0 LDC.64 R2, c[0x0][0x418] ;  /* 0x00010600ff028b82 */ /* 0x000e220000000a00 */
[----:B------:R-:W-:Y:S01]  /*1d8a0*/  MOV R7, UR38 ;  /* 0x0000002600077c02 */ /* 0x000fe20008000f00 */
[----:B------:R-:W-:-:S03]  /*1d8b0*/  @!P0 IMAD.IADD R6, R5, 0x1, R6 ;  /* 0x0000000105068824 */ /* 0x000fc600078e0206 */
        /* <DEDUP_REMOVED lines=13> */
.L_x_3411:
[----:B------:R-:W-:Y:S05]  /*1d990*/  @!P2 BRA `(.L_x_3199) ;  /* 0x000000000004a947 */ /* 0x000fea0003800000 */
[----:B------:R-:W-:Y:S01]  /*1d9a0*/  BPT.TRAP 0x1 ;  /* 0x000000040000795c */ /* 0x000fe20000300000 */
.L_x_3199:
        /* <DEDUP_REMOVED lines=23> */
.L_x_3412:
[----:B------:R-:W-:Y:S05]  /*1db20*/  BSYNC B0 ;  /* 0x0000000000007941 */ /* 0x000fea0003800000 */
.L_x_3200:
        /* <DEDUP_REMOVED lines=27> */
[----:B------:R-:W-:-:S03]  /*1dce0*/  @P0 LEA R8, R5, R22, 0x1 ;  /* 0x0000001605080211 */ /* 0x000fc600078e08ff */
        /* <DEDUP_REMOVED lines=77> */
.L_x_3430:
        /* <DEDUP_REMOVED lines=11> */
.L_x_3203:
        /* <DEDUP_REMOVED lines=11> */
.L_x_3204:
[----:B-1----:R1:W5:Y:S01]  /*1e320*/  LDL.LU R3, [R1+0xc] ;  /* 0x00000c0001037983 */ /* 0x0023620000300800 */
[----:B------:R1:W-:Y:S03]  /*1e330*/  SYNCS.ARRIVE.TRANS64.A1T0 RZ, [R7+URZ+0x28830], RZ ;  /* 0x028830ff07ff79a7 */ /* 0x0003e6000810003f */
[----:B0-----:R1:W5:Y:S02]  /*1e340*/  LDL.LU R4, [R1+0x14] ;  /* 0x0000140001047983 */ /* 0x0013640000300800 */
        /* <DEDUP_REMOVED lines=8> */
[----:B------:R-:W-:-:S04]  /*1e3d0*/  ISETP.NE.AND.EX P0, PT, RZ, UR7, PT, P0 ;  /* 0x00000007ff007c0c */ /* 0x000fc8000bf05300 */
        /* <DEDUP_REMOVED lines=27> */
.L_x_3206:
[----:B------:R-:W-:Y:S05]  /*1e590*/  BSYNC B6 ;  /* 0x0000000000067941 */ /* 0x000fea0003800000 */
.L_x_3205:
[----:B------:R-:W2:Y:S01]  /*1e5a0*/  LDL.LU R20, [R1+0x14] ;  /* 0x0000140001147983 */ /* 0x000ea20000300800 */
[----:B------:R-:W3:Y:S01]  /*1e5b0*/  LDC R6, c[0x0][0x448] ;  /* 0x00011200ff067b82 */ /* 0x000ee20000000800 */
[----:B------:R-:W-:Y:S01]  /*1e5c0*/  ULDC.64 UR4, c[0x0][0x2d8] ;  /* 0x0000b60000047ab9 */ /* 0x000fe20000000a00 */
[----:B------:R-:W-:Y:S01]  /*1e5d0*/  ULDC.64 UR6, c[0x0][0x280] ;  /* 0x0000a00000067ab9 */ /* 0x000fe20000000a00 */
[----:B------:R-:W4:Y:S04]  /*1e5e0*/  LDL.LU R21, [R1+0xc] ;  /* 0x00000c0001157983 */ /* 0x000f280000300800 */
[----:B0-----:R-:W4:Y:S04]  /*1e5f0*/  LDL.LU.64 R2, [R1+0x18] ;  /* 0x0000180001027983 */ /* 0x001f280000300a00 */
[----:B------:R0:W5:Y:S04]  /*1e600*/  LDL R10, [R1+0x10] ;  /* 0x00001000010a7983 */ /* 0x0001680000100800 */
[----:B------:R0:W5:Y:S01]  /*1e610*/  LDL R8, [R1+0x8] ;  /* 0x0000080001087983 */ /* 0x0001620000100800 */
[----:B---3--:R-:W-:-:S13]  /*1e620*/  ISETP.NE.AND P0, PT, R6, 0x1, PT ;  /* 0x000000010600780c */ /* 0x008fda0003f05270 */
[----:B-1----:R-:W1:Y:S01]  /*1e630*/  @P0 LDC R7, c[0x0][0x44c] ;  /* 0x00011300ff070b82 */ /* 0x002e620000000800 */
[----:B----4-:R-:W-:Y:S02]  /*1e640*/  IMAD.MOV.U32 R3, RZ, RZ, R21 ;  /* 0x000000ffff037224 */ /* 0x010fe400078e0015 */
[----:B------:R-:W-:-:S04]  /*1e650*/  IMAD.WIDE.U32 R2, R18, UR4, R2 ;  /* 0x0000000412027c25 */ /* 0x000fc8000f8e0002 */
[----:B------:R-:W-:Y:S01]  /*1e660*/  IMAD R3, R18, UR5, R3 ;  /* 0x0000000512037c24 */ /* 0x000fe2000f8e0203 */
[----:B------:R-:W-:Y:S01]  /*1e670*/  ULDC.64 UR4, c[0x0][0x2e0] ;  /* 0x0000b80000047ab9 */ /* 0x000fe20000000a00 */
[----:B------:R-:W3:Y:S01]  /*1e680*/  S2R R21, SR_TID.X ;  /* 0x0000000000157919 */ /* 0x000ee20000002100 */
[----:B--2---:R-:W-:Y:S02]  /*1e690*/  IMAD R0, R20, UR4, RZ ;  /* 0x0000000414007c24 */ /* 0x004fe4000f8e02ff */
[----:B------:R-:W2:Y:S02]  /*1e6a0*/  S2R R20, SR_TID.X ;  /* 0x0000000000147919 */ /* 0x000ea40000002100 */
[C---:B------:R-:W-:Y:S02]  /*1e6b0*/  IMAD R0, R33.reuse, UR5, R0 ;  /* 0x0000000521007c24 */ /* 0x040fe4000f8e0200 */
[----:B------:R-:W-:Y:S01]  /*1e6c0*/  IMAD.WIDE.U32 R2, R33, UR4, R2 ;  /* 0x0000000421027c25 */ /* 0x000fe2000f8e0002 */
[----:B------:R-:W-:-:S03]  /*1e6d0*/  ULDC.64 UR4, c[0x0][0x2d0] ;  /* 0x0000b40000047ab9 */ /* 0x000fc60000000a00 */
[----:B------:R-:W-:Y:S02]  /*1e6e0*/  IMAD.IADD R3, R3, 0x1, R0 ;  /* 0x0000000103037824 */ /* 0x000fe400078e0200 */
[----:B------:R-:W4:Y:S01]  /*1e6f0*/  @P0 LDC R0, c[0x0][0x450] ;  /* 0x00011400ff000b82 */ /* 0x000f220000000800 */
[----:B---3--:R-:W-:Y:S02]  /*1e700*/  SHF.L.U32 R21, R21, 0x4, RZ ;  /* 0x0000000415157819 */ /* 0x008fe400000006ff */
[----:B--2---:R-:W-:Y:S02]  /*1e710*/  LOP3.LUT R20, R20, 0x7f, RZ, 0xc0, !PT ;  /* 0x0000007f14147812 */ /* 0x004fe400078ec0ff */
[----:B------:R-:W-:Y:S02]  /*1e720*/  LOP3.LUT R21, R21, 0x70, RZ, 0xc0, !PT ;  /* 0x0000007015157812 */ /* 0x000fe400078ec0ff */
[----:B------:R-:W-:-:S04]  /*1e730*/  SHF.R.U32.HI R20, RZ, 0x3, R20 ;  /* 0x00000003ff147819 */ /* 0x000fc80000011614 */
[----:B------:R-:W-:-:S05]  /*1e740*/  LOP3.LUT R20, R20, R21, RZ, 0xfc, !PT ;  /* 0x0000001514147212 */ /* 0x000fca00078efcff */
[----:B------:R-:W-:-:S04]  /*1e750*/  IMAD R5, R17, 0x80, R20 ;  /* 0x0000008011057824 */ /* 0x000fc800078e0214 */
[----:B-1----:R-:W-:-:S04]  /*1e760*/  @P0 IMAD.HI.U32 R7, R5, R7, RZ ;  /* 0x0000000705070227 */ /* 0x002fc800078e00ff */
[----:B------:R-:W-:Y:S01]  /*1e770*/  IMAD.MOV.U32 R4, RZ, RZ, R5 ;  /* 0x000000ffff047224 */ /* 0x000fe200078e0005 */
[----:B----4-:R-:W-:Y:S01]  /*1e780*/  @P0 SHF.R.U32.HI R4, RZ, R0, R7 ;  /* 0x00000000ff040219 */ /* 0x010fe20000011607 */
[----:B------:R-:W1:Y:S03]  /*1e790*/  S2R R20, SR_TID.X ;  /* 0x0000000000147919 */ /* 0x000e660000002100 */
        /* <DEDUP_REMOVED lines=18> */
[----:B-1----:R-:W-:Y:S02]  /*1e8c0*/  LOP3.LUT R20, R20, 0x7f, RZ, 0xc0, !PT ;  /* 0x0000007f14147812 */ /* 0x002fe400078ec0ff */
[----:B------:R-:W-:Y:S02]  /*1e8d0*/  LEA.HI.X R4, R2, UR7, R3, 0x1, P2 ;  /* 0x0000000702047c11 */ /* 0x000fe400090f0c03 */
[----:B------:R-:W-:Y:S01]  /*1e8e0*/  SHF.R.U32.HI R9, RZ, 0x3, R20 ;  /* 0x00000003ff097819 */ /* 0x000fe20000011614 */
[----:B0-----:R-:W-:Y:S06]  /*1e8f0*/  BRA.DIV UR4, `(.L_x_3207) ;  /* 0x0000007204647947 */ /* 0x001fec000b800000 */
[----:B------:R-:W0:Y:S01]  /*1e900*/  SHFL.IDX PT, R14, R0, RZ, 0x181f ;  /* 0x00181fff000e7589 */ /* 0x000e2200000e0000 */
[----:B-----5:R-:W-:Y:S02]  /*1e910*/  IMAD R5, R10, R6, RZ ;  /* 0x000000060a057224 */ /* 0x020fe400078e02ff */
[----:B------:R-:W-:Y:S01]  /*1e920*/  IMAD R17, R17, 0x80, R9 ;  /* 0x0000008011117824 */ /* 0x000fe200078e0209 */
[----:B------:R-:W1:Y:S03]  /*1e930*/  SHFL.IDX PT, R2, R4, RZ, 0x181f ;  /* 0x00181fff04027589 */ /* 0x000e6600000e0000 */
[C---:B------:R-:W-:Y:S01]  /*1e940*/  VIADD R6, R17.reuse, 0x10 ;  /* 0x0000001011067836 */ /* 0x040fe20000000000 */
[----:B------:R-:W-:-:S13]  /*1e950*/  ISETP.GE.AND P3, PT, R17, R5, PT ;  /* 0x000000051100720c */ /* 0x000fda0003f66270 */
[----:B0-----:R-:W-:-:S04]  /*1e960*/  @!P3 LEA R14, P2, R31, R14, 0x1 ;  /* 0x0000000e1f0eb211 */ /* 0x001fc800078408ff */
[----:B-1----:R-:W-:Y:S01]  /*1e970*/  @!P3 IADD3.X R3, RZ, R2, RZ, P2, !PT ;  /* 0x00000002ff03b210 */ /* 0x002fe200017fe4ff */
[----:B------:R-:W-:Y:S02]  /*1e980*/  @!P3 IMAD.MOV.U32 R2, RZ, RZ, R14 ;  /* 0x000000ffff02b224 */ /* 0x000fe400078e000e */
        /* <DEDUP_REMOVED lines=13> */
[----:B------:R-:W-:Y:S01]  /*1ea60*/  ISETP.GE.AND P3, PT, R6, R5, PT ;  /* 0x000000050600720c */ /* 0x000fe20003f66270 */
[----:B------:R-:W-:Y:S02]  /*1ea70*/  VIADD R6, R17, 0x30 ;  /* 0x0000003011067836 */ /* 0x000fe40000000000 */
        /* <DEDUP_REMOVED lines=48> */
.L_x_3447:
        /* <DEDUP_REMOVED lines=11> */
.L_x_3209:
[----:B------:R-:W-:Y:S05]  /*1ee30*/  BSYNC B0 ;  /* 0x0000000000007941 */ /* 0x000fea0003800000 */
.L_x_3208:
[----:B------:R-:W-:Y:S01]  /*1ee40*/  NOP ;  /* 0x0000000000007918 */ /* 0x000fe20000000000 */
[----:B------:R-:W-:-:S13]  /*1ee50*/  PLOP3.LUT P0, PT, PT, PT, PT, 0x80, 0x0 ;  /* 0x000000000000781c */ /* 0x000fda0003f0f070 */
.L_x_3210:
        /* <DEDUP_REMOVED lines=21> */
.L_x_3448:
[----:B------:R-:W-:Y:S05]  /*1efb0*/  BSYNC B0 ;  /* 0x0000000000007941 */ /* 0x000fea0003800000 */
.L_x_3211:
        /* <DEDUP_REMOVED lines=8> */
.L_x_3227:
        /* <DEDUP_REMOVED lines=11> */
[----:B------:R-:W-:Y:S01]  /*1f0f0*/  SHF.R.U32.HI R2, RZ, 0x3, R2 ;  /* 0x00000003ff027819 */ /* 0x000fe20000011602 */
[----:B--2---:R-:W-:-:S04]  /*1f100*/  IMAD.SHL.U32 R4, R4, 0x10, RZ ;  /* 0x0000001004047824 */ /* 0x004fc800078e00ff */
[----:B------:R-:W-:Y:S01]  /*1f110*/  IMAD R2, R6, 0x80, R2 ;  /* 0x0000008006027824 */ /* 0x000fe200078e0202 */
[----:B------:R-:W-:-:S04]  /*1f120*/  LOP3.LUT R4, R4, 0x70, RZ, 0xc0, !PT ;  /* 0x0000007004047812 */ /* 0x000fc800078ec0ff */
[----:B---3--:R-:W-:-:S04]  /*1f130*/  IADD3 R4, R4, R2, R7 ;  /* 0x0000000204047210 */ /* 0x008fc80007ffe007 */
[----:B------:R-:W-:Y:S01]  /*1f140*/  MOV R2, R4 ;  /* 0x0000000400027202 */ /* 0x000fe20000000f00 */
[----:B0-----:R-:W-:-:S04]  /*1f150*/  @P0 IMAD.HI.U32 R3, R4, R3, RZ ;  /* 0x0000000304030227 */ /* 0x001fc800078e00ff */
[----:B----4-:R-:W-:Y:S01]  /*1f160*/  IMAD R5, R5, UR4, RZ ;  /* 0x0000000405057c24 */ /* 0x010fe2000f8e02ff */
[----:B-1----:R-:W-:-:S03]  /*1f170*/  @P0 SHF.R.U32.HI R2, RZ, R8, R3 ;  /* 0x00000008ff020219 */ /* 0x002fc60000011603 */
[----:B------:R-:W-:Y:S02]  /*1f180*/  IMAD R5, R34, UR5, R5 ;  /* 0x0000000522057c24 */ /* 0x000fe4000f8e0205 */
        /* <DEDUP_REMOVED lines=20> */
.L_x_3215:
[----:B------:R-:W-:Y:S01]  /*1f2d0*/  IMAD R6, R25, 0x8, R22 ;  /* 0x0000000819067824 */ /* 0x000fe200078e0216 */
[----:B------:R-:W-:Y:S01]  /*1f2e0*/  SHF.L.U32 R3, R28, 0x1f, RZ ;  /* 0x0000001f1c037819 */ /* 0x000fe200000006ff */
[----:B------:R-:W-:Y:S03]  /*1f2f0*/  BSSY B1, `(.L_x_3216) ;  /* 0x0000003000017945 */ /* 0x000fe60003800000 */
[----:B------:R-:W0:Y:S02]  /*1f300*/  SYNCS.PHASECHK.TRANS64.TRYWAIT P0, [R6+URZ+0x28840], R3 ;  /* 0x02884003060075a7 */ /* 0x000e24000800017f */
[----:B0-----:R-:W-:Y:S05]  /*1f310*/  @!P0 BRA `(.L_x_3217) ;  /* 0x0000007000708947 */ /* 0x001fea0003800000 */
.L_x_3449:
[----:B------:R-:W-:Y:S05]  /*1f320*/  BSYNC B1 ;  /* 0x0000000000017941 */ /* 0x000fea0003800000 */
.L_x_3216:
        /* <DEDUP_REMOVED lines=14> */
[----:B------:R-:W-:-:S04]  /*1f410*/  ULDC.64 UR4, c[0x0][0x308] ;  /* 0x0000c20000047ab9 */ /* 0x000fc80000000a00 */
[----:B------:R-:W-:-:S03]  /*1f420*/  IADD3 R3, R3, R5, RZ ;  /* 0x0000000503037210 */ /* 0x000fc60007ffe0ff */
[----:B------:R-:W-:Y:S01]  /*1f430*/  IMAD.WIDE.U32 R2, R18, UR4, R2 ;  /* 0x0000000412027c25 */ /* 0x000fe2000f8e0002 */
[----:B------:R-:W-:-:S03]  /*1f440*/  UMOV UR4, 0xffffffff ;  /* 0xffffffff00047882 */ /* 0x000fc60000000000 */
[----:B------:R-:W-:Y:S01]  /*1f450*/  IMAD R9, R18, UR5, R3 ;  /* 0x0000000512097c24 */ /* 0x000fe2000f8e0203 */
[----:B------:R-:W-:-:S04]  /*1f460*/  LEA R7, P0, R2, UR6, 0x1 ;  /* 0x0000000602077c11 */ /* 0x000fc8000f8008ff */
[----:B------:R-:W-:Y:S01]  /*1f470*/  LEA.HI.X R9, R2, UR7, R9, 0x1, P0 ;  /* 0x0000000702097c11 */ /* 0x000fe200080f0c09 */
[----:B------:R-:W-:Y:S08]  /*1f480*/  BRA.DIV UR4, `(.L_x_3218) ;  /* 0x0000007204287947 */ /* 0x000ff0000b800000 */
[----:B------:R-:W0:Y:S01]  /*1f490*/  SHFL.IDX PT, R2, R7, RZ, 0x181f ;  /* 0x00181fff07027589 */ /* 0x000e2200000e0000 */
[----:B------:R-:W-:Y:S01]  /*1f4a0*/  IMAD.SHL.U32 R5, R31, 0x2, RZ ;  /* 0x000000021f057824 */ /* 0x000fe200078e00ff */
[----:B------:R-:W-:Y:S02]  /*1f4b0*/  LEA R8, R8, R22, 0x1 ;  /* 0x0000001608087211 */ /* 0x000fe400078e08ff */
        /* <DEDUP_REMOVED lines=44> */
.L_x_3467:
        /* <DEDUP_REMOVED lines=9> */
.L_x_3219:
[----:B------:R-:W-:Y:S02]  /*1f810*/  PLOP3.LUT P3, PT, P3, P0, PT, 0xa2, 0x0 ;  /* 0x000000000000781c */ /* 0x000fe40001f61472 */
[----:B------:R-:W-:-:S08]  /*1f820*/  @P0 R2UR P3, UR4, R6 ;  /* 0x00000000060402ca */ /* 0x000fd00000060000 */
[----:B------:R-:W-:-:S05]  /*1f830*/  @P0 PLOP3.LUT P0, PT, P3, PT, PT, 0x80, 0x0 ;  /* 0x000000000000081c */ /* 0x000fca0001f0f070 */
[----:B------:R-:W-:Y:S01]  /*1f840*/  @!P3 SYNCS.ARRIVE.TRANS64.RED.A0T1 RZ, [UR4+0x28830], RZ ;  /* 0x028830ffffffb9a7 */ /* 0x000fe20008200404 */
[----:B------:R-:W-:Y:S07]  /*1f850*/  @!P3 ARRIVES.LDGSTSBAR.64.TRANSCNT [UR4+0x28830] ;  /* 0x02883000ff00b9b0 */ /* 0x000fee0008000a84 */
[----:B------:R-:W-:Y:S05]  /*1f860*/  @P0 BRA.U.ANY `(.L_x_3219) ;  /* 0xfffffffd00e80947 */ /* 0x000fea000393ffff */
[----:B------:R-:W-:Y:S01]  /*1f870*/  NOP ;  /* 0x0000000000007918 */ /* 0x000fe20000000000 */
[----:B-1----:R-:W-:-:S04]  /*1f880*/  MOV R2, UR38 ;  /* 0x0000002600027c02 */ /* 0x002fc80008000f00 */
[----:B------:R-:W-:-:S13]  /*1f890*/  ISETP.NE.AND P4, PT, R2, 0x3, PT ;  /* 0x000000030200780c */ /* 0x000fda0003f85270 */
[----:B------:R-:W-:Y:S05]  /*1f8a0*/  @!P4 BRA `(.L_x_3220) ;  /* 0x000000000004c947 */ /* 0x000fea0003800000 */
[----:B------:R-:W-:Y:S01]  /*1f8b0*/  BPT.TRAP 0x1 ;  /* 0x000000040000795c */ /* 0x000fe20000300000 */
.L_x_3220:
[----:B------:R1:W-:Y:S01]  /*1f8c0*/  SYNCS.ARRIVE.TRANS64.A1T0 RZ, [R6+URZ+0x28830], RZ ;  /* 0x028830ff06ff79a7 */ /* 0x0003e2000810003f */
[----:B------:R-:W-:Y:S05]  /*1f8d0*/  @!P4 BRA `(.L_x_3221) ;  /* 0x000000000004c947 */ /* 0x000fea0003800000 */
[----:B------:R-:W-:Y:S01]  /*1f8e0*/  BPT.TRAP 0x1 ;  /* 0x000000040000795c */ /* 0x000fe20000300000 */
.L_x_3221:
[----:B------:R-:W-:Y:S01]  /*1f8f0*/  SHF.L.U32 R2, R17, 0x1f, RZ ;  /* 0x0000001f11027819 */ /* 0x000fe200000006ff */
[----:B-1----:R-:W-:Y:S01]  /*1f900*/  IMAD R6, R10, 0x8, R22 ;  /* 0x000000080a067824 */ /* 0x002fe200078e0216 */
[----:B------:R-:W-:Y:S03]  /*1f910*/  BSSY B1, `(.L_x_3222) ;  /* 0x0000003000017945 */ /* 0x000fe60003800000 */
[----:B------:R-:W1:Y:S02]  /*1f920*/  SYNCS.PHASECHK.TRANS64.TRYWAIT P0, [R6+URZ+0x28860], R2 ;  /* 0x02886002060075a7 */ /* 0x000e64000800017f */
[----:B-1----:R-:W-:Y:S05]  /*1f930*/  @!P0 BRA `(.L_x_3223) ;  /* 0x0000007400488947 */ /* 0x002fea0003800000 */
.L_x_3468:
[----:B------:R-:W-:Y:S05]  /*1f940*/  BSYNC B1 ;  /* 0x0000000000017941 */ /* 0x000fea0003800000 */
.L_x_3222:
[----:B------:R-:W2:Y:S01]  /*1f950*/  S2R R3, SR_TID.X ;  /* 0x0000000000037919 */ /* 0x000ea20000002100 */
[----:B------:R-:W-:Y:S01]  /*1f960*/  UMOV UR4, 0xffffffff ;  /* 0xffffffff00047882 */ /* 0x000fe20000000000 */
[----:B------:R-:W-:Y:S02]  /*1f970*/  IMAD R8, R33, -0x80, R36 ;  /* 0xffffff8021087824 */ /* 0x000fe400078e0224 */
[----:B0-----:R-:W-:Y:S01]  /*1f980*/  IMAD R7, R10, 0x4000, R35 ;  /* 0x000040000a077824 */ /* 0x001fe200078e0223 */
        /* <DEDUP_REMOVED lines=63> */
.L_x_3486:
[----:B01----:R-:W-:Y:S01]  /*1fd80*/  IADD3 R2, P0, R14, R5, RZ ;  /* 0x000000050e027210 */ /* 0x003fe20007f1e0ff */
[----:B------:R-:W-:Y:S01]  /*1fd90*/  ULDC.64 UR4, c[0x0][0x328] ;  /* 0x0000ca0000047ab9 */ /* 0x000fe20000000a00 */
[----:B------:R-:W-:Y:S01]  /*1fda0*/  ULDC.64 UR6, c[0x0][0x318] ;  /* 0x0000c60000067ab9 */ /* 0x000fe20000000a00 */
[----:B------:R-:W-:Y:S01]  /*1fdb0*/  IMAD R5, R20, UR4, RZ ;  /* 0x0000000414057c24 */ /* 0x000fe2000f8e02ff */
[----:B------:R-:W-:Y:S02]  /*1fdc0*/  IADD3.X R3, RZ, R24, RZ, P0, !PT ;  /* 0x00000018ff037210 */ /* 0x000fe400007fe4ff */
        /* <DEDUP_REMOVED lines=15> */
[----:B------:R-:W-:-:S03]  /*1fec0*/  ULDC.64 UR4, c[0x0][0x330] ;  /* 0x0000cc0000047ab9 */ /* 0x000fc60000000a00 */
[----:B------:R-:W-:Y:S02]  /*1fed0*/  IMAD.IADD R3, R3, 0x1, R21 ;  /* 0x0000000103037824 */ /* 0x000fe400078e0215 */
[----:B------:R-:W-:-:S04]  /*1fee0*/  IMAD.WIDE.U32 R2, R18, UR4, R2 ;  /* 0x0000000412027c25 */ /* 0x000fc8000f8e0002 */
[----:B------:R-:W-:Y:S01]  /*1fef0*/  IMAD R3, R18, UR5, R3 ;  /* 0x0000000512037c24 */ /* 0x000fe2000f8e0203 */
[----:B------:R-:W-:-:S04]  /*1ff00*/  LEA R23, P0, R2, UR6, 0x1 ;  /* 0x0000000602177c11 */ /* 0x000fc8000f8008ff */
[----:B------:R-:W-:Y:S02]  /*1ff10*/  LEA.HI.X R24, R2, UR7, R3, 0x1, P0 ;  /* 0x0000000702187c11 */ /* 0x000fe400080f0c03 */
[----:B------:R-:W-:-:S13]  /*1ff20*/  PLOP3.LUT P0, PT, PT, PT, PT, 0x80, 0x0 ;  /* 0x000000000000781c */ /* 0x000fda0003f0f070 */
.L_x_3225:
        /* <DEDUP_REMOVED lines=11> */
.L_x_3226:
[C---:B------:R-:W-:Y:S01]  /*1ffe0*/  ISETP.GT.AND P0, PT, R26.reuse, R37, PT ;  /* 0x000000251a00720c */ /* 0x040fe20003f04270 */
[----:B------:R0:W-:Y:S01]  /*1fff0*/  SYNCS.ARRIVE.TRANS64.A1T0 RZ, [R6+URZ+0x28850], RZ ;  /* 0x028850ff06ff79a7 */ /* 0x0001e2000810003f */
[----:B------:R-:W-:Y:S02]  /*20000*/  IMAD.MOV.U32 R10, RZ, RZ, R25 ;  /* 0x000000ffff0a7224 */ /* 0x000fe400078e0019 */
[----:B------:R-:W-:Y:S02]  /*20010*/  IMAD.MOV.U32 R17, RZ, RZ, R28 ;  /* 0x000000ffff117224 */ /* 0x000fe400078e001c */
[----:B------:R-:W-:Y:S01]  /*20020*/  IMAD.MOV.U32 R33, RZ, RZ, R26 ;  /* 0x000000ffff217224 */ /* 0x000fe200078e001a */
[----:B0-----:R-:W-:-:S06]  /*20030*/  IADD3 R6, R26, -0x1, RZ ;  /* 0xffffffff1a067810 */ /* 0x001fcc0007ffe0ff */
[----:B------:R-:W-:Y:S05]  /*20040*/  @P0 BRA `(.L_x_3227) ;  /* 0xffffffec00fc0947 */ /* 0x000fea000383ffff */
.L_x_3214:
[----:B------:R-:W-:Y:S05]  /*20050*/  BSYNC B0 ;  /* 0x0000000000007941 */ /* 0x000fea0003800000 */
.L_x_3213:
        /* <DEDUP_REMOVED lines=17> */
.L_x_3229:
[----:B------:R-:W-:Y:S05]  /*20170*/  BSYNC B0 ;  /* 0x0000000000007941 */ /* 0x000fea0003800000 */
.L_x_3228:
[----:B------:R-:W-:-:S04]  /*20180*/  MOV R0, UR38 ;  /* 0x0000002600007c02 */ /* 0x000fc80008000f00 */
[----:B------:R-:W-:-:S13]  /*20190*/  ISETP.NE.AND P0, PT, R0, 0x3, PT ;  /* 0x000000030000780c */ /* 0x000fda0003f05270 */
[----:B------:R-:W-:Y:S05]  /*201a0*/  @!P0 BRA `(.L_x_3230) ;  /* 0x0000000000048947 */ /* 0x000fea0003800000 */
[----:B------:R-:W-:Y:S01]  /*201b0*/  BPT.TRAP 0x1 ;  /* 0x000000040000795c */ /* 0x000fe20000300000 */
.L_x_3230:
[----:B------:R-:W-:Y:S01]  /*201c0*/  IMAD R0, R25, 0x8, R22 ;  /* 0x0000000819007824 */ /* 0x000fe200078e0216 */
[----:B0-----:R-:W-:Y:S01]  /*201d0*/  SHF.L.U32 R3, R28, 0x1f, RZ ;  /* 0x0000001f1c037819 */ /* 0x001fe200000006ff */
[----:B------:R-:W-:Y:S01]  /*201e0*/  BSSY B0, `(.L_x_3231) ;  /* 0x0000004000007945 */ /* 0x000fe20003800000 */
[----:B------:R-:W-:Y:S02]  /*201f0*/  IMAD R6, R26, -0x80, R36 ;  /* 0xffffff801a067824 */ /* 0x000fe400078e0224 */
[----:B------:R-:W0:Y:S02]  /*20200*/  SYNCS.PHASECHK.TRANS64.TRYWAIT P0, [R0+URZ+0x28860], R3 ;  /* 0x02886003000075a7 */ /* 0x000e24000800017f */
[----:B0-----:R-:W-:Y:S05]  /*20210*/  @!P0 BRA `(.L_x_3232) ;  /* 0x0000007400ac8947 */ /* 0x001fea0003800000 */
.L_x_3487:
[----:B------:R-:W-:Y:S05]  /*20220*/  BSYNC B0 ;  /* 0x0000000000007941 */ /* 0x000fea0003800000 */
.L_x_3231:
        /* <DEDUP_REMOVED lines=9> */
[----:B------:R-:W-:Y:S01]  /*202c0*/  SHF.L.U32 R5, R31, 0x1, RZ ;  /* 0x000000011f057819 */ /* 0x000fe200000006ff */
[----:B------:R-:W-:Y:S01]  /*202d0*/  IMAD R4, R9, 0x2, R22 ;  /* 0x0000000209047824 */ /* 0x000fe200078e0216 */
[----:B0-----:R-:W0:Y:S01]  /*202e0*/  SHFL.IDX PT, R3, R24, RZ, 0x181f ;  /* 0x00181fff18037589 */ /* 0x001e2200000e0000 */
[----:B------:R-:W-:Y:S02]  /*202f0*/  ISETP.GE.AND P1, PT, R31, UR4, PT ;  /* 0x000000041f007c0c */ /* 0x000fe4000bf26270 */
[----:B------:R-:W-:Y:S01]  /*20300*/  ISETP.GE.AND P0, PT, R30, UR4, PT ;  /* 0x000000041e007c0c */ /* 0x000fe2000bf06270 */
[----:B------:R-:W2:Y:S01]  /*20310*/  SHFL.IDX PT, R10, R23, 0x1, 0x181f ;  /* 0x00381f00170a7f89 */ /* 0x000ea200000e0000 */
[C---:B------:R-:W-:Y:S02]  /*20320*/  ISETP.LT.OR P2, PT, R6.reuse, 0x1, P1 ;  /* 0x000000010600780c */ /* 0x040fe40000f41670 */
[----:B------:R-:W-:Y:S01]  /*20330*/  ISETP.LT.OR P3, PT, R6, 0x1, P0 ;  /* 0x000000010600780c */ /* 0x000fe20000761670 */
        /* <DEDUP_REMOVED lines=18> */
[----:B------:R-:W0:Y:S02]  /*20460*/  SHFL.IDX PT, R14, R23, 0x3, 0x181f ;  /* 0x00781f00170e7f89 */ /* 0x000e2400000e0000 */
[----:B------:R-:W-:Y:S02]  /*20470*/  IADD3.X R3, RZ, R8, RZ, P4, !PT ;  /* 0x00000008ff037210 */ /* 0x000fe400027fe4ff */
        /* <DEDUP_REMOVED lines=33> */
.L_x_3505:
        /* <DEDUP_REMOVED lines=11> */
.L_x_3234:
        /* <DEDUP_REMOVED lines=11> */
.L_x_3235:
[----:B------:R0:W-:Y:S01]  /*207f0*/  SYNCS.ARRIVE.TRANS64.A1T0 RZ, [R0+URZ+0x28850], RZ ;  /* 0x028850ff00ff79a7 */ /* 0x0001e2000810003f */
[----:B------:R-:W-:-:S05]  /*20800*/  VIADD R25, R25, 0x1 ;  /* 0x0000000119197836 */ /* 0x000fca0000000000 */
[----:B------:R-:W-:-:S04]  /*20810*/  ISETP.NE.AND P0, PT, R25, 0x2, PT ;  /* 0x000000021900780c */ /* 0x000fc80003f05270 */
[----:B------:R-:W-:Y:S02]  /*20820*/  SEL R3, RZ, 0x1, P0 ;  /* 0x00000001ff037807 */ /* 0x000fe40000000000 */
[----:B------:R-:W-:Y:S02]  /*20830*/  SEL R25, R25, RZ, P0 ;  /* 0x000000ff19197207 */ /* 0x000fe40000000000 */
[----:B0-----:R-:W-:-:S07]  /*20840*/  LOP3.LUT R28, R28, R3, RZ, 0x3c, !PT ;  /* 0x000000031c1c7212 */ /* 0x001fce00078e3cff */
.L_x_3192:
[----:B------:R-:W-:Y:S05]  /*20850*/  BSYNC B7 ;  /* 0x0000000000077941 */ /* 0x000fea0003800000 */
.L_x_3190:
[----:B------:R-:W-:-:S13]  /*20860*/  LOP3.LUT P0, RZ, R32, 0x8, RZ, 0xc0, !PT ;  /* 0x0000000820ff7812 */ /* 0x000fda000780c0ff */
[----:B------:R-:W-:Y:S05]  /*20870*/  @!P0 BRA `(.L_x_3236) ;  /* 0x0000000000248947 */ /* 0x000fea0003800000 */
[----:B------:R-:W-:Y:S05]  /*20880*/  WARPSYNC.ALL ;  /* 0x0000000000007948 */ /* 0x000fea0003800000 */
[----:B------:R-:W2:Y:S08]  /*20890*/  S2UR UR5, SR_CgaCtaId ;  /* 0x00000000000579c3 */ /* 0x000eb00000008800 */
[----:B------:R-:W-:Y:S06]  /*208a0*/  BAR.SYNC.DEFER_BLOCKING 0x5, 0x180 ;  /* 0x0146000000007b1d */ /* 0x000fec0000010000 */
[----:B------:R-:W-:-:S02]  /*208b0*/  UMOV UR4, 0x400 ;  /* 0x0000040000047882 */ /* 0x000fc40000000000 */
[----:B--2---:R-:W-:-:S06]  /*208c0*/  ULEA UR4, UR5, UR4, 0x18 ;  /* 0x0000000405047291 */ /* 0x004fcc000f8ec03f */
[----:B0-----:R-:W-:-:S05]  /*208d0*/  MOV R22, UR4 ;  /* 0x0000000400167c02 */ /* 0x001fca0008000f00 */
[----:B------:R2:W3:Y:S01]  /*208e0*/  LDS.128 R16, [R22+0x288d0] ;  /* 0x0288d00016107984 */ /* 0x0004e20000000c00 */
[----:B------:R-:W-:Y:S06]  /*208f0*/  BAR.ARV 0x4, 0x180 ;  /* 0x0106000000007b1d */ /* 0x000fec0000002000 */
[----:B------:R-:W-:Y:S05]  /*20900*/  BRA `(.L_x_3237) ;  /* 0x0000000c00d47947 */ /* 0x000fea0003800000 */
.L_x_3236:
[----:B0-----:R-:W0:Y:S01]  /*20910*/  S2R R8, SR_TID.X ;  /* 0x0000000000087919 */ /* 0x001e220000002100 */
        /* <DEDUP_REMOVED lines=8> */
[----:B------:R-:W2:Y:S01]  /*209a0*/  @!P1 LDC.64 R4, c[0x0][0xc78] ;  /* 0x00031e00ff049b82 */ /* 0x000ea20000000a00 */
[----:B0-----:R-:W-:-:S05]  /*209b0*/  @!P1 IMAD.WIDE R2, R7, 0x4, R2 ;  /* 0x0000000407029825 */ /* 0x001fca00078e0202 */
[----:B------:R2:W3:Y:S02]  /*209c0*/  @!P1 LDG.E R6, desc[UR42][R2.64] ;  /* 0x0000002a02069981 */ /* 0x0004e4000c1e1900 */
[----:B--2---:R-:W-:-:S05]  /*209d0*/  @!P1 IMAD.WIDE R2, R7, 0x4, R4 ;  /* 0x0000000407029825 */ /* 0x004fca00078e0204 */
[----:B------:R-:W2:Y:S01]  /*209e0*/  @!P1 LDG.E R5, desc[UR42][R2.64] ;  /* 0x0000002a02059981 */ /* 0x000ea2000c1e1900 */
        /* <DEDUP_REMOVED lines=28> */
[----:B------:R0:W2:Y:S02]  /*20bb0*/  SHFL.IDX PT, R14, R2, 0x1f, 0x1f ;  /* 0x03e01f00020e7f89 */ /* 0x0000a400000e0000 */
.L_x_3515:
[----:B------:R-:W-:Y:S02]  /*20bc0*/  ULDC UR4, c[0x0][0xc38] ;  /* 0x00030e0000047ab9 */ /* 0x000fe40000000800 */
[----:B------:R-:W-:-:S05]  /*20bd0*/  MOV R5, UR4 ;  /* 0x0000000400057c02 */ /* 0x000fca0008000f00 */
[----:B--2---:R-:W-:-:S04]  /*20be0*/  IMAD R14, R14, R5, RZ ;  /* 0x000000050e0e7224 */ /* 0x004fc800078e02ff */
[----:B------:R-:W-:-:S05]  /*20bf0*/  IMAD.IADD R7, R7, 0x1, R14 ;  /* 0x0000000107077824 */ /* 0x000fca00078e020e */
[----:B------:R-:W-:-:S13]  /*20c00*/  ISETP.GT.AND P6, PT, R7, R0, PT ;  /* 0x000000000700720c */ /* 0x000fda0003fc4270 */
[----:B------:R-:W-:Y:S05]  /*20c10*/  @P6 BRA `(.L_x_3239) ;  /* 0x0000000000a46947 */ /* 0x000fea0003800000 */
.L_x_3242:
[----:B0-----:R-:W0:Y:S01]  /*20c20*/  LDC R2, c[0x0][0xc3c] ;  /* 0x00030f00ff027b82 */ /* 0x001e220000000800 */
[----:B------:R-:W-:-:S05]  /*20c30*/  VIADD R19, R19, 0x1f ;  /* 0x0000001f13137836 */ /* 0x000fca0000000000 */
[----:B0-----:R-:W-:-:S13]  /*20c40*/  ISETP.GE.AND P6, PT, R19, R2, PT ;  /* 0x000000021300720c */ /* 0x001fda0003fc6270 */
[----:B------:R-:W-:Y:S05]  /*20c50*/  @P6 BRA `(.L_x_3240) ;  /* 0x0000000800bc6947 */ /* 0x000fea0003800000 */
[----:B------:R-:W0:Y:S01]  /*20c60*/  S2R R3, SR_TID.X ;  /* 0x0000000000037919 */ /* 0x000e220000002100 */
[----:B------:R-:W-:Y:S02]  /*20c70*/  MOV R17, RZ ;  /* 0x000000ff00117202 */ /* 0x000fe40000000f00 */
[----:B0-----:R-:W-:-:S05]  /*20c80*/  LOP3.LUT R3, R3, 0x1f, RZ, 0xc0, !PT ;  /* 0x0000001f03037812 */ /* 0x001fca00078ec0ff */
[----:B------:R-:W-:-:S05]  /*20c90*/  IMAD.IADD R9, R19, 0x1, R3 ;  /* 0x0000000113097824 */ /* 0x000fca00078e0203 */
[----:B------:R-:W-:-:S13]  /*20ca0*/  ISETP.GE.OR P6, PT, R9, R2, !P0 ;  /* 0x000000020900720c */ /* 0x000fda00047c6670 */
[----:B------:R-:W0:Y:S08]  /*20cb0*/  @!P6 LDC.64 R2, c[0x0][0xc80] ;  /* 0x00032000ff02eb82 */ /* 0x000e300000000a00 */
[----:B------:R-:W2:Y:S01]  /*20cc0*/  @!P6 LDC.64 R4, c[0x0][0xc78] ;  /* 0x00031e00ff04eb82 */ /* 0x000ea20000000a00 */
[----:B0-----:R-:W-:-:S05]  /*20cd0*/  @!P6 IMAD.WIDE R2, R9, 0x4, R2 ;  /* 0x000000040902e825 */ /* 0x001fca00078e0202 */
[----:B------:R2:W3:Y:S02]  /*20ce0*/  @!P6 LDG.E R17, desc[UR42][R2.64] ;  /* 0x0000002a0211e981 */ /* 0x0004e4000c1e1900 */
[----:B--2---:R-:W-:-:S04]  /*20cf0*/  @!P6 IMAD.WIDE R2, R9, 0x4, R4 ;  /* 0x000000040902e825 */ /* 0x004fc800078e0204 */
[----:B------:R-:W-:-:S06]  /*20d00*/  IMAD.MOV.U32 R4, RZ, RZ, RZ ;  /* 0x000000ffff047224 */ /* 0x000fcc00078e00ff */
[----:B------:R-:W3:Y:S01]  /*20d10*/  @!P6 LDG.E R4, desc[UR42][R2.64] ;  /* 0x0000002a0204e981 */ /* 0x000ee2000c1e1900 */
[----:B------:R-:W-:Y:S01]  /*20d20*/  UMOV UR4, 0xffffffff ;  /* 0xffffffff00047882 */ /* 0x000fe20000000000 */
[----:B---3--:R-:W-:Y:S02]  /*20d30*/  IMAD R13, R4, R17, RZ ;  /* 0x00000011040d7224 */ /* 0x008fe400078e02ff */
        /* <DEDUP_REMOVED lines=17> */
.L_x_3523:
[----:B------:R-:W-:Y:S02]  /*20e50*/  ULDC UR4, c[0x0][0xc38] ;  /* 0x00030e0000047ab9 */ /* 0x000fe40000000800 */
[----:B------:R-:W-:-:S04]  /*20e60*/  IMAD.U32 R5, RZ, RZ, UR4 ;  /* 0x00000004ff057e24 */ /* 0x000fc8000f8e00ff */
[----:B--2---:R-:W-:-:S05]  /*20e70*/  IMAD R14, R14, R5, RZ ;  /* 0x000000050e0e7224 */ /* 0x004fca00078e02ff */
[----:B------:R-:W-:-:S04]  /*20e80*/  IADD3 R7, R14, R7, RZ ;  /* 0x000000070e077210 */ /* 0x000fc80007ffe0ff */
[----:B------:R-:W-:-:S13]  /*20e90*/  ISETP.GT.AND P6, PT, R7, R0, PT ;  /* 0x000000000700720c */ /* 0x000fda0003fc4270 */
[----:B------:R-:W-:Y:S05]  /*20ea0*/  @!P6 BRA `(.L_x_3242) ;  /* 0xfffffffc005ce947 */ /* 0x000fea000383ffff */
.L_x_3239:
[----:B------:R-:W-:Y:S01]  /*20eb0*/  IMAD.IADD R7, R7, 0x1, -R14 ;  /* 0x0000000107077824 */ /* 0x000fe200078e0a0e */
[----:B------:R-:W-:-:S03]  /*20ec0*/  UMOV UR4, 0xffffffff ;  /* 0xffffffff00047882 */ /* 0x000fc60000000000 */
[----:B------:R-:W-:-:S05]  /*20ed0*/  IMAD R3, R2, R5, R7 ;  /* 0x0000000502037224 */ /* 0x000fca00078e0207 */
[----:B------:R-:W-:Y:S01]  /*20ee0*/  ISETP.GT.AND P6, PT, R3, R0, PT ;  /* 0x000000000300720c */ /* 0x000fe20003fc4270 */
[----:B------:R-:W-:-:S12]  /*20ef0*/  BRA.DIV UR4, `(.L_x_3243) ;  /* 0x0000007a04f87947 */ /* 0x000fd8000b800000 */
[----:B------:R-:W-:-:S04]  /*20f00*/  VOTE.ANY R3, PT, !P6 ;  /* 0x0000000000037806 */ /* 0x000fc800070e0100 */
[----:B-1----:R-:W1:Y:S02]  /*20f10*/  POPC R12, R3 ;  /* 0x00000003000c7309 */ /* 0x002e640000000000 */
[----:B-1----:R1:W2:Y:S01]  /*20f20*/  SHFL.IDX PT, R17, R17, R12, 0x1f ;  /* 0x00001f0c11117589 */ /* 0x0022a200000e0000 */
[----:B------:R-:W-:-:S03]  /*20f30*/  IMAD.IADD R19, R12, 0x1, R19 ;  /* 0x000000010c137824 */ /* 0x000fc600078e0213 */
[----:B------:R1:W3:Y:S04]  /*20f40*/  SHFL.IDX PT, R4, R4, R12, 0x1f ;  /* 0x00001f0c04047589 */ /* 0x0002e800000e0000 */
.L_x_3528:
[----:B------:R-:W-:-:S13]  /*20f50*/  ISETP.NE.AND P0, PT, R3, RZ, PT ;  /* 0x000000ff0300720c */ /* 0x000fda0003f05270 */
[----:B------:R-:W-:Y:S05]  /*20f60*/  @!P0 BRA `(.L_x_3244) ;  /* 0x0000000000108947 */ /* 0x000fea0003800000 */
[----:B------:R-:W-:Y:S01]  /*20f70*/  UMOV UR4, 0xffffffff ;  /* 0xffffffff00047882 */ /* 0x000fe20000000000 */
[----:B-1----:R-:W-:Y:S02]  /*20f80*/  VIADD R12, R12, 0xffffffff ;  /* 0xffffffff0c0c7836 */ /* 0x002fe40000000000 */
[----:B------:R-:W-:Y:S05]  /*20f90*/  BRA.DIV UR4, `(.L_x_3245) ;  /* 0x0000007e042c7947 */ /* 0x000fea000b800000 */
[----:B------:R4:W1:Y:S02]  /*20fa0*/  SHFL.IDX PT, R6, R2, R12, 0x1f ;  /* 0x00001f0c02067589 */ /* 0x00086400000e0000 */
.L_x_3244:
[----:B---3--:R-:W-:Y:S01]  /*20fb0*/  ISETP.NE.AND P0, PT, R4, 0x1, PT ;  /* 0x000000010400780c */ /* 0x008fe20003f05270 */
[----:B-1----:R-:W-:-:S05]  /*20fc0*/  IMAD R16, R6, R5, R7 ;  /* 0x0000000506107224 */ /* 0x002fca00078e0207 */
[----:B------:R-:W-:-:S07]  /*20fd0*/  IADD3 R0, R0, -R16, RZ ;  /* 0x8000001000007210 */ /* 0x000fce0007ffe0ff */
        /* <DEDUP_REMOVED lines=29> */
[----:B------:R-:W-:-:S04]  /*211b0*/  LOP3.LUT R2, R0, R17, RZ, 0x3c, !PT ;  /* 0x0000001100027212 */ /* 0x000fc800078e3cff */
[----:B------:R-:W-:Y:S01]  /*211c0*/  ISETP.GE.AND P2, PT, R2, RZ, PT ;  /* 0x000000ff0200720c */ /* 0x000fe20003f46270 */
[----:B------:R-:W-:Y:S01]  /*211d0*/  @P0 VIADD R7, R7, 0x1 ;  /* 0x0000000107070836 */ /* 0x000fe20000000000 */
[----:B------:R-:W-:-:S04]  /*211e0*/  IABS R2, R4 ;  /* 0x0000000400027213 */ /* 0x000fc80000000000 */
[----:B------:R-:W-:-:S07]  /*211f0*/  IADD3 R2, RZ, -R2, RZ ;  /* 0x80000002ff027210 */ /* 0x000fce0007ffe0ff */
        /* <DEDUP_REMOVED lines=19> */
[----:B------:R-:W-:-:S05]  /*21330*/  IMAD R4, R4, R5, R7 ;  /* 0x0000000504047224 */ /* 0x000fca00078e0207 */
[----:B------:R-:W-:Y:S01]  /*21340*/  LEA R18, R4, R3, 0x10 ;  /* 0x0000000304127211 */ /* 0x000fe200078e80ff */
[----:B------:R-:W-:Y:S06]  /*21350*/  BRA `(.L_x_3247) ;  /* 0x0000000000f07947 */ /* 0x000fec0003800000 */
.L_x_3246:
        /* <DEDUP_REMOVED lines=40> */
[----:B0-----:R-:W-:-:S05]  /*215e0*/  IADD3 R7, RZ, -R3, RZ ;  /* 0x80000003ff077210 */ /* 0x001fca0007ffe0ff */
[----:B------:R-:W-:-:S04]  /*215f0*/  IMAD R7, R7, R6, RZ ;  /* 0x0000000607077224 */ /* 0x000fc800078e02ff */
[----:B------:R-:W-:Y:S01]  /*21600*/  IMAD.HI.U32 R2, R3, R7, R2 ;  /* 0x0000000703027227 */ /* 0x000fe200078e0002 */
[----:B------:R-:W-:-:S03]  /*21610*/  IABS R7, R0 ;  /* 0x0000000000077213 */ /* 0x000fc60000000000 */
        /* <DEDUP_REMOVED lines=16> */
.L_x_3247:
[----:B------:R-:W-:-:S04]  /*21720*/  LOP3.LUT R2, RZ, R2, RZ, 0x33, !PT ;  /* 0x00000002ff027212 */ /* 0x000fc800078e33ff */
[----:B------:R-:W-:Y:S01]  /*21730*/  IADD3 R17, R17, R2, RZ ;  /* 0x0000000211117210 */ /* 0x000fe20007ffe0ff */
[----:B------:R-:W-:Y:S06]  /*21740*/  BRA `(.L_x_3248) ;  /* 0x00000000001c7947 */ /* 0x000fec0003800000 */
.L_x_3240:
[----:B------:R-:W-:Y:S01]  /*21750*/  UMOV UR4, URZ ;  /* 0x0000003f00047c82 */ /* 0x000fe20008000000 */
[----:B------:R-:W-:Y:S01]  /*21760*/  UMOV UR5, URZ ;  /* 0x0000003f00057c82 */ /* 0x000fe20008000000 */
[----:B------:R-:W-:Y:S01]  /*21770*/  ULDC UR6, c[0x0][0xc3c] ;  /* 0x00030f0000067ab9 */ /* 0x000fe20000000800 */
[----:B------:R-:W-:Y:S01]  /*21780*/  IMAD.MOV.U32 R16, RZ, RZ, R0 ;  /* 0x000000ffff107224 */ /* 0x000fe200078e0000 */
[----:B------:R-:W-:Y:S01]  /*21790*/  MOV R19, UR6 ;  /* 0x0000000600137c02 */ /* 0x000fe20008000f00 */
[----:B------:R-:W-:Y:S02]  /*217a0*/  IMAD.U32 R17, RZ, RZ, UR4 ;  /* 0x00000004ff117e24 */ /* 0x000fe4000f8e00ff */
[----:B------:R-:W-:-:S07]  /*217b0*/  IMAD.U32 R18, RZ, RZ, UR5 ;  /* 0x00000005ff127e24 */ /* 0x000fce000f8e00ff */
.L_x_3248:
        /* <DEDUP_REMOVED lines=10> */
.L_x_3237:
[----:B------:R-:W-:Y:S02]  /*21860*/  ULDC UR4, c[0x0][0xc3c] ;  /* 0x00030f0000047ab9 */ /* 0x000fe40000000800 */
[----:B---3--:R-:W-:-:S13]  /*21870*/  ISETP.GE.AND P0, PT, R19, UR4, PT ;  /* 0x0000000413007c0c */ /* 0x008fda000bf06270 */
[----:B------:R-:W-:Y:S05]  /*21880*/  @!P0 BRA `(.L_x_3249) ;  /* 0xffffff9800ec8947 */ /* 0x000fea000383ffff */
[----:B------:R-:W-:Y:S05]  /*21890*/  BSYNC B8 ;  /* 0x0000000000087941 */ /* 0x000fea0003800000 */
.L_x_3146:
        /* <DEDUP_REMOVED lines=12> */
.L_x_3531:
[----:B------:R-:W-:Y:S05]  /*21960*/  BSYNC B0 ;  /* 0x0000000000007941 */ /* 0x000fea0003800000 */
.L_x_3250:
[----:B------:R-:W-:-:S03]  /*21970*/  UMOV UR4, 0xffffffff ;  /* 0xffffffff00047882 */ /* 0x000fc60000000000 */
[----:B------:R-:W-:Y:S05]  /*21980*/  BRA.DIV UR4, `(.L_x_3252) ;  /* 0x0000007204ec7947 */ /* 0x000fea000b800000 */
[----:B-1----:R-:W1:Y:S02]  /*21990*/  S2R R0, SR_TID.X ;  /* 0x0000000000007919 */ /* 0x002e640000002100 */
[----:B-1----:R-:W-:-:S04]  /*219a0*/  SHF.R.U32.HI R0, RZ, 0x5, R0 ;  /* 0x00000005ff007819 */ /* 0x002fc80000011600 */
[----:B------:R-:W-:-:S05]  /*219b0*/  LOP3.LUT R0, R0, 0x3, RZ, 0xc0, !PT ;  /* 0x0000000300007812 */ /* 0x000fca00078ec0ff */
[----:B------:R1:W3:Y:S02]  /*219c0*/  SHFL.IDX PT, R14, R0, RZ, 0x1f ;  /* 0x00001fff000e7589 */ /* 0x0002e400000e0000 */
.L_x_3534:
[----:B---3--:R-:W-:-:S13]  /*219d0*/  ISETP.NE.AND P0, PT, R14, RZ, PT ;  /* 0x000000ff0e00720c */ /* 0x008fda0003f05270 */
[----:B------:R-:W-:Y:S05]  /*219e0*/  @P0 BRA `(.L_x_2902) ;  /* 0x0000000000880947 */ /* 0x000fea0003800000 */
[----:B------:R-:W-:-:S03]  /*219f0*/  UMOV UR4, 0xffffffff ;  /* 0xffffffff00047882 */ /* 0x000fc60000000000 */
[----:B------:R-:W-:Y:S05]  /*21a00*/  BRA.DIV UR4, `(.L_x_3253) ;  /* 0x0000007604007947 */ /* 0x000fea000b800000 */
[----:B------:R-:W-:-:S13]  /*21a10*/  ELECT P6, URZ, PT ;  /* 0x00000000003f782f */ /* 0x000fda00038c0000 */
.L_x_3537:
[----:B------:R-:W-:Y:S05]  /*21a20*/  @!P6 BRA `(.L_x_2902) ;  /* 0x000000000078e947 */ /* 0x000fea0003800000 */
[----:B------:R-:W-:-:S06]  /*21a30*/  ULOP3.LUT UR4, UR36, 0x2, URZ, 0xfc, !UPT ;  /* 0x0000000224047892 */ /* 0x000fcc000f8efc3f */
[----:B-1----:R-:W-:-:S05]  /*21a40*/  IMAD.U32 R0, RZ, RZ, UR4 ;  /* 0x00000004ff007e24 */ /* 0x002fca000f8e00ff */
[----:B------:R-:W-:-:S13]  /*21a50*/  ISETP.NE.AND P0, PT, R0, 0x3, PT ;  /* 0x000000030000780c */ /* 0x000fda0003f05270 */
[----:B------:R-:W-:Y:S05]  /*21a60*/  @!P0 BRA `(.L_x_3254) ;  /* 0x0000000000048947 */ /* 0x000fea0003800000 */
[----:B------:R-:W-:Y:S01]  /*21a70*/  BPT.TRAP 0x1 ;  /* 0x000000040000795c */ /* 0x000fe20000300000 */
.L_x_3254:
[C---:B------:R-:W-:Y:S01]  /*21a80*/  LEA R5, R25.reuse, R4, 0x3 ;  /* 0x0000000419057211 */ /* 0x040fe200078e18ff */
[----:B------:R-:W-:Y:S01]  /*21a90*/  VIADD R25, R25, 0x1 ;  /* 0x0000000119197836 */ /* 0x000fe20000000000 */
[----:B------:R-:W-:-:S04]  /*21aa0*/  SHF.L.U32 R0, R28, 0x1f, RZ ;  /* 0x0000001f1c007819 */ /* 0x000fc800000006ff */
[----:B------:R-:W1:Y:S01]  /*21ab0*/  SYNCS.PHASECHK.TRANS64.TRYWAIT P1, [R5+URZ+0x28840], R0 ;  /* 0x02884000050075a7 */ /* 0x000e62000802017f */
[----:B------:R-:W-:-:S04]  /*21ac0*/  ISETP.NE.AND P2, PT, R25, 0x2, PT ;  /* 0x000000021900780c */ /* 0x000fc80003f45270 */
[----:B------:R-:W-:Y:S01]  /*21ad0*/  SEL R3, RZ, 0x1, P2 ;  /* 0x00000001ff037807 */ /* 0x000fe20001000000 */
[----:B-1----:R-:W-:Y:S08]  /*21ae0*/  @!P1 BRA `(.L_x_3255) ;  /* 0x0000007000e89947 */ /* 0x002ff00003800000 */
.L_x_3538:
[----:B------:R-:W-:Y:S02]  /*21af0*/  SEL R25, R25, RZ, P2 ;  /* 0x000000ff19197207 */ /* 0x000fe40001000000 */
[----:B------:R-:W-:Y:S01]  /*21b00*/  LOP3.LUT R2, R28, R3, RZ, 0x3c, !PT ;  /* 0x000000031c027212 */ /* 0x000fe200078e3cff */
[----:B------:R-:W-:Y:S06]  /*21b10*/  @!P0 BRA `(.L_x_3256) ;  /* 0x0000000000048947 */ /* 0x000fec0003800000 */
[----:B------:R-:W-:Y:S01]  /*21b20*/  BPT.TRAP 0x1 ;  /* 0x000000040000795c */ /* 0x000fe20000300000 */
.L_x_3256:
[----:B------:R-:W-:Y:S01]  /*21b30*/  IMAD R25, R25, 0x8, R4 ;  /* 0x0000000819197824 */ /* 0x000fe200078e0204 */
[----:B------:R-:W-:-:S04]  /*21b40*/  SHF.L.U32 R2, R2, 0x1f, RZ ;  /* 0x0000001f02027819 */ /* 0x000fc800000006ff */
[----:B------:R-:W3:Y:S02]  /*21b50*/  SYNCS.PHASECHK.TRANS64.TRYWAIT P1, [R25+URZ+0x28840], R2 ;  /* 0x02884002190075a7 */ /* 0x000ee4000802017f */
[----:B---3--:R-:W-:Y:S05]  /*21b60*/  @!P1 BRA `(.L_x_3257) ;  /* 0x0000007000dc9947 */ /* 0x008fea0003800000 */
.L_x_3539:
[----:B------:R-:W-:Y:S05]  /*21b70*/  @!P0 BRA `(.L_x_3258) ;  /* 0x0000000000048947 */ /* 0x000fea0003800000 */
[----:B------:R-:W-:Y:S01]  /*21b80*/  BPT.TRAP 0x1 ;  /* 0x000000040000795c */ /* 0x000fe20000300000 */
.L_x_3258:
[----:B------:R-:W4:Y:S02]  /*21b90*/  SYNCS.PHASECHK.TRANS64.TRYWAIT P1, [R5+URZ+0x28860], R0 ;  /* 0x02886000050075a7 */ /* 0x000f24000802017f */
[----:B----4-:R-:W-:Y:S05]  /*21ba0*/  @!P1 BRA `(.L_x_3259) ;  /* 0x0000007000e09947 */ /* 0x010fea0003800000 */
.L_x_3540:
[----:B------:R-:W-:Y:S05]  /*21bb0*/  @!P0 BRA `(.L_x_3260) ;  /* 0x0000000000048947 */ /* 0x000fea0003800000 */
[----:B------:R-:W-:Y:S01]  /*21bc0*/  BPT.TRAP 0x1 ;  /* 0x000000040000795c */ /* 0x000fe20000300000 */
.L_x_3260:
[----:B------:R0:W0:Y:S02]  /*21bd0*/  SYNCS.PHASECHK.TRANS64.TRYWAIT P0, [R25+URZ+0x28860], R2 ;  /* 0x02886002190075a7 */ /* 0x000024000800017f */
[----:B0-----:R-:W-:Y:S05]  /*21be0*/  @!P0 NANOSLEEP.SYNCS 0x989680 ;  /* 0x009896800000895d */ /* 0x001fea0003900000 */
[----:B------:R-:W0:Y:S02]  /*21bf0*/  @!P0 SYNCS.PHASECHK.TRANS64 P0, [R25+URZ+0x28860], R2 ;  /* 0x02886002190085a7 */ /* 0x000e24000800007f */
[----:B0-----:R-:W-:Y:S05]  /*21c00*/  @!P0 BRA `(.L_x_3260) ;  /* 0xfffffffc00f08947 */ /* 0x001fea000383ffff */
.L_x_2902:
[----:B------:R-:W-:Y:S05]  /*21c10*/  BSYNC B9 ;  /* 0x0000000000097941 */ /* 0x000fea0003800000 */
.L_x_2899:
[----:B------:R-:W-:Y:S05]  /*21c20*/  EXIT ;  /* 0x000000000000794d */ /* 0x000fea0003800000 */
.L_x_2926:
[----:B0-----:R0:W1:Y:S02]  /*21c30*/  SYNCS.PHASECHK.TRANS64.TRYWAIT P6, [R89+URZ+0x28890], R100 ;  /* 0x02889064590075a7 */ /* 0x00106400080c017f */
[----:B-1----:R-:W-:Y:S05]  /*21c40*/  @!P6 NANOSLEEP.SYNCS 0x989680 ;  /* 0x009896800000e95d */ /* 0x002fea0003900000 */
[----:B------:R-:W1:Y:S02]  /*21c50*/  @!P6 SYNCS.PHASECHK.TRANS64 P6, [R89+URZ+0x28890], R100 ;  /* 0x028890645900e5a7 */ /* 0x000e6400080c007f */
[----:B-1----:R-:W-:Y:S05]  /*21c60*/  @!P6 BRA `(.L_x_2926) ;  /* 0xfffffffc00f0e947 */ /* 0x002fea000383ffff */
[----:B------:R-:W-:Y:S05]  /*21c70*/  BRA `(.L_x_3261) ;  /* 0xfffffe1400d47947 */ /* 0x000fea000383ffff */
.L_x_2927:
        /* <DEDUP_REMOVED lines=8> */
.L_x_3263:
[----:B------:R-:W-:Y:S05]  /*21d00*/  BSYNC B1 ;  /* 0x0000000000017941 */ /* 0x000fea0003800000 */
.L_x_3262:
        /* <DEDUP_REMOVED lines=8> */
.L_x_3264:
[----:B------:R-:W-:Y:S01]  /*21d90*/  MOV R103, R14 ;  /* 0x0000000e00677202 */ /* 0x000fe20000000f00 */
[----:B------:R-:W-:Y:S06]  /*21da0*/  BRA `(.L_x_3265) ;  /* 0xfffffe14009c7947 */ /* 0x000fec000383ffff */
.L_x_2936:
        /* <DEDUP_REMOVED lines=8> */
.L_x_3267:
[----:B------:R-:W-:Y:S05]  /*21e30*/  BSYNC B1 ;  /* 0x0000000000017941 */ /* 0x000fea0003800000 */
.L_x_3266:
        /* <DEDUP_REMOVED lines=8> */
.L_x_3268:
[----:B------:R-:W-:Y:S01]  /*21ec0*/  IMAD.MOV.U32 R69, RZ, RZ, R14 ;  /* 0x000000ffff457224 */ /* 0x000fe200078e000e */
[----:B------:R-:W-:Y:S06]  /*21ed0*/  BRA `(.L_x_3269) ;  /* 0xfffffe1c00007947 */ /* 0x000fec000383ffff */
.L_x_2945:
        /* <DEDUP_REMOVED lines=8> */
.L_x_3271:
[----:B------:R-:W-:Y:S05]  /*21f60*/  BSYNC B1 ;  /* 0x0000000000017941 */ /* 0x000fea0003800000 */
.L_x_3270:
        /* <DEDUP_REMOVED lines=8> */
.L_x_3272:
[----:B------:R-:W-:Y:S01]  /*21ff0*/  MOV R61, R14 ;  /* 0x0000000e003d7202 */ /* 0x000fe20000000f00 */
[----:B------:R-:W-:Y:S06]  /*22000*/  BRA `(.L_x_3273) ;  /* 0xfffffe2000647947 */ /* 0x000fec000383ffff */
.L_x_2954:
        /* <DEDUP_REMOVED lines=8> */
.L_x_3275:
[----:B------:R-:W-:Y:S05]  /*22090*/  BSYNC B1 ;  /* 0x0000000000017941 */ /* 0x000fea0003800000 */
.L_x_3274:
        /* <DEDUP_REMOVED lines=8> */
.L_x_3276:
[----:B------:R-:W-:Y:S01]  /*22120*/  IMAD.MOV.U32 R51, RZ, RZ, R14 ;  /* 0x000000ffff337224 */ /* 0x000fe200078e000e */
[----:B------:R-:W-:Y:S06]  /*22130*/  BRA `(.L_x_3277) ;  /* 0xfffffe2400c87947 */ /* 0x000fec000383ffff */
.L_x_2966:
[----:B-1----:R1:W2:Y:S02]  /*22140*/  SYNCS.PHASECHK.TRANS64.TRYWAIT P4, [R89+URZ+0x28890], R100 ;  /* 0x02889064590075a7 */ /* 0x0022a4000808017f */
[----:B--2---:R-:W-:Y:S05]  /*22150*/  @!P4 NANOSLEEP.SYNCS 0x989680 ;  /* 0x009896800000c95d */ /* 0x004fea0003900000 */
[----:B------:R-:W2:Y:S02]  /*22160*/  @!P4 SYNCS.PHASECHK.TRANS64 P4, [R89+URZ+0x28890], R100 ;  /* 0x028890645900c5a7 */ /* 0x000ea4000808007f */
[----:B--2---:R-:W-:Y:S05]  /*22170*/  @!P4 BRA `(.L_x_2966) ;  /* 0xfffffffc00f0c947 */ /* 0x004fea000383ffff */
[----:B------:R-:W-:Y:S05]  /*22180*/  BRA `(.L_x_3278) ;  /* 0xfffffe3400a87947 */ /* 0x000fea000383ffff */
.L_x_2967:
[----:B------:R-:W-:Y:S01]  /*22190*/  BSSY B1, `(.L_x_3279) ;  /* 0x0000008000017945 */ /* 0x000fe20003800000 */
[----:B------:R-:W-:Y:S01]  /*221a0*/  IMAD.MOV.U32 R13, RZ, RZ, R101 ;  /* 0x000000ffff0d7224 */ /* 0x000fe200078e0065 */
[----:B------:R-:W-:Y:S01]  /*221b0*/  MOV R12, RZ ;  /* 0x000000ff000c7202 */ /* 0x000fe20000000f00 */
[----:B------:R-:W-:Y:S02]  /*221c0*/  IMAD.MOV.U32 R11, RZ, RZ, 0x181f ;  /* 0x0000181fff0b7424 */ /* 0x000fe400078e00ff */
[----:B------:R-:W-:-:S07]  /*221d0*/  IMAD.MOV.U32 R15, RZ, RZ, -0x1 ;  /* 0xffffffffff0f7424 */ /* 0x000fce00078e00ff */
[----:B-1----:R-:W-:Y:S05]  /*221e0*/  WARPSYNC.COLLECTIVE R15, `(.L_x_3280) ;  /* 0x000000000f087348 */ /* 0x002fea0003c00000 */
[----:B------:R0:W2:Y:S02]  /*221f0*/  SHFL.IDX P6, R14, R13, R12, R11 ;  /* 0x0000000c0d0e7389 */ /* 0x0000a400000c000b */
[----:B012---:R-:W-:Y:S01]  /*22200*/  ENDCOLLECTIVE ;  /* 0x000000000000791b */ /* 0x007fe20003800000 */
.L_x_3280:
[----:B------:R-:W-:Y:S05]  /*22210*/  BSYNC B1 ;  /* 0x0000000000017941 */ /* 0x000fea0003800000 */
.L_x_3279:
        /* <DEDUP_REMOVED lines=8> */
.L_x_3281:
[----:B------:R-:W-:Y:S01]  /*222a0*/  MOV R104, R14 ;  /* 0x0000000e00687202 */ /* 0x000fe20000000f00 */
[----:B------:R-:W-:Y:S06]  /*222b0*/  BRA `(.L_x_3282) ;  /* 0xfffffe3400747947 */ /* 0x000fec000383ffff */
.L_x_2972:
[----:B------:R-:W-:Y:S01]  /*222c0*/  BSSY B1, `(.L_x_3283) ;  /* 0x0000008000017945 */ /* 0x000fe20003800000 */
[----:B----4-:R-:W-:Y:S01]  /*222d0*/  IMAD.MOV.U32 R13, RZ, RZ, R101 ;  /* 0x000000ffff0d7224 */ /* 0x010fe200078e0065 */
[----:B------:R-:W-:Y:S01]  /*222e0*/  MOV R15, 0xffffffff ;  /* 0xffffffff000f7802 */ /* 0x000fe20000000f00 */
[----:B------:R-:W-:Y:S02]  /*222f0*/  IMAD.MOV.U32 R12, RZ, RZ, 0x1 ;  /* 0x00000001ff0c7424 */ /* 0x000fe400078e00ff */
[----:B------:R-:W-:-:S07]  /*22300*/  IMAD.MOV.U32 R11, RZ, RZ, 0x181f ;  /* 0x0000181fff0b7424 */ /* 0x000fce00078e00ff */
[----:B0123--:R-:W-:Y:S05]  /*22310*/  WARPSYNC.COLLECTIVE R15, `(.L_x_3284) ;  /* 0x000000000f087348 */ /* 0x00ffea0003c00000 */
[----:B------:R4:W0:Y:S02]  /*22320*/  SHFL.IDX P6, R14, R13, R12, R11 ;  /* 0x0000000c0d0e7389 */ /* 0x00082400000c000b */
[----:B01234-:R-:W-:Y:S01]  /*22330*/  ENDCOLLECTIVE ;  /* 0x000000000000791b */ /* 0x01ffe20003800000 */
.L_x_3284:
[----:B------:R-:W-:Y:S05]  /*22340*/  BSYNC B1 ;  /* 0x0000000000017941 */ /* 0x000fea0003800000 */
.L_x_3283:
        /* <DEDUP_REMOVED lines=8> */
.L_x_3285:
[----:B------:R-:W-:Y:S01]  /*223d0*/  IMAD.MOV.U32 R46, RZ, RZ, R14 ;  /* 0x000000ffff2e7224 */ /* 0x000fe200078e000e */
[----:B------:R-:W-:Y:S06]  /*223e0*/  BRA `(.L_x_3286) ;  /* 0xfffffe3c00107947 */ /* 0x000fec000383ffff */
.L_x_2977:
        /* <DEDUP_REMOVED lines=8> */
.L_x_3288:
[----:B------:R-:W-:Y:S05]  /*22470*/  BSYNC B1 ;  /* 0x0000000000017941 */ /* 0x000fea0003800000 */
.L_x_3287:
        /* <DEDUP_REMOVED lines=8> */
.L_x_3289:
[----:B------:R-:W-:Y:S01]  /*22500*/  MOV R46, R14 ;  /* 0x0000000e002e7202 */ /* 0x000fe20000000f00 */
[----:B------:R-:W-:Y:S06]  /*22510*/  BRA `(.L_x_3290) ;  /* 0xfffffe4000b07947 */ /* 0x000fec000383ffff */
.L_x_2982:
        /* <DEDUP_REMOVED lines=8> */
.L_x_3292:
[----:B------:R-:W-:Y:S05]  /*225a0*/  BSYNC B1 ;  /* 0x0000000000017941 */ /* 0x000fea0003800000 */
.L_x_3291:
        /* <DEDUP_REMOVED lines=8> */
.L_x_3293:
[----:B------:R-:W-:Y:S01]  /*22630*/  IMAD.MOV.U32 R106, RZ, RZ, R14 ;  /* 0x000000ffff6a7224 */ /* 0x000fe200078e000e */
[----:B------:R-:W-:Y:S06]  /*22640*/  BRA `(.L_x_3294) ;  /* 0xfffffe4800587947 */ /* 0x000fec000383ffff */
.L_x_2987:
[----:B0-----:R0:W1:Y:S02]  /*22650*/  SYNCS.PHASECHK.TRANS64.TRYWAIT P3, [R89+URZ+0x28890], R100 ;  /* 0x02889064590075a7 */ /* 0x001064000806017f */
[----:B-1----:R-:W-:Y:S05]  /*22660*/  @!P3 NANOSLEEP.SYNCS 0x989680 ;  /* 0x009896800000b95d */ /* 0x002fea0003900000 */
[----:B------:R-:W1:Y:S02]  /*22670*/  @!P3 SYNCS.PHASECHK.TRANS64 P3, [R89+URZ+0x28890], R100 ;  /* 0x028890645900b5a7 */ /* 0x000e64000806007f */
[----:B-1----:R-:W-:Y:S05]  /*22680*/  @!P3 BRA `(.L_x_2987) ;  /* 0xfffffffc00f0b947 */ /* 0x002fea000383ffff */
[----:B------:R-:W-:Y:S05]  /*22690*/  BRA `(.L_x_3295) ;  /* 0xfffffe50004c7947 */ /* 0x000fea000383ffff */
.L_x_2988:
        /* <DEDUP_REMOVED lines=8> */
.L_x_3297:
[----:B------:R-:W-:Y:S05]  /*22720*/  BSYNC B1 ;  /* 0x0000000000017941 */ /* 0x000fea0003800000 */
.L_x_3296:
        /* <DEDUP_REMOVED lines=8> */
.L_x_3298:
[----:B------:R-:W-:Y:S05]  /*227b0*/  BRA `(.L_x_3299) ;  /* 0xfffffe50006c7947 */ /* 0x000fea000383ffff */
.L_x_2991:
[----:B------:R-:W-:Y:S01]  /*227c0*/  BSSY B1, `(.L_x_3300) ;  /* 0x0000008000017945 */ /* 0x000fe20003800000 */
[----:B----4-:R-:W-:Y:S01]  /*227d0*/  MOV R13, R45 ;  /* 0x0000002d000d7202 */ /* 0x010fe20000000f00 */
[----:B------:R-:W-:Y:S02]  /*227e0*/  IMAD.MOV.U32 R12, RZ, RZ, 0x1 ;  /* 0x00000001ff0c7424 */ /* 0x000fe400078e00ff */
[----:B------:R-:W-:Y:S02]  /*227f0*/  IMAD.MOV.U32 R11, RZ, RZ, 0x181f ;  /* 0x0000181fff0b7424 */ /* 0x000fe400078e00ff */
[----:B------:R-:W-:-:S07]  /*22800*/  IMAD.MOV.U32 R15, RZ, RZ, -0x1 ;  /* 0xffffffffff0f7424 */ /* 0x000fce00078e00ff */
[----:B0123--:R-:W-:Y:S05]  /*22810*/  WARPSYNC.COLLECTIVE R15, `(.L_x_3301) ;  /* 0x000000000f087348 */ /* 0x00ffea0003c00000 */
[----:B---3--:R3:W4:Y:S02]  /*22820*/  SHFL.IDX P6, R14, R13, R12, R11 ;  /* 0x0000000c0d0e7389 */ /* 0x00872400000c000b */
[----:B01234-:R-:W-:Y:S01]  /*22830*/  ENDCOLLECTIVE ;  /* 0x000000000000791b */ /* 0x01ffe20003800000 */
.L_x_3301:
[----:B------:R-:W-:Y:S05]  /*22840*/  BSYNC B1 ;  /* 0x0000000000017941 */ /* 0x000fea0003800000 */
.L_x_3300:
[----:B------:R-:W-:Y:S01]  /*22850*/  IMAD.MOV.U32 R13, RZ, RZ, R44 ;  /* 0x000000ffff0d7224 */ /* 0x000fe200078e002c */
[----:B------:R-:W-:Y:S01]  /*22860*/  MOV R15, 0xffffffff ;  /* 0xffffffff000f7802 */ /* 0x000fe20000000f00 */
[----:B------:R-:W-:Y:S01]  /*22870*/  IMAD.MOV.U32 R12, RZ, RZ, 0x1 ;  /* 0x00000001ff0c7424 */ /* 0x000fe200078e00ff */
[----:B------:R-:W-:Y:S01]  /*22880*/  MOV R41, R14 ;  /* 0x0000000e00297202 */ /* 0x000fe20000000f00 */
[----:B------:R-:W-:-:S07]  /*22890*/  IMAD.MOV.U32 R11, RZ, RZ, 0x181f ;  /* 0x0000181fff0b7424 */ /* 0x000fce00078e00ff */
[----:B------:R-:W-:Y:S05]  /*228a0*/  WARPSYNC.COLLECTIVE R15, `(.L_x_3302) ;  /* 0x000000000f087348 */ /* 0x000fea0003c00000 */
[----:B------:R0:W1:Y:S02]  /*228b0*/  SHFL.IDX P6, R14, R13, R12, R11 ;  /* 0x0000000c0d0e7389 */ /* 0x00006400000c000b */
[----:B01----:R-:W-:Y:S01]  /*228c0*/  ENDCOLLECTIVE ;  /* 0x000000000000791b */ /* 0x003fe20003800000 */
.L_x_3302:
[----:B------:R-:W-:Y:S05]  /*228d0*/  BRA `(.L_x_3303) ;  /* 0xfffffe50006c7947 */ /* 0x000fea000383ffff */
.L_x_2994:
[----:B------:R-:W-:Y:S01]  /*228e0*/  BSSY B1, `(.L_x_3304) ;  /* 0x0000008000017945 */ /* 0x000fe20003800000 */
[----:B---3--:R-:W-:Y:S01]  /*228f0*/  IMAD.MOV.U32 R13, RZ, RZ, R45 ;  /* 0x000000ffff0d7224 */ /* 0x008fe200078e002d */
[----:B------:R-:W-:Y:S01]  /*22900*/  MOV R15, 0xffffffff ;  /* 0xffffffff000f7802 */ /* 0x000fe20000000f00 */
[----:B------:R-:W-:Y:S02]  /*22910*/  IMAD.MOV.U32 R12, RZ, RZ, 0x2 ;  /* 0x00000002ff0c7424 */ /* 0x000fe400078e00ff */
[----:B------:R-:W-:-:S07]  /*22920*/  IMAD.MOV.U32 R11, RZ, RZ, 0x181f ;  /* 0x0000181fff0b7424 */ /* 0x000fce00078e00ff */
[----:B012-4-:R-:W-:Y:S05]  /*22930*/  WARPSYNC.COLLECTIVE R15, `(.L_x_3305) ;  /* 0x000000000f087348 */ /* 0x017fea0003c00000 */
[----:B------:R3:W0:Y:S02]  /*22940*/  SHFL.IDX P6, R14, R13, R12, R11 ;  /* 0x0000000c0d0e7389 */ /* 0x00062400000c000b */
[----:B01234-:R-:W-:Y:S01]  /*22950*/  ENDCOLLECTIVE ;  /* 0x000000000000791b */ /* 0x01ffe20003800000 */
.L_x_3305:
[----:B------:R-:W-:Y:S05]  /*22960*/  BSYNC B1 ;  /* 0x0000000000017941 */ /* 0x000fea0003800000 */
.L_x_3304:
        /* <DEDUP_REMOVED lines=8> */
.L_x_3306:
[----:B------:R-:W-:Y:S05]  /*229f0*/  BRA `(.L_x_3307) ;  /* 0xfffffe5000707947 */ /* 0x000fea000383ffff */
.L_x_2997:
        /* <DEDUP_REMOVED lines=8> */
.L_x_3309:
[----:B------:R-:W-:Y:S05]  /*22a80*/  BSYNC B1 ;  /* 0x0000000000017941 */ /* 0x000fea0003800000 */
.L_x_3308:
        /* <DEDUP_REMOVED lines=8> */
.L_x_3310:
[----:B------:R-:W-:Y:S05]  /*22b10*/  BRA `(.L_x_3311) ;  /* 0xfffffe5000747947 */ /* 0x000fea000383ffff */
.L_x_3001:
[----:B------:R0:W0:Y:S02]  /*22b20*/  SYNCS.PHASECHK.TRANS64.TRYWAIT P4, [R89+URZ+0x288b0], R100 ;  /* 0x0288b064590075a7 */ /* 0x000024000808017f */
[----:B0-----:R-:W-:Y:S05]  /*22b30*/  @!P4 NANOSLEEP.SYNCS 0x989680 ;  /* 0x009896800000c95d */ /* 0x001fea0003900000 */
[----:B------:R-:W0:Y:S02]  /*22b40*/  @!P4 SYNCS.PHASECHK.TRANS64 P4, [R89+URZ+0x288b0], R100 ;  /* 0x0288b0645900c5a7 */ /* 0x000e24000808007f */
[----:B0-----:R-:W-:Y:S05]  /*22b50*/  @!P4 BRA `(.L_x_3001) ;  /* 0xfffffffc00f0c947 */ /* 0x001fea000383ffff */
[----:B------:R-:W-:Y:S05]  /*22b60*/  BRA `(.L_x_3312) ;  /* 0xfffffe5000f07947 */ /* 0x000fea000383ffff */
.L_x_3015:
[----:B------:R-:W0:Y:S01]  /*22b70*/  S2R R5, SR_TID.X ;  /* 0x0000000000057919 */ /* 0x000e220000002100 */
[----:B------:R-:W-:Y:S01]  /*22b80*/  BSSY B0, `(.L_x_3313) ;  /* 0x000000c000007945 */ /* 0x000fe20003800000 */
[----:B------:R-:W-:Y:S02]  /*22b90*/  IMAD.MOV.U32 R12, RZ, RZ, RZ ;  /* 0x000000ffff0c7224 */ /* 0x000fe400078e00ff */
[----:B------:R-:W-:Y:S02]  /*22ba0*/  IMAD.MOV.U32 R11, RZ, RZ, 0x1f ;  /* 0x0000001fff0b7424 */ /* 0x000fe400078e00ff */
[----:B------:R-:W-:Y:S02]  /*22bb0*/  IMAD.MOV.U32 R15, RZ, RZ, -0x1 ;  /* 0xffffffffff0f7424 */ /* 0x000fe400078e00ff */
[----:B0-----:R-:W-:-:S05]  /*22bc0*/  VIADD R5, R5, 0xffffff80 ;  /* 0xffffff8005057836 */ /* 0x001fca0000000000 */
[----:B------:R-:W-:-:S04]  /*22bd0*/  SHF.R.S32.HI R4, RZ, 0x1f, R5 ;  /* 0x0000001fff047819 */ /* 0x000fc80000011405 */
[----:B------:R-:W-:-:S04]  /*22be0*/  LEA.HI R4, R4, R5, RZ, 0x7 ;  /* 0x0000000504047211 */ /* 0x000fc800078f38ff */
[----:B------:R-:W-:-:S04]  /*22bf0*/  SHF.R.S32.HI R4, RZ, 0x7, R4 ;  /* 0x00000007ff047819 */ /* 0x000fc80000011404 */
[----:B--2---:R-:W-:-:S07]  /*22c00*/  MOV R13, R4 ;  /* 0x00000004000d7202 */ /* 0x004fce0000000f00 */
[----:B-1---5:R-:W-:Y:S05]  /*22c10*/  WARPSYNC.COLLECTIVE R15, `(.L_x_3314) ;  /* 0x000000000f087348 */ /* 0x022fea0003c00000 */
[----:B------:R0:W2:Y:S02]  /*22c20*/  SHFL.IDX P6, R14, R13, R12, R11 ;  /* 0x0000000c0d0e7389 */ /* 0x0000a400000c000b */
[----:B012--5:R-:W-:Y:S01]  /*22c30*/  ENDCOLLECTIVE ;  /* 0x000000000000791b */ /* 0x027fe20003800000 */
.L_x_3314:
[----:B------:R-:W-:Y:S05]  /*22c40*/  BSYNC B0 ;  /* 0x0000000000007941 */ /* 0x000fea0003800000 */
.L_x_3313:
[----:B------:R-:W-:Y:S01]  /*22c50*/  MOV R191, R14 ;  /* 0x0000000e00bf7202 */ /* 0x000fe20000000f00 */
[----:B------:R-:W-:Y:S06]  /*22c60*/  BRA `(.L_x_3315) ;  /* 0xfffffe5c00d47947 */ /* 0x000fec000383ffff */
.L_x_3025:
        /* <DEDUP_REMOVED lines=8> */
.L_x_3317:
[----:B------:R-:W-:Y:S05]  /*22cf0*/  BSYNC B1 ;  /* 0x0000000000017941 */ /* 0x000fea0003800000 */
.L_x_3316:
        /* <DEDUP_REMOVED lines=8> */
.L_x_3318:
[----:B------:R-:W-:Y:S02]  /*22d80*/  IMAD.MOV.U32 R13, RZ, RZ, R8 ;  /* 0x000000ffff0d7224 */ /* 0x000fe400078e0008 */
[----:B------:R-:W-:-:S07]  /*22d90*/  IMAD.MOV.U32 R3, RZ, RZ, R14 ;  /* 0x000000ffff037224 */ /* 0x000fce00078e000e */
[----:B------:R-:W-:Y:S05]  /*22da0*/  WARPSYNC.COLLECTIVE R15, `(.L_x_3319) ;  /* 0x000000000f087348 */ /* 0x000fea0003c00000 */
[----:B------:R0:W1:Y:S02]  /*22db0*/  SHFL.IDX P6, R14, R13, R12, R11 ;  /* 0x0000000c0d0e7389 */ /* 0x00006400000c000b */
[----:B01----:R-:W-:Y:S01]  /*22dc0*/  ENDCOLLECTIVE ;  /* 0x000000000000791b */ /* 0x003fe20003800000 */
.L_x_3319:
[----:B------:R-:W-:Y:S01]  /*22dd0*/  IMAD.MOV.U32 R13, RZ, RZ, R7 ;  /* 0x000000ffff0d7224 */ /* 0x000fe200078e0007 */
[----:B------:R-:W-:-:S07]  /*22de0*/  MOV R4, R14 ;  /* 0x0000000e00047202 */ /* 0x000fce0000000f00 */
[----:B------:R-:W-:Y:S05]  /*22df0*/  WARPSYNC.COLLECTIVE R15, `(.L_x_3320) ;  /* 0x000000000f087348 */ /* 0x000fea0003c00000 */
[----:B------:R0:W1:Y:S02]  /*22e00*/  SHFL.IDX P6, R14, R13, R12, R11 ;  /* 0x0000000c0d0e7389 */ /* 0x00006400000c000b */
[----:B01----:R-:W-:Y:S01]  /*22e10*/  ENDCOLLECTIVE ;  /* 0x000000000000791b */ /* 0x003fe20003800000 */
.L_x_3320:
[----:B------:R-:W-:Y:S05]  /*22e20*/  BRA `(.L_x_3321) ;  /* 0xfffffe6400307947 */ /* 0x000fea000383ffff */
.L_x_3028:
[----:B------:R-:W-:Y:S01]  /*22e30*/  BSSY B1, `(.L_x_3322) ;  /* 0x0000008000017945 */ /* 0x000fe20003800000 */
[----:B0-----:R-:W-:Y:S01]  /*22e40*/  IMAD.MOV.U32 R13, RZ, RZ, R6 ;  /* 0x000000ffff0d7224 */ /* 0x001fe200078e0006 */
[----:B------:R-:W-:Y:S01]  /*22e50*/  MOV R11, 0x181f ;  /* 0x0000181f000b7802 */ /* 0x000fe20000000f00 */
[----:B------:R-:W-:Y:S02]  /*22e60*/  IMAD.MOV.U32 R12, RZ, RZ, 0x1 ;  /* 0x00000001ff0c7424 */ /* 0x000fe400078e00ff */
[----:B------:R-:W-:-:S07]  /*22e70*/  IMAD.MOV.U32 R15, RZ, RZ, -0x1 ;  /* 0xffffffffff0f7424 */ /* 0x000fce00078e00ff */
[----:B------:R-:W-:Y:S05]  /*22e80*/  WARPSYNC.COLLECTIVE R15, `(.L_x_3323) ;  /* 0x000000000f087348 */ /* 0x000fea0003c00000 */
[----:B------:R0:W1:Y:S02]  /*22e90*/  SHFL.IDX P6, R14, R13, R12, R11 ;  /* 0x0000000c0d0e7389 */ /* 0x00006400000c000b */
[----:B01----:R-:W-:Y:S01]  /*22ea0*/  ENDCOLLECTIVE ;  /* 0x000000000000791b */ /* 0x003fe20003800000 */
.L_x_3323:
[----:B------:R-:W-:Y:S05]  /*22eb0*/  BSYNC B1 ;  /* 0x0000000000017941 */ /* 0x000fea0003800000 */
.L_x_3322:
        /* <DEDUP_REMOVED lines=8> */
.L_x_3324:
[----:B------:R-:W-:Y:S01]  /*22f40*/  MOV R13, R8 ;  /* 0x00000008000d7202 */ /* 0x000fe20000000f00 */
[----:B------:R-:W-:-:S07]  /*22f50*/  IMAD.MOV.U32 R3, RZ, RZ, R14 ;  /* 0x000000ffff037224 */ /* 0x000fce00078e000e */
[----:B------:R-:W-:Y:S05]  /*22f60*/  WARPSYNC.COLLECTIVE R15, `(.L_x_3325) ;  /* 0x000000000f087348 */ /* 0x000fea0003c00000 */
[----:B------:R0:W1:Y:S02]  /*22f70*/  SHFL.IDX P6, R14, R13, R12, R11 ;  /* 0x0000000c0d0e7389 */ /* 0x00006400000c000b */
[----:B01----:R-:W-:Y:S01]  /*22f80*/  ENDCOLLECTIVE ;  /* 0x000000000000791b */ /* 0x003fe20003800000 */
.L_x_3325:
[----:B------:R-:W-:Y:S02]  /*22f90*/  IMAD.MOV.U32 R13, RZ, RZ, R7 ;  /* 0x000000ffff0d7224 */ /* 0x000fe400078e0007 */
[----:B------:R-:W-:-:S07]  /*22fa0*/  IMAD.MOV.U32 R4, RZ, RZ, R14 ;  /* 0x000000ffff047224 */ /* 0x000fce00078e000e */
[----:B------:R-:W-:Y:S05]  /*22fb0*/  WARPSYNC.COLLECTIVE R15, `(.L_x_3326) ;  /* 0x000000000f087348 */ /* 0x000fea0003c00000 */
[----:B------:R0:W1:Y:S02]  /*22fc0*/  SHFL.IDX P6, R14, R13, R12, R11 ;  /* 0x0000000c0d0e7389 */ /* 0x00006400000c000b */
[----:B01----:R-:W-:Y:S01]  /*22fd0*/  ENDCOLLECTIVE ;  /* 0x000000000000791b */ /* 0x003fe20003800000 */
.L_x_3326:
[----:B------:R-:W-:Y:S05]  /*22fe0*/  BRA `(.L_x_3327) ;  /* 0xfffffe64009c7947 */ /* 0x000fea000383ffff */
.L_x_3031:
[----:B------:R-:W-:Y:S01]  /*22ff0*/  BSSY B1, `(.L_x_3328) ;  /* 0x0000008000017945 */ /* 0x000fe20003800000 */
[----:B0-----:R-:W-:Y:S01]  /*23000*/  IMAD.MOV.U32 R13, RZ, RZ, R6 ;  /* 0x000000ffff0d7224 */ /* 0x001fe200078e0006 */
[----:B------:R-:W-:Y:S01]  /*23010*/  MOV R12, 0x2 ;  /* 0x00000002000c7802 */ /* 0x000fe20000000f00 */
[----:B------:R-:W-:Y:S02]  /*23020*/  IMAD.MOV.U32 R11, RZ, RZ, 0x181f ;  /* 0x0000181fff0b7424 */ /* 0x000fe400078e00ff */
[----:B------:R-:W-:-:S07]  /*23030*/  IMAD.MOV.U32 R15, RZ, RZ, -0x1 ;  /* 0xffffffffff0f7424 */ /* 0x000fce00078e00ff */
[----:B-1----:R-:W-:Y:S05]  /*23040*/  WARPSYNC.COLLECTIVE R15, `(.L_x_3329) ;  /* 0x000000000f087348 */ /* 0x002fea0003c00000 */
[----:B------:R0:W2:Y:S02]  /*23050*/  SHFL.IDX P6, R14, R13, R12, R11 ;  /* 0x0000000c0d0e7389 */ /* 0x0000a400000c000b */
[----:B012---:R-:W-:Y:S01]  /*23060*/  ENDCOLLECTIVE ;  /* 0x000000000000791b */ /* 0x007fe20003800000 */
.L_x_3329:
[----:B------:R-:W-:Y:S05]  /*23070*/  BSYNC B1 ;  /* 0x0000000000017941 */ /* 0x000fea0003800000 */
.L_x_3328:
        /* <DEDUP_REMOVED lines=8> */
.L_x_3330:
[----:B------:R-:W-:Y:S01]  /*23100*/  IMAD.MOV.U32 R13, RZ, RZ, R8 ;  /* 0x000000ffff0d7224 */ /* 0x000fe200078e0008 */
[----:B------:R-:W-:-:S07]  /*23110*/  MOV R3, R14 ;  /* 0x0000000e00037202 */ /* 0x000fce0000000f00 */
[----:B------:R-:W-:Y:S05]  /*23120*/  WARPSYNC.COLLECTIVE R15, `(.L_x_3331) ;  /* 0x000000000f087348 */ /* 0x000fea0003c00000 */
[----:B------:R0:W1:Y:S02]  /*23130*/  SHFL.IDX P6, R14, R13, R12, R11 ;  /* 0x0000000c0d0e7389 */ /* 0x00006400000c000b */
[----:B01----:R-:W-:Y:S01]  /*23140*/  ENDCOLLECTIVE ;  /* 0x000000000000791b */ /* 0x003fe20003800000 */
.L_x_3331:
[----:B------:R-:W-:Y:S02]  /*23150*/  IMAD.MOV.U32 R13, RZ, RZ, R7 ;  /* 0x000000ffff0d7224 */ /* 0x000fe400078e0007 */
[----:B------:R-:W-:-:S07]  /*23160*/  IMAD.MOV.U32 R4, RZ, RZ, R14 ;  /* 0x000000ffff047224 */ /* 0x000fce00078e000e */
[----:B------:R-:W-:Y:S05]  /*23170*/  WARPSYNC.COLLECTIVE R15, `(.L_x_3332) ;  /* 0x000000000f087348 */ /* 0x000fea0003c00000 */
[----:B------:R0:W1:Y:S02]  /*23180*/  SHFL.IDX P6, R14, R13, R12, R11 ;  /* 0x0000000c0d0e7389 */ /* 0x00006400000c000b */
[----:B01----:R-:W-:Y:S01]  /*23190*/  ENDCOLLECTIVE ;  /* 0x000000000000791b */ /* 0x003fe20003800000 */
.L_x_3332:
[----:B------:R-:W-:Y:S05]  /*231a0*/  BRA `(.L_x_3333) ;  /* 0xfffffe6400f07947 */ /* 0x000fea000383ffff */
.L_x_3034:
[----:B------:R-:W-:Y:S01]  /*231b0*/  BSSY B1, `(.L_x_3334) ;  /* 0x0000008000017945 */ /* 0x000fe20003800000 */
[----:B------:R-:W-:Y:S01]  /*231c0*/  MOV R13, R6 ;  /* 0x00000006000d7202 */ /* 0x000fe20000000f00 */
[----:B------:R-:W-:Y:S02]  /*231d0*/  IMAD.MOV.U32 R12, RZ, RZ, 0x3 ;  /* 0x00000003ff0c7424 */ /* 0x000fe400078e00ff */
[----:B------:R-:W-:Y:S02]  /*231e0*/  IMAD.MOV.U32 R11, RZ, RZ, 0x181f ;  /* 0x0000181fff0b7424 */ /* 0x000fe400078e00ff */
[----:B------:R-:W-:-:S07]  /*231f0*/  IMAD.MOV.U32 R15, RZ, RZ, -0x1 ;  /* 0xffffffffff0f7424 */ /* 0x000fce00078e00ff */
[----:B--2---:R-:W-:Y:S05]  /*23200*/  WARPSYNC.COLLECTIVE R15, `(.L_x_3335) ;  /* 0x000000000f087348 */ /* 0x004fea0003c00000 */
[----:B------:R0:W1:Y:S02]  /*23210*/  SHFL.IDX P6, R14, R13, R12, R11 ;  /* 0x0000000c0d0e7389 */ /* 0x00006400000c000b */
[----:B012---:R-:W-:Y:S01]  /*23220*/  ENDCOLLECTIVE ;  /* 0x000000000000791b */ /* 0x007fe20003800000 */
.L_x_3335:
[----:B------:R-:W-:Y:S05]  /*23230*/  BSYNC B1 ;  /* 0x0000000000017941 */ /* 0x000fea0003800000 */
.L_x_3334:
        /* <DEDUP_REMOVED lines=8> */
.L_x_3336:
[----:B------:R-:W-:Y:S02]  /*232c0*/  IMAD.MOV.U32 R13, RZ, RZ, R8 ;  /* 0x000000ffff0d7224 */ /* 0x000fe400078e0008 */
[----:B------:R-:W-:-:S07]  /*232d0*/  IMAD.MOV.U32 R3, RZ, RZ, R14 ;  /* 0x000000ffff037224 */ /* 0x000fce00078e000e */
[----:B------:R-:W-:Y:S05]  /*232e0*/  WARPSYNC.COLLECTIVE R15, `(.L_x_3337) ;  /* 0x000000000f087348 */ /* 0x000fea0003c00000 */
[----:B------:R0:W1:Y:S02]  /*232f0*/  SHFL.IDX P6, R14, R13, R12, R11 ;  /* 0x0000000c0d0e7389 */ /* 0x00006400000c000b */
[----:B01----:R-:W-:Y:S01]  /*23300*/  ENDCOLLECTIVE ;  /* 0x000000000000791b */ /* 0x003fe20003800000 */
.L_x_3337:
[----:B------:R-:W-:Y:S01]  /*23310*/  MOV R13, R7 ;  /* 0x00000007000d7202 */ /* 0x000fe20000000f00 */
[----:B------:R-:W-:-:S07]  /*23320*/  IMAD.MOV.U32 R4, RZ, RZ, R14 ;  /* 0x000000ffff047224 */ /* 0x000fce00078e000e */
[----:B------:R-:W-:Y:S05]  /*23330*/  WARPSYNC.COLLECTIVE R15, `(.L_x_3338) ;  /* 0x000000000f087348 */ /* 0x000fea0003c00000 */
[----:B------:R0:W1:Y:S02]  /*23340*/  SHFL.IDX P6, R14, R13, R12, R11 ;  /* 0x0000000c0d0e7389 */ /* 0x00006400000c000b */
[----:B01----:R-:W-:Y:S01]  /*23350*/  ENDCOLLECTIVE ;  /* 0x000000000000791b */ /* 0x003fe20003800000 */
.L_x_3338:
[----:B------:R-:W-:Y:S05]  /*23360*/  BRA `(.L_x_3339) ;  /* 0xfffffe68004c7947 */ /* 0x000fea000383ffff */
.L_x_3038:
[----:B0-----:R0:W1:Y:S02]  /*23370*/  SYNCS.PHASECHK.TRANS64.TRYWAIT P0, [R18+URZ+0x28800], R5 ;  /* 0x02880005120075a7 */ /* 0x001064000800017f */
[----:B-1----:R-:W-:Y:S05]  /*23380*/  @!P0 NANOSLEEP.SYNCS 0x989680 ;  /* 0x009896800000895d */ /* 0x002fea0003900000 */
[----:B------:R-:W1:Y:S02]  /*23390*/  @!P0 SYNCS.PHASECHK.TRANS64 P0, [R18+URZ+0x28800], R5 ;  /* 0x02880005120085a7 */ /* 0x000e64000800007f */
[----:B-1----:R-:W-:Y:S05]  /*233a0*/  @!P0 BRA `(.L_x_3038) ;  /* 0xfffffffc00f08947 */ /* 0x002fea000383ffff */
[----:B------:R-:W-:Y:S05]  /*233b0*/  BRA `(.L_x_3340) ;  /* 0xfffffe6c00087947 */ /* 0x000fea000383ffff */
.L_x_3054:
[----:B------:R-:W0:Y:S01]  /*233c0*/  LDC R56, c[0x0][0x3f4] ;  /* 0x0000fd00ff387b82 */ /* 0x000e220000000800 */
[----:B------:R-:W-:Y:S01]  /*233d0*/  BSSY B1, `(.L_x_3341) ;  /* 0x0000008000017945 */ /* 0x000fe20003800000 */
[----:B--2---:R-:W-:Y:S01]  /*233e0*/  IMAD.MOV.U32 R13, RZ, RZ, R35 ;  /* 0x000000ffff0d7224 */ /* 0x004fe200078e0023 */
[----:B------:R-:W-:Y:S01]  /*233f0*/  MOV R15, 0xffffffff ;  /* 0xffffffff000f7802 */ /* 0x000fe20000000f00 */
[----:B------:R-:W-:Y:S02]  /*23400*/  IMAD.MOV.U32 R12, RZ, RZ, RZ ;  /* 0x000000ffff0c7224 */ /* 0x000fe400078e00ff */
[----:B------:R-:W-:-:S07]  /*23410*/  IMAD.MOV.U32 R11, RZ, RZ, 0x181f ;  /* 0x0000181fff0b7424 */ /* 0x000fce00078e00ff */
[----:B01----:R-:W-:Y:S05]  /*23420*/  WARPSYNC.COLLECTIVE R15, `(.L_x_3342) ;  /* 0x000000000f087348 */ /* 0x003fea0003c00000 */
[----:B------:R2:W3:Y:S02]  /*23430*/  SHFL.IDX P6, R14, R13, R12, R11 ;  /* 0x0000000c0d0e7389 */ /* 0x0004e400000c000b */
[----:B0123--:R-:W-:Y:S01]  /*23440*/  ENDCOLLECTIVE ;  /* 0x000000000000791b */ /* 0x00ffe20003800000 */
.L_x_3342:
[----:B------:R-:W-:Y:S05]  /*23450*/  BSYNC B1 ;  /* 0x0000000000017941 */ /* 0x000fea0003800000 */
.L_x_3341:
[----:B------:R-:W-:Y:S01]  /*23460*/  IMAD.MOV.U32 R13, RZ, RZ, R32 ;  /* 0x000000ffff0d7224 */ /* 0x000fe200078e0020 */
[----:B------:R-:W-:Y:S01]  /*23470*/  MOV R11, 0x181f ;  /* 0x0000181f000b7802 */ /* 0x000fe20000000f00 */
[----:B------:R-:W-:Y:S01]  /*23480*/  IMAD.MOV.U32 R12, RZ, RZ, RZ ;  /* 0x000000ffff0c7224 */ /* 0x000fe200078e00ff */
[----:B------:R-:W-:Y:S01]  /*23490*/  ISETP.GE.AND P0, PT, R16, R56, PT ;  /* 0x000000381000720c */ /* 0x000fe20003f06270 */
[----:B------:R-:W-:Y:S02]  /*234a0*/  IMAD.MOV.U32 R15, RZ, RZ, -0x1 ;  /* 0xffffffffff0f7424 */ /* 0x000fe400078e00ff */
[----:B------:R-:W-:Y:S02]  /*234b0*/  IMAD.MOV.U32 R0, RZ, RZ, R14 ;  /* 0x000000ffff007224 */ /* 0x000fe400078e000e */
[----:B------:R-:W-:-:S08]  /*234c0*/  IMAD R3, R194, R5, RZ ;  /* 0x00000005c2037224 */ /* 0x000fd000078e02ff */
[----:B------:R-:W-:Y:S05]  /*234d0*/  WARPSYNC.COLLECTIVE R15, `(.L_x_3343) ;  /* 0x000000000f087348 */ /* 0x000fea0003c00000 */
[----:B------:R0:W1:Y:S02]  /*234e0*/  SHFL.IDX P6, R14, R13, R12, R11 ;  /* 0x0000000c0d0e7389 */ /* 0x00006400000c000b */
[----:B01----:R-:W-:Y:S01]  /*234f0*/  ENDCOLLECTIVE ;  /* 0x000000000000791b */ /* 0x003fe20003800000 */
.L_x_3343:
        /* <DEDUP_REMOVED lines=8> */
.L_x_3344:
[----:B------:R-:W-:-:S04]  /*23580*/  @!P1 IADD3 R4, P2, R4, R21, RZ ;  /* 0x0000001504049210 */ /* 0x000fc80007f5e0ff */
[----:B------:R-:W-:Y:S01]  /*23590*/  @!P1 MOV R8, R4 ;  /* 0x0000000400089202 */ /* 0x000fe20000000f00 */
[----:B------:R-:W-:-:S04]  /*235a0*/  @!P1 IMAD.X R7, R0, 0x1, R6, P2 ;  /* 0x0000000100079824 */ /* 0x000fc800010e0606 */
[----:B------:R-:W-:Y:S02]  /*235b0*/  @!P1 IMAD.MOV.U32 R9, RZ, RZ, R7 ;  /* 0x000000ffff099224 */ /* 0x000fe400078e0007 */
[----:B------:R-:W-:Y:S01]  /*235c0*/  IMAD.MOV.U32 R13, RZ, RZ, R34 ;  /* 0x000000ffff0d7224 */ /* 0x000fe200078e0022 */
[----:B------:R-:W-:-:S07]  /*235d0*/  MOV R5, R14 ;  /* 0x0000000e00057202 */ /* 0x000fce0000000f00 */
[----:B------:R-:W-:Y:S05]  /*235e0*/  WARPSYNC.COLLECTIVE R15, `(.L_x_3345) ;  /* 0x000000000f087348 */ /* 0x000fea0003c00000 */
[----:B------:R0:W1:Y:S02]  /*235f0*/  SHFL.IDX P6, R14, R13, R12, R11 ;  /* 0x0000000c0d0e7389 */ /* 0x00006400000c000b */
[----:B01----:R-:W-:Y:S01]  /*23600*/  ENDCOLLECTIVE ;  /* 0x000000000000791b */ /* 0x003fe20003800000 */
.L_x_3345:
        /* <DEDUP_REMOVED lines=10> */
[----:B--2---:R-:W-:Y:S01]  /*236b0*/  @!P1 IMAD.MOV.U32 R49, RZ, RZ, R9 ;  /* 0x000000ffff319224 */ /* 0x004fe200078e0009 */
[----:B------:R-:W-:Y:S01]  /*236c0*/  @!P1 MOV R48, R8 ;  /* 0x0000000800309202 */ /* 0x000fe20000000f00 */
[----:B------:R-:W-:Y:S01]  /*236d0*/  @!P1 IMAD.MOV.U32 R51, RZ, RZ, R11 ;  /* 0x000000ffff339224 */ /* 0x000fe200078e000b */
[----:B------:R-:W-:Y:S01]  /*236e0*/  MOV R11, 0x181f ;  /* 0x0000181f000b7802 */ /* 0x000fe20000000f00 */
[----:B------:R-:W-:Y:S01]  /*236f0*/  IMAD.MOV.U32 R12, RZ, RZ, R49 ;  /* 0x000000ffff0c7224 */ /* 0x000fe200078e0031 */
[----:B------:R-:W-:Y:S01]  /*23700*/  @!P1 MOV R50, R10 ;  /* 0x0000000a00329202 */ /* 0x000fe20000000f00 */
[----:B------:R-:W-:Y:S01]  /*23710*/  IMAD.MOV.U32 R0, RZ, RZ, R48 ;  /* 0x000000ffff007224 */ /* 0x000fe200078e0030 */
[----:B------:R-:W-:-:S02]  /*23720*/  MOV R24, R51 ;  /* 0x0000003300187202 */ /* 0x000fc40000000f00 */
[----:B------:R-:W-:Y:S01]  /*23730*/  PRMT R67, R12, 0x7610, R67 ;  /* 0x000076100c437816 */ /* 0x000fe20000000043 */
[----:B------:R-:W-:Y:S01]  /*23740*/  IMAD.MOV.U32 R12, RZ, RZ, 0x1 ;  /* 0x00000001ff0c7424 */ /* 0x000fe200078e00ff */
[----:B------:R-:W-:Y:S01]  /*23750*/  PRMT R65, R65, 0x5410, R0 ;  /* 0x0000541041417816 */ /* 0x000fe20000000000 */
[----:B------:R-:W-:-:S07]  /*23760*/  IMAD.MOV.U32 R10, RZ, RZ, R50 ;  /* 0x000000ffff0a7224 */ /* 0x000fce00078e0032 */
[----:B-----5:R-:W-:Y:S05]  /*23770*/  WARPSYNC.COLLECTIVE R15, `(.L_x_3346) ;  /* 0x000000000f087348 */ /* 0x020fea0003c00000 */
[----:B------:R0:W1:Y:S02]  /*23780*/  SHFL.IDX P6, R14, R13, R12, R11 ;  /* 0x0000000c0d0e7389 */ /* 0x00006400000c000b */
[----:B01---5:R-:W-:Y:S01]  /*23790*/  ENDCOLLECTIVE ;  /* 0x000000000000791b */ /* 0x023fe20003800000 */
.L_x_3346:
[----:B------:R-:W-:Y:S02]  /*237a0*/  PRMT R52, R10, 0x5410, R24 ;  /* 0x000054100a347816 */ /* 0x000fe40000000018 */
[----:B------:R-:W-:Y:S01]  /*237b0*/  CS2R R24, SRZ ;  /* 0x0000000000187805 */ /* 0x000fe2000001ff00 */
[----:B------:R-:W-:Y:S01]  /*237c0*/  @!P1 IMAD.MOV.U32 R38, RZ, RZ, R4 ;  /* 0x000000ffff269224 */ /* 0x000fe200078e0004 */
[----:B------:R-:W-:Y:S01]  /*237d0*/  @!P1 MOV R21, R7 ;  /* 0x0000000700159202 */ /* 0x000fe20000000f00 */
[----:B------:R-:W-:Y:S02]  /*237e0*/  @!P1 IMAD.MOV.U32 R39, RZ, RZ, R5 ;  /* 0x000000ffff279224 */ /* 0x000fe400078e0005 */
[----:B------:R-:W-:Y:S01]  /*237f0*/  @!P1 IMAD.MOV.U32 R20, RZ, RZ, R6 ;  /* 0x000000ffff149224 */ /* 0x000fe200078e0006 */
[----:B------:R-:W-:Y:S01]  /*23800*/  MOV R7, R21 ;  /* 0x0000001500077202 */ /* 0x000fe20000000f00 */
[----:B------:R-:W-:Y:S02]  /*23810*/  IMAD.MOV.U32 R13, RZ, RZ, R32 ;  /* 0x000000ffff0d7224 */ /* 0x000fe400078e0020 */
[----:B------:R-:W-:Y:S01]  /*23820*/  IMAD.MOV.U32 R4, RZ, RZ, R38 ;  /* 0x000000ffff047224 */ /* 0x000fe200078e0026 */
[----:B------:R-:W-:Y:S01]  /*23830*/  PRMT R65, R7, 0x7610, R65 ;  /* 0x0000761007417816 */ /* 0x000fe20000000041 */
[----:B------:R-:W-:-:S02]  /*23840*/  IMAD.MOV.U32 R5, RZ, RZ, R39 ;  /* 0x000000ffff057224 */ /* 0x000fc400078e0027 */
[----:B------:R-:W-:-:S03]  /*23850*/  IMAD.MOV.U32 R6, RZ, RZ, R20 ;  /* 0x000000ffff067224 */ /* 0x000fc600078e0014 */
[----:B------:R-:W-:Y:S01]  /*23860*/  PRMT R67, R67, 0x5410, R5 ;  /* 0x0000541043437816 */ /* 0x000fe20000000005 */
[----:B------:R-:W-:Y:S01]  /*23870*/  IMAD.MOV.U32 R0, RZ, RZ, R14 ;  /* 0x000000ffff007224 */ /* 0x000fe200078e000e */
[----:B------:R-:W-:-:S07]  /*23880*/  PRMT R66, R6, 0x5410, R4 ;  /* 0x0000541006427816 */ /* 0x000fce0000000004 */
[----:B------:R-:W-:Y:S05]  /*23890*/  WARPSYNC.COLLECTIVE R15, `(.L_x_3347) ;  /* 0x000000000f087348 */ /* 0x000fea0003c00000 */
[----:B------:R0:W1:Y:S02]  /*238a0*/  SHFL.IDX P6, R14, R13, R12, R11 ;  /* 0x0000000c0d0e7389 */ /* 0x00006400000c000b */
[----:B01----:R-:W-:Y:S01]  /*238b0*/  ENDCOLLECTIVE ;  /* 0x000000000000791b */ /* 0x003fe20003800000 */
.L_x_3347:
[----:B------:R-:W-:Y:S01]  /*238c0*/  MOV R13, R33 ;  /* 0x00000021000d7202 */ /* 0x000fe20000000f00 */
[----:B------:R-:W-:-:S07]  /*238d0*/  IMAD.MOV.U32 R8, RZ, RZ, R14 ;  /* 0x000000ffff087224 */ /* 0x000fce00078e000e */
[----:B------:R-:W-:Y:S05]  /*238e0*/  WARPSYNC.COLLECTIVE R15, `(.L_x_3348) ;  /* 0x000000000f087348 */ /* 0x000fea0003c00000 */
[----:B------:R0:W1:Y:S02]  /*238f0*/  SHFL.IDX P6, R14, R13, R12, R11 ;  /* 0x0000000c0d0e7389 */ /* 0x00006400000c000b */
[----:B01----:R-:W-:Y:S01]  /*23900*/  ENDCOLLECTIVE ;  /* 0x000000000000791b */ /* 0x003fe20003800000 */
.L_x_3348:
[----:B------:R-:W-:Y:S02]  /*23910*/  IMAD.MOV.U32 R13, RZ, RZ, R34 ;  /* 0x000000ffff0d7224 */ /* 0x000fe400078e0022 */
[----:B------:R-:W-:-:S07]  /*23920*/  IMAD.MOV.U32 R9, RZ, RZ, R14 ;  /* 0x000000ffff097224 */ /* 0x000fce00078e000e */
[----:B------:R-:W-:Y:S05]  /*23930*/  WARPSYNC.COLLECTIVE R15, `(.L_x_3349) ;  /* 0x000000000f087348 */ /* 0x000fea0003c00000 */
[----:B------:R0:W1:Y:S02]  /*23940*/  SHFL.IDX P6, R14, R13, R12, R11 ;  /* 0x0000000c0d0e7389 */ /* 0x00006400000c000b */
[----:B01----:R-:W-:Y:S01]  /*23950*/  ENDCOLLECTIVE ;  /* 0x000000000000791b */ /* 0x003fe20003800000 */
.L_x_3349:
[----:B------:R-:W-:Y:S05]  /*23960*/  BRA `(.L_x_3350) ;  /* 0xfffffe8000cc7947 */ /* 0x000fea000383ffff */
.L_x_3057:
[----:B------:R-:W-:Y:S01]  /*23970*/  BSSY B1, `(.L_x_3351) ;  /* 0x0000008000017945 */ /* 0x000fe20003800000 */
[----:B--2---:R-:W-:Y:S01]  /*23980*/  IMAD.MOV.U32 R13, RZ, RZ, R35 ;  /* 0x000000ffff0d7224 */ /* 0x004fe200078e0023 */
[----:B-1----:R-:W-:Y:S01]  /*23990*/  MOV R15, 0xffffffff ;  /* 0xffffffff000f7802 */ /* 0x002fe20000000f00 */
[----:B------:R-:W-:Y:S02]  /*239a0*/  IMAD.MOV.U32 R12, RZ, RZ, 0x2 ;  /* 0x00000002ff0c7424 */ /* 0x000fe400078e00ff */
[----:B------:R-:W-:-:S07]  /*239b0*/  IMAD.MOV.U32 R11, RZ, RZ, 0x181f ;  /* 0x0000181fff0b7424 */ /* 0x000fce00078e00ff */
[----:B------:R-:W-:Y:S05]  /*239c0*/  WARPSYNC.COLLECTIVE R15, `(.L_x_3352) ;  /* 0x000000000f087348 */ /* 0x000fea0003c00000 */
[----:B------:R0:W1:Y:S02]  /*239d0*/  SHFL.IDX P6, R14, R13, R12, R11 ;  /* 0x0000000c0d0e7389 */ /* 0x00006400000c000b */
[----:B01----:R-:W-:Y:S01]  /*239e0*/  ENDCOLLECTIVE ;  /* 0x000000000000791b */ /* 0x003fe20003800000 */
.L_x_3352:
[----:B------:R-:W-:Y:S05]  /*239f0*/  BSYNC B1 ;  /* 0x0000000000017941 */ /* 0x000fea0003800000 */
.L_x_3351:
        /* <DEDUP_REMOVED lines=9> */
.L_x_3353:
[----:B------:R-:W-:Y:S02]  /*23a90*/  ISETP.GE.OR P1, PT, R10, R3, P0 ;  /* 0x000000030a00720c */ /* 0x000fe40000726670 */
[----:B------:R-:W-:-:S11]  /*23aa0*/  MOV R13, R33 ;  /* 0x00000021000d7202 */ /* 0x000fd60000000f00 */
[C---:B------:R-:W-:Y:S02]  /*23ab0*/  @!P1 SHF.L.U32 R31, R16.reuse, 0x1, RZ ;  /* 0x00000001101f9819 */ /* 0x040fe400000006ff */
[----:B------:R-:W-:Y:S01]  /*23ac0*/  @!P1 SHF.L.U64.HI R29, R16, 0x1, R17 ;  /* 0x00000001101d9819 */ /* 0x000fe20000010211 */
[----:B------:R-:W-:-:S07]  /*23ad0*/  IMAD.MOV.U32 R8, RZ, RZ, R14 ;  /* 0x000000ffff087224 */ /* 0x000fce00078e000e */
[----:B------:R-:W-:Y:S05]  /*23ae0*/  WARPSYNC.COLLECTIVE R15, `(.L_x_3354) ;  /* 0x000000000f087348 */ /* 0x000fea0003c00000 */
[----:B------:R0:W1:Y:S02]  /*23af0*/  SHFL.IDX P6, R14, R13, R12, R11 ;  /* 0x0000000c0d0e7389 */ /* 0x00006400000c000b */
[----:B01----:R-:W-:Y:S01]  /*23b00*/  ENDCOLLECTIVE ;  /* 0x000000000000791b */ /* 0x003fe20003800000 */
.L_x_3354:
[----:B------:R-:W-:-:S05]  /*23b10*/  @!P1 IADD3 R8, P2, R8, R31, RZ ;  /* 0x0000001f08089210 */ /* 0x000fca0007f5e0ff */
[----:B------:R-:W-:Y:S02]  /*23b20*/  @!P1 IMAD.X R9, R0, 0x1, R29, P2 ;  /* 0x0000000100099824 */ /* 0x000fe400010e061d */
[----:B------:R-:W-:Y:S02]  /*23b30*/  IMAD.MOV.U32 R13, RZ, RZ, R34 ;  /* 0x000000ffff0d7224 */ /* 0x000fe400078e0022 */
[----:B------:R-:W-:-:S07]  /*23b40*/  IMAD.MOV.U32 R28, RZ, RZ, R14 ;  /* 0x000000ffff1c7224 */ /* 0x000fce00078e000e */
[----:B------:R-:W-:Y:S05]  /*23b50*/  WARPSYNC.COLLECTIVE R15, `(.L_x_3355) ;  /* 0x000000000f087348 */ /* 0x000fea0003c00000 */
[----:B------:R0:W1:Y:S02]  /*23b60*/  SHFL.IDX P6, R14, R13, R12, R11 ;  /* 0x0000000c0d0e7389 */ /* 0x00006400000c000b */
[----:B01----:R-:W-:Y:S01]  /*23b70*/  ENDCOLLECTIVE ;  /* 0x000000000000791b */ /* 0x003fe20003800000 */
.L_x_3355:
[----:B------:R-:W2:Y:S01]  /*23b80*/  @!P1 LD.E.128 R8, desc[UR42][R8.64] ;  /* 0x0000002a08089980 */ /* 0x000ea2000c101d00 */
[----:B------:R-:W-:-:S05]  /*23b90*/  @!P1 IADD3 R14, P2, R14, R31, RZ ;  /* 0x0000001f0e0e9210 */ /* 0x000fca0007f5e0ff */
[----:B------:R-:W-:-:S05]  /*23ba0*/  @!P1 IMAD.X R29, R28, 0x1, R29, P2 ;  /* 0x000000011c1d9824 */ /* 0x000fca00010e061d */
[----:B------:R-:W-:-:S05]  /*23bb0*/  @!P1 MOV R15, R29 ;  /* 0x0000001d000f9202 */ /* 0x000fca0000000f00 */
[----:B------:R0:W5:Y:S01]  /*23bc0*/  @!P1 LD.E.128 R28, desc[UR42][R14.64] ;  /* 0x0000002a0e1c9980 */ /* 0x000162000c101d00 */
[----:B------:R-:W-:Y:S02]  /*23bd0*/  CS2R R44, SRZ ;  /* 0x00000000002c7805 */ /* 0x000fe4000001ff00 */
[----:B------:R-:W-:Y:S01]  /*23be0*/  CS2R R46, SRZ ;  /* 0x00000000002e7805 */ /* 0x000fe2000001ff00 */
[----:B------:R-:W-:Y:S01]  /*23bf0*/  IMAD.MOV.U32 R13, RZ, RZ, R35 ;  /* 0x000000ffff0d7224 */ /* 0x000fe200078e0023 */
[----:B------:R-:W-:Y:S02]  /*23c00*/  CS2R R40, SRZ ;  /* 0x0000000000287805 */ /* 0x000fe4000001ff00 */
[----:B------:R-:W-:Y:S01]  /*23c10*/  CS2R R42, SRZ ;  /* 0x00000000002a7805 */ /* 0x000fe2000001ff00 */
[----:B0-----:R-:W-:Y:S02]  /*23c20*/  IMAD.MOV.U32 R15, RZ, RZ, -0x1 ;  /* 0xffffffffff0f7424 */ /* 0x001fe400078e00ff */
[----:B--2---:R-:W-:Y:S01]  /*23c30*/  @!P1 IMAD.MOV.U32 R44, RZ, RZ, R8 ;  /* 0x000000ffff2c9224 */ /* 0x004fe200078e0008 */
[----:B------:R-:W-:Y:S01]  /*23c40*/  @!P1 MOV R47, R11 ;  /* 0x0000000b002f9202 */ /* 0x000fe20000000f00 */
[----:B------:R-:W-:Y:S01]  /*23c50*/  @!P1 IMAD.MOV.U32 R45, RZ, RZ, R9 ;  /* 0x000000ffff2d9224 */ /* 0x000fe200078e0009 */
[----:B------:R-:W-:Y:S01]  /*23c60*/  MOV R11, 0x181f ;  /* 0x0000181f000b7802 */ /* 0x000fe20000000f00 */
[----:B------:R-:W-:Y:S01]  /*23c70*/  @!P1 IMAD.MOV.U32 R46, RZ, RZ, R10 ;  /* 0x000000ffff2e9224 */ /* 0x000fe200078e000a */
[----:B------:R-:W-:Y:S01]  /*23c80*/  MOV R0, R44 ;  /* 0x0000002c00007202 */ /* 0x000fe20000000f00 */
[----:B------:R-:W-:-:S02]  /*23c90*/  IMAD.MOV.U32 R12, RZ, RZ, R45 ;  /* 0x000000ffff0c7224 */ /* 0x000fc400078e002d */
[----:B------:R-:W-:Y:S01]  /*23ca0*/  IMAD.MOV.U32 R9, RZ, RZ, R47 ;  /* 0x000000ffff097224 */ /* 0x000fe200078e002f */
[----:B------:R-:W-:Y:S02]  /*23cb0*/  MOV R8, R46 ;  /* 0x0000002e00087202 */ /* 0x000fe40000000f00 */
[----:B------:R-:W-:Y:S01]  /*23cc0*/  PRMT R60, R0, 0x5410, R12 ;  /* 0x00005410003c7816 */ /* 0x000fe2000000000c */
[----:B------:R-:W-:Y:S01]  /*23cd0*/  IMAD.MOV.U32 R12, RZ, RZ, 0x3 ;  /* 0x00000003ff0c7424 */ /* 0x000fe200078e00ff */
[----:B------:R-:W-:-:S07]  /*23ce0*/  PRMT R53, R8, 0x5410, R9 ;  /* 0x0000541008357816 */ /* 0x000fce0000000009 */
[----:B-----5:R-:W-:Y:S05]  /*23cf0*/  WARPSYNC.COLLECTIVE R15, `(.L_x_3356) ;  /* 0x000000000f087348 */ /* 0x020fea0003c00000 */
[----:B------:R0:W1:Y:S02]  /*23d00*/  SHFL.IDX P6, R14, R13, R12, R11 ;  /* 0x0000000c0d0e7389 */ /* 0x00006400000c000b */
[----:B01---5:R-:W-:Y:S01]  /*23d10*/  ENDCOLLECTIVE ;  /* 0x000000000000791b */ /* 0x023fe20003800000 */
.L_x_3356:
[----:B------:R-:W-:Y:S01]  /*23d20*/  @!P1 MOV R41, R29 ;  /* 0x0000001d00299202 */ /* 0x000fe20000000f00 */
[----:B------:R-:W-:Y:S02]  /*23d30*/  @!P1 IMAD.MOV.U32 R40, RZ, RZ, R28 ;  /* 0x000000ffff289224 */ /* 0x000fe400078e001c */
[----:B------:R-:W-:Y:S02]  /*23d40*/  @!P1 IMAD.MOV.U32 R42, RZ, RZ, R30 ;  /* 0x000000ffff2a9224 */ /* 0x000fe400078e001e */
[----:B------:R-:W-:Y:S01]  /*23d50*/  @!P1 IMAD.MOV.U32 R43, RZ, RZ, R31 ;  /* 0x000000ffff2b9224 */ /* 0x000fe200078e001f */
[----:B------:R-:W-:Y:S01]  /*23d60*/  MOV R13, R32 ;  /* 0x00000020000d7202 */ /* 0x000fe20000000f00 */
[----:B------:R-:W-:Y:S01]  /*23d70*/  IMAD.MOV.U32 R9, RZ, RZ, R41 ;  /* 0x000000ffff097224 */ /* 0x000fe200078e0029 */
[----:B------:R-:W-:Y:S01]  /*23d80*/  MOV R8, R40 ;  /* 0x0000002800087202 */ /* 0x000fe20000000f00 */
[----:B------:R-:W-:-:S03]  /*23d90*/  IMAD.MOV.U32 R10, RZ, RZ, R42 ;  /* 0x000000ffff0a7224 */ /* 0x000fc600078e002a */
[----:B------:R-:W-:Y:S02]  /*23da0*/  PRMT R63, R8, 0x5410, R9 ;  /* 0x00005410083f7816 */ /* 0x000fe40000000009 */
[----:B------:R-:W-:Y:S01]  /*23db0*/  CS2R R8, SRZ ;  /* 0x0000000000087805 */ /* 0x000fe2000001ff00 */
[----:B------:R-:W-:-:S07]  /*23dc0*/  IMAD.MOV.U32 R0, RZ, RZ, R14 ;  /* 0x000000ffff007224 */ /* 0x000fce00078e000e */
[----:B------:R-:W-:Y:S05]  /*23dd0*/  WARPSYNC.COLLECTIVE R15, `(.L_x_3357) ;  /* 0x000000000f087348 */ /* 0x000fea0003c00000 */
[----:B------:R0:W1:Y:S02]  /*23de0*/  SHFL.IDX P6, R14, R13, R12, R11 ;  /* 0x0000000c0d0e7389 */ /* 0x00006400000c000b */
[----:B01----:R-:W-:Y:S01]  /*23df0*/  ENDCOLLECTIVE ;  /* 0x000000000000791b */ /* 0x003fe20003800000 */
.L_x_3357:
[----:B------:R-:W-:Y:S02]  /*23e00*/  IMAD.MOV.U32 R13, RZ, RZ, R33 ;  /* 0x000000ffff0d7224 */ /* 0x000fe400078e0021 */
[----:B------:R-:W-:-:S07]  /*23e10*/  IMAD.MOV.U32 R32, RZ, RZ, R14 ;  /* 0x000000ffff207224 */ /* 0x000fce00078e000e */
[----:B------:R-:W-:Y:S05]  /*23e20*/  WARPSYNC.COLLECTIVE R15, `(.L_x_3358) ;  /* 0x000000000f087348 */ /* 0x000fea0003c00000 */
[----:B------:R0:W1:Y:S02]  /*23e30*/  SHFL.IDX P6, R14, R13, R12, R11 ;  /* 0x0000000c0d0e7389 */ /* 0x00006400000c000b */
[----:B01----:R-:W-:Y:S01]  /*23e40*/  ENDCOLLECTIVE ;  /* 0x000000000000791b */ /* 0x003fe20003800000 */
.L_x_3358:
[----:B------:R-:W-:Y:S01]  /*23e50*/  IMAD.MOV.U32 R13, RZ, RZ, R34 ;  /* 0x000000ffff0d7224 */ /* 0x000fe200078e0022 */
[----:B------:R-:W-:-:S07]  /*23e60*/  MOV R33, R14 ;  /* 0x0000000e00217202 */ /* 0x000fce0000000f00 */
[----:B------:R-:W-:Y:S05]  /*23e70*/  WARPSYNC.COLLECTIVE R15, `(.L_x_3359) ;  /* 0x000000000f087348 */ /* 0x000fea0003c00000 */
[----:B------:R0:W1:Y:S02]  /*23e80*/  SHFL.IDX P6, R14, R13, R12, R11 ;  /* 0x0000000c0d0e7389 */ /* 0x00006400000c000b */
[----:B01----:R-:W-:Y:S01]  /*23e90*/  ENDCOLLECTIVE ;  /* 0x000000000000791b */ /* 0x003fe20003800000 */
.L_x_3359:
[----:B------:R-:W-:-:S04]  /*23ea0*/  MOV R11, R43 ;  /* 0x0000002b000b7202 */ /* 0x000fc80000000f00 */
[----:B------:R-:W-:Y:S01]  /*23eb0*/  PRMT R64, R10, 0x5410, R11 ;  /* 0x000054100a407816 */ /* 0x000fe2000000000b */
[----:B------:R-:W-:Y:S01]  /*23ec0*/  IMAD.MOV.U32 R34, RZ, RZ, R14 ;  /* 0x000000ffff227224 */ /* 0x000fe200078e000e */
[----:B------:R-:W-:Y:S06]  /*23ed0*/  BRA `(.L_x_3360) ;  /* 0xfffffe8000a87947 */ /* 0x000fec000383ffff */
.L_x_3061:
[----:B0-----:R0:W1:Y:S02]  /*23ee0*/  SYNCS.PHASECHK.TRANS64.TRYWAIT P4, [R18+URZ+0x28800], R29 ;  /* 0x0288001d120075a7 */ /* 0x001064000808017f */
[----:B-1----:R-:W-:Y:S05]  /*23ef0*/  @!P4 NANOSLEEP.SYNCS 0x989680 ;  /* 0x009896800000c95d */ /* 0x002fea0003900000 */
[----:B------:R-:W1:Y:S02]  /*23f00*/  @!P4 SYNCS.PHASECHK.TRANS64 P4, [R18+URZ+0x28800], R29 ;  /* 0x0288001d1200c5a7 */ /* 0x000e64000808007f */
[----:B-1----:R-:W-:Y:S05]  /*23f10*/  @!P4 BRA `(.L_x_3061) ;  /* 0xfffffffc00f0c947 */ /* 0x002fea000383ffff */
[----:B------:R-:W-:Y:S05]  /*23f20*/  BRA `(.L_x_3361) ;  /* 0xfffffe8400507947 */ /* 0x000fea000383ffff */
.L_x_3071:
[----:B-1----:R1:W3:Y:S02]  /*23f30*/  SYNCS.PHASECHK.TRANS64.TRYWAIT P1, [R0+URZ+0x28830], R3 ;  /* 0x02883003000075a7 */ /* 0x0022e4000802017f */
[----:B---3--:R-:W-:Y:S05]  /*23f40*/  @!P1 NANOSLEEP.SYNCS 0x989680 ;  /* 0x009896800000995d */ /* 0x008fea0003900000 */
[----:B------:R-:W3:Y:S02]  /*23f50*/  @!P1 SYNCS.PHASECHK.TRANS64 P1, [R0+URZ+0x28830], R3 ;  /* 0x02883003000095a7 */ /* 0x000ee4000802007f */
[----:B---3--:R-:W-:Y:S05]  /*23f60*/  @!P1 BRA `(.L_x_3071) ;  /* 0xfffffffc00f09947 */ /* 0x008fea000383ffff */
[----:B------:R-:W-:Y:S05]  /*23f70*/  BRA `(.L_x_3070) ;  /* 0xfffffe9c00b47947 */ /* 0x000fea000383ffff */
.L_x_3078:
[----:B-1----:R1:W2:Y:S02]  /*23f80*/  SYNCS.PHASECHK.TRANS64.TRYWAIT P3, [R7+URZ+0x28830], R8 ;  /* 0x02883008070075a7 */ /* 0x0022a4000806017f */
[----:B--2---:R-:W-:Y:S05]  /*23f90*/  @!P3 NANOSLEEP.SYNCS 0x989680 ;  /* 0x009896800000b95d */ /* 0x004fea0003900000 */
[----:B------:R-:W2:Y:S02]  /*23fa0*/  @!P3 SYNCS.PHASECHK.TRANS64 P3, [R7+URZ+0x28830], R8 ;  /* 0x028830080700b5a7 */ /* 0x000ea4000806007f */
[----:B--2---:R-:W-:Y:S05]  /*23fb0*/  @!P3 BRA `(.L_x_3078) ;  /* 0xfffffffc00f0b947 */ /* 0x004fea000383ffff */
[----:B------:R-:W-:Y:S05]  /*23fc0*/  BRA `(.L_x_3077) ;  /* 0xfffffecc00087947 */ /* 0x000fea000383ffff */
.L_x_3082:
[----:B-1----:R1:W2:Y:S02]  /*23fd0*/  SYNCS.PHASECHK.TRANS64.TRYWAIT P2, [R7+URZ+0x28850], R6 ;  /* 0x02885006070075a7 */ /* 0x0022a4000804017f */
[----:B--2---:R-:W-:Y:S05]  /*23fe0*/  @!P2 NANOSLEEP.SYNCS 0x989680 ;  /* 0x009896800000a95d */ /* 0x004fea0003900000 */
[----:B------:R-:W2:Y:S02]  /*23ff0*/  @!P2 SYNCS.PHASECHK.TRANS64 P2, [R7+URZ+0x28850], R6 ;  /* 0x028850060700a5a7 */ /* 0x000ea4000804007f */
[----:B--2---:R-:W-:Y:S05]  /*24000*/  @!P2 BRA `(.L_x_3082) ;  /* 0xfffffffc00f0a947 */ /* 0x004fea000383ffff */
[----:B------:R-:W-:Y:S05]  /*24010*/  BRA `(.L_x_3079) ;  /* 0xfffffed000147947 */ /* 0x000fea000383ffff */
.L_x_3091:
[----:B-1----:R1:W2:Y:S02]  /*24020*/  SYNCS.PHASECHK.TRANS64.TRYWAIT P1, [R7+URZ+0x28830], R8 ;  /* 0x02883008070075a7 */ /* 0x0022a4000802017f */
[----:B--2---:R-:W-:Y:S05]  /*24030*/  @!P1 NANOSLEEP.SYNCS 0x989680 ;  /* 0x009896800000995d */ /* 0x004fea0003900000 */
[----:B------:R-:W2:Y:S02]  /*24040*/  @!P1 SYNCS.PHASECHK.TRANS64 P1, [R7+URZ+0x28830], R8 ;  /* 0x02883008070095a7 */ /* 0x000ea4000802007f */
[----:B--2---:R-:W-:Y:S05]  /*24050*/  @!P1 BRA `(.L_x_3091) ;  /* 0xfffffffc00f09947 */ /* 0x004fea000383ffff */
[----:B------:R-:W-:Y:S05]  /*24060*/  BRA `(.L_x_3090) ;  /* 0xfffffefc00cc7947 */ /* 0x000fea000383ffff */
.L_x_3095:
[----:B-1----:R1:W2:Y:S02]  /*24070*/  SYNCS.PHASECHK.TRANS64.TRYWAIT P1, [R7+URZ+0x28850], R6 ;  /* 0x02885006070075a7 */ /* 0x0022a4000802017f */
[----:B--2---:R-:W-:Y:S05]  /*24080*/  @!P1 NANOSLEEP.SYNCS 0x989680 ;  /* 0x009896800000995d */ /* 0x004fea0003900000 */
[----:B------:R-:W2:Y:S02]  /*24090*/  @!P1 SYNCS.PHASECHK.TRANS64 P1, [R7+URZ+0x28850], R6 ;  /* 0x02885006070095a7 */ /* 0x000ea4000802007f */
[----:B--2---:R-:W-:Y:S05]  /*240a0*/  @!P1 BRA `(.L_x_3095) ;  /* 0xfffffffc00f09947 */ /* 0x004fea000383ffff */
[----:B------:R-:W-:Y:S05]  /*240b0*/  BRA `(.L_x_3092) ;  /* 0xffffff0000cc7947 */ /* 0x000fea000383ffff */
.L_x_3102:
[----:B-1----:R1:W2:Y:S02]  /*240c0*/  SYNCS.PHASECHK.TRANS64.TRYWAIT P1, [R11+URZ+0x28850], R4 ;  /* 0x028850040b0075a7 */ /* 0x0022a4000802017f */
[----:B--2---:R-:W-:Y:S05]  /*240d0*/  @!P1 NANOSLEEP.SYNCS 0x989680 ;  /* 0x009896800000995d */ /* 0x004fea0003900000 */
[----:B------:R-:W2:Y:S02]  /*240e0*/  @!P1 SYNCS.PHASECHK.TRANS64 P1, [R11+URZ+0x28850], R4 ;  /* 0x028850040b0095a7 */ /* 0x000ea4000802007f */
[----:B--2---:R-:W-:Y:S05]  /*240f0*/  @!P1 BRA `(.L_x_3102) ;  /* 0xfffffffc00f09947 */ /* 0x004fea000383ffff */
[----:B------:R-:W-:Y:S05]  /*24100*/  BRA `(.L_x_3101) ;  /* 0xffffff2800147947 */ /* 0x000fea000383ffff */
.L_x_3108:
[----:B------:R-:W-:Y:S01]  /*24110*/  IMAD.MOV.U32 R13, RZ, RZ, R4 ;  /* 0x000000ffff0d7224 */ /* 0x000fe200078e0004 */
[----:B------:R-:W-:Y:S01]  /*24120*/  MOV R11, 0x181f ;  /* 0x0000181f000b7802 */ /* 0x000fe20000000f00 */
[----:B------:R-:W-:Y:S02]  /*24130*/  IMAD.MOV.U32 R12, RZ, RZ, RZ ;  /* 0x000000ffff0c7224 */ /* 0x000fe400078e00ff */
[----:B------:R-:W-:-:S07]  /*24140*/  IMAD.MOV.U32 R15, RZ, RZ, -0x1 ;  /* 0xffffffffff0f7424 */ /* 0x000fce00078e00ff */
[----:B-----5:R-:W-:Y:S05]  /*24150*/  WARPSYNC.COLLECTIVE R15, `(.L_x_3362) ;  /* 0x000000000f087348 */ /* 0x020fea0003c00000 */
[----:B------:R0:W1:Y:S02]  /*24160*/  SHFL.IDX P6, R14, R13, R12, R11 ;  /* 0x0000000c0d0e7389 */ /* 0x00006400000c000b */
[----:B01---5:R-:W-:Y:S01]  /*24170*/  ENDCOLLECTIVE ;  /* 0x000000000000791b */ /* 0x023fe20003800000 */
.L_x_3362:
[----:B------:R-:W-:Y:S01]  /*24180*/  MOV R13, R0 ;  /* 0x00000000000d7202 */ /* 0x000fe20000000f00 */
[----:B------:R-:W-:-:S07]  /*24190*/  IMAD.MOV.U32 R3, RZ, RZ, R14 ;  /* 0x000000ffff037224 */ /* 0x000fce00078e000e */
[----:B------:R-:W-:Y:S05]  /*241a0*/  WARPSYNC.COLLECTIVE R15, `(.L_x_3363) ;  /* 0x000000000f087348 */ /* 0x000fea0003c00000 */
[----:B------:R0:W1:Y:S02]  /*241b0*/  SHFL.IDX P6, R14, R13, R12, R11 ;  /* 0x0000000c0d0e7389 */ /* 0x00006400000c000b */
[----:B01----:R-:W-:Y:S01]  /*241c0*/  ENDCOLLECTIVE ;  /* 0x000000000000791b */ /* 0x003fe20003800000 */
.L_x_3363:
[----:B------:R-:W-:Y:S05]  /*241d0*/  BRA `(.L_x_3364) ;  /* 0xffffff4000ec7947 */ /* 0x000fea000383ffff */
.L_x_3111:
        /* <DEDUP_REMOVED lines=8> */
.L_x_3366:
[----:B------:R-:W-:Y:S05]  /*24260*/  BSYNC B1 ;  /* 0x0000000000017941 */ /* 0x000fea0003800000 */
.L_x_3365:
        /* <DEDUP_REMOVED lines=8> */
.L_x_3367:
[----:B------:R-:W-:Y:S05]  /*242f0*/  BRA `(.L_x_3368) ;  /* 0xffffff4000e87947 */ /* 0x000fea000383ffff */
.L_x_3114:
[----:B------:R-:W-:Y:S01]  /*24300*/  BSSY B1, `(.L_x_3369) ;  /* 0x0000008000017945 */ /* 0x000fe20003800000 */
[----:B------:R-:W-:Y:S01]  /*24310*/  IMAD.MOV.U32 R13, RZ, RZ, R4 ;  /* 0x000000ffff0d7224 */ /* 0x000fe200078e0004 */
[----:B---3--:R-:W-:Y:S01]  /*24320*/  MOV R11, 0x181f ;  /* 0x0000181f000b7802 */ /* 0x008fe20000000f00 */
[----:B------:R-:W-:Y:S02]  /*24330*/  IMAD.MOV.U32 R12, RZ, RZ, 0x2 ;  /* 0x00000002ff0c7424 */ /* 0x000fe400078e00ff */
[----:B------:R-:W-:-:S07]  /*24340*/  IMAD.MOV.U32 R15, RZ, RZ, -0x1 ;  /* 0xffffffffff0f7424 */ /* 0x000fce00078e00ff */
[----:B012-45:R-:W-:Y:S05]  /*24350*/  WARPSYNC.COLLECTIVE R15, `(.L_x_3370) ;  /* 0x000000000f087348 */ /* 0x037fea0003c00000 */
[----:B--2---:R2:W3:Y:S02]  /*24360*/  SHFL.IDX P6, R14, R13, R12, R11 ;  /* 0x0000000c0d0e7389 */ /* 0x0044e400000c000b */
[----:B012345:R-:W-:Y:S01]  /*24370*/  ENDCOLLECTIVE ;  /* 0x000000000000791b */ /* 0x03ffe20003800000 */
.L_x_3370:
[----:B------:R-:W-:Y:S05]  /*24380*/  BSYNC B1 ;  /* 0x0000000000017941 */ /* 0x000fea0003800000 */
.L_x_3369:
        /* <DEDUP_REMOVED lines=8> */
.L_x_3371:
[----:B------:R-:W-:Y:S05]  /*24410*/  BRA `(.L_x_3372) ;  /* 0xffffff4000e87947 */ /* 0x000fea000383ffff */
.L_x_3117:
        /* <DEDUP_REMOVED lines=8> */
.L_x_3374:
[----:B------:R-:W-:Y:S05]  /*244a0*/  BSYNC B1 ;  /* 0x0000000000017941 */ /* 0x000fea0003800000 */
.L_x_3373:
        /* <DEDUP_REMOVED lines=8> */
.L_x_3375:
[----:B------:R-:W-:Y:S05]  /*24530*/  BRA `(.L_x_3376) ;  /* 0xffffff4000e87947 */ /* 0x000fea000383ffff */
.L_x_3119:
[----:B------:R-:W-:Y:S01]  /*24540*/  IMAD.MOV.U32 R13, RZ, RZ, R4 ;  /* 0x000000ffff0d7224 */ /* 0x000fe200078e0004 */
[----:B------:R-:W-:Y:S01]  /*24550*/  MOV R11, 0x1c1f ;  /* 0x00001c1f000b7802 */ /* 0x000fe20000000f00 */
[----:B------:R-:W-:Y:S02]  /*24560*/  IMAD.MOV.U32 R12, RZ, RZ, RZ ;  /* 0x000000ffff0c7224 */ /* 0x000fe400078e00ff */
[----:B------:R-:W-:-:S07]  /*24570*/  IMAD.MOV.U32 R15, RZ, RZ, -0x1 ;  /* 0xffffffffff0f7424 */ /* 0x000fce00078e00ff */
[----:B------:R-:W-:Y:S05]  /*24580*/  WARPSYNC.COLLECTIVE R15, `(.L_x_3377) ;  /* 0x000000000f087348 */ /* 0x000fea0003c00000 */
[----:B------:R0:W1:Y:S02]  /*24590*/  SHFL.IDX P6, R14, R13, R12, R11 ;  /* 0x0000000c0d0e7389 */ /* 0x00006400000c000b */
[----:B01----:R-:W-:Y:S01]  /*245a0*/  ENDCOLLECTIVE ;  /* 0x000000000000791b */ /* 0x003fe20003800000 */
.L_x_3377:
[----:B------:R-:W-:Y:S01]  /*245b0*/  MOV R13, R0 ;  /* 0x00000000000d7202 */ /* 0x000fe20000000f00 */
[----:B------:R-:W-:-:S07]  /*245c0*/  IMAD.MOV.U32 R3, RZ, RZ, R14 ;  /* 0x000000ffff037224 */ /* 0x000fce00078e000e */
[----:B------:R-:W-:Y:S05]  /*245d0*/  WARPSYNC.COLLECTIVE R15, `(.L_x_3378) ;  /* 0x000000000f087348 */ /* 0x000fea0003c00000 */
[----:B------:R0:W1:Y:S02]  /*245e0*/  SHFL.IDX P6, R14, R13, R12, R11 ;  /* 0x0000000c0d0e7389 */ /* 0x00006400000c000b */
[----:B01----:R-:W-:Y:S01]  /*245f0*/  ENDCOLLECTIVE ;  /* 0x000000000000791b */ /* 0x003fe20003800000 */
.L_x_3378:
[----:B------:R-:W-:Y:S05]  /*24600*/  BRA `(.L_x_3379) ;  /* 0xffffff4400ec7947 */ /* 0x000fea000383ffff */
.L_x_3122:
        /* <DEDUP_REMOVED lines=8> */
.L_x_3381:
[----:B------:R-:W-:Y:S05]  /*24690*/  BSYNC B1 ;  /* 0x0000000000017941 */ /* 0x000fea0003800000 */
.L_x_3380:
        /* <DEDUP_REMOVED lines=8> */
.L_x_3382:
[----:B------:R-:W-:Y:S05]  /*24720*/  BRA `(.L_x_3383) ;  /* 0xffffff4800c87947 */ /* 0x000fea000383ffff */
.L_x_3126:
[----:B------:R-:W-:Y:S01]  /*24730*/  IMAD.MOV.U32 R13, RZ, RZ, R4 ;  /* 0x000000ffff0d7224 */ /* 0x000fe200078e0004 */
[----:B------:R-:W-:Y:S01]  /*24740*/  MOV R11, 0x181f ;  /* 0x0000181f000b7802 */ /* 0x000fe20000000f00 */
[----:B------:R-:W-:Y:S02]  /*24750*/  IMAD.MOV.U32 R12, RZ, RZ, RZ ;  /* 0x000000ffff0c7224 */ /* 0x000fe400078e00ff */
[----:B------:R-:W-:-:S07]  /*24760*/  IMAD.MOV.U32 R15, RZ, RZ, -0x1 ;  /* 0xffffffffff0f7424 */ /* 0x000fce00078e00ff */
[----:B0-----:R-:W-:Y:S05]  /*24770*/  WARPSYNC.COLLECTIVE R15, `(.L_x_3384) ;  /* 0x000000000f087348 */ /* 0x001fea0003c00000 */
[----:B------:R1:W2:Y:S02]  /*24780*/  SHFL.IDX P6, R14, R13, R12, R11 ;  /* 0x0000000c0d0e7389 */ /* 0x0002a400000c000b */
[----:B012---:R-:W-:Y:S01]  /*24790*/  ENDCOLLECTIVE ;  /* 0x000000000000791b */ /* 0x007fe20003800000 */
.L_x_3384:
[----:B------:R-:W-:Y:S01]  /*247a0*/  MOV R13, R0 ;  /* 0x00000000000d7202 */ /* 0x000fe20000000f00 */
[----:B------:R-:W-:-:S07]  /*247b0*/  IMAD.MOV.U32 R3, RZ, RZ, R14 ;  /* 0x000000ffff037224 */ /* 0x000fce00078e000e */
[----:B------:R-:W-:Y:S05]  /*247c0*/  WARPSYNC.COLLECTIVE R15, `(.L_x_3385) ;  /* 0x000000000f087348 */ /* 0x000fea0003c00000 */
[----:B------:R0:W1:Y:S02]  /*247d0*/  SHFL.IDX P6, R14, R13, R12, R11 ;  /* 0x0000000c0d0e7389 */ /* 0x00006400000c000b */
[----:B01----:R-:W-:Y:S01]  /*247e0*/  ENDCOLLECTIVE ;  /* 0x000000000000791b */ /* 0x003fe20003800000 */
.L_x_3385:
[----:B------:R-:W-:Y:S05]  /*247f0*/  BRA `(.L_x_3386) ;  /* 0xffffff5400a07947 */ /* 0x000fea000383ffff */
.L_x_3129:
[----:B------:R-:W-:Y:S01]  /*24800*/  BSSY B1, `(.L_x_3387) ;  /* 0x0000008000017945 */ /* 0x000fe20003800000 */
[----:B------:R-:W-:Y:S01]  /*24810*/  IMAD.MOV.U32 R13, RZ, RZ, R4 ;  /* 0x000000ffff0d7224 */ /* 0x000fe200078e0004 */
[----:B------:R-:W-:Y:S01]  /*24820*/  MOV R11, 0x181f ;  /* 0x0000181f000b7802 */ /* 0x000fe20000000f00 */
[----:B------:R-:W-:Y:S02]  /*24830*/  IMAD.MOV.U32 R12, RZ, RZ, 0x1 ;  /* 0x00000001ff0c7424 */ /* 0x000fe400078e00ff */
[----:B----4-:R-:W-:-:S07]  /*24840*/  IMAD.MOV.U32 R15, RZ, RZ, -0x1 ;  /* 0xffffffffff0f7424 */ /* 0x010fce00078e00ff */
[----:B0123--:R-:W-:Y:S05]  /*24850*/  WARPSYNC.COLLECTIVE R15, `(.L_x_3388) ;  /* 0x000000000f087348 */ /* 0x00ffea0003c00000 */
[----:B---3--:R3:W4:Y:S02]  /*24860*/  SHFL.IDX P6, R14, R13, R12, R11 ;  /* 0x0000000c0d0e7389 */ /* 0x00872400000c000b */
[----:B01234-:R-:W-:Y:S01]  /*24870*/  ENDCOLLECTIVE ;  /* 0x000000000000791b */ /* 0x01ffe20003800000 */
.L_x_3388:
[----:B------:R-:W-:Y:S05]  /*24880*/  BSYNC B1 ;  /* 0x0000000000017941 */ /* 0x000fea0003800000 */
.L_x_3387:
        /* <DEDUP_REMOVED lines=8> */
.L_x_3389:
[----:B------:R-:W-:Y:S05]  /*24910*/  BRA `(.L_x_3390) ;  /* 0xffffff5400a07947 */ /* 0x000fea000383ffff */
.L_x_3132:
        /* <DEDUP_REMOVED lines=8> */
.L_x_3392:
[----:B------:R-:W-:Y:S05]  /*249a0*/  BSYNC B1 ;  /* 0x0000000000017941 */ /* 0x000fea0003800000 */
.L_x_3391:
        /* <DEDUP_REMOVED lines=8> */
.L_x_3393:
[----:B------:R-:W-:Y:S05]  /*24a30*/  BRA `(.L_x_3394) ;  /* 0xffffff5400a07947 */ /* 0x000fea000383ffff */
.L_x_3135:
        /* <DEDUP_REMOVED lines=8> */
.L_x_3396:
[----:B------:R-:W-:Y:S05]  /*24ac0*/  BSYNC B1 ;  /* 0x0000000000017941 */ /* 0x000fea0003800000 */
.L_x_3395:
        /* <DEDUP_REMOVED lines=8> */
.L_x_3397:
[----:B------:R-:W-:Y:S05]  /*24b50*/  BRA `(.L_x_3398) ;  /* 0xffffff5400a07947 */ /* 0x000fea000383ffff */
.L_x_3154:
[----:B------:R-:W0:Y:S01]  /*24b60*/  S2R R8, SR_TID.X ;  /* 0x0000000000087919 */ /* 0x000e220000002100 */
[----:B------:R-:W-:Y:S01]  /*24b70*/  BSSY B1, `(.L_x_3399) ;  /* 0x000000a000017945 */ /* 0x000fe20003800000 */
[----:B-1----:R-:W-:Y:S01]  /*24b80*/  IMAD.MOV.U32 R12, RZ, RZ, RZ ;  /* 0x000000ffff0c7224 */ /* 0x002fe200078e00ff */
        /* <DEDUP_REMOVED lines=8> */
.L_x_3400:
[----:B------:R-:W-:Y:S05]  /*24c10*/  BSYNC B1 ;  /* 0x0000000000017941 */ /* 0x000fea0003800000 */
.L_x_3399:
[----:B------:R-:W-:Y:S05]  /*24c20*/  BRA `(.L_x_3401) ;  /* 0xffffff70008c7947 */ /* 0x000fea000383ffff */
.L_x_3156:
[----:B------:R-:W-:Y:S01]  /*24c30*/  BSSY B1, `(.L_x_3402) ;  /* 0x0000006000017945 */ /* 0x000fe20003800000 */
[----:B------:R-:W-:-:S07]  /*24c40*/  IMAD.MOV.U32 R15, RZ, RZ, -0x1 ;  /* 0xffffffffff0f7424 */ /* 0x000fce00078e00ff */
[----:B01----:R-:W-:Y:S05]  /*24c50*/  WARPSYNC.COLLECTIVE R15, `(.L_x_3403) ;  /* 0x000000000f0c7348 */ /* 0x003fea0003c00000 */
[----:B------:R-:W-:Y:S02]  /*24c60*/  ELECT P6, UR62, PT ;  /* 0x00000000003e782f */ /* 0x000fe400038c0000 */
[----:B------:R-:W-:Y:S01]  /*24c70*/  MOV R14, UR62 ;  /* 0x0000003e000e7c02 */ /* 0x000fe20008000f00 */
[----:B01----:R-:W-:Y:S10]  /*24c80*/  ENDCOLLECTIVE ;  /* 0x000000000000791b */ /* 0x003ff40003800000 */
.L_x_3403:
[----:B------:R-:W-:Y:S05]  /*24c90*/  BSYNC B1 ;  /* 0x0000000000017941 */ /* 0x000fea0003800000 */
.L_x_3402:
[----:B------:R-:W-:Y:S05]  /*24ca0*/  BRA `(.L_x_3155) ;  /* 0xffffff7000847947 */ /* 0x000fea000383ffff */
.L_x_3158:
[----:B0-----:R0:W2:Y:S02]  /*24cb0*/  SYNCS.PHASECHK.TRANS64.TRYWAIT P0, [R22+URZ+0x28820], R8 ;  /* 0x02882008160075a7 */ /* 0x0010a4000800017f */
[----:B--2---:R-:W-:Y:S05]  /*24cc0*/  @!P0 NANOSLEEP.SYNCS 0x989680 ;  /* 0x009896800000895d */ /* 0x004fea0003900000 */
[----:B------:R-:W2:Y:S02]  /*24cd0*/  @!P0 SYNCS.PHASECHK.TRANS64 P0, [R22+URZ+0x28820], R8 ;  /* 0x02882008160085a7 */ /* 0x000ea4000800007f */
[----:B--2---:R-:W-:Y:S05]  /*24ce0*/  @!P0 BRA `(.L_x_3158) ;  /* 0xfffffffc00f08947 */ /* 0x004fea000383ffff */
[----:B------:R-:W-:Y:S05]  /*24cf0*/  BRA `(.L_x_3404) ;  /* 0xffffff7000947947 */ /* 0x000fea000383ffff */
.L_x_3162:
[----:B0-----:R0:W2:Y:S02]  /*24d00*/  SYNCS.PHASECHK.TRANS64.TRYWAIT P0, [R8+URZ+0x288a0], R9 ;  /* 0x0288a009080075a7 */ /* 0x0010a4000800017f */
[----:B--2---:R-:W-:Y:S05]  /*24d10*/  @!P0 NANOSLEEP.SYNCS 0x989680 ;  /* 0x009896800000895d */ /* 0x004fea0003900000 */
[----:B------:R-:W2:Y:S02]  /*24d20*/  @!P0 SYNCS.PHASECHK.TRANS64 P0, [R8+URZ+0x288a0], R9 ;  /* 0x0288a009080085a7 */ /* 0x000ea4000800007f */
[----:B--2---:R-:W-:Y:S05]  /*24d30*/  @!P0 BRA `(.L_x_3162) ;  /* 0xfffffffc00f08947 */ /* 0x004fea000383ffff */
[----:B------:R-:W-:Y:S05]  /*24d40*/  BRA `(.L_x_3405) ;  /* 0xffffff7000ac7947 */ /* 0x000fea000383ffff */
.L_x_3168:
[----:B-1----:R1:W2:Y:S02]  /*24d50*/  SYNCS.PHASECHK.TRANS64.TRYWAIT P0, [R8+URZ+0x288c0], R9 ;  /* 0x0288c009080075a7 */ /* 0x0022a4000800017f */
[----:B--2---:R-:W-:Y:S05]  /*24d60*/  @!P0 NANOSLEEP.SYNCS 0x989680 ;  /* 0x009896800000895d */ /* 0x004fea0003900000 */
[----:B------:R-:W2:Y:S02]  /*24d70*/  @!P0 SYNCS.PHASECHK.TRANS64 P0, [R8+URZ+0x288c0], R9 ;  /* 0x0288c009080085a7 */ /* 0x000ea4000800007f */
[----:B--2---:R-:W-:Y:S05]  /*24d80*/  @!P0 BRA `(.L_x_3168) ;  /* 0xfffffffc00f08947 */ /* 0x004fea000383ffff */
[----:B------:R-:W-:Y:S05]  /*24d90*/  BRA `(.L_x_3406) ;  /* 0xffffff74006c7947 */ /* 0x000fea000383ffff */
.L_x_3176:
[----:B-1----:R1:W2:Y:S02]  /*24da0*/  SYNCS.PHASECHK.TRANS64.TRYWAIT P1, [R11+URZ+0x288a0], R10 ;  /* 0x0288a00a0b0075a7 */ /* 0x0022a4000802017f */
[----:B--2---:R-:W-:Y:S05]  /*24db0*/  @!P1 NANOSLEEP.SYNCS 0x989680 ;  /* 0x009896800000995d */ /* 0x004fea0003900000 */
[----:B------:R-:W2:Y:S02]  /*24dc0*/  @!P1 SYNCS.PHASECHK.TRANS64 P1, [R11+URZ+0x288a0], R10 ;  /* 0x0288a00a0b0095a7 */ /* 0x000ea4000802007f */
[----:B--2---:R-:W-:Y:S05]  /*24dd0*/  @!P1 BRA `(.L_x_3176) ;  /* 0xfffffffc00f09947 */ /* 0x004fea000383ffff */
[----:B------:R-:W-:Y:S05]  /*24de0*/  BRA `(.L_x_3407) ;  /* 0xffffff7800687947 */ /* 0x000fea000383ffff */
.L_x_3182:
[----:B0-----:R0:W2:Y:S02]  /*24df0*/  SYNCS.PHASECHK.TRANS64.TRYWAIT P1, [R11+URZ+0x288c0], R10 ;  /* 0x0288c00a0b0075a7 */ /* 0x0010a4000802017f */
[----:B--2---:R-:W-:Y:S05]  /*24e00*/  @!P1 NANOSLEEP.SYNCS 0x989680 ;  /* 0x009896800000995d */ /* 0x004fea0003900000 */
[----:B------:R-:W2:Y:S02]  /*24e10*/  @!P1 SYNCS.PHASECHK.TRANS64 P1, [R11+URZ+0x288c0], R10 ;  /* 0x0288c00a0b0095a7 */ /* 0x000ea4000802007f */
[----:B--2---:R-:W-:Y:S05]  /*24e20*/  @!P1 BRA `(.L_x_3182) ;  /* 0xfffffffc00f09947 */ /* 0x004fea000383ffff */
[----:B------:R-:W-:Y:S05]  /*24e30*/  BRA `(.L_x_3408) ;  /* 0xffffff7c00207947 */ /* 0x000fea000383ffff */
.L_x_3198:
        /* <DEDUP_REMOVED lines=11> */
.L_x_3410:
[----:B------:R-:W-:Y:S05]  /*24ef0*/  BSYNC B0 ;  /* 0x0000000000007941 */ /* 0x000fea0003800000 */
.L_x_3409:
[----:B------:R-:W-:Y:S05]  /*24f00*/  BRA `(.L_x_3411) ;  /* 0xffffff8800a07947 */ /* 0x000fea000383ffff */
.L_x_3201:
[----:B0-----:R0:W1:Y:S02]  /*24f10*/  SYNCS.PHASECHK.TRANS64.TRYWAIT P0, [R7+URZ+0x28840], R2 ;  /* 0x02884002070075a7 */ /* 0x001064000800017f */
[----:B-1----:R-:W-:Y:S05]  /*24f20*/  @!P0 NANOSLEEP.SYNCS 0x989680 ;  /* 0x009896800000895d */ /* 0x002fea0003900000 */
[----:B------:R-:W1:Y:S02]  /*24f30*/  @!P0 SYNCS.PHASECHK.TRANS64 P0, [R7+URZ+0x28840], R2 ;  /* 0x02884002070085a7 */ /* 0x000e64000800007f */
[----:B-1----:R-:W-:Y:S05]  /*24f40*/  @!P0 BRA `(.L_x_3201) ;  /* 0xfffffffc00f08947 */ /* 0x002fea000383ffff */
[----:B------:R-:W-:Y:S05]  /*24f50*/  BRA `(.L_x_3412) ;  /* 0xffffff8800f07947 */ /* 0x000fea000383ffff */
.L_x_3202:
        /* <DEDUP_REMOVED lines=8> */
.L_x_3414:
[----:B------:R-:W-:Y:S05]  /*24fe0*/  BSYNC B0 ;  /* 0x0000000000007941 */ /* 0x000fea0003800000 */
.L_x_3413:
        /* <DEDUP_REMOVED lines=9> */
.L_x_3415:
[----:B------:R-:W-:Y:S02]  /*25080*/  IMAD.MOV.U32 R13, RZ, RZ, R0 ;  /* 0x000000ffff0d7224 */ /* 0x000fe400078e0000 */
[----:B------:R-:W-:Y:S02]  /*25090*/  IMAD.MOV.U32 R12, RZ, RZ, 0x1 ;  /* 0x00000001ff0c7424 */ /* 0x000fe400078e00ff */
[----:B------:R-:W-:-:S07]  /*250a0*/  IMAD.MOV.U32 R3, RZ, RZ, R14 ;  /* 0x000000ffff037224 */ /* 0x000fce00078e000e */
[----:B------:R-:W-:Y:S05]  /*250b0*/  WARPSYNC.COLLECTIVE R15, `(.L_x_3416) ;  /* 0x000000000f087348 */ /* 0x000fea0003c00000 */
[----:B------:R0:W1:Y:S02]  /*250c0*/  SHFL.IDX P6, R14, R13, R12, R11 ;  /* 0x0000000c0d0e7389 */ /* 0x00006400000c000b */
[----:B01----:R-:W-:Y:S01]  /*250d0*/  ENDCOLLECTIVE ;  /* 0x000000000000791b */ /* 0x003fe20003800000 */
.L_x_3416:
        /* <DEDUP_REMOVED lines=16> */
.L_x_3417:
[----:B------:R-:W-:Y:S02]  /*251e0*/  @P0 IMAD R8, R5, 0x2, R22 ;  /* 0x0000000205080824 */ /* 0x000fe400078e0216 */
[----:B------:R-:W-:Y:S01]  /*251f0*/  IMAD.MOV.U32 R13, RZ, RZ, R0 ;  /* 0x000000ffff0d7224 */ /* 0x000fe200078e0000 */
[----:B------:R-:W-:Y:S01]  /*25200*/  MOV R12, 0x2 ;  /* 0x00000002000c7802 */ /* 0x000fe20000000f00 */
[----:B------:R-:W-:-:S07]  /*25210*/  IMAD.MOV.U32 R3, RZ, RZ, R14 ;  /* 0x000000ffff037224 */ /* 0x000fce00078e000e */
[----:B------:R-:W-:Y:S05]  /*25220*/  WARPSYNC.COLLECTIVE R15, `(.L_x_3418) ;  /* 0x000000000f087348 */ /* 0x000fea0003c00000 */
[----:B------:R0:W1:Y:S02]  /*25230*/  SHFL.IDX P6, R14, R13, R12, R11 ;  /* 0x0000000c0d0e7389 */ /* 0x00006400000c000b */
[----:B01----:R-:W-:Y:S01]  /*25240*/  ENDCOLLECTIVE ;  /* 0x000000000000791b */ /* 0x003fe20003800000 */
.L_x_3418:
        /* <DEDUP_REMOVED lines=16> */
.L_x_3419:
[----:B------:R-:W-:Y:S01]  /*25350*/  @P0 IMAD R8, R5, 0x2, R22 ;  /* 0x0000000205080824 */ /* 0x000fe200078e0216 */
[----:B------:R-:W-:Y:S01]  /*25360*/  MOV R13, R0 ;  /* 0x00000000000d7202 */ /* 0x000fe20000000f00 */
[----:B------:R-:W-:Y:S01]  /*25370*/  IMAD.MOV.U32 R12, RZ, RZ, 0x3 ;  /* 0x00000003ff0c7424 */ /* 0x000fe200078e00ff */
[----:B------:R-:W-:-:S07]  /*25380*/  MOV R3, R14 ;  /* 0x0000000e00037202 */ /* 0x000fce0000000f00 */
[----:B------:R-:W-:Y:S05]  /*25390*/  WARPSYNC.COLLECTIVE R15, `(.L_x_3420) ;  /* 0x000000000f087348 */ /* 0x000fea0003c00000 */
[----:B------:R0:W1:Y:S02]  /*253a0*/  SHFL.IDX P6, R14, R13, R12, R11 ;  /* 0x0000000c0d0e7389 */ /* 0x00006400000c000b */
[----:B01----:R-:W-:Y:S01]  /*253b0*/  ENDCOLLECTIVE ;  /* 0x000000000000791b */ /* 0x003fe20003800000 */
.L_x_3420:
        /* <DEDUP_REMOVED lines=16> */
.L_x_3421:
[----:B------:R-:W-:Y:S01]  /*254c0*/  @P0 LEA R8, R5, R22, 0x1 ;  /* 0x0000001605080211 */ /* 0x000fe200078e08ff */
[----:B------:R-:W-:Y:S02]  /*254d0*/  IMAD.MOV.U32 R13, RZ, RZ, R0 ;  /* 0x000000ffff0d7224 */ /* 0x000fe400078e0000 */
[----:B------:R-:W-:Y:S02]  /*254e0*/  IMAD.MOV.U32 R12, RZ, RZ, 0x4 ;  /* 0x00000004ff0c7424 */ /* 0x000fe400078e00ff */
[----:B------:R-:W-:-:S07]  /*254f0*/  IMAD.MOV.U32 R3, RZ, RZ, R14 ;  /* 0x000000ffff037224 */ /* 0x000fce00078e000e */
[----:B------:R-:W-:Y:S05]  /*25500*/  WARPSYNC.COLLECTIVE R15, `(.L_x_3422) ;  /* 0x000000000f087348 */ /* 0x000fea0003c00000 */
[----:B------:R0:W1:Y:S02]  /*25510*/  SHFL.IDX P6, R14, R13, R12, R11 ;  /* 0x0000000c0d0e7389 */ /* 0x00006400000c000b */
[----:B01----:R-:W-:Y:S01]  /*25520*/  ENDCOLLECTIVE ;  /* 0x000000000000791b */ /* 0x003fe20003800000 */
.L_x_3422:
        /* <DEDUP_REMOVED lines=16> */
.L_x_3423:
[----:B------:R-:W-:Y:S02]  /*25630*/  @P0 IMAD R8, R5, 0x2, R22 ;  /* 0x0000000205080824 */ /* 0x000fe400078e0216 */
[----:B------:R-:W-:Y:S01]  /*25640*/  IMAD.MOV.U32 R13, RZ, RZ, R0 ;  /* 0x000000ffff0d7224 */ /* 0x000fe200078e0000 */
[----:B------:R-:W-:Y:S01]  /*25650*/  MOV R12, 0x5 ;  /* 0x00000005000c7802 */ /* 0x000fe20000000f00 */
[----:B------:R-:W-:-:S07]  /*25660*/  IMAD.MOV.U32 R3, RZ, RZ, R14 ;  /* 0x000000ffff037224 */ /* 0x000fce00078e000e */
[----:B------:R-:W-:Y:S05]  /*25670*/  WARPSYNC.COLLECTIVE R15, `(.L_x_3424) ;  /* 0x000000000f087348 */ /* 0x000fea0003c00000 */
[----:B------:R0:W1:Y:S02]  /*25680*/  SHFL.IDX P6, R14, R13, R12, R11 ;  /* 0x0000000c0d0e7389 */ /* 0x00006400000c000b */
[----:B01----:R-:W-:Y:S01]  /*25690*/  ENDCOLLECTIVE ;  /* 0x000000000000791b */ /* 0x003fe20003800000 */
.L_x_3424:
        /* <DEDUP_REMOVED lines=16> */
.L_x_3425:
[----:B------:R-:W-:Y:S01]  /*257a0*/  @P0 IMAD R8, R5, 0x2, R22 ;  /* 0x0000000205080824 */ /* 0x000fe200078e0216 */
[----:B------:R-:W-:Y:S01]  /*257b0*/  MOV R13, R0 ;  /* 0x00000000000d7202 */ /* 0x000fe20000000f00 */
[----:B------:R-:W-:Y:S01]  /*257c0*/  IMAD.MOV.U32 R12, RZ, RZ, 0x6 ;  /* 0x00000006ff0c7424 */ /* 0x000fe200078e00ff */
[----:B------:R-:W-:-:S07]  /*257d0*/  MOV R3, R14 ;  /* 0x0000000e00037202 */ /* 0x000fce0000000f00 */
[----:B------:R-:W-:Y:S05]  /*257e0*/  WARPSYNC.COLLECTIVE R15, `(.L_x_3426) ;  /* 0x000000000f087348 */ /* 0x000fea0003c00000 */
[----:B------:R0:W1:Y:S02]  /*257f0*/  SHFL.IDX P6, R14, R13, R12, R11 ;  /* 0x0000000c0d0e7389 */ /* 0x00006400000c000b */
[----:B01----:R-:W-:Y:S01]  /*25800*/  ENDCOLLECTIVE ;  /* 0x000000000000791b */ /* 0x003fe20003800000 */
.L_x_3426:
        /* <DEDUP_REMOVED lines=16> */
.L_x_3427:
[----:B------:R-:W-:Y:S01]  /*25910*/  @P0 LEA R8, R5, R22, 0x1 ;  /* 0x0000001605080211 */ /* 0x000fe200078e08ff */
[----:B------:R-:W-:Y:S02]  /*25920*/  IMAD.MOV.U32 R13, RZ, RZ, R0 ;  /* 0x000000ffff0d7224 */ /* 0x000fe400078e0000 */
[----:B------:R-:W-:Y:S02]  /*25930*/  IMAD.MOV.U32 R12, RZ, RZ, 0x7 ;  /* 0x00000007ff0c7424 */ /* 0x000fe400078e00ff */
[----:B------:R-:W-:-:S07]  /*25940*/  IMAD.MOV.U32 R3, RZ, RZ, R14 ;  /* 0x000000ffff037224 */ /* 0x000fce00078e000e */
[----:B------:R-:W-:Y:S05]  /*25950*/  WARPSYNC.COLLECTIVE R15, `(.L_x_3428) ;  /* 0x000000000f087348 */ /* 0x000fea0003c00000 */
[----:B------:R0:W1:Y:S02]  /*25960*/  SHFL.IDX P6, R14, R13, R12, R11 ;  /* 0x0000000c0d0e7389 */ /* 0x00006400000c000b */
[----:B01----:R-:W-:Y:S01]  /*25970*/  ENDCOLLECTIVE ;  /* 0x000000000000791b */ /* 0x003fe20003800000 */
.L_x_3428:
        /* <DEDUP_REMOVED lines=10> */
.L_x_3429:
[----:B------:R-:W-:Y:S01]  /*25a20*/  @!PT LDS RZ, [RZ] ;  /* 0x00000000fffff984 */ /* 0x000fe20000000800 */
[----:B------:R-:W-:Y:S01]  /*25a30*/  @!PT LDS RZ, [RZ] ;  /* 0x00000000fffff984 */ /* 0x000fe20000000800 */
[----:B------:R-:W-:Y:S01]  /*25a40*/  @!PT LDS RZ, [RZ] ;  /* 0x00000000fffff984 */ /* 0x000fe20000000800 */
[----:B------:R-:W-:Y:S04]  /*25a50*/  @P0 LDGSTS.E.BYPASS.LTC128B.128 [R8+0x1b400], desc[UR42][R2.64], !P3 ;  /* 0x1b40000002080fae */ /* 0x000fe8000d901d6a */
[----:B------:R0:W-:Y:S02]  /*25a60*/  @P0 LDGSTS.E.BYPASS.LTC128B.128 [R8+0x1f400], desc[UR42][R2.64+0x80], !P2 ;  /* 0x1f40008002080fae */ /* 0x0001e4000d101d6a */
[----:B0-----:R-:W-:Y:S01]  /*25a70*/  IMAD.MOV.U32 R2, RZ, RZ, R14 ;  /* 0x000000ffff027224 */ /* 0x001fe200078e000e */
[----:B------:R-:W-:Y:S06]  /*25a80*/  BRA `(.L_x_3430) ;  /* 0xffffff8400cc7947 */ /* 0x000fec000383ffff */
.L_x_3207:
[----:B------:R-:W-:Y:S01]  /*25a90*/  MOV R13, R4 ;  /* 0x00000004000d7202 */ /* 0x000fe20000000f00 */
[----:B------:R-:W-:Y:S01]  /*25aa0*/  IMAD.MOV.U32 R12, RZ, RZ, RZ ;  /* 0x000000ffff0c7224 */ /* 0x000fe200078e00ff */
[----:B------:R-:W-:Y:S01]  /*25ab0*/  MOV R15, 0xffffffff ;  /* 0xffffffff000f7802 */ /* 0x000fe20000000f00 */
[----:B------:R-:W-:Y:S01]  /*25ac0*/  IMAD.MOV.U32 R11, RZ, RZ, 0x181f ;  /* 0x0000181fff0b7424 */ /* 0x000fe200078e00ff */
[----:B------:R-:W-:Y:S01]  /*25ad0*/  LEA R17, R17, R9, 0x7 ;  /* 0x0000000911117211 */ /* 0x000fe200078e38ff */
[----:B-----5:R-:W-:-:S07]  /*25ae0*/  IMAD R5, R10, R6, RZ ;  /* 0x000000060a057224 */ /* 0x020fce00078e02ff */
[----:B------:R-:W-:Y:S05]  /*25af0*/  WARPSYNC.COLLECTIVE R15, `(.L_x_3431) ;  /* 0x000000000f087348 */ /* 0x000fea0003c00000 */
[----:B------:R0:W1:Y:S02]  /*25b00*/  SHFL.IDX P6, R14, R13, R12, R11 ;  /* 0x0000000c0d0e7389 */ /* 0x00006400000c000b */
[----:B01----:R-:W-:Y:S01]  /*25b10*/  ENDCOLLECTIVE ;  /* 0x000000000000791b */ /* 0x003fe20003800000 */
.L_x_3431:
[C---:B------:R-:W-:Y:S02]  /*25b20*/  IADD3 R6, R17.reuse, 0x10, RZ ;  /* 0x0000001011067810 */ /* 0x040fe40007ffe0ff */
[----:B------:R-:W-:Y:S01]  /*25b30*/  ISETP.GE.AND P3, PT, R17, R5, PT ;  /* 0x000000051100720c */ /* 0x000fe20003f66270 */
[----:B------:R-:W-:Y:S02]  /*25b40*/  IMAD.MOV.U32 R13, RZ, RZ, R0 ;  /* 0x000000ffff0d7224 */ /* 0x000fe400078e0000 */
[----:B------:R-:W-:-:S10]  /*25b50*/  IMAD.MOV.U32 R2, RZ, RZ, R14 ;  /* 0x000000ffff027224 */ /* 0x000fd400078e000e */
[----:B------:R-:W-:Y:S05]  /*25b60*/  WARPSYNC.COLLECTIVE R15, `(.L_x_3432) ;  /* 0x000000000f087348 */ /* 0x000fea0003c00000 */
[----:B------:R0:W1:Y:S02]  /*25b70*/  SHFL.IDX P6, R14, R13, R12, R11 ;  /* 0x0000000c0d0e7389 */ /* 0x00006400000c000b */
[----:B01----:R-:W-:Y:S01]  /*25b80*/  ENDCOLLECTIVE ;  /* 0x000000000000791b */ /* 0x003fe20003800000 */
.L_x_3432:
        /* <DEDUP_REMOVED lines=8> */
.L_x_3433:
        /* <DEDUP_REMOVED lines=12> */
.L_x_3434:
        /* <DEDUP_REMOVED lines=8> */
.L_x_3435:
        /* <DEDUP_REMOVED lines=13> */
.L_x_3436:
        /* <DEDUP_REMOVED lines=8> */
.L_x_3437:
[----:B------:R-:W-:-:S05]  /*25ea0*/  @!P3 MOV R3, R7 ;  /* 0x000000070003b202 */ /* 0x000fca0000000f00 */
[----:B------:R-:W-:Y:S01]  /*25eb0*/  @!PT LDS RZ, [RZ] ;  /* 0x00000000fffff984 */ /* 0x000fe20000000800 */
[----:B------:R-:W-:Y:S01]  /*25ec0*/  @!PT LDS RZ, [RZ] ;  /* 0x00000000fffff984 */ /* 0x000fe20000000800 */
[----:B------:R-:W-:Y:S01]  /*25ed0*/  @!PT LDS RZ, [RZ] ;  /* 0x00000000fffff984 */ /* 0x000fe20000000800 */
[----:B------:R-:W-:Y:S04]  /*25ee0*/  @!P3 LDGSTS.E.BYPASS.LTC128B.128 [R8+0x11400], desc[UR42][R2.64], !P0 ;  /* 0x114000000208bfae */ /* 0x000fe8000c101d6a */
[----:B------:R0:W-:Y:S01]  /*25ef0*/  @!P3 LDGSTS.E.BYPASS.LTC128B.128 [R8+0x15400], desc[UR42][R2.64+0x80], !P1 ;  /* 0x154000800208bfae */ /* 0x0001e2000c901d6a */
[----:B------:R-:W-:Y:S02]  /*25f00*/  ISETP.GE.AND P3, PT, R6, R5, PT ;  /* 0x000000050600720c */ /* 0x000fe40003f66270 */
[----:B------:R-:W-:Y:S01]  /*25f10*/  IADD3 R6, R17, 0x40, RZ ;  /* 0x0000004011067810 */ /* 0x000fe20007ffe0ff */
[----:B------:R-:W-:Y:S02]  /*25f20*/  IMAD.MOV.U32 R13, RZ, RZ, R0 ;  /* 0x000000ffff0d7224 */ /* 0x000fe400078e0000 */
[----:B0-----:R-:W-:-:S08]  /*25f30*/  IMAD.MOV.U32 R2, RZ, RZ, R14 ;  /* 0x000000ffff027224 */ /* 0x001fd000078e000e */
[----:B------:R-:W-:Y:S05]  /*25f40*/  WARPSYNC.COLLECTIVE R15, `(.L_x_3438) ;  /* 0x000000000f087348 */ /* 0x000fea0003c00000 */
[----:B------:R0:W1:Y:S02]  /*25f50*/  SHFL.IDX P6, R14, R13, R12, R11 ;  /* 0x0000000c0d0e7389 */ /* 0x00006400000c000b */
[----:B01----:R-:W-:Y:S01]  /*25f60*/  ENDCOLLECTIVE ;  /* 0x000000000000791b */ /* 0x003fe20003800000 */
.L_x_3438:
        /* <DEDUP_REMOVED lines=8> */
.L_x_3439:
        /* <DEDUP_REMOVED lines=13> */
.L_x_3440:
        /* <DEDUP_REMOVED lines=8> */
.L_x_3441:
        /* <DEDUP_REMOVED lines=13> */
.L_x_3442:
        /* <DEDUP_REMOVED lines=8> */
.L_x_3443:
[----:B------:R-:W-:-:S05]  /*26290*/  @!P3 MOV R3, R7 ;  /* 0x000000070003b202 */ /* 0x000fca0000000f00 */
        /* <DEDUP_REMOVED lines=11> */
.L_x_3444:
[----:B------:R-:W-:Y:S01]  /*26350*/  MOV R13, R4 ;  /* 0x00000004000d7202 */ /* 0x000fe20000000f00 */
[----:B------:R-:W-:Y:S01]  /*26360*/  IMAD.MOV.U32 R12, RZ, RZ, 0x7 ;  /* 0x00000007ff0c7424 */ /* 0x000fe200078e00ff */
[----:B------:R-:W-:-:S04]  /*26370*/  @!P3 LEA R14, P2, R31, R14, 0x1 ;  /* 0x0000000e1f0eb211 */ /* 0x000fc800078408ff */
[----:B------:R-:W-:Y:S01]  /*26380*/  @!P3 IADD3.X R7, RZ, R2, RZ, P2, !PT ;  /* 0x00000002ff07b210 */ /* 0x000fe200017fe4ff */
[----:B------:R-:W-:-:S08]  /*26390*/  @!P3 IMAD.MOV.U32 R2, RZ, RZ, R14 ;  /* 0x000000ffff02b224 */ /* 0x000fd000078e000e */
[----:B------:R-:W-:Y:S05]  /*263a0*/  WARPSYNC.COLLECTIVE R15, `(.L_x_3445) ;  /* 0x000000000f087348 */ /* 0x000fea0003c00000 */
[----:B------:R0:W1:Y:S02]  /*263b0*/  SHFL.IDX P6, R14, R13, R12, R11 ;  /* 0x0000000c0d0e7389 */ /* 0x00006400000c000b */
[----:B01----:R-:W-:Y:S01]  /*263c0*/  ENDCOLLECTIVE ;  /* 0x000000000000791b */ /* 0x003fe20003800000 */
.L_x_3445:
        /* <DEDUP_REMOVED lines=11> */
.L_x_3446:
[----:B------:R-:W-:Y:S05]  /*26480*/  BRA `(.L_x_3447) ;  /* 0xffffff88003c7947 */ /* 0x000fea000383ffff */
.L_x_3212:
[----:B0-----:R0:W1:Y:S02]  /*26490*/  SYNCS.PHASECHK.TRANS64.TRYWAIT P0, [R22+URZ+0x28820], R3 ;  /* 0x02882003160075a7 */ /* 0x001064000800017f */
[----:B-1----:R-:W-:Y:S05]  /*264a0*/  @!P0 NANOSLEEP.SYNCS 0x989680 ;  /* 0x009896800000895d */ /* 0x002fea0003900000 */
[----:B------:R-:W1:Y:S02]  /*264b0*/  @!P0 SYNCS.PHASECHK.TRANS64 P0, [R22+URZ+0x28820], R3 ;  /* 0x02882003160085a7 */ /* 0x000e64000800007f */
[----:B-1----:R-:W-:Y:S05]  /*264c0*/  @!P0 BRA `(.L_x_3212) ;  /* 0xfffffffc00f08947 */ /* 0x002fea000383ffff */
[----:B------:R-:W-:Y:S05]  /*264d0*/  BRA `(.L_x_3448) ;  /* 0xffffff8800b47947 */ /* 0x000fea000383ffff */
.L_x_3217:
[----:B0-----:R0:W1:Y:S02]  /*264e0*/  SYNCS.PHASECHK.TRANS64.TRYWAIT P0, [R6+URZ+0x28840], R3 ;  /* 0x02884003060075a7 */ /* 0x001064000800017f */
[----:B-1----:R-:W-:Y:S05]  /*264f0*/  @!P0 NANOSLEEP.SYNCS 0x989680 ;  /* 0x009896800000895d */ /* 0x002fea0003900000 */
[----:B------:R-:W1:Y:S02]  /*26500*/  @!P0 SYNCS.PHASECHK.TRANS64 P0, [R6+URZ+0x28840], R3 ;  /* 0x02884003060085a7 */ /* 0x000e64000800007f */
[----:B-1----:R-:W-:Y:S05]  /*26510*/  @!P0 BRA `(.L_x_3217) ;  /* 0xfffffffc00f08947 */ /* 0x002fea000383ffff */
[----:B------:R-:W-:Y:S05]  /*26520*/  BRA `(.L_x_3449) ;  /* 0xffffff8c007c7947 */ /* 0x000fea000383ffff */
.L_x_3218:
        /* <DEDUP_REMOVED lines=8> */
.L_x_3451:
[----:B------:R-:W-:Y:S05]  /*265b0*/  BSYNC B1 ;  /* 0x0000000000017941 */ /* 0x000fea0003800000 */
.L_x_3450:
        /* <DEDUP_REMOVED lines=9> */
.L_x_3452:
[----:B------:R-:W-:Y:S02]  /*26650*/  IMAD R8, R8, 0x2, R22 ;  /* 0x0000000208087824 */ /* 0x000fe400078e0216 */
[----:B------:R-:W-:Y:S01]  /*26660*/  IMAD.MOV.U32 R13, RZ, RZ, R9 ;  /* 0x000000ffff0d7224 */ /* 0x000fe200078e0009 */
[----:B------:R-:W-:Y:S01]  /*26670*/  MOV R12, 0x1 ;  /* 0x00000001000c7802 */ /* 0x000fe20000000f00 */
[----:B------:R-:W-:-:S07]  /*26680*/  IMAD.MOV.U32 R2, RZ, RZ, R14 ;  /* 0x000000ffff027224 */ /* 0x000fce00078e000e */
[----:B------:R-:W-:Y:S05]  /*26690*/  WARPSYNC.COLLECTIVE R15, `(.L_x_3453) ;  /* 0x000000000f087348 */ /* 0x000fea0003c00000 */
[----:B------:R0:W1:Y:S02]  /*266a0*/  SHFL.IDX P6, R14, R13, R12, R11 ;  /* 0x0000000c0d0e7389 */ /* 0x00006400000c000b */
[----:B01----:R-:W-:Y:S01]  /*266b0*/  ENDCOLLECTIVE ;  /* 0x000000000000791b */ /* 0x003fe20003800000 */
.L_x_3453:
        /* <DEDUP_REMOVED lines=12> */
.L_x_3454:
[----:B------:R-:W-:Y:S01]  /*26780*/  IMAD.MOV.U32 R13, RZ, RZ, R9 ;  /* 0x000000ffff0d7224 */ /* 0x000fe200078e0009 */
[----:B------:R-:W-:Y:S02]  /*26790*/  MOV R12, 0x2 ;  /* 0x00000002000c7802 */ /* 0x000fe40000000f00 */
[----:B------:R-:W-:-:S07]  /*267a0*/  MOV R2, R14 ;  /* 0x0000000e00027202 */ /* 0x000fce0000000f00 */
[----:B------:R-:W-:Y:S05]  /*267b0*/  WARPSYNC.COLLECTIVE R15, `(.L_x_3455) ;  /* 0x000000000f087348 */ /* 0x000fea0003c00000 */
[----:B------:R0:W1:Y:S02]  /*267c0*/  SHFL.IDX P6, R14, R13, R12, R11 ;  /* 0x0000000c0d0e7389 */ /* 0x00006400000c000b */
[----:B01----:R-:W-:Y:S01]  /*267d0*/  ENDCOLLECTIVE ;  /* 0x000000000000791b */ /* 0x003fe20003800000 */
.L_x_3455:
        /* <DEDUP_REMOVED lines=12> */
.L_x_3456:
[----:B------:R-:W-:Y:S01]  /*268a0*/  IMAD.MOV.U32 R13, RZ, RZ, R9 ;  /* 0x000000ffff0d7224 */ /* 0x000fe200078e0009 */
[----:B------:R-:W-:Y:S02]  /*268b0*/  MOV R12, 0x3 ;  /* 0x00000003000c7802 */ /* 0x000fe40000000f00 */
[----:B------:R-:W-:-:S07]  /*268c0*/  MOV R2, R14 ;  /* 0x0000000e00027202 */ /* 0x000fce0000000f00 */
[----:B------:R-:W-:Y:S05]  /*268d0*/  WARPSYNC.COLLECTIVE R15, `(.L_x_3457) ;  /* 0x000000000f087348 */ /* 0x000fea0003c00000 */
[----:B------:R0:W1:Y:S02]  /*268e0*/  SHFL.IDX P6, R14, R13, R12, R11 ;  /* 0x0000000c0d0e7389 */ /* 0x00006400000c000b */
[----:B01----:R-:W-:Y:S01]  /*268f0*/  ENDCOLLECTIVE ;  /* 0x000000000000791b */ /* 0x003fe20003800000 */
.L_x_3457:
        /* <DEDUP_REMOVED lines=12> */
.L_x_3458:
[----:B------:R-:W-:Y:S01]  /*269c0*/  IMAD.MOV.U32 R13, RZ, RZ, R9 ;  /* 0x000000ffff0d7224 */ /* 0x000fe200078e0009 */
[----:B------:R-:W-:Y:S02]  /*269d0*/  MOV R12, 0x4 ;  /* 0x00000004000c7802 */ /* 0x000fe40000000f00 */
[----:B------:R-:W-:-:S07]  /*269e0*/  MOV R2, R14 ;  /* 0x0000000e00027202 */ /* 0x000fce0000000f00 */
[----:B------:R-:W-:Y:S05]  /*269f0*/  WARPSYNC.COLLECTIVE R15, `(.L_x_3459) ;  /* 0x000000000f087348 */ /* 0x000fea0003c00000 */
[----:B------:R0:W1:Y:S02]  /*26a00*/  SHFL.IDX P6, R14, R13, R12, R11 ;  /* 0x0000000c0d0e7389 */ /* 0x00006400000c000b */
[----:B01----:R-:W-:Y:S01]  /*26a10*/  ENDCOLLECTIVE ;  /* 0x000000000000791b */ /* 0x003fe20003800000 */
.L_x_3459:
        /* <DEDUP_REMOVED lines=12> */
.L_x_3460:
[----:B------:R-:W-:Y:S01]  /*26ae0*/  IMAD.MOV.U32 R13, RZ, RZ, R9 ;  /* 0x000000ffff0d7224 */ /* 0x000fe200078e0009 */
[----:B------:R-:W-:Y:S02]  /*26af0*/  MOV R12, 0x5 ;  /* 0x00000005000c7802 */ /* 0x000fe40000000f00 */
[----:B------:R-:W-:-:S07]  /*26b00*/  MOV R2, R14 ;  /* 0x0000000e00027202 */ /* 0x000fce0000000f00 */
[----:B------:R-:W-:Y:S05]  /*26b10*/  WARPSYNC.COLLECTIVE R15, `(.L_x_3461) ;  /* 0x000000000f087348 */ /* 0x000fea0003c00000 */
[----:B------:R0:W1:Y:S02]  /*26b20*/  SHFL.IDX P6, R14, R13, R12, R11 ;  /* 0x0000000c0d0e7389 */ /* 0x00006400000c000b */
[----:B01----:R-:W-:Y:S01]  /*26b30*/  ENDCOLLECTIVE ;  /* 0x000000000000791b */ /* 0x003fe20003800000 */
.L_x_3461:
        /* <DEDUP_REMOVED lines=12> */
.L_x_3462:
[----:B------:R-:W-:Y:S01]  /*26c00*/  IMAD.MOV.U32 R13, RZ, RZ, R9 ;  /* 0x000000ffff0d7224 */ /* 0x000fe200078e0009 */
[----:B------:R-:W-:Y:S02]  /*26c10*/  MOV R12, 0x6 ;  /* 0x00000006000c7802 */ /* 0x000fe40000000f00 */
[----:B------:R-:W-:-:S07]  /*26c20*/  MOV R2, R14 ;  /* 0x0000000e00027202 */ /* 0x000fce0000000f00 */
[----:B------:R-:W-:Y:S05]  /*26c30*/  WARPSYNC.COLLECTIVE R15, `(.L_x_3463) ;  /* 0x000000000f087348 */ /* 0x000fea0003c00000 */
[----:B------:R0:W1:Y:S02]  /*26c40*/  SHFL.IDX P6, R14, R13, R12, R11 ;  /* 0x0000000c0d0e7389 */ /* 0x00006400000c000b */
[----:B01----:R-:W-:Y:S01]  /*26c50*/  ENDCOLLECTIVE ;  /* 0x000000000000791b */ /* 0x003fe20003800000 */
.L_x_3463:
        /* <DEDUP_REMOVED lines=12> */
.L_x_3464:
[----:B------:R-:W-:Y:S01]  /*26d20*/  IMAD.MOV.U32 R13, RZ, RZ, R9 ;  /* 0x000000ffff0d7224 */ /* 0x000fe200078e0009 */
[----:B------:R-:W-:Y:S02]  /*26d30*/  MOV R12, 0x7 ;  /* 0x00000007000c7802 */ /* 0x000fe40000000f00 */
[----:B------:R-:W-:-:S07]  /*26d40*/  MOV R2, R14 ;  /* 0x0000000e00027202 */ /* 0x000fce0000000f00 */
[----:B------:R-:W-:Y:S05]  /*26d50*/  WARPSYNC.COLLECTIVE R15, `(.L_x_3465) ;  /* 0x000000000f087348 */ /* 0x000fea0003c00000 */
[----:B------:R0:W1:Y:S02]  /*26d60*/  SHFL.IDX P6, R14, R13, R12, R11 ;  /* 0x0000000c0d0e7389 */ /* 0x00006400000c000b */
[----:B01----:R-:W-:Y:S01]  /*26d70*/  ENDCOLLECTIVE ;  /* 0x000000000000791b */ /* 0x003fe20003800000 */
.L_x_3465:
        /* <DEDUP_REMOVED lines=12> */
.L_x_3466:
[----:B------:R-:W-:Y:S01]  /*26e40*/  MOV R2, R14 ;  /* 0x0000000e00027202 */ /* 0x000fe20000000f00 */
[----:B------:R-:W-:Y:S06]  /*26e50*/  BRA `(.L_x_3467) ;  /* 0xffffff8800487947 */ /* 0x000fec000383ffff */
.L_x_3223:
[----:B-1----:R1:W2:Y:S02]  /*26e60*/  SYNCS.PHASECHK.TRANS64.TRYWAIT P0, [R6+URZ+0x28860], R2 ;  /* 0x02886002060075a7 */ /* 0x0022a4000800017f */
[----:B--2---:R-:W-:Y:S05]  /*26e70*/  @!P0 NANOSLEEP.SYNCS 0x989680 ;  /* 0x009896800000895d */ /* 0x004fea0003900000 */
[----:B------:R-:W2:Y:S02]  /*26e80*/  @!P0 SYNCS.PHASECHK.TRANS64 P0, [R6+URZ+0x28860], R2 ;  /* 0x02886002060085a7 */ /* 0x000ea4000800007f */
[----:B--2---:R-:W-:Y:S05]  /*26e90*/  @!P0 BRA `(.L_x_3223) ;  /* 0xfffffffc00f08947 */ /* 0x004fea000383ffff */
[----:B------:R-:W-:Y:S05]  /*26ea0*/  BRA `(.L_x_3468) ;  /* 0xffffff8800a47947 */ /* 0x000fea000383ffff */
.L_x_3224:
        /* <DEDUP_REMOVED lines=8> */
.L_x_3470:
[----:B------:R-:W-:Y:S05]  /*26f30*/  BSYNC B1 ;  /* 0x0000000000017941 */ /* 0x000fea0003800000 */
.L_x_3469:
        /* <DEDUP_REMOVED lines=9> */
.L_x_3471:
[----:B------:R-:W-:Y:S02]  /*26fd0*/  IMAD.MOV.U32 R13, RZ, RZ, R24 ;  /* 0x000000ffff0d7224 */ /* 0x000fe400078e0018 */
[----:B------:R-:W-:Y:S02]  /*26fe0*/  IMAD.MOV.U32 R12, RZ, RZ, 0x1 ;  /* 0x00000001ff0c7424 */ /* 0x000fe400078e00ff */
[----:B------:R-:W-:-:S07]  /*26ff0*/  IMAD.MOV.U32 R2, RZ, RZ, R14 ;  /* 0x000000ffff027224 */ /* 0x000fce00078e000e */
[----:B------:R-:W-:Y:S05]  /*27000*/  WARPSYNC.COLLECTIVE R15, `(.L_x_3472) ;  /* 0x000000000f087348 */ /* 0x000fea0003c00000 */
[----:B------:R0:W1:Y:S02]  /*27010*/  SHFL.IDX P6, R14, R13, R12, R11 ;  /* 0x0000000c0d0e7389 */ /* 0x00006400000c000b */
[----:B01----:R-:W-:Y:S01]  /*27020*/  ENDCOLLECTIVE ;  /* 0x000000000000791b */ /* 0x003fe20003800000 */
.L_x_3472:
        /* <DEDUP_REMOVED lines=14> */
.L_x_3473:
[----:B------:R-:W-:Y:S02]  /*27110*/  IMAD.MOV.U32 R13, RZ, RZ, R24 ;  /* 0x000000ffff0d7224 */ /* 0x000fe400078e0018 */
[----:B------:R-:W-:Y:S02]  /*27120*/  IMAD.MOV.U32 R12, RZ, RZ, 0x2 ;  /* 0x00000002ff0c7424 */ /* 0x000fe400078e00ff */
[----:B------:R-:W-:-:S07]  /*27130*/  IMAD.MOV.U32 R2, RZ, RZ, R14 ;  /* 0x000000ffff027224 */ /* 0x000fce00078e000e */
[----:B------:R-:W-:Y:S05]  /*27140*/  WARPSYNC.COLLECTIVE R15, `(.L_x_3474) ;  /* 0x000000000f087348 */ /* 0x000fea0003c00000 */
[----:B------:R0:W1:Y:S02]  /*27150*/  SHFL.IDX P6, R14, R13, R12, R11 ;  /* 0x0000000c0d0e7389 */ /* 0x00006400000c000b */
[----:B01----:R-:W-:Y:S01]  /*27160*/  ENDCOLLECTIVE ;  /* 0x000000000000791b */ /* 0x003fe20003800000 */
.L_x_3474:
        /* <DEDUP_REMOVED lines=14> */
.L_x_3475:
[----:B------:R-:W-:Y:S02]  /*27250*/  IMAD.MOV.U32 R13, RZ, RZ, R24 ;  /* 0x000000ffff0d7224 */ /* 0x000fe400078e0018 */
[----:B------:R-:W-:Y:S02]  /*27260*/  IMAD.MOV.U32 R12, RZ, RZ, 0x3 ;  /* 0x00000003ff0c7424 */ /* 0x000fe400078e00ff */
[----:B------:R-:W-:-:S07]  /*27270*/  IMAD.MOV.U32 R2, RZ, RZ, R14 ;  /* 0x000000ffff027224 */ /* 0x000fce00078e000e */
[----:B------:R-:W-:Y:S05]  /*27280*/  WARPSYNC.COLLECTIVE R15, `(.L_x_3476) ;  /* 0x000000000f087348 */ /* 0x000fea0003c00000 */
[----:B------:R0:W1:Y:S02]  /*27290*/  SHFL.IDX P6, R14, R13, R12, R11 ;  /* 0x0000000c0d0e7389 */ /* 0x00006400000c000b */
[----:B01----:R-:W-:Y:S01]  /*272a0*/  ENDCOLLECTIVE ;  /* 0x000000000000791b */ /* 0x003fe20003800000 */
.L_x_3476:
        /* <DEDUP_REMOVED lines=14> */
.L_x_3477:
[----:B------:R-:W-:Y:S02]  /*27390*/  IMAD.MOV.U32 R13, RZ, RZ, R24 ;  /* 0x000000ffff0d7224 */ /* 0x000fe400078e0018 */
[----:B------:R-:W-:Y:S02]  /*273a0*/  IMAD.MOV.U32 R12, RZ, RZ, 0x4 ;  /* 0x00000004ff0c7424 */ /* 0x000fe400078e00ff */
[----:B------:R-:W-:-:S07]  /*273b0*/  IMAD.MOV.U32 R2, RZ, RZ, R14 ;  /* 0x000000ffff027224 */ /* 0x000fce00078e000e */
[----:B------:R-:W-:Y:S05]  /*273c0*/  WARPSYNC.COLLECTIVE R15, `(.L_x_3478) ;  /* 0x000000000f087348 */ /* 0x000fea0003c00000 */
[----:B------:R0:W1:Y:S02]  /*273d0*/  SHFL.IDX P6, R14, R13, R12, R11 ;  /* 0x0000000c0d0e7389 */ /* 0x00006400000c000b */
[----:B01----:R-:W-:Y:S01]  /*273e0*/  ENDCOLLECTIVE ;  /* 0x000000000000791b */ /* 0x003fe20003800000 */
.L_x_3478:
        /* <DEDUP_REMOVED lines=14> */
.L_x_3479:
[----:B------:R-:W-:Y:S02]  /*274d0*/  IMAD.MOV.U32 R13, RZ, RZ, R24 ;  /* 0x000000ffff0d7224 */ /* 0x000fe400078e0018 */
[----:B------:R-:W-:Y:S02]  /*274e0*/  IMAD.MOV.U32 R12, RZ, RZ, 0x5 ;  /* 0x00000005ff0c7424 */ /* 0x000fe400078e00ff */
[----:B------:R-:W-:-:S07]  /*274f0*/  IMAD.MOV.U32 R2, RZ, RZ, R14 ;  /* 0x000000ffff027224 */ /* 0x000fce00078e000e */
[----:B------:R-:W-:Y:S05]  /*27500*/  WARPSYNC.COLLECTIVE R15, `(.L_x_3480) ;  /* 0x000000000f087348 */ /* 0x000fea0003c00000 */
[----:B------:R0:W1:Y:S02]  /*27510*/  SHFL.IDX P6, R14, R13, R12, R11 ;  /* 0x0000000c0d0e7389 */ /* 0x00006400000c000b */
[----:B01----:R-:W-:Y:S01]  /*27520*/  ENDCOLLECTIVE ;  /* 0x000000000000791b */ /* 0x003fe20003800000 */
.L_x_3480:
        /* <DEDUP_REMOVED lines=14> */
.L_x_3481:
[----:B------:R-:W-:Y:S02]  /*27610*/  IMAD.MOV.U32 R13, RZ, RZ, R24 ;  /* 0x000000ffff0d7224 */ /* 0x000fe400078e0018 */
[----:B------:R-:W-:Y:S02]  /*27620*/  IMAD.MOV.U32 R12, RZ, RZ, 0x6 ;  /* 0x00000006ff0c7424 */ /* 0x000fe400078e00ff */
[----:B------:R-:W-:-:S07]  /*27630*/  IMAD.MOV.U32 R2, RZ, RZ, R14 ;  /* 0x000000ffff027224 */ /* 0x000fce00078e000e */
[----:B------:R-:W-:Y:S05]  /*27640*/  WARPSYNC.COLLECTIVE R15, `(.L_x_3482) ;  /* 0x000000000f087348 */ /* 0x000fea0003c00000 */
[----:B------:R0:W1:Y:S02]  /*27650*/  SHFL.IDX P6, R14, R13, R12, R11 ;  /* 0x0000000c0d0e7389 */ /* 0x00006400000c000b */
[----:B01----:R-:W-:Y:S01]  /*27660*/  ENDCOLLECTIVE ;  /* 0x000000000000791b */ /* 0x003fe20003800000 */
.L_x_3482:
        /* <DEDUP_REMOVED lines=14> */
.L_x_3483:
[----:B------:R-:W-:Y:S02]  /*27750*/  IMAD.MOV.U32 R13, RZ, RZ, R24 ;  /* 0x000000ffff0d7224 */ /* 0x000fe400078e0018 */
[----:B------:R-:W-:Y:S02]  /*27760*/  IMAD.MOV.U32 R12, RZ, RZ, 0x7 ;  /* 0x00000007ff0c7424 */ /* 0x000fe400078e00ff */
[----:B------:R-:W-:-:S07]  /*27770*/  IMAD.MOV.U32 R2, RZ, RZ, R14 ;  /* 0x000000ffff027224 */ /* 0x000fce00078e000e */
[----:B------:R-:W-:Y:S05]  /*27780*/  WARPSYNC.COLLECTIVE R15, `(.L_x_3484) ;  /* 0x000000000f087348 */ /* 0x000fea0003c00000 */
[----:B------:R0:W1:Y:S02]  /*27790*/  SHFL.IDX P6, R14, R13, R12, R11 ;  /* 0x0000000c0d0e7389 */ /* 0x00006400000c000b */
[----:B01----:R-:W-:Y:S01]  /*277a0*/  ENDCOLLECTIVE ;  /* 0x000000000000791b */ /* 0x003fe20003800000 */
.L_x_3484:
        /* <DEDUP_REMOVED lines=13> */
.L_x_3485:
[----:B------:R-:W-:Y:S01]  /*27880*/  @!PT LDS RZ, [RZ] ;  /* 0x00000000fffff984 */ /* 0x000fe20000000800 */
[----:B------:R-:W-:Y:S01]  /*27890*/  @!PT LDS RZ, [RZ] ;  /* 0x00000000fffff984 */ /* 0x000fe20000000800 */
[----:B------:R-:W-:Y:S01]  /*278a0*/  @!PT LDS RZ, [RZ] ;  /* 0x00000000fffff984 */ /* 0x000fe20000000800 */
[----:B------:R1:W-:Y:S01]  /*278b0*/  LDGSTS.E.BYPASS.LTC128B.128 [R7+0x7400], desc[UR42][R2.64+0x80], !P0 ;  /* 0x0740008002077fae */ /* 0x0003e2000c101d6a */
[----:B------:R-:W-:Y:S05]  /*278c0*/  BRA `(.L_x_3486) ;  /* 0xffffff84002c7947 */ /* 0x000fea000383ffff */
.L_x_3232:
[----:B0-----:R0:W1:Y:S02]  /*278d0*/  SYNCS.PHASECHK.TRANS64.TRYWAIT P0, [R0+URZ+0x28860], R3 ;  /* 0x02886003000075a7 */ /* 0x001064000800017f */
[----:B-1----:R-:W-:Y:S05]  /*278e0*/  @!P0 NANOSLEEP.SYNCS 0x989680 ;  /* 0x009896800000895d */ /* 0x002fea0003900000 */
[----:B------:R-:W1:Y:S02]  /*278f0*/  @!P0 SYNCS.PHASECHK.TRANS64 P0, [R0+URZ+0x28860], R3 ;  /* 0x02886003000085a7 */ /* 0x000e64000800007f */
[----:B-1----:R-:W-:Y:S05]  /*27900*/  @!P0 BRA `(.L_x_3232) ;  /* 0xfffffffc00f08947 */ /* 0x002fea000383ffff */
[----:B------:R-:W-:Y:S05]  /*27910*/  BRA `(.L_x_3487) ;  /* 0xffffff8800407947 */ /* 0x000fea000383ffff */
.L_x_3233:
        /* <DEDUP_REMOVED lines=8> */
.L_x_3489:
[----:B------:R-:W-:Y:S05]  /*279a0*/  BSYNC B0 ;  /* 0x0000000000007941 */ /* 0x000fea0003800000 */
.L_x_3488:
        /* <DEDUP_REMOVED lines=10> */
.L_x_3490:
        /* <DEDUP_REMOVED lines=11> */
.L_x_3491:
        /* <DEDUP_REMOVED lines=13> */
.L_x_3492:
[----:B------:R-:W-:Y:S01]  /*27bd0*/  IMAD.MOV.U32 R13, RZ, RZ, R24 ;  /* 0x000000ffff0d7224 */ /* 0x000fe200078e0018 */
[----:B------:R-:W-:Y:S02]  /*27be0*/  MOV R12, 0x2 ;  /* 0x00000002000c7802 */ /* 0x000fe40000000f00 */
[----:B------:R-:W-:-:S07]  /*27bf0*/  MOV R10, R14 ;  /* 0x0000000e000a7202 */ /* 0x000fce0000000f00 */
[----:B------:R-:W-:Y:S05]  /*27c00*/  WARPSYNC.COLLECTIVE R15, `(.L_x_3493) ;  /* 0x000000000f087348 */ /* 0x000fea0003c00000 */
[----:B------:R0:W1:Y:S02]  /*27c10*/  SHFL.IDX P6, R14, R13, R12, R11 ;  /* 0x0000000c0d0e7389 */ /* 0x00006400000c000b */
[----:B01----:R-:W-:Y:S01]  /*27c20*/  ENDCOLLECTIVE ;  /* 0x000000000000791b */ /* 0x003fe20003800000 */
.L_x_3493:
        /* <DEDUP_REMOVED lines=14> */
.L_x_3494:
[----:B------:R-:W-:Y:S02]  /*27d10*/  IMAD.MOV.U32 R13, RZ, RZ, R24 ;  /* 0x000000ffff0d7224 */ /* 0x000fe400078e0018 */
[----:B------:R-:W-:Y:S01]  /*27d20*/  IMAD.MOV.U32 R12, RZ, RZ, 0x3 ;  /* 0x00000003ff0c7424 */ /* 0x000fe200078e00ff */
[----:B------:R-:W-:-:S13]  /*27d30*/  IADD3 R2, P2, R14, R5, RZ ;  /* 0x000000050e027210 */ /* 0x000fda0007f5e0ff */
[----:B------:R-:W-:Y:S05]  /*27d40*/  WARPSYNC.COLLECTIVE R15, `(.L_x_3495) ;  /* 0x000000000f087348 */ /* 0x000fea0003c00000 */
[----:B------:R0:W1:Y:S02]  /*27d50*/  SHFL.IDX P6, R14, R13, R12, R11 ;  /* 0x0000000c0d0e7389 */ /* 0x00006400000c000b */
[----:B01----:R-:W-:Y:S01]  /*27d60*/  ENDCOLLECTIVE ;  /* 0x000000000000791b */ /* 0x003fe20003800000 */
.L_x_3495:
        /* <DEDUP_REMOVED lines=13> */
.L_x_3496:
[----:B------:R-:W-:Y:S01]  /*27e40*/  MOV R13, R24 ;  /* 0x00000018000d7202 */ /* 0x000fe20000000f00 */
[----:B------:R-:W-:Y:S01]  /*27e50*/  IMAD.MOV.U32 R12, RZ, RZ, 0x4 ;  /* 0x00000004ff0c7424 */ /* 0x000fe200078e00ff */
[----:B------:R-:W-:-:S13]  /*27e60*/  IADD3 R2, P2, R14, R5, RZ ;  /* 0x000000050e027210 */ /* 0x000fda0007f5e0ff */
[----:B------:R-:W-:Y:S05]  /*27e70*/  WARPSYNC.COLLECTIVE R15, `(.L_x_3497) ;  /* 0x000000000f087348 */ /* 0x000fea0003c00000 */
[----:B------:R0:W1:Y:S02]  /*27e80*/  SHFL.IDX P6, R14, R13, R12, R11 ;  /* 0x0000000c0d0e7389 */ /* 0x00006400000c000b */
[----:B01----:R-:W-:Y:S01]  /*27e90*/  ENDCOLLECTIVE ;  /* 0x000000000000791b */ /* 0x003fe20003800000 */
.L_x_3497:
        /* <DEDUP_REMOVED lines=13> */
.L_x_3498:
[----:B------:R-:W-:Y:S01]  /*27f70*/  MOV R13, R24 ;  /* 0x00000018000d7202 */ /* 0x000fe20000000f00 */
[----:B------:R-:W-:Y:S02]  /*27f80*/  IMAD.MOV.U32 R12, RZ, RZ, 0x5 ;  /* 0x00000005ff0c7424 */ /* 0x000fe400078e00ff */
[----:B------:R-:W-:-:S07]  /*27f90*/  IMAD.MOV.U32 R10, RZ, RZ, R14 ;  /* 0x000000ffff0a7224 */ /* 0x000fce00078e000e */
[----:B------:R-:W-:Y:S05]  /*27fa0*/  WARPSYNC.COLLECTIVE R15, `(.L_x_3499) ;  /* 0x000000000f087348 */ /* 0x000fea0003c00000 */
[----:B------:R0:W1:Y:S02]  /*27fb0*/  SHFL.IDX P6, R14, R13, R12, R11 ;  /* 0x0000000c0d0e7389 */ /* 0x00006400000c000b */
[----:B01----:R-:W-:Y:S01]  /*27fc0*/  ENDCOLLECTIVE ;  /* 0x000000000000791b */ /* 0x003fe20003800000 */
.L_x_3499:
        /* <DEDUP_REMOVED lines=14> */
.L_x_3500:
[----:B------:R-:W-:Y:S01]  /*280b0*/  IMAD.MOV.U32 R13, RZ, RZ, R24 ;  /* 0x000000ffff0d7224 */ /* 0x000fe200078e0018 */
[----:B------:R-:W-:Y:S02]  /*280c0*/  MOV R12, 0x6 ;  /* 0x00000006000c7802 */ /* 0x000fe40000000f00 */
[----:B------:R-:W-:-:S13]  /*280d0*/  IADD3 R2, P2, R14, R5, RZ ;  /* 0x000000050e027210 */ /* 0x000fda0007f5e0ff */
[----:B------:R-:W-:Y:S05]  /*280e0*/  WARPSYNC.COLLECTIVE R15, `(.L_x_3501) ;  /* 0x000000000f087348 */ /* 0x000fea0003c00000 */
[----:B------:R0:W1:Y:S02]  /*280f0*/  SHFL.IDX P6, R14, R13, R12, R11 ;  /* 0x0000000c0d0e7389 */ /* 0x00006400000c000b */
[----:B01----:R-:W-:Y:S01]  /*28100*/  ENDCOLLECTIVE ;  /* 0x000000000000791b */ /* 0x003fe20003800000 */
.L_x_3501:
        /* <DEDUP_REMOVED lines=13> */
.L_x_3502:
[----:B------:R-:W-:Y:S01]  /*281e0*/  IMAD.MOV.U32 R13, RZ, RZ, R24 ;  /* 0x000000ffff0d7224 */ /* 0x000fe200078e0018 */
[----:B------:R-:W-:Y:S02]  /*281f0*/  MOV R12, 0x7 ;  /* 0x00000007000c7802 */ /* 0x000fe40000000f00 */
[----:B------:R-:W-:-:S07]  /*28200*/  MOV R10, R14 ;  /* 0x0000000e000a7202 */ /* 0x000fce0000000f00 */
[----:B------:R-:W-:Y:S05]  /*28210*/  WARPSYNC.COLLECTIVE R15, `(.L_x_3503) ;  /* 0x000000000f087348 */ /* 0x000fea0003c00000 */
[----:B------:R0:W1:Y:S02]  /*28220*/  SHFL.IDX P6, R14, R13, R12, R11 ;  /* 0x0000000c0d0e7389 */ /* 0x00006400000c000b */
[----:B01----:R-:W-:Y:S01]  /*28230*/  ENDCOLLECTIVE ;  /* 0x000000000000791b */ /* 0x003fe20003800000 */
.L_x_3503:
        /* <DEDUP_REMOVED lines=12> */
.L_x_3504:
[----:B------:R-:W-:Y:S05]  /*28300*/  BRA `(.L_x_3505) ;  /* 0xffffff8000e07947 */ /* 0x000fea000383ffff */
.L_x_3238:
[----:B------:R-:W-:Y:S01]  /*28310*/  BSSY B0, `(.L_x_3506) ;  /* 0x0000008000007945 */ /* 0x000fe20003800000 */
[----:B------:R-:W-:Y:S01]  /*28320*/  MOV R13, R16 ;  /* 0x00000010000d7202 */ /* 0x000fe20000000f00 */
[----:B-1----:R-:W-:Y:S01]  /*28330*/  IMAD.MOV.U32 R12, RZ, RZ, RZ ;  /* 0x000000ffff0c7224 */ /* 0x002fe200078e00ff */
[----:B------:R-:W-:Y:S01]  /*28340*/  MOV R15, 0xffffffff ;  /* 0xffffffff000f7802 */ /* 0x000fe20000000f00 */
[----:B------:R-:W-:-:S07]  /*28350*/  IMAD.MOV.U32 R11, RZ, RZ, 0x1f ;  /* 0x0000001fff0b7424 */ /* 0x000fce00078e00ff */
[----:B------:R-:W-:Y:S05]  /*28360*/  WARPSYNC.COLLECTIVE R15, `(.L_x_3507) ;  /* 0x000000000f087348 */ /* 0x000fea0003c00000 */
[----:B------:R0:W1:Y:S02]  /*28370*/  SHFL.IDX P6, R14, R13, R12, R11 ;  /* 0x0000000c0d0e7389 */ /* 0x00006400000c000b */
[----:B01----:R-:W-:Y:S01]  /*28380*/  ENDCOLLECTIVE ;  /* 0x000000000000791b */ /* 0x003fe20003800000 */
.L_x_3507:
[----:B------:R-:W-:Y:S05]  /*28390*/  BSYNC B0 ;  /* 0x0000000000007941 */ /* 0x000fea0003800000 */
.L_x_3506:
        /* <DEDUP_REMOVED lines=9> */
.L_x_3508:
[----:B------:R-:W-:Y:S02]  /*28430*/  ULDC UR4, c[0x0][0xc3c] ;  /* 0x00030f0000047ab9 */ /* 0x000fe40000000800 */
[----:B------:R-:W-:-:S13]  /*28440*/  ISETP.GE.OR P1, PT, R9, UR4, !P0 ;  /* 0x0000000409007c0c */ /* 0x000fda000c726670 */
[----:B------:R-:W0:Y:S08]  /*28450*/  @!P1 LDC.64 R2, c[0x0][0xc80] ;  /* 0x00032000ff029b82 */ /* 0x000e300000000a00 */
[----:B------:R-:W1:Y:S01]  /*28460*/  @!P1 LDC.64 R4, c[0x0][0xc78] ;  /* 0x00031e00ff049b82 */ /* 0x000e620000000a00 */
[----:B------:R-:W-:Y:S01]  /*28470*/  IMAD.MOV.U32 R17, RZ, RZ, RZ ;  /* 0x000000ffff117224 */ /* 0x000fe200078e00ff */
[----:B------:R-:W-:-:S02]  /*28480*/  MOV R11, RZ ;  /* 0x000000ff000b7202 */ /* 0x000fc40000000f00 */
[----:B------:R-:W-:Y:S01]  /*28490*/  MOV R7, R14 ;  /* 0x0000000e00077202 */ /* 0x000fe20000000f00 */
        /* <DEDUP_REMOVED lines=17> */
.L_x_3509:
[----:B------:R-:W-:Y:S02]  /*285b0*/  MOV R12, 0x2 ;  /* 0x00000002000c7802 */ /* 0x000fe40000000f00 */
[----:B------:R-:W-:-:S05]  /*285c0*/  SEL R14, R14, RZ, P1 ;  /* 0x000000ff0e0e7207 */ /* 0x000fca0000800000 */
[----:B------:R-:W-:-:S04]  /*285d0*/  IMAD.IADD R5, R13, 0x1, R14 ;  /* 0x000000010d057824 */ /* 0x000fc800078e020e */
[----:B------:R-:W-:-:S07]  /*285e0*/  IMAD.MOV.U32 R13, RZ, RZ, R5 ;  /* 0x000000ffff0d7224 */ /* 0x000fce00078e0005 */
[----:B------:R-:W-:Y:S05]  /*285f0*/  WARPSYNC.COLLECTIVE R15, `(.L_x_3510) ;  /* 0x000000000f087348 */ /* 0x000fea0003c00000 */
[----:B------:R0:W1:Y:S02]  /*28600*/  SHFL.UP P6, R14, R13, R12, R11 ;  /* 0x0400000c0d0e7389 */ /* 0x00006400000c000b */
[----:B01----:R-:W-:Y:S01]  /*28610*/  ENDCOLLECTIVE ;  /* 0x000000000000791b */ /* 0x003fe20003800000 */
.L_x_3510:
[----:B------:R-:W-:Y:S02]  /*28620*/  MOV R12, 0x4 ;  /* 0x00000004000c7802 */ /* 0x000fe40000000f00 */
[----:B------:R-:W-:-:S05]  /*28630*/  SEL R2, R14, RZ, P2 ;  /* 0x000000ff0e027207 */ /* 0x000fca0001000000 */
[----:B------:R-:W-:-:S04]  /*28640*/  IMAD.IADD R2, R5, 0x1, R2 ;  /* 0x0000000105027824 */ /* 0x000fc800078e0202 */
[----:B------:R-:W-:-:S07]  /*28650*/  IMAD.MOV.U32 R13, RZ, RZ, R2 ;  /* 0x000000ffff0d7224 */ /* 0x000fce00078e0002 */
[----:B------:R-:W-:Y:S05]  /*28660*/  WARPSYNC.COLLECTIVE R15, `(.L_x_3511) ;  /* 0x000000000f087348 */ /* 0x000fea0003c00000 */
[----:B------:R0:W1:Y:S02]  /*28670*/  SHFL.UP P6, R14, R13, R12, R11 ;  /* 0x0400000c0d0e7389 */ /* 0x00006400000c000b */
[----:B01----:R-:W-:Y:S01]  /*28680*/  ENDCOLLECTIVE ;  /* 0x000000000000791b */ /* 0x003fe20003800000 */
.L_x_3511:
[----:B------:R-:W-:Y:S02]  /*28690*/  MOV R12, 0x8 ;  /* 0x00000008000c7802 */ /* 0x000fe40000000f00 */
[----:B------:R-:W-:-:S05]  /*286a0*/  SEL R3, R14, RZ, P3 ;  /* 0x000000ff0e037207 */ /* 0x000fca0001800000 */
[----:B------:R-:W-:-:S04]  /*286b0*/  IMAD.IADD R3, R2, 0x1, R3 ;  /* 0x0000000102037824 */ /* 0x000fc800078e0203 */
[----:B------:R-:W-:-:S07]  /*286c0*/  IMAD.MOV.U32 R13, RZ, RZ, R3 ;  /* 0x000000ffff0d7224 */ /* 0x000fce00078e0003 */
[----:B------:R-:W-:Y:S05]  /*286d0*/  WARPSYNC.COLLECTIVE R15, `(.L_x_3512) ;  /* 0x000000000f087348 */ /* 0x000fea0003c00000 */
[----:B------:R0:W1:Y:S02]  /*286e0*/  SHFL.UP P6, R14, R13, R12, R11 ;  /* 0x0400000c0d0e7389 */ /* 0x00006400000c000b */
[----:B01----:R-:W-:Y:S01]  /*286f0*/  ENDCOLLECTIVE ;  /* 0x000000000000791b */ /* 0x003fe20003800000 */
.L_x_3512:
[----:B------:R-:W-:Y:S02]  /*28700*/  MOV R12, 0x10 ;  /* 0x00000010000c7802 */ /* 0x000fe40000000f00 */
[----:B------:R-:W-:-:S05]  /*28710*/  SEL R14, R14, RZ, P4 ;  /* 0x000000ff0e0e7207 */ /* 0x000fca0002000000 */
[----:B------:R-:W-:-:S04]  /*28720*/  IMAD.IADD R5, R3, 0x1, R14 ;  /* 0x0000000103057824 */ /* 0x000fc800078e020e */
[----:B------:R-:W-:-:S07]  /*28730*/  IMAD.MOV.U32 R13, RZ, RZ, R5 ;  /* 0x000000ffff0d7224 */ /* 0x000fce00078e0005 */
[----:B------:R-:W-:Y:S05]  /*28740*/  WARPSYNC.COLLECTIVE R15, `(.L_x_3513) ;  /* 0x000000000f087348 */ /* 0x000fea0003c00000 */
[----:B------:R0:W1:Y:S02]  /*28750*/  SHFL.UP P6, R14, R13, R12, R11 ;  /* 0x0400000c0d0e7389 */ /* 0x00006400000c000b */
[----:B01----:R-:W-:Y:S01]  /*28760*/  ENDCOLLECTIVE ;  /* 0x000000000000791b */ /* 0x003fe20003800000 */
.L_x_3513:
        /* <DEDUP_REMOVED lines=8> */
.L_x_3514:
[----:B------:R-:W-:Y:S05]  /*287f0*/  BRA `(.L_x_3515) ;  /* 0xffffff8000f07947 */ /* 0x000fea000383ffff */
.L_x_3241:
[----:B------:R-:W-:Y:S01]  /*28800*/  BSSY B0, `(.L_x_3516) ;  /* 0x0000007000007945 */ /* 0x000fe20003800000 */
[----:B-1----:R-:W-:Y:S01]  /*28810*/  MOV R12, 0x1 ;  /* 0x00000001000c7802 */ /* 0x002fe20000000f00 */
[----:B------:R-:W-:Y:S02]  /*28820*/  IMAD.MOV.U32 R11, RZ, RZ, RZ ;  /* 0x000000ffff0b7224 */ /* 0x000fe400078e00ff */
[----:B------:R-:W-:-:S07]  /*28830*/  IMAD.MOV.U32 R15, RZ, RZ, -0x1 ;  /* 0xffffffffff0f7424 */ /* 0x000fce00078e00ff */
[----:B------:R-:W-:Y:S05]  /*28840*/  WARPSYNC.COLLECTIVE R15, `(.L_x_3517) ;  /* 0x000000000f087348 */ /* 0x000fea0003c00000 */
[----:B------:R0:W1:Y:S02]  /*28850*/  SHFL.UP P6, R14, R13, R12, R11 ;  /* 0x0400000c0d0e7389 */ /* 0x00006400000c000b */
[----:B01----:R-:W-:Y:S01]  /*28860*/  ENDCOLLECTIVE ;  /* 0x000000000000791b */ /* 0x003fe20003800000 */
.L_x_3517:
[----:B------:R-:W-:Y:S05]  /*28870*/  BSYNC B0 ;  /* 0x0000000000007941 */ /* 0x000fea0003800000 */
.L_x_3516:
        /* <DEDUP_REMOVED lines=8> */
.L_x_3518:
[----:B------:R-:W-:Y:S02]  /*28900*/  MOV R12, 0x4 ;  /* 0x00000004000c7802 */ /* 0x000fe40000000f00 */
[----:B------:R-:W-:-:S05]  /*28910*/  SEL R2, R14, RZ, P2 ;  /* 0x000000ff0e027207 */ /* 0x000fca0001000000 */
[----:B------:R-:W-:-:S04]  /*28920*/  IMAD.IADD R2, R13, 0x1, R2 ;  /* 0x000000010d027824 */ /* 0x000fc800078e0202 */
[----:B------:R-:W-:-:S07]  /*28930*/  IMAD.MOV.U32 R13, RZ, RZ, R2 ;  /* 0x000000ffff0d7224 */ /* 0x000fce00078e0002 */
[----:B------:R-:W-:Y:S05]  /*28940*/  WARPSYNC.COLLECTIVE R15, `(.L_x_3519) ;  /* 0x000000000f087348 */ /* 0x000fea0003c00000 */
[----:B------:R0:W1:Y:S02]  /*28950*/  SHFL.UP P6, R14, R13, R12, R11 ;  /* 0x0400000c0d0e7389 */ /* 0x00006400000c000b */
[----:B01----:R-:W-:Y:S01]  /*28960*/  ENDCOLLECTIVE ;  /* 0x000000000000791b */ /* 0x003fe20003800000 */
.L_x_3519:
[----:B------:R-:W-:Y:S02]  /*28970*/  MOV R12, 0x8 ;  /* 0x00000008000c7802 */ /* 0x000fe40000000f00 */
[----:B------:R-:W-:-:S05]  /*28980*/  SEL R3, R14, RZ, P3 ;  /* 0x000000ff0e037207 */ /* 0x000fca0001800000 */
[----:B------:R-:W-:-:S04]  /*28990*/  IMAD.IADD R3, R2, 0x1, R3 ;  /* 0x0000000102037824 */ /* 0x000fc800078e0203 */
[----:B------:R-:W-:-:S07]  /*289a0*/  IMAD.MOV.U32 R13, RZ, RZ, R3 ;  /* 0x000000ffff0d7224 */ /* 0x000fce00078e0003 */
[----:B------:R-:W-:Y:S05]  /*289b0*/  WARPSYNC.COLLECTIVE R15, `(.L_x_3520) ;  /* 0x000000000f087348 */ /* 0x000fea0003c00000 */
[----:B------:R0:W1:Y:S02]  /*289c0*/  SHFL.UP P6, R14, R13, R12, R11 ;  /* 0x0400000c0d0e7389 */ /* 0x00006400000c000b */
[----:B01----:R-:W-:Y:S01]  /*289d0*/  ENDCOLLECTIVE ;  /* 0x000000000000791b */ /* 0x003fe20003800000 */
.L_x_3520:
[----:B------:R-:W-:Y:S02]  /*289e0*/  MOV R12, 0x10 ;  /* 0x00000010000c7802 */ /* 0x000fe40000000f00 */
[----:B------:R-:W-:-:S05]  /*289f0*/  SEL R14, R14, RZ, P4 ;  /* 0x000000ff0e0e7207 */ /* 0x000fca0002000000 */
[----:B------:R-:W-:-:S04]  /*28a00*/  IMAD.IADD R5, R3, 0x1, R14 ;  /* 0x0000000103057824 */ /* 0x000fc800078e020e */
[----:B------:R-:W-:-:S07]  /*28a10*/  IMAD.MOV.U32 R13, RZ, RZ, R5 ;  /* 0x000000ffff0d7224 */ /* 0x000fce00078e0005 */
[----:B------:R-:W-:Y:S05]  /*28a20*/  WARPSYNC.COLLECTIVE R15, `(.L_x_3521) ;  /* 0x000000000f087348 */ /* 0x000fea0003c00000 */
[----:B------:R0:W1:Y:S02]  /*28a30*/  SHFL.UP P6, R14, R13, R12, R11 ;  /* 0x0400000c0d0e7389 */ /* 0x00006400000c000b */
[----:B01----:R-:W-:Y:S01]  /*28a40*/  ENDCOLLECTIVE ;  /* 0x000000000000791b */ /* 0x003fe20003800000 */
.L_x_3521:
        /* <DEDUP_REMOVED lines=8> */
.L_x_3522:
[----:B------:R-:W-:Y:S05]  /*28ad0*/  BRA `(.L_x_3523) ;  /* 0xffffff8000dc7947 */ /* 0x000fea000383ffff */
.L_x_3243:
[----:B------:R-:W-:Y:S01]  /*28ae0*/  BSSY B0, `(.L_x_3524) ;  /* 0x0000006000007945 */ /* 0x000fe20003800000 */
[----:B------:R-:W-:Y:S01]  /*28af0*/  PLOP3.LUT P6, PT, P6, PT, PT, 0x8, 0x0 ;  /* 0x000000000000781c */ /* 0x000fe200037ce170 */
[----:B------:R-:W-:-:S12]  /*28b00*/  IMAD.MOV.U32 R15, RZ, RZ, -0x1 ;  /* 0xffffffffff0f7424 */ /* 0x000fd800078e00ff */
[----:B01----:R-:W-:Y:S05]  /*28b10*/  WARPSYNC.COLLECTIVE R15, `(.L_x_3525) ;  /* 0x000000000f087348 */ /* 0x003fea0003c00000 */
[----:B------:R-:W-:Y:S01]  /*28b20*/  VOTE.ANY R14, PT, P6 ;  /* 0x00000000000e7806 */ /* 0x000fe200030e0100 */
[----:B01----:R-:W-:Y:S06]  /*28b30*/  ENDCOLLECTIVE ;  /* 0x000000000000791b */ /* 0x003fec0003800000 */
.L_x_3525:
[----:B------:R-:W-:Y:S05]  /*28b40*/  BSYNC B0 ;  /* 0x0000000000007941 */ /* 0x000fea0003800000 */
.L_x_3524:
[----:B------:R-:W-:Y:S01]  /*28b50*/  MOV R3, R14 ;  /* 0x0000000e00037202 */ /* 0x000fe20000000f00 */
[----:B------:R-:W-:Y:S01]  /*28b60*/  IMAD.MOV.U32 R13, RZ, RZ, R17 ;  /* 0x000000ffff0d7224 */ /* 0x000fe200078e0011 */
[----:B------:R-:W-:Y:S01]  /*28b70*/  MOV R15, 0xffffffff ;  /* 0xffffffff000f7802 */ /* 0x000fe20000000f00 */
[----:B------:R-:W-:Y:S01]  /*28b80*/  IMAD.MOV.U32 R11, RZ, RZ, 0x1f ;  /* 0x0000001fff0b7424 */ /* 0x000fe200078e00ff */
[----:B------:R0:W1:Y:S06]  /*28b90*/  POPC R12, R3 ;  /* 0x00000003000c7309 */ /* 0x00006c0000000000 */
[----:B01----:R-:W-:Y:S05]  /*28ba0*/  WARPSYNC.COLLECTIVE R15, `(.L_x_3526) ;  /* 0x000000000f087348 */ /* 0x003fea0003c00000 */
[----:B-1----:R1:W2:Y:S02]  /*28bb0*/  SHFL.IDX P6, R14, R13, R12, R11 ;  /* 0x0000000c0d0e7389 */ /* 0x0022a400000c000b */
[----:B012---:R-:W-:Y:S01]  /*28bc0*/  ENDCOLLECTIVE ;  /* 0x000000000000791b */ /* 0x007fe20003800000 */
.L_x_3526:
[----:B------:R-:W-:Y:S02]  /*28bd0*/  IMAD.IADD R19, R12, 0x1, R19 ;  /* 0x000000010c137824 */ /* 0x000fe400078e0213 */
[----:B------:R-:W-:Y:S02]  /*28be0*/  IMAD.MOV.U32 R13, RZ, RZ, R4 ;  /* 0x000000ffff0d7224 */ /* 0x000fe400078e0004 */
[----:B------:R-:W-:-:S07]  /*28bf0*/  IMAD.MOV.U32 R17, RZ, RZ, R14 ;  /* 0x000000ffff117224 */ /* 0x000fce00078e000e */
[----:B------:R-:W-:Y:S05]  /*28c00*/  WARPSYNC.COLLECTIVE R15, `(.L_x_3527) ;  /* 0x000000000f087348 */ /* 0x000fea0003c00000 */
[----:B------:R0:W1:Y:S02]  /*28c10*/  SHFL.IDX P6, R14, R13, R12, R11 ;  /* 0x0000000c0d0e7389 */ /* 0x00006400000c000b */
[----:B01----:R-:W-:Y:S01]  /*28c20*/  ENDCOLLECTIVE ;  /* 0x000000000000791b */ /* 0x003fe20003800000 */
.L_x_3527:
[----:B------:R-:W-:Y:S01]  /*28c30*/  MOV R4, R14 ;  /* 0x0000000e00047202 */ /* 0x000fe20000000f00 */
[----:B------:R-:W-:Y:S06]  /*28c40*/  BRA `(.L_x_3528) ;  /* 0xffffff8000c07947 */ /* 0x000fec000383ffff */
.L_x_3245:
[----:B------:R-:W-:Y:S01]  /*28c50*/  BSSY B0, `(.L_x_3529) ;  /* 0x0000007000007945 */ /* 0x000fe20003800000 */
[----:B------:R-:W-:Y:S01]  /*28c60*/  IMAD.MOV.U32 R13, RZ, RZ, R2 ;  /* 0x000000ffff0d7224 */ /* 0x000fe200078e0002 */
[----:B------:R-:W-:Y:S01]  /*28c70*/  MOV R11, 0x1f ;  /* 0x0000001f000b7802 */ /* 0x000fe20000000f00 */
[----:B------:R-:W-:-:S07]  /*28c80*/  IMAD.MOV.U32 R15, RZ, RZ, -0x1 ;  /* 0xffffffffff0f7424 */ /* 0x000fce00078e00ff */
[----:B0-23--:R-:W-:Y:S05]  /*28c90*/  WARPSYNC.COLLECTIVE R15, `(.L_x_3530) ;  /* 0x000000000f087348 */ /* 0x00dfea0003c00000 */
[----:B------:R1:W4:Y:S02]  /*28ca0*/  SHFL.IDX P6, R14, R13, R12, R11 ;  /* 0x0000000c0d0e7389 */ /* 0x00032400000c000b */
[----:B01234-:R-:W-:Y:S01]  /*28cb0*/  ENDCOLLECTIVE ;  /* 0x000000000000791b */ /* 0x01ffe20003800000 */
.L_x_3530:
[----:B------:R-:W-:Y:S05]  /*28cc0*/  BSYNC B0 ;  /* 0x0000000000007941 */ /* 0x000fea0003800000 */
.L_x_3529:
[----:B------:R-:W-:Y:S01]  /*28cd0*/  IMAD.MOV.U32 R6, RZ, RZ, R14 ;  /* 0x000000ffff067224 */ /* 0x000fe200078e000e */
[----:B------:R-:W-:Y:S06]  /*28ce0*/  BRA `(.L_x_3244) ;  /* 0xffffff8000b07947 */ /* 0x000fec000383ffff */
.L_x_3251:
[----:B-1----:R1:W3:Y:S02]  /*28cf0*/  SYNCS.PHASECHK.TRANS64.TRYWAIT P0, [R4+URZ+0x28820], R0 ;  /* 0x02882000040075a7 */ /* 0x0022e4000800017f */
[----:B---3--:R-:W-:Y:S05]  /*28d00*/  @!P0 NANOSLEEP.SYNCS 0x989680 ;  /* 0x009896800000895d */ /* 0x008fea0003900000 */
[----:B------:R-:W3:Y:S02]  /*28d10*/  @!P0 SYNCS.PHASECHK.TRANS64 P0, [R4+URZ+0x28820], R0 ;  /* 0x02882000040085a7 */ /* 0x000ee4000800007f */
[----:B---3--:R-:W-:Y:S05]  /*28d20*/  @!P0 BRA `(.L_x_3251) ;  /* 0xfffffffc00f08947 */ /* 0x008fea000383ffff */
[----:B------:R-:W-:Y:S05]  /*28d30*/  BRA `(.L_x_3531) ;  /* 0xffffff8c00087947 */ /* 0x000fea000383ffff */
.L_x_3252:
[----:B------:R-:W3:Y:S01]  /*28d40*/  S2R R2, SR_TID.X ;  /* 0x0000000000027919 */ /* 0x000ee20000002100 */
[----:B------:R-:W-:Y:S01]  /*28d50*/  BSSY B0, `(.L_x_3532) ;  /* 0x000000a000007945 */ /* 0x000fe20003800000 */
[----:B------:R-:W-:Y:S01]  /*28d60*/  IMAD.MOV.U32 R12, RZ, RZ, RZ ;  /* 0x000000ffff0c7224 */ /* 0x000fe200078e00ff */
[----:B------:R-:W-:Y:S01]  /*28d70*/  MOV R15, 0xffffffff ;  /* 0xffffffff000f7802 */ /* 0x000fe20000000f00 */
[----:B------:R-:W-:Y:S01]  /*28d80*/  IMAD.MOV.U32 R11, RZ, RZ, 0x1f ;  /* 0x0000001fff0b7424 */ /* 0x000fe200078e00ff */
[----:B---3--:R-:W-:-:S04]  /*28d90*/  SHF.R.U32.HI R2, RZ, 0x5, R2 ;  /* 0x00000005ff027819 */ /* 0x008fc80000011602 */
[----:B------:R-:W-:-:S04]  /*28da0*/  LOP3.LUT R2, R2, 0x3, RZ, 0xc0, !PT ;  /* 0x0000000302027812 */ /* 0x000fc800078ec0ff */
[----:B------:R-:W-:-:S07]  /*28db0*/  MOV R13, R2 ;  /* 0x00000002000d7202 */ /* 0x000fce0000000f00 */
[----:B012---:R-:W-:Y:S05]  /*28dc0*/  WARPSYNC.COLLECTIVE R15, `(.L_x_3533) ;  /* 0x000000000f087348 */ /* 0x007fea0003c00000 */
[----:B------:R3:W4:Y:S02]  /*28dd0*/  SHFL.IDX P6, R14, R13, R12, R11 ;  /* 0x0000000c0d0e7389 */ /* 0x00072400000c000b */
[----:B01234-:R-:W-:Y:S01]  /*28de0*/  ENDCOLLECTIVE ;  /* 0x000000000000791b */ /* 0x01ffe20003800000 */
.L_x_3533:
[----:B------:R-:W-:Y:S05]  /*28df0*/  BSYNC B0 ;  /* 0x0000000000007941 */ /* 0x000fea0003800000 */
.L_x_3532:
[----:B------:R-:W-:Y:S05]  /*28e00*/  BRA `(.L_x_3534) ;  /* 0xffffff8800f07947 */ /* 0x000fea000383ffff */
.L_x_3253:
[----:B------:R-:W-:Y:S01]  /*28e10*/  BSSY B0, `(.L_x_3535) ;  /* 0x0000006000007945 */ /* 0x000fe20003800000 */
[----:B------:R-:W-:-:S07]  /*28e20*/  IMAD.MOV.U32 R15, RZ, RZ, -0x1 ;  /* 0xffffffffff0f7424 */ /* 0x000fce00078e00ff */
[----:B012---:R-:W-:Y:S05]  /*28e30*/  WARPSYNC.COLLECTIVE R15, `(.L_x_3536) ;  /* 0x000000000f0c7348 */ /* 0x007fea0003c00000 */
[----:B------:R-:W-:Y:S02]  /*28e40*/  ELECT P6, UR62, PT ;  /* 0x00000000003e782f */ /* 0x000fe400038c0000 */
[----:B------:R-:W-:Y:S01]  /*28e50*/  MOV R14, UR62 ;  /* 0x0000003e000e7c02 */ /* 0x000fe20008000f00 */
[----:B012---:R-:W-:Y:S10]  /*28e60*/  ENDCOLLECTIVE ;  /* 0x000000000000791b */ /* 0x007ff40003800000 */
.L_x_3536:
[----:B------:R-:W-:Y:S05]  /*28e70*/  BSYNC B0 ;  /* 0x0000000000007941 */ /* 0x000fea0003800000 */
.L_x_3535:
[----:B------:R-:W-:Y:S05]  /*28e80*/  BRA `(.L_x_3537) ;  /* 0xffffff8800e47947 */ /* 0x000fea000383ffff */
.L_x_3255:
[----:B-1----:R1:W3:Y:S02]  /*28e90*/  SYNCS.PHASECHK.TRANS64.TRYWAIT P1, [R5+URZ+0x28840], R0 ;  /* 0x02884000050075a7 */ /* 0x0022e4000802017f */
[----:B---3--:R-:W-:Y:S05]  /*28ea0*/  @!P1 NANOSLEEP.SYNCS 0x989680 ;  /* 0x009896800000995d */ /* 0x008fea0003900000 */
[----:B------:R-:W3:Y:S02]  /*28eb0*/  @!P1 SYNCS.PHASECHK.TRANS64 P1, [R5+URZ+0x28840], R0 ;  /* 0x02884000050095a7 */ /* 0x000ee4000802007f */
[----:B---3--:R-:W-:Y:S05]  /*28ec0*/  @!P1 BRA `(.L_x_3255) ;  /* 0xfffffffc00f09947 */ /* 0x008fea000383ffff */
[----:B------:R-:W-:Y:S05]  /*28ed0*/  BRA `(.L_x_3538) ;  /* 0xffffff8c00047947 */ /* 0x000fea000383ffff */
.L_x_3257:
[----:B---3--:R3:W4:Y:S02]  /*28ee0*/  SYNCS.PHASECHK.TRANS64.TRYWAIT P1, [R25+URZ+0x28840], R2 ;  /* 0x02884002190075a7 */ /* 0x008724000802017f */
[----:B----4-:R-:W-:Y:S05]  /*28ef0*/  @!P1 NANOSLEEP.SYNCS 0x989680 ;  /* 0x009896800000995d */ /* 0x010fea0003900000 */
[----:B------:R-:W4:Y:S02]  /*28f00*/  @!P1 SYNCS.PHASECHK.TRANS64 P1, [R25+URZ+0x28840], R2 ;  /* 0x02884002190095a7 */ /* 0x000f24000802007f */
[----:B----4-:R-:W-:Y:S05]  /*28f10*/  @!P1 BRA `(.L_x_3257) ;  /* 0xfffffffc00f09947 */ /* 0x010fea000383ffff */
[----:B------:R-:W-:Y:S05]  /*28f20*/  BRA `(.L_x_3539) ;  /* 0xffffff8c00107947 */ /* 0x000fea000383ffff */
.L_x_3259:
[----:B----4-:R4:W0:Y:S02]  /*28f30*/  SYNCS.PHASECHK.TRANS64.TRYWAIT P1, [R5+URZ+0x28860], R0 ;  /* 0x02886000050075a7 */ /* 0x010824000802017f */
[----:B0-----:R-:W-:Y:S05]  /*28f40*/  @!P1 NANOSLEEP.SYNCS 0x989680 ;  /* 0x009896800000995d */ /* 0x001fea0003900000 */
[----:B------:R-:W0:Y:S02]  /*28f50*/  @!P1 SYNCS.PHASECHK.TRANS64 P1, [R5+URZ+0x28860], R0 ;  /* 0x02886000050095a7 */ /* 0x000e24000802007f */
[----:B0-----:R-:W-:Y:S05]  /*28f60*/  @!P1 BRA `(.L_x_3259) ;  /* 0xfffffffc00f09947 */ /* 0x001fea000383ffff */
[----:B------:R-:W-:Y:S05]  /*28f70*/  BRA `(.L_x_3540) ;  /* 0xffffff8c000c7947 */ /* 0x000fea000383ffff */
.L_x_3541:
        /* <DEDUP_REMOVED lines=16> */
.L_x_3550:


//--------------------- .nv.global.init           --------------------------
	.section	.nv.global.init,"aw",@progbits
.nv.global.init:
	.type		$str$23,@object
	.size		$str$23,($str$24 - $str$23)
$str$23:
        /*0000*/ 	.byte	0x28, 0x61, 0x64, 0x64, 0x72, 0x65, 0x73, 0x73, 0x20, 0x26, 0x20, 0x6d, 0x61, 0x73, 0x6b, 0x29
        /*0010*/ 	.byte	0x20, 0x3d, 0x3d, 0x20, 0x30, 0x00
	.type		$str$24,@object
	.size		$str$24,(__unnamed_4 - $str$24)
$str$24:
        /*0016*/ 	.byte	0x2f, 0x74, 0x6d, 0x70, 0x2f, 0x6f, 0x73, 0x73, 0x5f, 0x6b, 0x65, 0x72, 0x6e, 0x65, 0x6c, 0x73
        /*0026*/ 	.byte	0x5f, 0x73, 0x72, 0x63, 0x2f, 0x66, 0x6c, 0x61, 0x73, 0x68, 0x5f, 0x61, 0x74, 0x74, 0x65, 0x6e
        /*0036*/ 	.byte	0x74, 0x69, 0x6f, 0x6e, 0x2f, 0x63, 0x73, 0x72, 0x63, 0x2f, 0x63, 0x75, 0x74, 0x6c, 0x61, 0x73
        /*0046*/ 	.byte	0x73, 0x2f, 0x69, 0x6e, 0x63, 0x6c, 0x75, 0x64, 0x65, 0x2f, 0x63, 0x75, 0x74, 0x65, 0x2f, 0x70
        /*0056*/ 	.byte	0x6f, 0x69, 0x6e, 0x74, 0x65, 0x72, 0x5f, 0x66, 0x6c, 0x61, 0x67, 0x67, 0x65, 0x64, 0x2e, 0x68
        /*0066*/ 	.byte	0x70, 0x70, 0x00
	.type		__unnamed_4,@object
	.size		__unnamed_4,(__unnamed_3 - __unnamed_4)
__unnamed_4:
        /* <DEDUP_REMOVED lines=24> */
	.type		__unnamed_3,@object
	.size		__unnamed_3,(__unnamed_2 - __unnamed_3)
__unnamed_3:
        /* <DEDUP_REMOVED lines=29> */
	.type		__unnamed_2,@object
	.size		__unnamed_2,(__unnamed_1 - __unnamed_2)
__unnamed_2:
        /* <DEDUP_REMOVED lines=29> */
	.type		__unnamed_1,@object
	.size		__unnamed_1,(.L_0 - __unnamed_1)
__unnamed_1:
        /* <DEDUP_REMOVED lines=28> */
        /*0741*/ 	.byte	0x31, 0x36, 0x33, 0x38, 0x34, 0x3e, 0x3e, 0x3e, 0x3e, 0x3e, 0x20, 0x26, 0x5d, 0x00
.L_0:


//--------------------- .nv.shared._ZN7cutlass13device_kernelIN5flash11enable_sm90INS1_16FlashAttnFwdSm90INS1_25CollectiveMainloopFwdSm90ILi2EN4cute5tupleIJNS5_1CILi1EEES8_S8_EEENS6_IJNS7_ILi128EEESA_SA_EEELi128ENS_6half_tEfNS_4arch4Sm90ELb0ELb0ELb1ELb0ELb1ELb0ELb0ELb1ELb1ELb1ELb1ELb0EEENS1_21CollectiveEpilogueFwdISB_S9_SC_SE_Li256ELb0ELb1ELb1ELb0EEENS1_19SingleTileSchedulerILb0ELb1ELb1ELi128EEEEEEEEEvNT_6ParamsE --------------------------
	.section	.nv.shared._ZN7cutlass13device_kernelIN5flash11enable_sm90INS1_16FlashAttnFwdSm90INS1_25CollectiveMainloopFwdSm90ILi2EN4cute5tupleIJNS5_1CILi1EEES8_S8_EEENS6_IJNS7_ILi128EEESA_SA_EEELi128ENS_6half_tEfNS_4arch4Sm90ELb0ELb0ELb1ELb0ELb1ELb0ELb0ELb1ELb1ELb1ELb1ELb0EEENS1_21CollectiveEpilogueFwdISB_S9_SC_SE_Li256ELb0ELb1ELb1ELb0EEENS1_19SingleTileSchedulerILb0ELb1ELb1ELi128EEEEEEEEEvNT_6ParamsE,"aw",@nobits
	.sectionflags	@""
	.align	16
	.zero		1024


//--------------------- .nv.shared.reserved.0     --------------------------
	.section	.nv.shared.reserved.0,"aw",@nobits
	.weak		__nv_reservedSMEM_offset_0_alias
	.size		__nv_reservedSMEM_offset_0_alias, 0, 0
	.other		__nv_reservedSMEM_offset_0_alias,@"STO_CUDA_RESERVED_SHARED STV_DEFAULT"
__nv_reservedSMEM_offset_0_alias:
	.zero		0


//--------------------- .nv.global                --------------------------
	.section	.nv.global,"aw",@nobits
.nv.global:
	.type		_ZN86_INTERNAL_e91a5f01_50_flash_fwd_hdim128_fp16_paged_split_softcap_sm90_cu_61719c98_35084cute1_E,@object
	.size		_ZN86_INTERNAL_e91a5f01_50_flash_fwd_hdim128_fp16_paged_split_softcap_sm90_cu_61719c98_35084cute1_E,(_ZN86_INTERNAL_e91a5f01_50_flash_fwd_hdim128_fp16_paged_split_softcap_sm90_cu_61719c98_35084cuda3std3__45__cpo6cbeginE - _ZN86_INTERNAL_e91a5f01_50_flash_fwd_hdim128_fp16_paged_split_softcap_sm90_cu_61719c98_35084cute1_E)
_ZN86_INTERNAL_e91a5f01_50_flash_fwd_hdim128_fp16_paged_split_softcap_sm90_cu_61719c98_35084cute1_E:
	.zero		1
	.type		_ZN86_INTERNAL_e91a5f01_50_flash_fwd_hdim128_fp16_paged_split_softcap_sm90_cu_61719c98_35084cuda3std3__45__cpo6cbeginE,@object
	.size		_ZN86_INTERNAL_e91a5f01_50_flash_fwd_hdim128_fp16_paged_split_softcap_sm90_cu_61719c98_35084cuda3std3__45__cpo6cbeginE,(_ZN86_INTERNAL_e91a5f01_50_flash_fwd_hdim128_fp16_paged_split_softcap_sm90_cu_61719c98_35084cuda3std3__48in_placeE - _ZN86_INTERNAL_e91a5f01_50_flash_fwd_hdim128_fp16_paged_split_softcap_sm90_cu_61719c98_35084cuda3std3__45__cpo6cbeginE)
_ZN86_INTERNAL_e91a5f01_50_flash_fwd_hdim128_fp16_paged_split_softcap_sm90_cu_61719c98_35084cuda3std3__45__cpo6cbeginE:
	.zero		1
	.type		_ZN86_INTERNAL_e91a5f01_50_flash_fwd_hdim128_fp16_paged_split_softcap_sm90_cu_61719c98_35084cuda3std3__48in_placeE,@object
	.size		_ZN86_INTERNAL_e91a5f01_50_flash_fwd_hdim128_fp16_paged_split_softcap_sm90_cu_61719c98_35084cuda3std3__48in_placeE,(_ZN86_INTERNAL_e91a5f01_50_flash_fwd_hdim128_fp16_paged_split_softcap_sm90_cu_61719c98_35084cuda3std6ranges3__45__cpo9iter_moveE - _ZN86_INTERNAL_e91a5f01_50_flash_fwd_hdim128_fp16_paged_split_softcap_sm90_cu_61719c98_35084cuda3std3__48in_placeE)
_ZN86_INTERNAL_e91a5f01_50_flash_fwd_hdim128_fp16_paged_split_softcap_sm90_cu_61719c98_35084cuda3std3__48in_placeE:
	.zero		1
	.type		_ZN86_INTERNAL_e91a5f01_50_flash_fwd_hdim128_fp16_paged_split_softcap_sm90_cu_61719c98_35084cuda3std6ranges3__45__cpo9iter_moveE,@object
	.size		_ZN86_INTERNAL_e91a5f01_50_flash_fwd_hdim128_fp16_paged_split_softcap_sm90_cu_61719c98_35084cuda3std6ranges3__45__cpo9iter_moveE,(_ZN86_INTERNAL_e91a5f01_50_flash_fwd_hdim128_fp16_paged_split_softcap_sm90_cu_61719c98_35084cuda3std3__45__cpo5beginE - _ZN86_INTERNAL_e91a5f01_50_flash_fwd_hdim128_fp16_paged_split_softcap_sm90_cu_61719c98_35084cuda3std6ranges3__45__cpo9iter_moveE)
_ZN86_INTERNAL_e91a5f01_50_flash_fwd_hdim128_fp16_paged_split_softcap_sm90_cu_61719c98_35084cuda3std6ranges3__45__cpo9iter_moveE:
	.zero		1
	.type		_ZN86_INTERNAL_e91a5f01_50_flash_fwd_hdim128_fp16_paged_split_softcap_sm90_cu_61719c98_35084cuda3std3__45__cpo5beginE,@object
	.size		_ZN86_INTERNAL_e91a5f01_50_flash_fwd_hdim128_fp16_paged_split_softcap_sm90_cu_61719c98_35084cuda3std3__45__cpo5beginE,(_ZN86_INTERNAL_e91a5f01_50_flash_fwd_hdim128_fp16_paged_split_softcap_sm90_cu_61719c98_35084cuda3std3__488_GLOBAL__N__e91a5f01_50_flash_fwd_hdim128_fp16_paged_split_softcap_sm90_cu_61719c98_35086ignoreE - _ZN86_INTERNAL_e91a5f01_50_flash_fwd_hdim128_fp16_paged_split_softcap_sm90_cu_61719c98_35084cuda3std3__45__cpo5beginE)
_ZN86_INTERNAL_e91a5f01_50_flash_fwd_hdim128_fp16_paged_split_softcap_sm90_cu_61719c98_35084cuda3std3__45__cpo5beginE:
	.zero		1
	.type		_ZN86_INTERNAL_e91a5f01_50_flash_fwd_hdim128_fp16_paged_split_softcap_sm90_cu_61719c98_35084cuda3std3__488_GLOBAL__N__e91a5f01_50_flash_fwd_hdim128_fp16_paged_split_softcap_sm90_cu_61719c98_35086ignoreE,@object
	.size		_ZN86_INTERNAL_e91a5f01_50_flash_fwd_hdim128_fp16_paged_split_softcap_sm90_cu_61719c98_35084cuda3std3__488_GLOBAL__N__e91a5f01_50_flash_fwd_hdim128_fp16_paged_split_softcap_sm90_cu_61719c98_35086ignoreE,(_ZN86_INTERNAL_e91a5f01_50_flash_fwd_hdim128_fp16_paged_split_softcap_sm90_cu_61719c98_35084cute7productE - _ZN86_INTERNAL_e91a5f01_50_flash_fwd_hdim128_fp16_paged_split_softcap_sm90_cu_61719c98_35084cuda3std3__488_GLOBAL__N__e91a5f01_50_flash_fwd_hdim128_fp16_paged_split_softcap_sm90_cu_61719c98_35086ignoreE)
_ZN86_INTERNAL_e91a5f01_50_flash_fwd_hdim128_fp16_paged_split_softcap_sm90_cu_61719c98_35084cuda3std3__488_GLOBAL__N__e91a5f01_50_flash_fwd_hdim128_fp16_paged_split_softcap_sm90_cu_61719c98_35086ignoreE:
	.zero		1
	.type		_ZN86_INTERNAL_e91a5f01_50_flash_fwd_hdim128_fp16_paged_split_softcap_sm90_cu_61719c98_35084cute7productE,@object
	.size		_ZN86_INTERNAL_e91a5f01_50_flash_fwd_hdim128_fp16_paged_split_softcap_sm90_cu_61719c98_35084cute7productE,(_ZN86_INTERNAL_e91a5f01_50_flash_fwd_hdim128_fp16_paged_split_softcap_sm90_cu_61719c98_35084cuda3std3__45__cpo3endE - _ZN86_INTERNAL_e91a5f01_50_flash_fwd_hdim128_fp16_paged_split_softcap_sm90_cu_61719c98_35084cute7productE)
_ZN86_INTERNAL_e91a5f01_50_flash_fwd_hdim128_fp16_paged_split_softcap_sm90_cu_61719c98_35084cute7productE:
	.zero		1
	.type		_ZN86_INTERNAL_e91a5f01_50_flash_fwd_hdim128_fp16_paged_split_softcap_sm90_cu_61719c98_35084cuda3std3__45__cpo3endE,@object
	.size		_ZN86_INTERNAL_e91a5f01_50_flash_fwd_hdim128_fp16_paged_split_softcap_sm90_cu_61719c98_35084cuda3std3__45__cpo3endE,(_ZN86_INTERNAL_e91a5f01_50_flash_fwd_hdim128_fp16_paged_split_softcap_sm90_cu_61719c98_35084cuda3std3__419piecewise_constructE - _ZN86_INTERNAL_e91a5f01_50_flash_fwd_hdim128_fp16_paged_split_softcap_sm90_cu_61719c98_35084cuda3std3__45__cpo3endE)
_ZN86_INTERNAL_e91a5f01_50_flash_fwd_hdim128_fp16_paged_split_softcap_sm90_cu_61719c98_35084cuda3std3__45__cpo3endE:
	.zero		1
	.type		_ZN86_INTERNAL_e91a5f01_50_flash_fwd_hdim128_fp16_paged_split_softcap_sm90_cu_61719c98_35084cuda3std3__419piecewise_constructE,@object
	.size		_ZN86_INTERNAL_e91a5f01_50_flash_fwd_hdim128_fp16_paged_split_softcap_sm90_cu_61719c98_35084cuda3std3__419piecewise_constructE,(_ZN86_INTERNAL_e91a5f01_50_flash_fwd_hdim128_fp16_paged_split_softcap_sm90_cu_61719c98_35084cuda3std3__45__cpo4cendE - _ZN86_INTERNAL_e91a5f01_50_flash_fwd_hdim128_fp16_paged_split_softcap_sm90_cu_61719c98_35084cuda3std3__419piecewise_constructE)
_ZN86_INTERNAL_e91a5f01_50_flash_fwd_hdim128_fp16_paged_split_softcap_sm90_cu_61719c98_35084cuda3std3__419piecewise_constructE:
	.zero		1
	.type		_ZN86_INTERNAL_e91a5f01_50_flash_fwd_hdim128_fp16_paged_split_softcap_sm90_cu_61719c98_35084cuda3std3__45__cpo4cendE,@object
	.size		_ZN86_INTERNAL_e91a5f01_50_flash_fwd_hdim128_fp16_paged_split_softcap_sm90_cu_61719c98_35084cuda3std3__45__cpo4cendE,(_ZN86_INTERNAL_e91a5f01_50_flash_fwd_hdim128_fp16_paged_split_softcap_sm90_cu_61719c98_35084cuda3std6ranges3__45__cpo4swapE - _ZN86_INTERNAL_e91a5f01_50_flash_fwd_hdim128_fp16_paged_split_softcap_sm90_cu_61719c98_35084cuda3std3__45__cpo4cendE)
_ZN86_INTERNAL_e91a5f01_50_flash_fwd_hdim128_fp16_paged_split_softcap_sm90_cu_61719c98_35084cuda3std3__45__cpo4cendE:
	.zero		1
	.type		_ZN86_INTERNAL_e91a5f01_50_flash_fwd_hdim128_fp16_paged_split_softcap_sm90_cu_61719c98_35084cuda3std6ranges3__45__cpo4swapE,@object
	.size		_ZN86_INTERNAL_e91a5f01_50_flash_fwd_hdim128_fp16_paged_split_softcap_sm90_cu_61719c98_35084cuda3std6ranges3__45__cpo4swapE,(.L_11 - _ZN86_INTERNAL_e91a5f01_50_flash_fwd_hdim128_fp16_paged_split_softcap_sm90_cu_61719c98_35084cuda3std6ranges3__45__cpo4swapE)
_ZN86_INTERNAL_e91a5f01_50_flash_fwd_hdim128_fp16_paged_split_softcap_sm90_cu_61719c98_35084cuda3std6ranges3__45__cpo4swapE:
	.zero		1
.L_11:


//--------------------- .nv.shared._ZN7cutlass13device_kernelIN5flash11enable_sm90INS1_16FlashAttnFwdSm90INS1_25CollectiveMainloopFwdSm90ILi2EN4cute5tupleIJNS5_1CILi1EEES8_S8_EEENS6_IJNS7_ILi128EEESA_SA_EEELi128ENS_6half_tEfNS_4arch4Sm90ELb0ELb0ELb1ELb1ELb1ELb0ELb0ELb1ELb1ELb1ELb1ELb0EEENS1_21CollectiveEpilogueFwdISB_S9_SC_SE_Li256ELb1ELb1ELb1ELb0EEENS1_36VarlenDynamicPersistentTileSchedulerILi128ELi128ELi256ELi128ELb1ELb1ELb1ELb0ELb1ELb1EEEEEEEEEvNT_6ParamsE --------------------------
	.section	.nv.shared._ZN7cutlass13device_kernelIN5flash11enable_sm90INS1_16FlashAttnFwdSm90INS1_25CollectiveMainloopFwdSm90ILi2EN4cute5tupleIJNS5_1CILi1EEES8_S8_EEENS6_IJNS7_ILi128EEESA_SA_EEELi128ENS_6half_tEfNS_4arch4Sm90ELb0ELb0ELb1ELb1ELb1ELb0ELb0ELb1ELb1ELb1ELb1ELb0EEENS1_21CollectiveEpilogueFwdISB_S9_SC_SE_Li256ELb1ELb1ELb1ELb0EEENS1_36VarlenDynamicPersistentTileSchedulerILi128ELi128ELi256ELi128ELb1ELb1ELb1ELb0ELb1ELb1EEEEEEEEEvNT_6ParamsE,"aw",@nobits
	.sectionflags	@""
	.align	16
	.zero		1024


//--------------------- .nv.shared._ZN7cutlass13device_kernelIN5flash11enable_sm90INS1_16FlashAttnFwdSm90INS1_25CollectiveMainloopFwdSm90ILi2EN4cute5tupleIJNS5_1CILi1EEES8_S8_EEENS6_IJNS7_ILi128EEESA_SA_EEELi128ENS_6half_tEfNS_4arch4Sm90ELb0ELb0ELb1ELb1ELb1ELb1ELb0ELb1ELb1ELb1ELb1ELb0EEENS1_21CollectiveEpilogueFwdISB_S9_SC_SE_Li256ELb1ELb1ELb1ELb0EEENS1_36VarlenDynamicPersistentTileSchedulerILi128ELi128ELi256ELi128ELb1ELb1ELb1ELb0ELb1ELb1EEEEEEEEEvNT_6ParamsE --------------------------
	.section	.nv.shared._ZN7cutlass13device_kernelIN5flash11enable_sm90INS1_16FlashAttnFwdSm90INS1_25CollectiveMainloopFwdSm90ILi2EN4cute5tupleIJNS5_1CILi1EEES8_S8_EEENS6_IJNS7_ILi128EEESA_SA_EEELi128ENS_6half_tEfNS_4arch4Sm90ELb0ELb0ELb1ELb1ELb1ELb1ELb0ELb1ELb1ELb1ELb1ELb0EEENS1_21CollectiveEpilogueFwdISB_S9_SC_SE_Li256ELb1ELb1ELb1ELb0EEENS1_36VarlenDynamicPersistentTileSchedulerILi128ELi128ELi256ELi128ELb1ELb1ELb1ELb0ELb1ELb1EEEEEEEEEvNT_6ParamsE,"aw",@nobits
	.sectionflags	@""
	.align	16
	.zero		1024


//--------------------- .nv.shared._ZN7cutlass13device_kernelIN5flash11enable_sm90INS1_16FlashAttnFwdSm90INS1_25CollectiveMainloopFwdSm90ILi2EN4cute5tupleIJNS5_1CILi1EEES8_S8_EEENS6_IJNS7_ILi128EEESA_SA_EEELi128ENS_6half_tEfNS_4arch4Sm90ELb0ELb1ELb1ELb0ELb1ELb0ELb0ELb1ELb1ELb1ELb1ELb0EEENS1_21CollectiveEpilogueFwdISB_S9_SC_SE_Li256ELb0ELb1ELb1ELb0EEENS1_19SingleTileSchedulerILb0ELb1ELb1ELi128EEEEEEEEEvNT_6ParamsE --------------------------
	.section	.nv.shared._ZN7cutlass13device_kernelIN5flash11enable_sm90INS1_16FlashAttnFwdSm90INS1_25CollectiveMainloopFwdSm90ILi2EN4cute5tupleIJNS5_1CILi1EEES8_S8_EEENS6_IJNS7_ILi128EEESA_SA_EEELi128ENS_6half_tEfNS_4arch4Sm90ELb0ELb1ELb1ELb0ELb1ELb0ELb0ELb1ELb1ELb1ELb1ELb0EEENS1_21CollectiveEpilogueFwdISB_S9_SC_SE_Li256ELb0ELb1ELb1ELb0EEENS1_19SingleTileSchedulerILb0ELb1ELb1ELi128EEEEEEEEEvNT_6ParamsE,"aw",@nobits
	.sectionflags	@""
	.align	16
	.zero		1024


//--------------------- .nv.shared._ZN7cutlass13device_kernelIN5flash11enable_sm90INS1_16FlashAttnFwdSm90INS1_25CollectiveMainloopFwdSm90ILi2EN4cute5tupleIJNS5_1CILi1EEES8_S8_EEENS6_IJNS7_ILi128EEESA_SA_EEELi128ENS_6half_tEfNS_4arch4Sm90ELb0ELb1ELb1ELb1ELb1ELb0ELb0ELb1ELb1ELb1ELb1ELb0EEENS1_21CollectiveEpilogueFwdISB_S9_SC_SE_Li256ELb1ELb1ELb1ELb0EEENS1_36VarlenDynamicPersistentTileSchedulerILi128ELi128ELi256ELi128ELb1ELb1ELb1ELb1ELb0ELb1EEEEEEEEEvNT_6ParamsE --------------------------
	.section	.nv.shared._ZN7cutlass13device_kernelIN5flash11enable_sm90INS1_16FlashAttnFwdSm90INS1_25CollectiveMainloopFwdSm90ILi2EN4cute5tupleIJNS5_1CILi1EEES8_S8_EEENS6_IJNS7_ILi128EEESA_SA_EEELi128ENS_6half_tEfNS_4arch4Sm90ELb0ELb1ELb1ELb1ELb1ELb0ELb0ELb1ELb1ELb1ELb1ELb0EEENS1_21CollectiveEpilogueFwdISB_S9_SC_SE_Li256ELb1ELb1ELb1ELb0EEENS1_36VarlenDynamicPersistentTileSchedulerILi128ELi128ELi256ELi128ELb1ELb1ELb1ELb1ELb0ELb1EEEEEEEEEvNT_6ParamsE,"aw",@nobits
	.sectionflags	@""
	.align	16
	.zero		1024


//--------------------- .nv.shared._ZN7cutlass13device_kernelIN5flash11enable_sm90INS1_16FlashAttnFwdSm90INS1_25CollectiveMainloopFwdSm90ILi2EN4cute5tupleIJNS5_1CILi1EEES8_S8_EEENS6_IJNS7_ILi128EEESA_SA_EEELi128ENS_6half_tEfNS_4arch4Sm90ELb0ELb1ELb1ELb1ELb1ELb1ELb0ELb1ELb1ELb1ELb1ELb0EEENS1_21CollectiveEpilogueFwdISB_S9_SC_SE_Li256ELb1ELb1ELb1ELb0EEENS1_36VarlenDynamicPersistentTileSchedulerILi128ELi128ELi256ELi128ELb1ELb1ELb1ELb1ELb0ELb1EEEEEEEEEvNT_6ParamsE --------------------------
	.section	.nv.shared._ZN7cutlass13device_kernelIN5flash11enable_sm90INS1_16FlashAttnFwdSm90INS1_25CollectiveMainloopFwdSm90ILi2EN4cute5tupleIJNS5_1CILi1EEES8_S8_EEENS6_IJNS7_ILi128EEESA_SA_EEELi128ENS_6half_tEfNS_4arch4Sm90ELb0ELb1ELb1ELb1ELb1ELb1ELb0ELb1ELb1ELb1ELb1ELb0EEENS1_21CollectiveEpilogueFwdISB_S9_SC_SE_Li256ELb1ELb1ELb1ELb0EEENS1_36VarlenDynamicPersistentTileSchedulerILi128ELi128ELi256ELi128ELb1ELb1ELb1ELb1ELb0ELb1EEEEEEEEEvNT_6ParamsE,"aw",@nobits
	.sectionflags	@""
	.align	16
	.zero		1024


//--------------------- .nv.shared._ZN7cutlass13device_kernelIN5flash11enable_sm90INS1_16FlashAttnFwdSm90INS1_25CollectiveMainloopFwdSm90ILi2EN4cute5tupleIJNS5_1CILi1EEES8_S8_EEENS6_IJNS7_ILi128EEESA_SA_EEELi128ENS_6half_tEfNS_4arch4Sm90ELb1ELb0ELb1ELb0ELb1ELb0ELb0ELb1ELb1ELb1ELb1ELb0EEENS1_21CollectiveEpilogueFwdISB_S9_SC_SE_Li256ELb0ELb1ELb1ELb0EEENS1_19SingleTileSchedulerILb0ELb1ELb1ELi128EEEEEEEEEvNT_6ParamsE --------------------------
	.section	.nv.shared._ZN7cutlass13device_kernelIN5flash11enable_sm90INS1_16FlashAttnFwdSm90INS1_25CollectiveMainloopFwdSm90ILi2EN4cute5tupleIJNS5_1CILi1EEES8_S8_EEENS6_IJNS7_ILi128EEESA_SA_EEELi128ENS_6half_tEfNS_4arch4Sm90ELb1ELb0ELb1ELb0ELb1ELb0ELb0ELb1ELb1ELb1ELb1ELb0EEENS1_21CollectiveEpilogueFwdISB_S9_SC_SE_Li256ELb0ELb1ELb1ELb0EEENS1_19SingleTileSchedulerILb0ELb1ELb1ELi128EEEEEEEEEvNT_6ParamsE,"aw",@nobits
	.sectionflags	@""
	.align	16
	.zero		1024


//--------------------- .nv.shared._ZN7cutlass13device_kernelIN5flash11enable_sm90INS1_16FlashAttnFwdSm90INS1_25CollectiveMainloopFwdSm90ILi2EN4cute5tupleIJNS5_1CILi1EEES8_S8_EEENS6_IJNS7_ILi128EEESA_SA_EEELi128ENS_6half_tEfNS_4arch4Sm90ELb1ELb0ELb1ELb1ELb1ELb0ELb0ELb1ELb1ELb1ELb1ELb0EEENS1_21CollectiveEpilogueFwdISB_S9_SC_SE_Li256ELb1ELb1ELb1ELb0EEENS1_36VarlenDynamicPersistentTileSchedulerILi128ELi128ELi256ELi128ELb1ELb1ELb1ELb1ELb1ELb1EEEEEEEEEvNT_6ParamsE --------------------------
	.section	.nv.shared._ZN7cutlass13device_kernelIN5flash11enable_sm90INS1_16FlashAttnFwdSm90INS1_25CollectiveMainloopFwdSm90ILi2EN4cute5tupleIJNS5_1CILi1EEES8_S8_EEENS6_IJNS7_ILi128EEESA_SA_EEELi128ENS_6half_tEfNS_4arch4Sm90ELb1ELb0ELb1ELb1ELb1ELb0ELb0ELb1ELb1ELb1ELb1ELb0EEENS1_21CollectiveEpilogueFwdISB_S9_SC_SE_Li256ELb1ELb1ELb1ELb0EEENS1_36VarlenDynamicPersistentTileSchedulerILi128ELi128ELi256ELi128ELb1ELb1ELb1ELb1ELb1ELb1EEEEEEEEEvNT_6ParamsE,"aw",@nobits
	.sectionflags	@""
	.align	16
	.zero		1024


//--------------------- .nv.shared._ZN7cutlass13device_kernelIN5flash11enable_sm90INS1_16FlashAttnFwdSm90INS1_25CollectiveMainloopFwdSm90ILi2EN4cute5tupleIJNS5_1CILi1EEES8_S8_EEENS6_IJNS7_ILi128EEESA_SA_EEELi128ENS_6half_tEfNS_4arch4Sm90ELb1ELb0ELb1ELb1ELb1ELb1ELb0ELb1ELb1ELb1ELb1ELb0EEENS1_21CollectiveEpilogueFwdISB_S9_SC_SE_Li256ELb1ELb1ELb1ELb0EEENS1_36VarlenDynamicPersistentTileSchedulerILi128ELi128ELi256ELi128ELb1ELb1ELb1ELb1ELb1ELb1EEEEEEEEEvNT_6ParamsE --------------------------
	.section	.nv.shared._ZN7cutlass13device_kernelIN5flash11enable_sm90INS1_16FlashAttnFwdSm90INS1_25CollectiveMainloopFwdSm90ILi2EN4cute5tupleIJNS5_1CILi1EEES8_S8_EEENS6_IJNS7_ILi128EEESA_SA_EEELi128ENS_6half_tEfNS_4arch4Sm90ELb1ELb0ELb1ELb1ELb1ELb1ELb0ELb1ELb1ELb1ELb1ELb0EEENS1_21CollectiveEpilogueFwdISB_S9_SC_SE_Li256ELb1ELb1ELb1ELb0EEENS1_36VarlenDynamicPersistentTileSchedulerILi128ELi128ELi256ELi128ELb1ELb1ELb1ELb1ELb1ELb1EEEEEEEEEvNT_6ParamsE,"aw",@nobits
	.sectionflags	@""
	.align	16
	.zero		1024


//--------------------- .nv.constant0._ZN7cutlass13device_kernelIN5flash11enable_sm90INS1_16FlashAttnFwdSm90INS1_25CollectiveMainloopFwdSm90ILi2EN4cute5tupleIJNS5_1CILi1EEES8_S8_EEENS6_IJNS7_ILi128EEESA_SA_EEELi128ENS_6half_tEfNS_4arch4Sm90ELb0ELb0ELb1ELb0ELb1ELb0ELb0ELb1ELb1ELb1ELb1ELb0EEENS1_21CollectiveEpilogueFwdISB_S9_SC_SE_Li256ELb0ELb1ELb1ELb0EEENS1_19SingleTileSchedulerILb0ELb1ELb1ELi128EEEEEEEEEvNT_6ParamsE --------------------------
	.section	.nv.constant0._ZN7cutlass13device_kernelIN5flash11enable_sm90INS1_16FlashAttnFwdSm90INS1_25CollectiveMainloopFwdSm90ILi2EN4cute5tupleIJNS5_1CILi1EEES8_S8_EEENS6_IJNS7_ILi128EEESA_SA_EEELi128ENS_6half_tEfNS_4arch4Sm90ELb0ELb0ELb1ELb0ELb1ELb0ELb0ELb1ELb1ELb1ELb1ELb0EEENS1_21CollectiveEpilogueFwdISB_S9_SC_SE_Li256ELb0ELb1ELb1ELb0EEENS1_19SingleTileSchedulerILb0ELb1ELb1ELi128EEEEEEEEEvNT_6ParamsE,"a",@progbits
	.sectionflags	@""
	.align	4
.nv.constant0._ZN7cutlass13device_kernelIN5flash11enable_sm90INS1_16FlashAttnFwdSm90INS1_25CollectiveMainloopFwdSm90ILi2EN4cute5tupleIJNS5_1CILi1EEES8_S8_EEENS6_IJNS7_ILi128EEESA_SA_EEELi128ENS_6half_tEfNS_4arch4Sm90ELb0ELb0ELb1ELb0ELb1ELb0ELb0ELb1ELb1ELb1ELb1ELb0EEENS1_21CollectiveEpilogueFwdISB_S9_SC_SE_Li256ELb0ELb1ELb1ELb0EEENS1_19SingleTileSchedulerILb0ELb1ELb1ELi128EEEEEEEEEvNT_6ParamsE:
	.zero		3200


//--------------------- .nv.constant0._ZN7cutlass13device_kernelIN5flash11enable_sm90INS1_16FlashAttnFwdSm90INS1_25CollectiveMainloopFwdSm90ILi2EN4cute5tupleIJNS5_1CILi1EEES8_S8_EEENS6_IJNS7_ILi128EEESA_SA_EEELi128ENS_6half_tEfNS_4arch4Sm90ELb0ELb0ELb1ELb1ELb1ELb0ELb0ELb1ELb1ELb1ELb1ELb0EEENS1_21CollectiveEpilogueFwdISB_S9_SC_SE_Li256ELb1ELb1ELb1ELb0EEENS1_36VarlenDynamicPersistentTileSchedulerILi128ELi128ELi256ELi128ELb1ELb1ELb1ELb0ELb1ELb1EEEEEEEEEvNT_6ParamsE --------------------------
	.section	.nv.constant0._ZN7cutlass13device_kernelIN5flash11enable_sm90INS1_16FlashAttnFwdSm90INS1_25CollectiveMainloopFwdSm90ILi2EN4cute5tupleIJNS5_1CILi1EEES8_S8_EEENS6_IJNS7_ILi128EEESA_SA_EEELi128ENS_6half_tEfNS_4arch4Sm90ELb0ELb0ELb1ELb1ELb1ELb0ELb0ELb1ELb1ELb1ELb1ELb0EEENS1_21CollectiveEpilogueFwdISB_S9_SC_SE_Li256ELb1ELb1ELb1ELb0EEENS1_36VarlenDynamicPersistentTileSchedulerILi128ELi128ELi256ELi128ELb1ELb1ELb1ELb0ELb1ELb1EEEEEEEEEvNT_6ParamsE,"a",@progbits
	.sectionflags	@""
	.align	4
.nv.constant0._ZN7cutlass13device_kernelIN5flash11enable_sm90INS1_16FlashAttnFwdSm90INS1_25CollectiveMainloopFwdSm90ILi2EN4cute5tupleIJNS5_1CILi1EEES8_S8_EEENS6_IJNS7_ILi128EEESA_SA_EEELi128ENS_6half_tEfNS_4arch4Sm90ELb0ELb0ELb1ELb1ELb1ELb0ELb0ELb1ELb1ELb1ELb1ELb0EEENS1_21CollectiveEpilogueFwdISB_S9_SC_SE_Li256ELb1ELb1ELb1ELb0EEENS1_36VarlenDynamicPersistentTileSchedulerILi128ELi128ELi256ELi128ELb1ELb1ELb1ELb0ELb1ELb1EEEEEEEEEvNT_6ParamsE:
	.zero		3328


//--------------------- .nv.constant0._ZN7cutlass13device_kernelIN5flash11enable_sm90INS1_16FlashAttnFwdSm90INS1_25CollectiveMainloopFwdSm90ILi2EN4cute5tupleIJNS5_1CILi1EEES8_S8_EEENS6_IJNS7_ILi128EEESA_SA_EEELi128ENS_6half_tEfNS_4arch4Sm90ELb0ELb0ELb1ELb1ELb1ELb1ELb0ELb1ELb1ELb1ELb1ELb0EEENS1_21CollectiveEpilogueFwdISB_S9_SC_SE_Li256ELb1ELb1ELb1ELb0EEENS1_36VarlenDynamicPersistentTileSchedulerILi128ELi128ELi256ELi128ELb1ELb1ELb1ELb0ELb1ELb1EEEEEEEEEvNT_6ParamsE --------------------------
	.section	.nv.constant0._ZN7cutlass13device_kernelIN5flash11enable_sm90INS1_16FlashAttnFwdSm90INS1_25CollectiveMainloopFwdSm90ILi2EN4cute5tupleIJNS5_1CILi1EEES8_S8_EEENS6_IJNS7_ILi128EEESA_SA_EEELi128ENS_6half_tEfNS_4arch4Sm90ELb0ELb0ELb1ELb1ELb1ELb1ELb0ELb1ELb1ELb1ELb1ELb0EEENS1_21CollectiveEpilogueFwdISB_S9_SC_SE_Li256ELb1ELb1ELb1ELb0EEENS1_36VarlenDynamicPersistentTileSchedulerILi128ELi128ELi256ELi128ELb1ELb1ELb1ELb0ELb1ELb1EEEEEEEEEvNT_6ParamsE,"a",@progbits
	.sectionflags	@""
	.align	4
.nv.constant0._ZN7cutlass13device_kernelIN5flash11enable_sm90INS1_16FlashAttnFwdSm90INS1_25CollectiveMainloopFwdSm90ILi2EN4cute5tupleIJNS5_1CILi1EEES8_S8_EEENS6_IJNS7_ILi128EEESA_SA_EEELi128ENS_6half_tEfNS_4arch4Sm90ELb0ELb0ELb1ELb1ELb1ELb1ELb0ELb1ELb1ELb1ELb1ELb0EEENS1_21CollectiveEpilogueFwdISB_S9_SC_SE_Li256ELb1ELb1ELb1ELb0EEENS1_36VarlenDynamicPersistentTileSchedulerILi128ELi128ELi256ELi128ELb1ELb1ELb1ELb0ELb1ELb1EEEEEEEEEvNT_6ParamsE:
	.zero		3328


//--------------------- .nv.constant0._ZN7cutlass13device_kernelIN5flash11enable_sm90INS1_16FlashAttnFwdSm90INS1_25CollectiveMainloopFwdSm90ILi2EN4cute5tupleIJNS5_1CILi1EEES8_S8_EEENS6_IJNS7_ILi128EEESA_SA_EEELi128ENS_6half_tEfNS_4arch4Sm90ELb0ELb1ELb1ELb0ELb1ELb0ELb0ELb1ELb1ELb1ELb1ELb0EEENS1_21CollectiveEpilogueFwdISB_S9_SC_SE_Li256ELb0ELb1ELb1ELb0EEENS1_19SingleTileSchedulerILb0ELb1ELb1ELi128EEEEEEEEEvNT_6ParamsE --------------------------
	.section	.nv.constant0._ZN7cutlass13device_kernelIN5flash11enable_sm90INS1_16FlashAttnFwdSm90INS1_25CollectiveMainloopFwdSm90ILi2EN4cute5tupleIJNS5_1CILi1EEES8_S8_EEENS6_IJNS7_ILi128EEESA_SA_EEELi128ENS_6half_tEfNS_4arch4Sm90ELb0ELb1ELb1ELb0ELb1ELb0ELb0ELb1ELb1ELb1ELb1ELb0EEENS1_21CollectiveEpilogueFwdISB_S9_SC_SE_Li256ELb0ELb1ELb1ELb0EEENS1_19SingleTileSchedulerILb0ELb1ELb1ELi128EEEEEEEEEvNT_6ParamsE,"a",@progbits
	.sectionflags	@""
	.align	4
.nv.constant0._ZN7cutlass13device_kernelIN5flash11enable_sm90INS1_16FlashAttnFwdSm90INS1_25CollectiveMainloopFwdSm90ILi2EN4cute5tupleIJNS5_1CILi1EEES8_S8_EEENS6_IJNS7_ILi128EEESA_SA_EEELi128ENS_6half_tEfNS_4arch4Sm90ELb0ELb1ELb1ELb0ELb1ELb0ELb0ELb1ELb1ELb1ELb1ELb0EEENS1_21CollectiveEpilogueFwdISB_S9_SC_SE_Li256ELb0ELb1ELb1ELb0EEENS1_19SingleTileSchedulerILb0ELb1ELb1ELi128EEEEEEEEEvNT_6ParamsE:
	.zero		3200


//--------------------- .nv.constant0._ZN7cutlass13device_kernelIN5flash11enable_sm90INS1_16FlashAttnFwdSm90INS1_25CollectiveMainloopFwdSm90ILi2EN4cute5tupleIJNS5_1CILi1EEES8_S8_EEENS6_IJNS7_ILi128EEESA_SA_EEELi128ENS_6half_tEfNS_4arch4Sm90ELb0ELb1ELb1ELb1ELb1ELb0ELb0ELb1ELb1ELb1ELb1ELb0EEENS1_21CollectiveEpilogueFwdISB_S9_SC_SE_Li256ELb1ELb1ELb1ELb0EEENS1_36VarlenDynamicPersistentTileSchedulerILi128ELi128ELi256ELi128ELb1ELb1ELb1ELb1ELb0ELb1EEEEEEEEEvNT_6ParamsE --------------------------
	.section	.nv.constant0._ZN7cutlass13device_kernelIN5flash11enable_sm90INS1_16FlashAttnFwdSm90INS1_25CollectiveMainloopFwdSm90ILi2EN4cute5tupleIJNS5_1CILi1EEES8_S8_EEENS6_IJNS7_ILi128EEESA_SA_EEELi128ENS_6half_tEfNS_4arch4Sm90ELb0ELb1ELb1ELb1ELb1ELb0ELb0ELb1ELb1ELb1ELb1ELb0EEENS1_21CollectiveEpilogueFwdISB_S9_SC_SE_Li256ELb1ELb1ELb1ELb0EEENS1_36VarlenDynamicPersistentTileSchedulerILi128ELi128ELi256ELi128ELb1ELb1ELb1ELb1ELb0ELb1EEEEEEEEEvNT_6ParamsE,"a",@progbits
	.sectionflags	@""
	.align	4
.nv.constant0._ZN7cutlass13device_kernelIN5flash11enable_sm90INS1_16FlashAttnFwdSm90INS1_25CollectiveMainloopFwdSm90ILi2EN4cute5tupleIJNS5_1CILi1EEES8_S8_EEENS6_IJNS7_ILi128EEESA_SA_EEELi128ENS_6half_tEfNS_4arch4Sm90ELb0ELb1ELb1ELb1ELb1ELb0ELb0ELb1ELb1ELb1ELb1ELb0EEENS1_21CollectiveEpilogueFwdISB_S9_SC_SE_Li256ELb1ELb1ELb1ELb0EEENS1_36VarlenDynamicPersistentTileSchedulerILi128ELi128ELi256ELi128ELb1ELb1ELb1ELb1ELb0ELb1EEEEEEEEEvNT_6ParamsE:
	.zero		3328


//--------------------- .nv.constant0._ZN7cutlass13device_kernelIN5flash11enable_sm90INS1_16FlashAttnFwdSm90INS1_25CollectiveMainloopFwdSm90ILi2EN4cute5tupleIJNS5_1CILi1EEES8_S8_EEENS6_IJNS7_ILi128EEESA_SA_EEELi128ENS_6half_tEfNS_4arch4Sm90ELb0ELb1ELb1ELb1ELb1ELb1ELb0ELb1ELb1ELb1ELb1ELb0EEENS1_21CollectiveEpilogueFwdISB_S9_SC_SE_Li256ELb1ELb1ELb1ELb0EEENS1_36VarlenDynamicPersistentTileSchedulerILi128ELi128ELi256ELi128ELb1ELb1ELb1ELb1ELb0ELb1EEEEEEEEEvNT_6ParamsE --------------------------
	.section	.nv.constant0._ZN7cutlass13device_kernelIN5flash11enable_sm90INS1_16FlashAttnFwdSm90INS1_25CollectiveMainloopFwdSm90ILi2EN4cute5tupleIJNS5_1CILi1EEES8_S8_EEENS6_IJNS7_ILi128EEESA_SA_EEELi128ENS_6half_tEfNS_4arch4Sm90ELb0ELb1ELb1ELb1ELb1ELb1ELb0ELb1ELb1ELb1ELb1ELb0EEENS1_21CollectiveEpilogueFwdISB_S9_SC_SE_Li256ELb1ELb1ELb1ELb0EEENS1_36VarlenDynamicPersistentTileSchedulerILi128ELi128ELi256ELi128ELb1ELb1ELb1ELb1ELb0ELb1EEEEEEEEEvNT_6ParamsE,"a",@progbits
	.sectionflags	@""
	.align	4
.nv.constant0._ZN7cutlass13device_kernelIN5flash11enable_sm90INS1_16FlashAttnFwdSm90INS1_25CollectiveMainloopFwdSm90ILi2EN4cute5tupleIJNS5_1CILi1EEES8_S8_EEENS6_IJNS7_ILi128EEESA_SA_EEELi128ENS_6half_tEfNS_4arch4Sm90ELb0ELb1ELb1ELb1ELb1ELb1ELb0ELb1ELb1ELb1ELb1ELb0EEENS1_21CollectiveEpilogueFwdISB_S9_SC_SE_Li256ELb1ELb1ELb1ELb0EEENS1_36VarlenDynamicPersistentTileSchedulerILi128ELi128ELi256ELi128ELb1ELb1ELb1ELb1ELb0ELb1EEEEEEEEEvNT_6ParamsE:
	.zero		3328


//--------------------- .nv.constant0._ZN7cutlass13device_kernelIN5flash11enable_sm90INS1_16FlashAttnFwdSm90INS1_25CollectiveMainloopFwdSm90ILi2EN4cute5tupleIJNS5_1CILi1EEES8_S8_EEENS6_IJNS7_ILi128EEESA_SA_EEELi128ENS_6half_tEfNS_4arch4Sm90ELb1ELb0ELb1ELb0ELb1ELb0ELb0ELb1ELb1ELb1ELb1ELb0EEENS1_21CollectiveEpilogueFwdISB_S9_SC_SE_Li256ELb0ELb1ELb1ELb0EEENS1_19SingleTileSchedulerILb0ELb1ELb1ELi128EEEEEEEEEvNT_6ParamsE --------------------------
	.section	.nv.constant0._ZN7cutlass13device_kernelIN5flash11enable_sm90INS1_16FlashAttnFwdSm90INS1_25CollectiveMainloopFwdSm90ILi2EN4cute5tupleIJNS5_1CILi1EEES8_S8_EEENS6_IJNS7_ILi128EEESA_SA_EEELi128ENS_6half_tEfNS_4arch4Sm90ELb1ELb0ELb1ELb0ELb1ELb0ELb0ELb1ELb1ELb1ELb1ELb0EEENS1_21CollectiveEpilogueFwdISB_S9_SC_SE_Li256ELb0ELb1ELb1ELb0EEENS1_19SingleTileSchedulerILb0ELb1ELb1ELi128EEEEEEEEEvNT_6ParamsE,"a",@progbits
	.sectionflags	@""
	.align	4
.nv.constant0._ZN7cutlass13device_kernelIN5flash11enable_sm90INS1_16FlashAttnFwdSm90INS1_25CollectiveMainloopFwdSm90ILi2EN4cute5tupleIJNS5_1CILi1EEES8_S8_EEENS6_IJNS7_ILi128EEESA_SA_EEELi128ENS_6half_tEfNS_4arch4Sm90ELb1ELb0ELb1ELb0ELb1ELb0ELb0ELb1ELb1ELb1ELb1ELb0EEENS1_21CollectiveEpilogueFwdISB_S9_SC_SE_Li256ELb0ELb1ELb1ELb0EEENS1_19SingleTileSchedulerILb0ELb1ELb1ELi128EEEEEEEEEvNT_6ParamsE:
	.zero		3200


//--------------------- .nv.constant0._ZN7cutlass13device_kernelIN5flash11enable_sm90INS1_16FlashAttnFwdSm90INS1_25CollectiveMainloopFwdSm90ILi2EN4cute5tupleIJNS5_1CILi1EEES8_S8_EEENS6_IJNS7_ILi128EEESA_SA_EEELi128ENS_6half_tEfNS_4arch4Sm90ELb1ELb0ELb1ELb1ELb1ELb0ELb0ELb1ELb1ELb1ELb1ELb0EEENS1_21CollectiveEpilogueFwdISB_S9_SC_SE_Li256ELb1ELb1ELb1ELb0EEENS1_36VarlenDynamicPersistentTileSchedulerILi128ELi128ELi256ELi128ELb1ELb1ELb1ELb1ELb1ELb1EEEEEEEEEvNT_6ParamsE --------------------------
	.section	.nv.constant0._ZN7cutlass13device_kernelIN5flash11enable_sm90INS1_16FlashAttnFwdSm90INS1_25CollectiveMainloopFwdSm90ILi2EN4cute5tupleIJNS5_1CILi1EEES8_S8_EEENS6_IJNS7_ILi128EEESA_SA_EEELi128ENS_6half_tEfNS_4arch4Sm90ELb1ELb0ELb1ELb1ELb1ELb0ELb0ELb1ELb1ELb1ELb1ELb0EEENS1_21CollectiveEpilogueFwdISB_S9_SC_SE_Li256ELb1ELb1ELb1ELb0EEENS1_36VarlenDynamicPersistentTileSchedulerILi128ELi128ELi256ELi128ELb1ELb1ELb1ELb1ELb1ELb1EEEEEEEEEvNT_6ParamsE,"a",@progbits
	.sectionflags	@""
	.align	4
.nv.constant0._ZN7cutlass13device_kernelIN5flash11enable_sm90INS1_16FlashAttnFwdSm90INS1_25CollectiveMainloopFwdSm90ILi2EN4cute5tupleIJNS5_1CILi1EEES8_S8_EEENS6_IJNS7_ILi128EEESA_SA_EEELi128ENS_6half_tEfNS_4arch4Sm90ELb1ELb0ELb1ELb1ELb1ELb0ELb0ELb1ELb1ELb1ELb1ELb0EEENS1_21CollectiveEpilogueFwdISB_S9_SC_SE_Li256ELb1ELb1ELb1ELb0EEENS1_36VarlenDynamicPersistentTileSchedulerILi128ELi128ELi256ELi128ELb1ELb1ELb1ELb1ELb1ELb1EEEEEEEEEvNT_6ParamsE:
	.zero		3328


//--------------------- .nv.constant0._ZN7cutlass13device_kernelIN5flash11enable_sm90INS1_16FlashAttnFwdSm90INS1_25CollectiveMainloopFwdSm90ILi2EN4cute5tupleIJNS5_1CILi1EEES8_S8_EEENS6_IJNS7_ILi128EEESA_SA_EEELi128ENS_6half_tEfNS_4arch4Sm90ELb1ELb0ELb1ELb1ELb1ELb1ELb0ELb1ELb1ELb1ELb1ELb0EEENS1_21CollectiveEpilogueFwdISB_S9_SC_SE_Li256ELb1ELb1ELb1ELb0EEENS1_36VarlenDynamicPersistentTileSchedulerILi128ELi128ELi256ELi128ELb1ELb1ELb1ELb1ELb1ELb1EEEEEEEEEvNT_6ParamsE --------------------------
	.section	.nv.constant0._ZN7cutlass13device_kernelIN5flash11enable_sm90INS1_16FlashAttnFwdSm90INS1_25CollectiveMainloopFwdSm90ILi2EN4cute5tupleIJNS5_1CILi1EEES8_S8_EEENS6_IJNS7_ILi128EEESA_SA_EEELi128ENS_6half_tEfNS_4arch4Sm90ELb1ELb0ELb1ELb1ELb1ELb1ELb0ELb1ELb1ELb1ELb1ELb0EEENS1_21CollectiveEpilogueFwdISB_S9_SC_SE_Li256ELb1ELb1ELb1ELb0EEENS1_36VarlenDynamicPersistentTileSchedulerILi128ELi128ELi256ELi128ELb1ELb1ELb1ELb1ELb1ELb1EEEEEEEEEvNT_6ParamsE,"a",@progbits
	.sectionflags	@""
	.align	4
.nv.constant0._ZN7cutlass13device_kernelIN5flash11enable_sm90INS1_16FlashAttnFwdSm90INS1_25CollectiveMainloopFwdSm90ILi2EN4cute5tupleIJNS5_1CILi1EEES8_S8_EEENS6_IJNS7_ILi128EEESA_SA_EEELi128ENS_6half_tEfNS_4arch4Sm90ELb1ELb0ELb1ELb1ELb1ELb1ELb0ELb1ELb1ELb1ELb1ELb0EEENS1_21CollectiveEpilogueFwdISB_S9_SC_SE_Li256ELb1ELb1ELb1ELb0EEENS1_36VarlenDynamicPersistentTileSchedulerILi128ELi128ELi256ELi128ELb1ELb1ELb1ELb1ELb1ELb1EEEEEEEEEvNT_6ParamsE:
	.zero		3328


//--------------------- SYMBOLS --------------------------

	.type		.nv.reservedSmem.offset0,@object
	.size		.nv.reservedSmem.offset0,0x4
	.type		__assertfail,@function
